// Copyright (c) 2024, Jay Shah, Ganesh Bikshandi, Ying Zhang, Vijay Thakkar, Pradeep Ramani, Tri Dao.
// Splitting the different template instantiations to different files to speed up compilation.
// This file is auto-generated. See "generate_kernels.py"

#include "flash_fwd_launch_template.h"

#ifndef FLASHATTENTION_DISABLE_HDIM64
template void run_mha_fwd_<90, cutlass::half_t, 64, 512, false, false, false, false>(Flash_fwd_params &params, cudaStream_t stream);
#endif


// ===== COMPILED SASS (sm_90a) =====

	.target	sm_90a

	.elftype	@"ET_EXEC"


//--------------------- .note.nv.tkinfo           --------------------------
	.section	.note.nv.tkinfo,"",@"SHT_NOTE"
	.sectionflags	@"SHF_NOTE_NV_TKINFO"
	.tkinfo
        /*0018*/ 	.word	0x00000002
        /*0030*/ 	.string	""
        /*0030*/ 	.string	"ptxas"
        /*0030*/ 	.string	"Cuda compilation tools, release 13.0, V13.0.88"
        /*0030*/ 	.string	"Build cuda_13.0.r13.0/compiler.36424714_0"
        /*0030*/ 	.string	"-arch sm_90a -m 64 "



//--------------------- .note.nv.cuinfo           --------------------------
	.section	.note.nv.cuinfo,"",@"SHT_NOTE"
	.sectionflags	@"SHF_NOTE_NV_CUINFO"
        /*0018*/ 	.short	0x0002
        /*001a*/ 	.short	0x005a
        /*001c*/ 	.short	0x0082
	.zero		2


//--------------------- .nv.info                  --------------------------
	.section	.nv.info,"",@"SHT_CUDA_INFO"
	.align	4


	//----- nvinfo : EIATTR_REGCOUNT
	.align		4
        /*0000*/ 	.byte	0x04, 0x2f
        /*0002*/ 	.short	(.L_19 - .L_18)
	.align		4
.L_18:
        /*0004*/ 	.word	index@(_ZN7cutlass13device_kernelIN5flash11enable_sm90INS1_16FlashAttnFwdSm90INS1_25CollectiveMainloopFwdSm90ILi2EN4cute5tupleIJNS5_1CILi1EEES8_S8_EEENS6_IJNS7_ILi64EEESA_SA_EEELi512ENS_6half_tEfNS_4arch4Sm90ELb1ELb0ELb0ELb1ELb0ELb1ELb1ELb0ELb0ELb0ELb0ELb0EEENS1_21CollectiveEpilogueFwdINS6_IJSA_NS7_ILi512EEESA_EEES9_SC_SE_Li256ELb1ELb0ELb0ELb0EEENS1_36VarlenDynamicPersistentTileSchedulerILi64ELi64ELi256ELi32ELb0ELb0ELb1ELb1ELb1ELb1EEEEEEEEEvNT_6ParamsE)
        /*0008*/ 	.word	0x000000a8


	//----- nvinfo : EIATTR_FRAME_SIZE
	.align		4
.L_19:
        /*000c*/ 	.byte	0x04, 0x11
        /*000e*/ 	.short	(.L_21 - .L_20)
	.align		4
.L_20:
        /*0010*/ 	.word	index@(_ZN7cutlass13device_kernelIN5flash11enable_sm90INS1_16FlashAttnFwdSm90INS1_25CollectiveMainloopFwdSm90ILi2EN4cute5tupleIJNS5_1CILi1EEES8_S8_EEENS6_IJNS7_ILi64EEESA_SA_EEELi512ENS_6half_tEfNS_4arch4Sm90ELb1ELb0ELb0ELb1ELb0ELb1ELb1ELb0ELb0ELb0ELb0ELb0EEENS1_21CollectiveEpilogueFwdINS6_IJSA_NS7_ILi512EEESA_EEES9_SC_SE_Li256ELb1ELb0ELb0ELb0EEENS1_36VarlenDynamicPersistentTileSchedulerILi64ELi64ELi256ELi32ELb0ELb0ELb1ELb1ELb1ELb1EEEEEEEEEvNT_6ParamsE)
        /*0014*/ 	.word	0x00000038


	//----- nvinfo : EIATTR_REGCOUNT
	.align		4
.L_21:
        /*0018*/ 	.byte	0x04, 0x2f
        /*001a*/ 	.short	(.L_23 - .L_22)
	.align		4
.L_22:
        /*001c*/ 	.word	index@(_ZN7cutlass13device_kernelIN5flash11enable_sm90INS1_16FlashAttnFwdSm90INS1_25CollectiveMainloopFwdSm90ILi2EN4cute5tupleIJNS5_1CILi1EEES8_S8_EEENS6_IJNS7_ILi64EEESA_SA_EEELi512ENS_6half_tEfNS_4arch4Sm90ELb1ELb0ELb0ELb1ELb0ELb0ELb1ELb0ELb0ELb0ELb0ELb0EEENS1_21CollectiveEpilogueFwdINS6_IJSA_NS7_ILi512EEESA_EEES9_SC_SE_Li256ELb1ELb0ELb0ELb0EEENS1_36VarlenDynamicPersistentTileSchedulerILi64ELi64ELi256ELi32ELb0ELb0ELb1ELb1ELb1ELb1EEEEEEEEEvNT_6ParamsE)
        /*0020*/ 	.word	0x000000a8


	//----- nvinfo : EIATTR_FRAME_SIZE
	.align		4
.L_23:
        /*0024*/ 	.byte	0x04, 0x11
        /*0026*/ 	.short	(.L_25 - .L_24)
	.align		4
.L_24:
        /*0028*/ 	.word	index@(_ZN7cutlass13device_kernelIN5flash11enable_sm90INS1_16FlashAttnFwdSm90INS1_25CollectiveMainloopFwdSm90ILi2EN4cute5tupleIJNS5_1CILi1EEES8_S8_EEENS6_IJNS7_ILi64EEESA_SA_EEELi512ENS_6half_tEfNS_4arch4Sm90ELb1ELb0ELb0ELb1ELb0ELb0ELb1ELb0ELb0ELb0ELb0ELb0EEENS1_21CollectiveEpilogueFwdINS6_IJSA_NS7_ILi512EEESA_EEES9_SC_SE_Li256ELb1ELb0ELb0ELb0EEENS1_36VarlenDynamicPersistentTileSchedulerILi64ELi64ELi256ELi32ELb0ELb0ELb1ELb1ELb1ELb1EEEEEEEEEvNT_6ParamsE)
        /*002c*/ 	.word	0x00000030


	//----- nvinfo : EIATTR_REGCOUNT
	.align		4
.L_25:
        /*0030*/ 	.byte	0x04, 0x2f
        /*0032*/ 	.short	(.L_27 - .L_26)
	.align		4
.L_26:
        /*0034*/ 	.word	index@(_ZN7cutlass13device_kernelIN5flash11enable_sm90INS1_16FlashAttnFwdSm90INS1_25CollectiveMainloopFwdSm90ILi2EN4cute5tupleIJNS5_1CILi1EEES8_S8_EEENS6_IJNS7_ILi64EEESA_SA_EEELi512ENS_6half_tEfNS_4arch4Sm90ELb1ELb0ELb0ELb1ELb0ELb1ELb0ELb0ELb0ELb0ELb0ELb0EEENS1_21CollectiveEpilogueFwdINS6_IJSA_NS7_ILi512EEESA_EEES9_SC_SE_Li256ELb1ELb0ELb0ELb0EEENS1_36VarlenDynamicPersistentTileSchedulerILi64ELi64ELi256ELi32ELb0ELb0ELb1ELb1ELb1ELb1EEEEEEEEEvNT_6ParamsE)
        /*0038*/ 	.word	0x000000a8


	//----- nvinfo : EIATTR_FRAME_SIZE
	.align		4
.L_27:
        /*003c*/ 	.byte	0x04, 0x11
        /*003e*/ 	.short	(.L_29 - .L_28)
	.align		4
.L_28:
        /*0040*/ 	.word	index@(_ZN7cutlass13device_kernelIN5flash11enable_sm90INS1_16FlashAttnFwdSm90INS1_25CollectiveMainloopFwdSm90ILi2EN4cute5tupleIJNS5_1CILi1EEES8_S8_EEENS6_IJNS7_ILi64EEESA_SA_EEELi512ENS_6half_tEfNS_4arch4Sm90ELb1ELb0ELb0ELb1ELb0ELb1ELb0ELb0ELb0ELb0ELb0ELb0EEENS1_21CollectiveEpilogueFwdINS6_IJSA_NS7_ILi512EEESA_EEES9_SC_SE_Li256ELb1ELb0ELb0ELb0EEENS1_36VarlenDynamicPersistentTileSchedulerILi64ELi64ELi256ELi32ELb0ELb0ELb1ELb1ELb1ELb1EEEEEEEEEvNT_6ParamsE)
        /*0044*/ 	.word	0x00000038


	//----- nvinfo : EIATTR_REGCOUNT
	.align		4
.L_29:
        /*0048*/ 	.byte	0x04, 0x2f
        /*004a*/ 	.short	(.L_31 - .L_30)
	.align		4
.L_30:
        /*004c*/ 	.word	index@(_ZN7cutlass13device_kernelIN5flash11enable_sm90INS1_16FlashAttnFwdSm90INS1_25CollectiveMainloopFwdSm90ILi2EN4cute5tupleIJNS5_1CILi1EEES8_S8_EEENS6_IJNS7_ILi64EEESA_SA_EEELi512ENS_6half_tEfNS_4arch4Sm90ELb1ELb0ELb0ELb1ELb0ELb0ELb0ELb0ELb0ELb0ELb0ELb0EEENS1_21CollectiveEpilogueFwdINS6_IJSA_NS7_ILi512EEESA_EEES9_SC_SE_Li256ELb1ELb0ELb0ELb0EEENS1_36VarlenDynamicPersistentTileSchedulerILi64ELi64ELi256ELi32ELb0ELb0ELb1ELb1ELb1ELb1EEEEEEEEEvNT_6ParamsE)
        /*0050*/ 	.word	0x000000a8


	//----- nvinfo : EIATTR_FRAME_SIZE
	.align		4
.L_31:
        /*0054*/ 	.byte	0x04, 0x11
        /*0056*/ 	.short	(.L_33 - .L_32)
	.align		4
.L_32:
        /*0058*/ 	.word	index@(_ZN7cutlass13device_kernelIN5flash11enable_sm90INS1_16FlashAttnFwdSm90INS1_25CollectiveMainloopFwdSm90ILi2EN4cute5tupleIJNS5_1CILi1EEES8_S8_EEENS6_IJNS7_ILi64EEESA_SA_EEELi512ENS_6half_tEfNS_4arch4Sm90ELb1ELb0ELb0ELb1ELb0ELb0ELb0ELb0ELb0ELb0ELb0ELb0EEENS1_21CollectiveEpilogueFwdINS6_IJSA_NS7_ILi512EEESA_EEES9_SC_SE_Li256ELb1ELb0ELb0ELb0EEENS1_36VarlenDynamicPersistentTileSchedulerILi64ELi64ELi256ELi32ELb0ELb0ELb1ELb1ELb1ELb1EEEEEEEEEvNT_6ParamsE)
        /*005c*/ 	.word	0x00000028


	//----- nvinfo : EIATTR_REGCOUNT
	.align		4
.L_33:
        /*0060*/ 	.byte	0x04, 0x2f
        /*0062*/ 	.short	(.L_35 - .L_34)
	.align		4
.L_34:
        /*0064*/ 	.word	index@(_ZN7cutlass13device_kernelIN5flash11enable_sm90INS1_16FlashAttnFwdSm90INS1_25CollectiveMainloopFwdSm90ILi2EN4cute5tupleIJNS5_1CILi1EEES8_S8_EEENS6_IJNS7_ILi64EEESA_SA_EEELi512ENS_6half_tEfNS_4arch4Sm90ELb1ELb0ELb0ELb0ELb0ELb0ELb1ELb0ELb0ELb0ELb0ELb0EEENS1_21CollectiveEpilogueFwdINS6_IJSA_NS7_ILi512EEESA_EEES9_SC_SE_Li256ELb0ELb0ELb0ELb0EEENS1_30DynamicPersistentTileSchedulerILi256ELi32ELb0ELb0ELb1EEEEEEEEEvNT_6ParamsE)
        /*0068*/ 	.word	0x000000a8


	//----- nvinfo : EIATTR_FRAME_SIZE
	.align		4
.L_35:
        /*006c*/ 	.byte	0x04, 0x11
        /*006e*/ 	.short	(.L_37 - .L_36)
	.align		4
.L_36:
        /*0070*/ 	.word	index@(_ZN7cutlass13device_kernelIN5flash11enable_sm90INS1_16FlashAttnFwdSm90INS1_25CollectiveMainloopFwdSm90ILi2EN4cute5tupleIJNS5_1CILi1EEES8_S8_EEENS6_IJNS7_ILi64EEESA_SA_EEELi512ENS_6half_tEfNS_4arch4Sm90ELb1ELb0ELb0ELb0ELb0ELb0ELb1ELb0ELb0ELb0ELb0ELb0EEENS1_21CollectiveEpilogueFwdINS6_IJSA_NS7_ILi512EEESA_EEES9_SC_SE_Li256ELb0ELb0ELb0ELb0EEENS1_30DynamicPersistentTileSchedulerILi256ELi32ELb0ELb0ELb1EEEEEEEEEvNT_6ParamsE)
        /*0074*/ 	.word	0x00000008


	//----- nvinfo : EIATTR_REGCOUNT
	.align		4
.L_37:
        /*0078*/ 	.byte	0x04, 0x2f
        /*007a*/ 	.short	(.L_39 - .L_38)
	.align		4
.L_38:
        /*007c*/ 	.word	index@(_ZN7cutlass13device_kernelIN5flash11enable_sm90INS1_16FlashAttnFwdSm90INS1_25CollectiveMainloopFwdSm90ILi2EN4cute5tupleIJNS5_1CILi1EEES8_S8_EEENS6_IJNS7_ILi64EEESA_SA_EEELi512ENS_6half_tEfNS_4arch4Sm90ELb1ELb0ELb0ELb0ELb0ELb0ELb0ELb0ELb0ELb0ELb0ELb0EEENS1_21CollectiveEpilogueFwdINS6_IJSA_NS7_ILi512EEESA_EEES9_SC_SE_Li256ELb0ELb0ELb0ELb0EEENS1_30DynamicPersistentTileSchedulerILi256ELi32ELb0ELb0ELb1EEEEEEEEEvNT_6ParamsE)
        /*0080*/ 	.word	0x000000a8


	//----- nvinfo : EIATTR_FRAME_SIZE
	.align		4
.L_39:
        /*0084*/ 	.byte	0x04, 0x11
        /*0086*/ 	.short	(.L_41 - .L_40)
	.align		4
.L_40:
        /*0088*/ 	.word	index@(_ZN7cutlass13device_kernelIN5flash11enable_sm90INS1_16FlashAttnFwdSm90INS1_25CollectiveMainloopFwdSm90ILi2EN4cute5tupleIJNS5_1CILi1EEES8_S8_EEENS6_IJNS7_ILi64EEESA_SA_EEELi512ENS_6half_tEfNS_4arch4Sm90ELb1ELb0ELb0ELb0ELb0ELb0ELb0ELb0ELb0ELb0ELb0ELb0EEENS1_21CollectiveEpilogueFwdINS6_IJSA_NS7_ILi512EEESA_EEES9_SC_SE_Li256ELb0ELb0ELb0ELb0EEENS1_30DynamicPersistentTileSchedulerILi256ELi32ELb0ELb0ELb1EEEEEEEEEvNT_6ParamsE)
        /*008c*/ 	.word	0x00000000


	//----- nvinfo : EIATTR_REGCOUNT
	.align		4
.L_41:
        /*0090*/ 	.byte	0x04, 0x2f
        /*0092*/ 	.short	(.L_43 - .L_42)
	.align		4
.L_42:
        /*0094*/ 	.word	index@(_ZN7cutlass13device_kernelIN5flash11enable_sm90INS1_16FlashAttnFwdSm90INS1_25CollectiveMainloopFwdSm90ILi2EN4cute5tupleIJNS5_1CILi1EEES8_S8_EEENS6_IJNS7_ILi64EEESA_SA_EEELi512ENS_6half_tEfNS_4arch4Sm90ELb0ELb1ELb0ELb1ELb0ELb1ELb1ELb0ELb0ELb0ELb0ELb0EEENS1_21CollectiveEpilogueFwdINS6_IJSA_NS7_ILi512EEESA_EEES9_SC_SE_Li256ELb1ELb0ELb0ELb0EEENS1_36VarlenDynamicPersistentTileSchedulerILi64ELi64ELi256ELi32ELb0ELb0ELb1ELb1ELb0ELb1EEEEEEEEEvNT_6ParamsE)
        /*0098*/ 	.word	0x000000a8


	//----- nvinfo : EIATTR_FRAME_SIZE
	.align		4
.L_43:
        /*009c*/ 	.byte	0x04, 0x11
        /*009e*/ 	.short	(.L_45 - .L_44)
	.align		4
.L_44:
        /*00a0*/ 	.word	index@(_ZN7cutlass13device_kernelIN5flash11enable_sm90INS1_16FlashAttnFwdSm90INS1_25CollectiveMainloopFwdSm90ILi2EN4cute5tupleIJNS5_1CILi1EEES8_S8_EEENS6_IJNS7_ILi64EEESA_SA_EEELi512ENS_6half_tEfNS_4arch4Sm90ELb0ELb1ELb0ELb1ELb0ELb1ELb1ELb0ELb0ELb0ELb0ELb0EEENS1_21CollectiveEpilogueFwdINS6_IJSA_NS7_ILi512EEESA_EEES9_SC_SE_Li256ELb1ELb0ELb0ELb0EEENS1_36VarlenDynamicPersistentTileSchedulerILi64ELi64ELi256ELi32ELb0ELb0ELb1ELb1ELb0ELb1EEEEEEEEEvNT_6ParamsE)
        /*00a4*/ 	.word	0x00000038


	//----- nvinfo : EIATTR_REGCOUNT
	.align		4
.L_45:
        /*00a8*/ 	.byte	0x04, 0x2f
        /*00aa*/ 	.short	(.L_47 - .L_46)
	.align		4
.L_46:
        /*00ac*/ 	.word	index@(_ZN7cutlass13device_kernelIN5flash11enable_sm90INS1_16FlashAttnFwdSm90INS1_25CollectiveMainloopFwdSm90ILi2EN4cute5tupleIJNS5_1CILi1EEES8_S8_EEENS6_IJNS7_ILi64EEESA_SA_EEELi512ENS_6half_tEfNS_4arch4Sm90ELb0ELb1ELb0ELb1ELb0ELb0ELb1ELb0ELb0ELb0ELb0ELb0EEENS1_21CollectiveEpilogueFwdINS6_IJSA_NS7_ILi512EEESA_EEES9_SC_SE_Li256ELb1ELb0ELb0ELb0EEENS1_36VarlenDynamicPersistentTileSchedulerILi64ELi64ELi256ELi32ELb0ELb0ELb1ELb1ELb0ELb1EEEEEEEEEvNT_6ParamsE)
        /*00b0*/ 	.word	0x000000a8


	//----- nvinfo : EIATTR_FRAME_SIZE
	.align		4
.L_47:
        /*00b4*/ 	.byte	0x04, 0x11
        /*00b6*/ 	.short	(.L_49 - .L_48)
	.align		4
.L_48:
        /*00b8*/ 	.word	index@(_ZN7cutlass13device_kernelIN5flash11enable_sm90INS1_16FlashAttnFwdSm90INS1_25CollectiveMainloopFwdSm90ILi2EN4cute5tupleIJNS5_1CILi1EEES8_S8_EEENS6_IJNS7_ILi64EEESA_SA_EEELi512ENS_6half_tEfNS_4arch4Sm90ELb0ELb1ELb0ELb1ELb0ELb0ELb1ELb0ELb0ELb0ELb0ELb0EEENS1_21CollectiveEpilogueFwdINS6_IJSA_NS7_ILi512EEESA_EEES9_SC_SE_Li256ELb1ELb0ELb0ELb0EEENS1_36VarlenDynamicPersistentTileSchedulerILi64ELi64ELi256ELi32ELb0ELb0ELb1ELb1ELb0ELb1EEEEEEEEEvNT_6ParamsE)
        /*00bc*/ 	.word	0x00000028


	//----- nvinfo : EIATTR_REGCOUNT
	.align		4
.L_49:
        /*00c0*/ 	.byte	0x04, 0x2f
        /*00c2*/ 	.short	(.L_51 - .L_50)
	.align		4
.L_50:
        /*00c4*/ 	.word	index@(_ZN7cutlass13device_kernelIN5flash11enable_sm90INS1_16FlashAttnFwdSm90INS1_25CollectiveMainloopFwdSm90ILi2EN4cute5tupleIJNS5_1CILi1EEES8_S8_EEENS6_IJNS7_ILi64EEESA_SA_EEELi512ENS_6half_tEfNS_4arch4Sm90ELb0ELb1ELb0ELb1ELb0ELb1ELb0ELb0ELb0ELb0ELb0ELb0EEENS1_21CollectiveEpilogueFwdINS6_IJSA_NS7_ILi512EEESA_EEES9_SC_SE_Li256ELb1ELb0ELb0ELb0EEENS1_36VarlenDynamicPersistentTileSchedulerILi64ELi64ELi256ELi32ELb0ELb0ELb1ELb1ELb0ELb1EEEEEEEEEvNT_6ParamsE)
        /*00c8*/ 	.word	0x000000a8


	//----- nvinfo : EIATTR_FRAME_SIZE
	.align		4
.L_51:
        /*00cc*/ 	.byte	0x04, 0x11
        /*00ce*/ 	.short	(.L_53 - .L_52)
	.align		4
.L_52:
        /*00d0*/ 	.word	index@(_ZN7cutlass13device_kernelIN5flash11enable_sm90INS1_16FlashAttnFwdSm90INS1_25CollectiveMainloopFwdSm90ILi2EN4cute5tupleIJNS5_1CILi1EEES8_S8_EEENS6_IJNS7_ILi64EEESA_SA_EEELi512ENS_6half_tEfNS_4arch4Sm90ELb0ELb1ELb0ELb1ELb0ELb1ELb0ELb0ELb0ELb0ELb0ELb0EEENS1_21CollectiveEpilogueFwdINS6_IJSA_NS7_ILi512EEESA_EEES9_SC_SE_Li256ELb1ELb0ELb0ELb0EEENS1_36VarlenDynamicPersistentTileSchedulerILi64ELi64ELi256ELi32ELb0ELb0ELb1ELb1ELb0ELb1EEEEEEEEEvNT_6ParamsE)
        /*00d4*/ 	.word	0x00000028


	//----- nvinfo : EIATTR_REGCOUNT
	.align		4
.L_53:
        /*00d8*/ 	.byte	0x04, 0x2f
        /*00da*/ 	.short	(.L_55 - .L_54)
	.align		4
.L_54:
        /*00dc*/ 	.word	index@(_ZN7cutlass13device_kernelIN5flash11enable_sm90INS1_16FlashAttnFwdSm90INS1_25CollectiveMainloopFwdSm90ILi2EN4cute5tupleIJNS5_1CILi1EEES8_S8_EEENS6_IJNS7_ILi64EEESA_SA_EEELi512ENS_6half_tEfNS_4arch4Sm90ELb0ELb1ELb0ELb1ELb0ELb0ELb0ELb0ELb0ELb0ELb0ELb0EEENS1_21CollectiveEpilogueFwdINS6_IJSA_NS7_ILi512EEESA_EEES9_SC_SE_Li256ELb1ELb0ELb0ELb0EEENS1_36VarlenDynamicPersistentTileSchedulerILi64ELi64ELi256ELi32ELb0ELb0ELb1ELb1ELb0ELb1EEEEEEEEEvNT_6ParamsE)
        /*00e0*/ 	.word	0x000000a8


	//----- nvinfo : EIATTR_FRAME_SIZE
	.align		4
.L_55:
        /*00e4*/ 	.byte	0x04, 0x11
        /*00e6*/ 	.short	(.L_57 - .L_56)
	.align		4
.L_56:
        /*00e8*/ 	.word	index@(_ZN7cutlass13device_kernelIN5flash11enable_sm90INS1_16FlashAttnFwdSm90INS1_25CollectiveMainloopFwdSm90ILi2EN4cute5tupleIJNS5_1CILi1EEES8_S8_EEENS6_IJNS7_ILi64EEESA_SA_EEELi512ENS_6half_tEfNS_4arch4Sm90ELb0ELb1ELb0ELb1ELb0ELb0ELb0ELb0ELb0ELb0ELb0ELb0EEENS1_21CollectiveEpilogueFwdINS6_IJSA_NS7_ILi512EEESA_EEES9_SC_SE_Li256ELb1ELb0ELb0ELb0EEENS1_36VarlenDynamicPersistentTileSchedulerILi64ELi64ELi256ELi32ELb0ELb0ELb1ELb1ELb0ELb1EEEEEEEEEvNT_6ParamsE)
        /*00ec*/ 	.word	0x00000020


	//----- nvinfo : EIATTR_REGCOUNT
	.align		4
.L_57:
        /*00f0*/ 	.byte	0x04, 0x2f
        /*00f2*/ 	.short	(.L_59 - .L_58)
	.align		4
.L_58:
        /*00f4*/ 	.word	index@(_ZN7cutlass13device_kernelIN5flash11enable_sm90INS1_16FlashAttnFwdSm90INS1_25CollectiveMainloopFwdSm90ILi2EN4cute5tupleIJNS5_1CILi1EEES8_S8_EEENS6_IJNS7_ILi64EEESA_SA_EEELi512ENS_6half_tEfNS_4arch4Sm90ELb0ELb1ELb0ELb0ELb0ELb0ELb1ELb0ELb0ELb0ELb0ELb0EEENS1_21CollectiveEpilogueFwdINS6_IJSA_NS7_ILi512EEESA_EEES9_SC_SE_Li256ELb0ELb0ELb0ELb0EEENS1_30DynamicPersistentTileSchedulerILi256ELi32ELb0ELb0ELb1EEEEEEEEEvNT_6ParamsE)
        /*00f8*/ 	.word	0x000000a8


	//----- nvinfo : EIATTR_FRAME_SIZE
	.align		4
.L_59:
        /*00fc*/ 	.byte	0x04, 0x11
        /*00fe*/ 	.short	(.L_61 - .L_60)
	.align		4
.L_60:
        /*0100*/ 	.word	index@(_ZN7cutlass13device_kernelIN5flash11enable_sm90INS1_16FlashAttnFwdSm90INS1_25CollectiveMainloopFwdSm90ILi2EN4cute5tupleIJNS5_1CILi1EEES8_S8_EEENS6_IJNS7_ILi64EEESA_SA_EEELi512ENS_6half_tEfNS_4arch4Sm90ELb0ELb1ELb0ELb0ELb0ELb0ELb1ELb0ELb0ELb0ELb0ELb0EEENS1_21CollectiveEpilogueFwdINS6_IJSA_NS7_ILi512EEESA_EEES9_SC_SE_Li256ELb0ELb0ELb0ELb0EEENS1_30DynamicPersistentTileSchedulerILi256ELi32ELb0ELb0ELb1EEEEEEEEEvNT_6ParamsE)
        /*0104*/ 	.word	0x00000008


	//----- nvinfo : EIATTR_REGCOUNT
	.align		4
.L_61:
        /*0108*/ 	.byte	0x04, 0x2f
        /*010a*/ 	.short	(.L_63 - .L_62)
	.align		4
.L_62:
        /*010c*/ 	.word	index@(_ZN7cutlass13device_kernelIN5flash11enable_sm90INS1_16FlashAttnFwdSm90INS1_25CollectiveMainloopFwdSm90ILi2EN4cute5tupleIJNS5_1CILi1EEES8_S8_EEENS6_IJNS7_ILi64EEESA_SA_EEELi512ENS_6half_tEfNS_4arch4Sm90ELb0ELb1ELb0ELb0ELb0ELb0ELb0ELb0ELb0ELb0ELb0ELb0EEENS1_21CollectiveEpilogueFwdINS6_IJSA_NS7_ILi512EEESA_EEES9_SC_SE_Li256ELb0ELb0ELb0ELb0EEENS1_30DynamicPersistentTileSchedulerILi256ELi32ELb0ELb0ELb1EEEEEEEEEvNT_6ParamsE)
        /*0110*/ 	.word	0x000000a8


	//----- nvinfo : EIATTR_FRAME_SIZE
	.align		4
.L_63:
        /*0114*/ 	.byte	0x04, 0x11
        /*0116*/ 	.short	(.L_65 - .L_64)
	.align		4
.L_64:
        /*0118*/ 	.word	index@(_ZN7cutlass13device_kernelIN5flash11enable_sm90INS1_16FlashAttnFwdSm90INS1_25CollectiveMainloopFwdSm90ILi2EN4cute5tupleIJNS5_1CILi1EEES8_S8_EEENS6_IJNS7_ILi64EEESA_SA_EEELi512ENS_6half_tEfNS_4arch4Sm90ELb0ELb1ELb0ELb0ELb0ELb0ELb0ELb0ELb0ELb0ELb0ELb0EEENS1_21CollectiveEpilogueFwdINS6_IJSA_NS7_ILi512EEESA_EEES9_SC_SE_Li256ELb0ELb0ELb0ELb0EEENS1_30DynamicPersistentTileSchedulerILi256ELi32ELb0ELb0ELb1EEEEEEEEEvNT_6ParamsE)
        /*011c*/ 	.word	0x00000000


	//----- nvinfo : EIATTR_REGCOUNT
	.align		4
.L_65:
        /*0120*/ 	.byte	0x04, 0x2f
        /*0122*/ 	.short	(.L_67 - .L_66)
	.align		4
.L_66:
        /*0124*/ 	.word	index@(_ZN7cutlass13device_kernelIN5flash11enable_sm90INS1_16FlashAttnFwdSm90INS1_25CollectiveMainloopFwdSm90ILi2EN4cute5tupleIJNS5_1CILi1EEES8_S8_EEENS6_IJNS7_ILi64EEESA_SA_EEELi512ENS_6half_tEfNS_4arch4Sm90ELb0ELb0ELb0ELb1ELb0ELb1ELb1ELb0ELb0ELb0ELb0ELb0EEENS1_21CollectiveEpilogueFwdINS6_IJSA_NS7_ILi512EEESA_EEES9_SC_SE_Li256ELb1ELb0ELb0ELb0EEENS1_36VarlenDynamicPersistentTileSchedulerILi64ELi64ELi256ELi32ELb0ELb0ELb1ELb0ELb1ELb1EEEEEEEEEvNT_6ParamsE)
        /*0128*/ 	.word	0x000000a8


	//----- nvinfo : EIATTR_FRAME_SIZE
	.align		4
.L_67:
        /*012c*/ 	.byte	0x04, 0x11
        /*012e*/ 	.short	(.L_69 - .L_68)
	.align		4
.L_68:
        /*0130*/ 	.word	index@(_ZN7cutlass13device_kernelIN5flash11enable_sm90INS1_16FlashAttnFwdSm90INS1_25CollectiveMainloopFwdSm90ILi2EN4cute5tupleIJNS5_1CILi1EEES8_S8_EEENS6_IJNS7_ILi64EEESA_SA_EEELi512ENS_6half_tEfNS_4arch4Sm90ELb0ELb0ELb0ELb1ELb0ELb1ELb1ELb0ELb0ELb0ELb0ELb0EEENS1_21CollectiveEpilogueFwdINS6_IJSA_NS7_ILi512EEESA_EEES9_SC_SE_Li256ELb1ELb0ELb0ELb0EEENS1_36VarlenDynamicPersistentTileSchedulerILi64ELi64ELi256ELi32ELb0ELb0ELb1ELb0ELb1ELb1EEEEEEEEEvNT_6ParamsE)
        /*0134*/ 	.word	0x00000040


	//----- nvinfo : EIATTR_REGCOUNT
	.align		4
.L_69:
        /*0138*/ 	.byte	0x04, 0x2f
        /*013a*/ 	.short	(.L_71 - .L_70)
	.align		4
.L_70:
        /*013c*/ 	.word	index@(_ZN7cutlass13device_kernelIN5flash11enable_sm90INS1_16FlashAttnFwdSm90INS1_25CollectiveMainloopFwdSm90ILi2EN4cute5tupleIJNS5_1CILi1EEES8_S8_EEENS6_IJNS7_ILi64EEESA_SA_EEELi512ENS_6half_tEfNS_4arch4Sm90ELb0ELb0ELb0ELb1ELb0ELb0ELb1ELb0ELb0ELb0ELb0ELb0EEENS1_21CollectiveEpilogueFwdINS6_IJSA_NS7_ILi512EEESA_EEES9_SC_SE_Li256ELb1ELb0ELb0ELb0EEENS1_36VarlenDynamicPersistentTileSchedulerILi64ELi64ELi256ELi32ELb0ELb0ELb1ELb0ELb1ELb1EEEEEEEEEvNT_6ParamsE)
        /*0140*/ 	.word	0x000000a8


	//----- nvinfo : EIATTR_FRAME_SIZE
	.align		4
.L_71:
        /*0144*/ 	.byte	0x04, 0x11
        /*0146*/ 	.short	(.L_73 - .L_72)
	.align		4
.L_72:
        /*0148*/ 	.word	index@(_ZN7cutlass13device_kernelIN5flash11enable_sm90INS1_16FlashAttnFwdSm90INS1_25CollectiveMainloopFwdSm90ILi2EN4cute5tupleIJNS5_1CILi1EEES8_S8_EEENS6_IJNS7_ILi64EEESA_SA_EEELi512ENS_6half_tEfNS_4arch4Sm90ELb0ELb0ELb0ELb1ELb0ELb0ELb1ELb0ELb0ELb0ELb0ELb0EEENS1_21CollectiveEpilogueFwdINS6_IJSA_NS7_ILi512EEESA_EEES9_SC_SE_Li256ELb1ELb0ELb0ELb0EEENS1_36VarlenDynamicPersistentTileSchedulerILi64ELi64ELi256ELi32ELb0ELb0ELb1ELb0ELb1ELb1EEEEEEEEEvNT_6ParamsE)
        /*014c*/ 	.word	0x00000038


	//----- nvinfo : EIATTR_REGCOUNT
	.align		4
.L_73:
        /*0150*/ 	.byte	0x04, 0x2f
        /*0152*/ 	.short	(.L_75 - .L_74)
	.align		4
.L_74:
        /*0154*/ 	.word	index@(_ZN7cutlass13device_kernelIN5flash11enable_sm90INS1_16FlashAttnFwdSm90INS1_25CollectiveMainloopFwdSm90ILi2EN4cute5tupleIJNS5_1CILi1EEES8_S8_EEENS6_IJNS7_ILi64EEESA_SA_EEELi512ENS_6half_tEfNS_4arch4Sm90ELb0ELb0ELb0ELb1ELb0ELb1ELb0ELb0ELb0ELb0ELb0ELb0EEENS1_21CollectiveEpilogueFwdINS6_IJSA_NS7_ILi512EEESA_EEES9_SC_SE_Li256ELb1ELb0ELb0ELb0EEENS1_36VarlenDynamicPersistentTileSchedulerILi64ELi64ELi256ELi32ELb0ELb0ELb1ELb0ELb1ELb1EEEEEEEEEvNT_6ParamsE)
        /*0158*/ 	.word	0x000000a8


	//----- nvinfo : EIATTR_FRAME_SIZE
	.align		4
.L_75:
        /*015c*/ 	.byte	0x04, 0x11
        /*015e*/ 	.short	(.L_77 - .L_76)
	.align		4
.L_76:
        /*0160*/ 	.word	index@(_ZN7cutlass13device_kernelIN5flash11enable_sm90INS1_16FlashAttnFwdSm90INS1_25CollectiveMainloopFwdSm90ILi2EN4cute5tupleIJNS5_1CILi1EEES8_S8_EEENS6_IJNS7_ILi64EEESA_SA_EEELi512ENS_6half_tEfNS_4arch4Sm90ELb0ELb0ELb0ELb1ELb0ELb1ELb0ELb0ELb0ELb0ELb0ELb0EEENS1_21CollectiveEpilogueFwdINS6_IJSA_NS7_ILi512EEESA_EEES9_SC_SE_Li256ELb1ELb0ELb0ELb0EEENS1_36VarlenDynamicPersistentTileSchedulerILi64ELi64ELi256ELi32ELb0ELb0ELb1ELb0ELb1ELb1EEEEEEEEEvNT_6ParamsE)
        /*0164*/ 	.word	0x00000040


	//----- nvinfo : EIATTR_REGCOUNT
	.align		4
.L_77:
        /*0168*/ 	.byte	0x04, 0x2f
        /*016a*/ 	.short	(.L_79 - .L_78)
	.align		4
.L_78:
        /*016c*/ 	.word	index@(_ZN7cutlass13device_kernelIN5flash11enable_sm90INS1_16FlashAttnFwdSm90INS1_25CollectiveMainloopFwdSm90ILi2EN4cute5tupleIJNS5_1CILi1EEES8_S8_EEENS6_IJNS7_ILi64EEESA_SA_EEELi512ENS_6half_tEfNS_4arch4Sm90ELb0ELb0ELb0ELb1ELb0ELb0ELb0ELb0ELb0ELb0ELb0ELb0EEENS1_21CollectiveEpilogueFwdINS6_IJSA_NS7_ILi512EEESA_EEES9_SC_SE_Li256ELb1ELb0ELb0ELb0EEENS1_36VarlenDynamicPersistentTileSchedulerILi64ELi64ELi256ELi32ELb0ELb0ELb1ELb0ELb1ELb1EEEEEEEEEvNT_6ParamsE)
        /*0170*/ 	.word	0x000000a8


	//----- nvinfo : EIATTR_FRAME_SIZE
	.align		4
.L_79:
        /*0174*/ 	.byte	0x04, 0x11
        /*0176*/ 	.short	(.L_81 - .L_80)
	.align		4
.L_80:
        /*0178*/ 	.word	index@(_ZN7cutlass13device_kernelIN5flash11enable_sm90INS1_16FlashAttnFwdSm90INS1_25CollectiveMainloopFwdSm90ILi2EN4cute5tupleIJNS5_1CILi1EEES8_S8_EEENS6_IJNS7_ILi64EEESA_SA_EEELi512ENS_6half_tEfNS_4arch4Sm90ELb0ELb0ELb0ELb1ELb0ELb0ELb0ELb0ELb0ELb0ELb0ELb0EEENS1_21CollectiveEpilogueFwdINS6_IJSA_NS7_ILi512EEESA_EEES9_SC_SE_Li256ELb1ELb0ELb0ELb0EEENS1_36VarlenDynamicPersistentTileSchedulerILi64ELi64ELi256ELi32ELb0ELb0ELb1ELb0ELb1ELb1EEEEEEEEEvNT_6ParamsE)
        /*017c*/ 	.word	0x00000030


	//----- nvinfo : EIATTR_REGCOUNT
	.align		4
.L_81:
        /*0180*/ 	.byte	0x04, 0x2f
        /*0182*/ 	.short	(.L_83 - .L_82)
	.align		4
.L_82:
        /*0184*/ 	.word	index@(_ZN7cutlass13device_kernelIN5flash11enable_sm90INS1_16FlashAttnFwdSm90INS1_25CollectiveMainloopFwdSm90ILi2EN4cute5tupleIJNS5_1CILi1EEES8_S8_EEENS6_IJNS7_ILi64EEESA_SA_EEELi512ENS_6half_tEfNS_4arch4Sm90ELb0ELb0ELb0ELb0ELb0ELb0ELb1ELb0ELb0ELb0ELb0ELb0EEENS1_21CollectiveEpilogueFwdINS6_IJSA_NS7_ILi512EEESA_EEES9_SC_SE_Li256ELb0ELb0ELb0ELb0EEENS1_29StaticPersistentTileSchedulerILb0EEEEEEEEEvNT_6ParamsE)
        /*0188*/ 	.word	0x000000a8


	//----- nvinfo : EIATTR_FRAME_SIZE
	.align		4
.L_83:
        /*018c*/ 	.byte	0x04, 0x11
        /*018e*/ 	.short	(.L_85 - .L_84)
	.align		4
.L_84:
        /*0190*/ 	.word	index@(_ZN7cutlass13device_kernelIN5flash11enable_sm90INS1_16FlashAttnFwdSm90INS1_25CollectiveMainloopFwdSm90ILi2EN4cute5tupleIJNS5_1CILi1EEES8_S8_EEENS6_IJNS7_ILi64EEESA_SA_EEELi512ENS_6half_tEfNS_4arch4Sm90ELb0ELb0ELb0ELb0ELb0ELb0ELb1ELb0ELb0ELb0ELb0ELb0EEENS1_21CollectiveEpilogueFwdINS6_IJSA_NS7_ILi512EEESA_EEES9_SC_SE_Li256ELb0ELb0ELb0ELb0EEENS1_29StaticPersistentTileSchedulerILb0EEEEEEEEEvNT_6ParamsE)
        /*0194*/ 	.word	0x00000020


	//----- nvinfo : EIATTR_REGCOUNT
	.align		4
.L_85:
        /*0198*/ 	.byte	0x04, 0x2f
        /*019a*/ 	.short	(.L_87 - .L_86)
	.align		4
.L_86:
        /*019c*/ 	.word	index@(_ZN7cutlass13device_kernelIN5flash11enable_sm90INS1_16FlashAttnFwdSm90INS1_25CollectiveMainloopFwdSm90ILi2EN4cute5tupleIJNS5_1CILi1EEES8_S8_EEENS6_IJNS7_ILi64EEESA_SA_EEELi512ENS_6half_tEfNS_4arch4Sm90ELb0ELb0ELb0ELb0ELb0ELb0ELb0ELb0ELb0ELb0ELb0ELb0EEENS1_21CollectiveEpilogueFwdINS6_IJSA_NS7_ILi512EEESA_EEES9_SC_SE_Li256ELb0ELb0ELb0ELb0EEENS1_29StaticPersistentTileSchedulerILb0EEEEEEEEEvNT_6ParamsE)
        /*01a0*/ 	.word	0x000000a8


	//----- nvinfo : EIATTR_FRAME_SIZE
	.align		4
.L_87:
        /*01a4*/ 	.byte	0x04, 0x11
        /*01a6*/ 	.short	(.L_89 - .L_88)
	.align		4
.L_88:
        /*01a8*/ 	.word	index@(_ZN7cutlass13device_kernelIN5flash11enable_sm90INS1_16FlashAttnFwdSm90INS1_25CollectiveMainloopFwdSm90ILi2EN4cute5tupleIJNS5_1CILi1EEES8_S8_EEENS6_IJNS7_ILi64EEESA_SA_EEELi512ENS_6half_tEfNS_4arch4Sm90ELb0ELb0ELb0ELb0ELb0ELb0ELb0ELb0ELb0ELb0ELb0ELb0EEENS1_21CollectiveEpilogueFwdINS6_IJSA_NS7_ILi512EEESA_EEES9_SC_SE_Li256ELb0ELb0ELb0ELb0EEENS1_29StaticPersistentTileSchedulerILb0EEEEEEEEEvNT_6ParamsE)
        /*01ac*/ 	.word	0x00000020


	//----- nvinfo : EIATTR_MIN_STACK_SIZE
	.align		4
.L_89:
        /*01b0*/ 	.byte	0x04, 0x12
        /*01b2*/ 	.short	(.L_91 - .L_90)
	.align		4
.L_90:
        /*01b4*/ 	.word	index@(_ZN7cutlass13device_kernelIN5flash11enable_sm90INS1_16FlashAttnFwdSm90INS1_25CollectiveMainloopFwdSm90ILi2EN4cute5tupleIJNS5_1CILi1EEES8_S8_EEENS6_IJNS7_ILi64EEESA_SA_EEELi512ENS_6half_tEfNS_4arch4Sm90ELb0ELb0ELb0ELb0ELb0ELb0ELb0ELb0ELb0ELb0ELb0ELb0EEENS1_21CollectiveEpilogueFwdINS6_IJSA_NS7_ILi512EEESA_EEES9_SC_SE_Li256ELb0ELb0ELb0ELb0EEENS1_29StaticPersistentTileSchedulerILb0EEEEEEEEEvNT_6ParamsE)
        /*01b8*/ 	.word	0x00000020


	//----- nvinfo : EIATTR_MIN_STACK_SIZE
	.align		4
.L_91:
        /*01bc*/ 	.byte	0x04, 0x12
        /*01be*/ 	.short	(.L_93 - .L_92)
	.align		4
.L_92:
        /*01c0*/ 	.word	index@(_ZN7cutlass13device_kernelIN5flash11enable_sm90INS1_16FlashAttnFwdSm90INS1_25CollectiveMainloopFwdSm90ILi2EN4cute5tupleIJNS5_1CILi1EEES8_S8_EEENS6_IJNS7_ILi64EEESA_SA_EEELi512ENS_6half_tEfNS_4arch4Sm90ELb0ELb0ELb0ELb0ELb0ELb0ELb1ELb0ELb0ELb0ELb0ELb0EEENS1_21CollectiveEpilogueFwdINS6_IJSA_NS7_ILi512EEESA_EEES9_SC_SE_Li256ELb0ELb0ELb0ELb0EEENS1_29StaticPersistentTileSchedulerILb0EEEEEEEEEvNT_6ParamsE)
        /*01c4*/ 	.word	0x00000020


	//----- nvinfo : EIATTR_MIN_STACK_SIZE
	.align		4
.L_93:
        /*01c8*/ 	.byte	0x04, 0x12
        /*01ca*/ 	.short	(.L_95 - .L_94)
	.align		4
.L_94:
        /*01cc*/ 	.word	index@(_ZN7cutlass13device_kernelIN5flash11enable_sm90INS1_16FlashAttnFwdSm90INS1_25CollectiveMainloopFwdSm90ILi2EN4cute5tupleIJNS5_1CILi1EEES8_S8_EEENS6_IJNS7_ILi64EEESA_SA_EEELi512ENS_6half_tEfNS_4arch4Sm90ELb0ELb0ELb0ELb1ELb0ELb0ELb0ELb0ELb0ELb0ELb0ELb0EEENS1_21CollectiveEpilogueFwdINS6_IJSA_NS7_ILi512EEESA_EEES9_SC_SE_Li256ELb1ELb0ELb0ELb0EEENS1_36VarlenDynamicPersistentTileSchedulerILi64ELi64ELi256ELi32ELb0ELb0ELb1ELb0ELb1ELb1EEEEEEEEEvNT_6ParamsE)
        /*01d0*/ 	.word	0x00000030


	//----- nvinfo : EIATTR_MIN_STACK_SIZE
	.align		4
.L_95:
        /*01d4*/ 	.byte	0x04, 0x12
        /*01d6*/ 	.short	(.L_97 - .L_96)
	.align		4
.L_96:
        /*01d8*/ 	.word	index@(_ZN7cutlass13device_kernelIN5flash11enable_sm90INS1_16FlashAttnFwdSm90INS1_25CollectiveMainloopFwdSm90ILi2EN4cute5tupleIJNS5_1CILi1EEES8_S8_EEENS6_IJNS7_ILi64EEESA_SA_EEELi512ENS_6half_tEfNS_4arch4Sm90ELb0ELb0ELb0ELb1ELb0ELb1ELb0ELb0ELb0ELb0ELb0ELb0EEENS1_21CollectiveEpilogueFwdINS6_IJSA_NS7_ILi512EEESA_EEES9_SC_SE_Li256ELb1ELb0ELb0ELb0EEENS1_36VarlenDynamicPersistentTileSchedulerILi64ELi64ELi256ELi32ELb0ELb0ELb1ELb0ELb1ELb1EEEEEEEEEvNT_6ParamsE)
        /*01dc*/ 	.word	0x00000040


	//----- nvinfo : EIATTR_MIN_STACK_SIZE
	.align		4
.L_97:
        /*01e0*/ 	.byte	0x04, 0x12
        /*01e2*/ 	.short	(.L_99 - .L_98)
	.align		4
.L_98:
        /*01e4*/ 	.word	index@(_ZN7cutlass13device_kernelIN5flash11enable_sm90INS1_16FlashAttnFwdSm90INS1_25CollectiveMainloopFwdSm90ILi2EN4cute5tupleIJNS5_1CILi1EEES8_S8_EEENS6_IJNS7_ILi64EEESA_SA_EEELi512ENS_6half_tEfNS_4arch4Sm90ELb0ELb0ELb0ELb1ELb0ELb0ELb1ELb0ELb0ELb0ELb0ELb0EEENS1_21CollectiveEpilogueFwdINS6_IJSA_NS7_ILi512EEESA_EEES9_SC_SE_Li256ELb1ELb0ELb0ELb0EEENS1_36VarlenDynamicPersistentTileSchedulerILi64ELi64ELi256ELi32ELb0ELb0ELb1ELb0ELb1ELb1EEEEEEEEEvNT_6ParamsE)
        /*01e8*/ 	.word	0x00000038


	//----- nvinfo : EIATTR_MIN_STACK_SIZE
	.align		4
.L_99:
        /*01ec*/ 	.byte	0x04, 0x12
        /*01ee*/ 	.short	(.L_101 - .L_100)
	.align		4
.L_100:
        /*01f0*/ 	.word	index@(_ZN7cutlass13device_kernelIN5flash11enable_sm90INS1_16FlashAttnFwdSm90INS1_25CollectiveMainloopFwdSm90ILi2EN4cute5tupleIJNS5_1CILi1EEES8_S8_EEENS6_IJNS7_ILi64EEESA_SA_EEELi512ENS_6half_tEfNS_4arch4Sm90ELb0ELb0ELb0ELb1ELb0ELb1ELb1ELb0ELb0ELb0ELb0ELb0EEENS1_21CollectiveEpilogueFwdINS6_IJSA_NS7_ILi512EEESA_EEES9_SC_SE_Li256ELb1ELb0ELb0ELb0EEENS1_36VarlenDynamicPersistentTileSchedulerILi64ELi64ELi256ELi32ELb0ELb0ELb1ELb0ELb1ELb1EEEEEEEEEvNT_6ParamsE)
        /*01f4*/ 	.word	0x00000040


	//----- nvinfo : EIATTR_MIN_STACK_SIZE
	.align		4
.L_101:
        /*01f8*/ 	.byte	0x04, 0x12
        /*01fa*/ 	.short	(.L_103 - .L_102)
	.align		4
.L_102:
        /*01fc*/ 	.word	index@(_ZN7cutlass13device_kernelIN5flash11enable_sm90INS1_16FlashAttnFwdSm90INS1_25CollectiveMainloopFwdSm90ILi2EN4cute5tupleIJNS5_1CILi1EEES8_S8_EEENS6_IJNS7_ILi64EEESA_SA_EEELi512ENS_6half_tEfNS_4arch4Sm90ELb0ELb1ELb0ELb0ELb0ELb0ELb0ELb0ELb0ELb0ELb0ELb0EEENS1_21CollectiveEpilogueFwdINS6_IJSA_NS7_ILi512EEESA_EEES9_SC_SE_Li256ELb0ELb0ELb0ELb0EEENS1_30DynamicPersistentTileSchedulerILi256ELi32ELb0ELb0ELb1EEEEEEEEEvNT_6ParamsE)
        /*0200*/ 	.word	0x00000000


	//----- nvinfo : EIATTR_MIN_STACK_SIZE
	.align		4
.L_103:
        /*0204*/ 	.byte	0x04, 0x12
        /*0206*/ 	.short	(.L_105 - .L_104)
	.align		4
.L_104:
        /*0208*/ 	.word	index@(_ZN7cutlass13device_kernelIN5flash11enable_sm90INS1_16FlashAttnFwdSm90INS1_25CollectiveMainloopFwdSm90ILi2EN4cute5tupleIJNS5_1CILi1EEES8_S8_EEENS6_IJNS7_ILi64EEESA_SA_EEELi512ENS_6half_tEfNS_4arch4Sm90ELb0ELb1ELb0ELb0ELb0ELb0ELb1ELb0ELb0ELb0ELb0ELb0EEENS1_21CollectiveEpilogueFwdINS6_IJSA_NS7_ILi512EEESA_EEES9_SC_SE_Li256ELb0ELb0ELb0ELb0EEENS1_30DynamicPersistentTileSchedulerILi256ELi32ELb0ELb0ELb1EEEEEEEEEvNT_6ParamsE)
        /*020c*/ 	.word	0x00000008


	//----- nvinfo : EIATTR_MIN_STACK_SIZE
	.align		4
.L_105:
        /*0210*/ 	.byte	0x04, 0x12
        /*0212*/ 	.short	(.L_107 - .L_106)
	.align		4
.L_106:
        /*0214*/ 	.word	index@(_ZN7cutlass13device_kernelIN5flash11enable_sm90INS1_16FlashAttnFwdSm90INS1_25CollectiveMainloopFwdSm90ILi2EN4cute5tupleIJNS5_1CILi1EEES8_S8_EEENS6_IJNS7_ILi64EEESA_SA_EEELi512ENS_6half_tEfNS_4arch4Sm90ELb0ELb1ELb0ELb1ELb0ELb0ELb0ELb0ELb0ELb0ELb0ELb0EEENS1_21CollectiveEpilogueFwdINS6_IJSA_NS7_ILi512EEESA_EEES9_SC_SE_Li256ELb1ELb0ELb0ELb0EEENS1_36VarlenDynamicPersistentTileSchedulerILi64ELi64ELi256ELi32ELb0ELb0ELb1ELb1ELb0ELb1EEEEEEEEEvNT_6ParamsE)
        /*0218*/ 	.word	0x00000020


	//----- nvinfo : EIATTR_MIN_STACK_SIZE
	.align		4
.L_107:
        /*021c*/ 	.byte	0x04, 0x12
        /*021e*/ 	.short	(.L_109 - .L_108)
	.align		4
.L_108:
        /*0220*/ 	.word	index@(_ZN7cutlass13device_kernelIN5flash11enable_sm90INS1_16FlashAttnFwdSm90INS1_25CollectiveMainloopFwdSm90ILi2EN4cute5tupleIJNS5_1CILi1EEES8_S8_EEENS6_IJNS7_ILi64EEESA_SA_EEELi512ENS_6half_tEfNS_4arch4Sm90ELb0ELb1ELb0ELb1ELb0ELb1ELb0ELb0ELb0ELb0ELb0ELb0EEENS1_21CollectiveEpilogueFwdINS6_IJSA_NS7_ILi512EEESA_EEES9_SC_SE_Li256ELb1ELb0ELb0ELb0EEENS1_36VarlenDynamicPersistentTileSchedulerILi64ELi64ELi256ELi32ELb0ELb0ELb1ELb1ELb0ELb1EEEEEEEEEvNT_6ParamsE)
        /*0224*/ 	.word	0x00000028


	//----- nvinfo : EIATTR_MIN_STACK_SIZE
	.align		4
.L_109:
        /*0228*/ 	.byte	0x04, 0x12
        /*022a*/ 	.short	(.L_111 - .L_110)
	.align		4
.L_110:
        /*022c*/ 	.word	index@(_ZN7cutlass13device_kernelIN5flash11enable_sm90INS1_16FlashAttnFwdSm90INS1_25CollectiveMainloopFwdSm90ILi2EN4cute5tupleIJNS5_1CILi1EEES8_S8_EEENS6_IJNS7_ILi64EEESA_SA_EEELi512ENS_6half_tEfNS_4arch4Sm90ELb0ELb1ELb0ELb1ELb0ELb0ELb1ELb0ELb0ELb0ELb0ELb0EEENS1_21CollectiveEpilogueFwdINS6_IJSA_NS7_ILi512EEESA_EEES9_SC_SE_Li256ELb1ELb0ELb0ELb0EEENS1_36VarlenDynamicPersistentTileSchedulerILi64ELi64ELi256ELi32ELb0ELb0ELb1ELb1ELb0ELb1EEEEEEEEEvNT_6ParamsE)
        /*0230*/ 	.word	0x00000028


	//----- nvinfo : EIATTR_MIN_STACK_SIZE
	.align		4
.L_111:
        /*0234*/ 	.byte	0x04, 0x12
        /*0236*/ 	.short	(.L_113 - .L_112)
	.align		4
.L_112:
        /*0238*/ 	.word	index@(_ZN7cutlass13device_kernelIN5flash11enable_sm90INS1_16FlashAttnFwdSm90INS1_25CollectiveMainloopFwdSm90ILi2EN4cute5tupleIJNS5_1CILi1EEES8_S8_EEENS6_IJNS7_ILi64EEESA_SA_EEELi512ENS_6half_tEfNS_4arch4Sm90ELb0ELb1ELb0ELb1ELb0ELb1ELb1ELb0ELb0ELb0ELb0ELb0EEENS1_21CollectiveEpilogueFwdINS6_IJSA_NS7_ILi512EEESA_EEES9_SC_SE_Li256ELb1ELb0ELb0ELb0EEENS1_36VarlenDynamicPersistentTileSchedulerILi64ELi64ELi256ELi32ELb0ELb0ELb1ELb1ELb0ELb1EEEEEEEEEvNT_6ParamsE)
        /*023c*/ 	.word	0x00000038


	//----- nvinfo : EIATTR_MIN_STACK_SIZE
	.align		4
.L_113:
        /*0240*/ 	.byte	0x04, 0x12
        /*0242*/ 	.short	(.L_115 - .L_114)
	.align		4
.L_114:
        /*0244*/ 	.word	index@(_ZN7cutlass13device_kernelIN5flash11enable_sm90INS1_16FlashAttnFwdSm90INS1_25CollectiveMainloopFwdSm90ILi2EN4cute5tupleIJNS5_1CILi1EEES8_S8_EEENS6_IJNS7_ILi64EEESA_SA_EEELi512ENS_6half_tEfNS_4arch4Sm90ELb1ELb0ELb0ELb0ELb0ELb0ELb0ELb0ELb0ELb0ELb0ELb0EEENS1_21CollectiveEpilogueFwdINS6_IJSA_NS7_ILi512EEESA_EEES9_SC_SE_Li256ELb0ELb0ELb0ELb0EEENS1_30DynamicPersistentTileSchedulerILi256ELi32ELb0ELb0ELb1EEEEEEEEEvNT_6ParamsE)
        /*0248*/ 	.word	0x00000000


	//----- nvinfo : EIATTR_MIN_STACK_SIZE
	.align		4
.L_115:
        /*024c*/ 	.byte	0x04, 0x12
        /*024e*/ 	.short	(.L_117 - .L_116)
	.align		4
.L_116:
        /*0250*/ 	.word	index@(_ZN7cutlass13device_kernelIN5flash11enable_sm90INS1_16FlashAttnFwdSm90INS1_25CollectiveMainloopFwdSm90ILi2EN4cute5tupleIJNS5_1CILi1EEES8_S8_EEENS6_IJNS7_ILi64EEESA_SA_EEELi512ENS_6half_tEfNS_4arch4Sm90ELb1ELb0ELb0ELb0ELb0ELb0ELb1ELb0ELb0ELb0ELb0ELb0EEENS1_21CollectiveEpilogueFwdINS6_IJSA_NS7_ILi512EEESA_EEES9_SC_SE_Li256ELb0ELb0ELb0ELb0EEENS1_30DynamicPersistentTileSchedulerILi256ELi32ELb0ELb0ELb1EEEEEEEEEvNT_6ParamsE)
        /*0254*/ 	.word	0x00000008


	//----- nvinfo : EIATTR_MIN_STACK_SIZE
	.align		4
.L_117:
        /*0258*/ 	.byte	0x04, 0x12
        /*025a*/ 	.short	(.L_119 - .L_118)
	.align		4
.L_118:
        /*025c*/ 	.word	index@(_ZN7cutlass13device_kernelIN5flash11enable_sm90INS1_16FlashAttnFwdSm90INS1_25CollectiveMainloopFwdSm90ILi2EN4cute5tupleIJNS5_1CILi1EEES8_S8_EEENS6_IJNS7_ILi64EEESA_SA_EEELi512ENS_6half_tEfNS_4arch4Sm90ELb1ELb0ELb0ELb1ELb0ELb0ELb0ELb0ELb0ELb0ELb0ELb0EEENS1_21CollectiveEpilogueFwdINS6_IJSA_NS7_ILi512EEESA_EEES9_SC_SE_Li256ELb1ELb0ELb0ELb0EEENS1_36VarlenDynamicPersistentTileSchedulerILi64ELi64ELi256ELi32ELb0ELb0ELb1ELb1ELb1ELb1EEEEEEEEEvNT_6ParamsE)
        /*0260*/ 	.word	0x00000028


	//----- nvinfo : EIATTR_MIN_STACK_SIZE
	.align		4
.L_119:
        /*0264*/ 	.byte	0x04, 0x12
        /*0266*/ 	.short	(.L_121 - .L_120)
	.align		4
.L_120:
        /*0268*/ 	.word	index@(_ZN7cutlass13device_kernelIN5flash11enable_sm90INS1_16FlashAttnFwdSm90INS1_25CollectiveMainloopFwdSm90ILi2EN4cute5tupleIJNS5_1CILi1EEES8_S8_EEENS6_IJNS7_ILi64EEESA_SA_EEELi512ENS_6half_tEfNS_4arch4Sm90ELb1ELb0ELb0ELb1ELb0ELb1ELb0ELb0ELb0ELb0ELb0ELb0EEENS1_21CollectiveEpilogueFwdINS6_IJSA_NS7_ILi512EEESA_EEES9_SC_SE_Li256ELb1ELb0ELb0ELb0EEENS1_36VarlenDynamicPersistentTileSchedulerILi64ELi64ELi256ELi32ELb0ELb0ELb1ELb1ELb1ELb1EEEEEEEEEvNT_6ParamsE)
        /*026c*/ 	.word	0x00000038


	//----- nvinfo : EIATTR_MIN_STACK_SIZE
	.align		4
.L_121:
        /*0270*/ 	.byte	0x04, 0x12
        /*0272*/ 	.short	(.L_123 - .L_122)
	.align		4
.L_122:
        /*0274*/ 	.word	index@(_ZN7cutlass13device_kernelIN5flash11enable_sm90INS1_16FlashAttnFwdSm90INS1_25CollectiveMainloopFwdSm90ILi2EN4cute5tupleIJNS5_1CILi1EEES8_S8_EEENS6_IJNS7_ILi64EEESA_SA_EEELi512ENS_6half_tEfNS_4arch4Sm90ELb1ELb0ELb0ELb1ELb0ELb0ELb1ELb0ELb0ELb0ELb0ELb0EEENS1_21CollectiveEpilogueFwdINS6_IJSA_NS7_ILi512EEESA_EEES9_SC_SE_Li256ELb1ELb0ELb0ELb0EEENS1_36VarlenDynamicPersistentTileSchedulerILi64ELi64ELi256ELi32ELb0ELb0ELb1ELb1ELb1ELb1EEEEEEEEEvNT_6ParamsE)
        /*0278*/ 	.word	0x00000030


	//----- nvinfo : EIATTR_MIN_STACK_SIZE
	.align		4
.L_123:
        /*027c*/ 	.byte	0x04, 0x12
        /*027e*/ 	.short	(.L_125 - .L_124)
	.align		4
.L_124:
        /*0280*/ 	.word	index@(_ZN7cutlass13device_kernelIN5flash11enable_sm90INS1_16FlashAttnFwdSm90INS1_25CollectiveMainloopFwdSm90ILi2EN4cute5tupleIJNS5_1CILi1EEES8_S8_EEENS6_IJNS7_ILi64EEESA_SA_EEELi512ENS_6half_tEfNS_4arch4Sm90ELb1ELb0ELb0ELb1ELb0ELb1ELb1ELb0ELb0ELb0ELb0ELb0EEENS1_21CollectiveEpilogueFwdINS6_IJSA_NS7_ILi512EEESA_EEES9_SC_SE_Li256ELb1ELb0ELb0ELb0EEENS1_36VarlenDynamicPersistentTileSchedulerILi64ELi64ELi256ELi32ELb0ELb0ELb1ELb1ELb1ELb1EEEEEEEEEvNT_6ParamsE)
        /*0284*/ 	.word	0x00000038
.L_125:


//--------------------- .nv.compat                --------------------------
	.section	.nv.compat,"",@"SHT_CUDA_COMPAT_INFO"
	.align	4
        /*0000*/ 	.byte	0x02, 0x09, 0x01, 0x00, 0x02, 0x02, 0x04, 0x00, 0x02, 0x05, 0x05, 0x00, 0x03, 0x07, 0x01, 0x01
        /*0010*/ 	.byte	0x02, 0x03, 0x01, 0x00, 0x02, 0x06, 0x01, 0x00, 0x04, 0x0b, 0x08, 0x00, 0x00, 0x00, 0x00, 0x00
        /*0020*/ 	.byte	0x00, 0x00, 0x00, 0x00


//--------------------- .nv.info._ZN7cutlass13device_kernelIN5flash11enable_sm90INS1_16FlashAttnFwdSm90INS1_25CollectiveMainloopFwdSm90ILi2EN4cute5tupleIJNS5_1CILi1EEES8_S8_EEENS6_IJNS7_ILi64EEESA_SA_EEELi512ENS_6half_tEfNS_4arch4Sm90ELb0ELb0ELb0ELb0ELb0ELb0ELb0ELb0ELb0ELb0ELb0ELb0EEENS1_21CollectiveEpilogueFwdINS6_IJSA_NS7_ILi512EEESA_EEES9_SC_SE_Li256ELb0ELb0ELb0ELb0EEENS1_29StaticPersistentTileSchedulerILb0EEEEEEEEEvNT_6ParamsE --------------------------
	.section	.nv.info._ZN7cutlass13device_kernelIN5flash11enable_sm90INS1_16FlashAttnFwdSm90INS1_25CollectiveMainloopFwdSm90ILi2EN4cute5tupleIJNS5_1CILi1EEES8_S8_EEENS6_IJNS7_ILi64EEESA_SA_EEELi512ENS_6half_tEfNS_4arch4Sm90ELb0ELb0ELb0ELb0ELb0ELb0ELb0ELb0ELb0ELb0ELb0ELb0EEENS1_21CollectiveEpilogueFwdINS6_IJSA_NS7_ILi512EEESA_EEES9_SC_SE_Li256ELb0ELb0ELb0ELb0EEENS1_29StaticPersistentTileSchedulerILb0EEEEEEEEEvNT_6ParamsE,"",@"SHT_CUDA_INFO"
	.sectionflags	@""
	.align	4


	//----- nvinfo : EIATTR_CUDA_API_VERSION
	.align		4
        /*0000*/ 	.byte	0x04, 0x37
        /*0002*/ 	.short	(.L_127 - .L_126)
.L_126:
        /*0004*/ 	.word	0x00000082


	//----- nvinfo : EIATTR_KPARAM_INFO
	.align		4
.L_127:
        /*0008*/ 	.byte	0x04, 0x17
        /*000a*/ 	.short	(.L_129 - .L_128)
.L_128:
        /*000c*/ 	.word	0x00000000
        /*0010*/ 	.short	0x0000
        /*0012*/ 	.short	0x0070
        /*0014*/ 	.byte	0x00, 0xf0, 0x01, 0x2e


	//----- nvinfo : EIATTR_SPARSE_MMA_MASK
	.align		4
.L_129:
        /*0018*/ 	.byte	0x03, 0x50
        /*001a*/ 	.short	0x0000


	//----- nvinfo : EIATTR_MAXREG_COUNT
	.align		4
        /*001c*/ 	.byte	0x03, 0x1b
        /*001e*/ 	.short	0x00a8


	//----- nvinfo : EIATTR_NUM_BARRIERS
	.align		4
        /*0020*/ 	.byte	0x02, 0x4c
        /*0022*/ 	.byte	0x10
	.zero		1


	//----- nvinfo : EIATTR_EXTERNS
	.align		4
        /*0024*/ 	.byte	0x04, 0x0f
        /*0026*/ 	.short	(.L_131 - .L_130)


	//   ....[0]....
	.align		4
.L_130:
        /*0028*/ 	.word	index@(__assertfail)


	//----- nvinfo : EIATTR_ANNOTATIONS
	.align		4
.L_131:
        /*002c*/ 	.byte	0x04, 0x55
        /*002e*/ 	.short	(.L_133 - .L_132)


	//   ....[0]....
.L_132:
        /*0030*/ 	.word	0x00000001
        /*0034*/ 	.byte	0x90, 0x76, 0x00, 0x00, 0x01, 0x00, 0x00, 0x00, 0xa0, 0x76, 0x00, 0x00, 0x01, 0x00, 0x00, 0x00
        /* <DEDUP_REMOVED lines=10> */
        /*00e4*/ 	.byte	0x80, 0xa3, 0x00, 0x00


	//----- nvinfo : EIATTR_MERCURY_ISA_VERSION
	.align		4
.L_133:
        /*00e8*/ 	.byte	0x03, 0x5f
        /*00ea*/ 	.short	0x0101


	//----- nvinfo : EIATTR_INT_WARP_WIDE_INSTR_OFFSETS
	.align		4
        /*00ec*/ 	.byte	0x04, 0x31
        /*00ee*/ 	.short	(.L_135 - .L_134)


	//   ....[0]....
.L_134:
        /*00f0*/ 	.word	0x00000190


	//   ....[1]....
        /*00f4*/ 	.word	0x000001c0


	//   ....[2]....
        /*00f8*/ 	.word	0x000001d0


	//   ....[3]....
        /*00fc*/ 	.word	0x00007d70


	//   ....[4]....
        /*0100*/ 	.word	0x00007dd0


	//----- nvinfo : EIATTR_COOP_GROUP_MASK_REGIDS
	.align		4
.L_135:
        /*0104*/ 	.byte	0x04, 0x29
        /*0106*/ 	.short	(.L_137 - .L_136)


	//   ....[0]....
.L_136:
        /*0108*/ 	.word	0xffffffff


	//   ....[1]....
        /*010c*/ 	.word	0xffffffff


	//   ....[2]....
        /*0110*/ 	.word	0xffffffff


	//   ....[3]....
        /*0114*/ 	.word	0xffffffff


	//   ....[4]....
        /*0118*/ 	.word	0xffffffff


	//   ....[5]....
        /*011c*/ 	.word	0xffffffff


	//   ....[6]....
        /*0120*/ 	.word	0xffffffff


	//   ....[7]....
        /*0124*/ 	.word	0xffffffff


	//   ....[8]....
        /*0128*/ 	.word	0xffffffff


	//   ....[9]....
        /*012c*/ 	.word	0xffffffff


	//   ....[10]....
        /*0130*/ 	.word	0xffffffff


	//   ....[11]....
        /*0134*/ 	.word	0xffffffff


	//   ....[12]....
        /*0138*/ 	.word	0xffffffff


	//   ....[13]....
        /*013c*/ 	.word	0xffffffff


	//   ....[14]....
        /*0140*/ 	.word	0xffffffff


	//   ....[15]....
        /*0144*/ 	.word	0xffffffff


	//   ....[16]....
        /*0148*/ 	.word	0xffffffff


	//   ....[17]....
        /*014c*/ 	.word	0xffffffff


	//   ....[18]....
        /*0150*/ 	.word	0xffffffff


	//   ....[19]....
        /*0154*/ 	.word	0xffffffff


	//   ....[20]....
        /*0158*/ 	.word	0xffffffff


	//   ....[21]....
        /*015c*/ 	.word	0xffffffff


	//   ....[22]....
        /*0160*/ 	.word	0xffffffff


	//   ....[23]....
        /*0164*/ 	.word	0xffffffff


	//   ....[24]....
        /*0168*/ 	.word	0xffffffff


	//   ....[25]....
        /*016c*/ 	.word	0xffffffff


	//   ....[26]....
        /*0170*/ 	.word	0xffffffff


	//   ....[27]....
        /*0174*/ 	.word	0x0500000f


	//   ....[28]....
        /*0178*/ 	.word	0x0500000f


	//----- nvinfo : EIATTR_COOP_GROUP_INSTR_OFFSETS
	.align		4
.L_137:
        /*017c*/ 	.byte	0x04, 0x28
        /*017e*/ 	.short	(.L_139 - .L_138)


	//   ....[0]....
.L_138:
        /*0180*/ 	.word	0x00000060


	//   ....[1]....
        /*0184*/ 	.word	0x000001a0


	//   ....[2]....
        /*0188*/ 	.word	0x000001f0


	//   ....[3]....
        /*018c*/ 	.word	0x000003a0


	//   ....[4]....
        /*0190*/ 	.word	0x00000500


	//   ....[5]....
        /*0194*/ 	.word	0x00000620


	//   ....[6]....
        /*0198*/ 	.word	0x00000780


	//   ....[7]....
        /*019c*/ 	.word	0x00001040


	//   ....[8]....
        /*01a0*/ 	.word	0x00002950


	//   ....[9]....
        /*01a4*/ 	.word	0x00003330


	//   ....[10]....
        /*01a8*/ 	.word	0x00003390


	//   ....[11]....
        /*01ac*/ 	.word	0x00003560


	//   ....[12]....
        /*01b0*/ 	.word	0x00003630


	//   ....[13]....
        /*01b4*/ 	.word	0x00003f30


	//   ....[14]....
        /*01b8*/ 	.word	0x00004390


	//   ....[15]....
        /*01bc*/ 	.word	0x000043c0


	//   ....[16]....
        /*01c0*/ 	.word	0x000045f0


	//   ....[17]....
        /*01c4*/ 	.word	0x000047c0


	//   ....[18]....
        /*01c8*/ 	.word	0x00005840


	//   ....[19]....
        /*01cc*/ 	.word	0x00005880


	//   ....[20]....
        /*01d0*/ 	.word	0x000058c0


	//   ....[21]....
        /*01d4*/ 	.word	0x00005950


	//   ....[22]....
        /*01d8*/ 	.word	0x00005980


	//   ....[23]....
        /*01dc*/ 	.word	0x00006330


	//   ....[24]....
        /*01e0*/ 	.word	0x00007140


	//   ....[25]....
        /*01e4*/ 	.word	0x000075a0


	//   ....[26]....
        /*01e8*/ 	.word	0x0000a480


	//   ....[27]....
        /*01ec*/ 	.word	0x0000aa00


	//   ....[28]....
        /*01f0*/ 	.word	0x0000aea0


	//----- nvinfo : EIATTR_REG_RECONFIG
	.align		4
.L_139:
        /*01f4*/ 	.byte	0x01, 0x54
	.zero		2


	//----- nvinfo : EIATTR_SYSCALL_OFFSETS
	.align		4
        /*01f8*/ 	.byte	0x04, 0x46
        /*01fa*/ 	.short	(.L_141 - .L_140)


	//   ....[0]....
.L_140:
        /*01fc*/ 	.word	0x00002b10


	//   ....[1]....
        /*0200*/ 	.word	0x000079f0


	//   ....[2]....
        /*0204*/ 	.word	0x00007b30


	//   ....[3]....
        /*0208*/ 	.word	0x00007c30


	//----- nvinfo : EIATTR_MBARRIER_INSTR_OFFSETS
	.align		4
.L_141:
        /*020c*/ 	.byte	0x04, 0x39
        /*020e*/ 	.short	(.L_143 - .L_142)


	//   ....[0]....
.L_142:
        /*0210*/ 	.word	0x00000290
        /*0214*/ 	.word	0x000000ff
        /*0218*/ 	.word	0x00028c00
        /*021c*/ 	.short	0x0100
        /*021e*/ 	.byte	0x06
	.zero		1


	//   ....[1]....
        /*0220*/ 	.word	0x000002a0
        /*0224*/ 	.word	0x000000ff
        /*0228*/ 	.word	0x00028c20
        /*022c*/ 	.short	0x0100
        /*022e*/ 	.byte	0x06
	.zero		1


	//   ....[2]....
        /*0230*/ 	.word	0x00000350
        /*0234*/ 	.word	0x000000ff
        /*0238*/ 	.word	0x00028c30
        /*023c*/ 	.short	0x0100
        /*023e*/ 	.byte	0x06
	.zero		1


	//   ....[3]....
        /*0240*/ 	.word	0x00000360
        /*0244*/ 	.word	0x000000ff
        /*0248*/ 	.word	0x00028c40
        /*024c*/ 	.short	0x0100
        /*024e*/ 	.byte	0x06
	.zero		1


	//   ....[4]....
        /*0250*/ 	.word	0x00000370
        /*0254*/ 	.word	0x000000ff
        /*0258*/ 	.word	0x00028c38
        /*025c*/ 	.short	0x0100
        /*025e*/ 	.byte	0x06
	.zero		1


	//   ....[5]....
        /*0260*/ 	.word	0x00000380
        /*0264*/ 	.word	0x000000ff
        /*0268*/ 	.word	0x00028c48
        /*026c*/ 	.short	0x0100
        /*026e*/ 	.byte	0x06
	.zero		1


	//   ....[6]....
        /*0270*/ 	.word	0x000004b0
        /*0274*/ 	.word	0x000000ff
        /*0278*/ 	.word	0x00028c50
        /*027c*/ 	.short	0x0100
        /*027e*/ 	.byte	0x08
	.zero		1


	//   ....[7]....
        /*0280*/ 	.word	0x000004c0
        /*0284*/ 	.word	0x000000ff
        /*0288*/ 	.word	0x00028c60
        /*028c*/ 	.short	0x0100
        /*028e*/ 	.byte	0x08
	.zero		1


	//   ....[8]....
        /*0290*/ 	.word	0x000004d0
        /*0294*/ 	.word	0x000000ff
        /*0298*/ 	.word	0x00028c58
        /*029c*/ 	.short	0x0100
        /*029e*/ 	.byte	0x08
	.zero		1


	//   ....[9]....
        /*02a0*/ 	.word	0x000004e0
        /*02a4*/ 	.word	0x000000ff
        /*02a8*/ 	.word	0x00028c68
        /*02ac*/ 	.short	0x0100
        /*02ae*/ 	.byte	0x08
	.zero		1


	//   ....[10]....
        /*02b0*/ 	.word	0x000005d0
        /*02b4*/ 	.word	0x000000ff
        /*02b8*/ 	.word	0x00028c70
        /*02bc*/ 	.short	0x0100
        /*02be*/ 	.byte	0x06
	.zero		1


	//   ....[11]....
        /*02c0*/ 	.word	0x000005e0
        /*02c4*/ 	.word	0x000000ff
        /*02c8*/ 	.word	0x00028c80
        /*02cc*/ 	.short	0x0100
        /*02ce*/ 	.byte	0x06
	.zero		1


	//   ....[12]....
        /*02d0*/ 	.word	0x000005f0
        /*02d4*/ 	.word	0x000000ff
        /*02d8*/ 	.word	0x00028c78
        /*02dc*/ 	.short	0x0100
        /*02de*/ 	.byte	0x06
	.zero		1


	//   ....[13]....
        /*02e0*/ 	.word	0x00000600
        /*02e4*/ 	.word	0x000000ff
        /*02e8*/ 	.word	0x00028c88
        /*02ec*/ 	.short	0x0100
        /*02ee*/ 	.byte	0x06
	.zero		1


	//   ....[14]....
        /*02f0*/ 	.word	0x00000730
        /*02f4*/ 	.word	0x000000ff
        /*02f8*/ 	.word	0x00028c90
        /*02fc*/ 	.short	0x0100
        /*02fe*/ 	.byte	0x08
	.zero		1


	//   ....[15]....
        /*0300*/ 	.word	0x00000740
        /*0304*/ 	.word	0x000000ff
        /*0308*/ 	.word	0x00028ca0
        /*030c*/ 	.short	0x0100
        /*030e*/ 	.byte	0x08
	.zero		1


	//   ....[16]....
        /*0310*/ 	.word	0x00000750
        /*0314*/ 	.word	0x000000ff
        /*0318*/ 	.word	0x00028c98
        /*031c*/ 	.short	0x0100
        /*031e*/ 	.byte	0x08
	.zero		1


	//   ....[17]....
        /*0320*/ 	.word	0x00000760
        /*0324*/ 	.word	0x000000ff
        /*0328*/ 	.word	0x00028ca8
        /*032c*/ 	.short	0x0100
        /*032e*/ 	.byte	0x08
	.zero		1


	//   ....[18]....
        /*0330*/ 	.word	0x00000890
        /*0334*/ 	.word	0x000000ff
        /*0338*/ 	.word	0x00028cb0
        /*033c*/ 	.short	0x0100
        /*033e*/ 	.byte	0x08
	.zero		1


	//   ....[19]....
        /*0340*/ 	.word	0x000008a0
        /*0344*/ 	.word	0x000000ff
        /*0348*/ 	.word	0x00028cc0
        /*034c*/ 	.short	0x0100
        /*034e*/ 	.byte	0x08
	.zero		1


	//   ....[20]....
        /*0350*/ 	.word	0x000008b0
        /*0354*/ 	.word	0x000000ff
        /*0358*/ 	.word	0x00028cb8
        /*035c*/ 	.short	0x0100
        /*035e*/ 	.byte	0x08
	.zero		1


	//   ....[21]....
        /*0360*/ 	.word	0x000008c0
        /*0364*/ 	.word	0x000000ff
        /*0368*/ 	.word	0x00028cc8
        /*036c*/ 	.short	0x0100
        /*036e*/ 	.byte	0x08
	.zero		1


	//   ....[22]....
        /*0370*/ 	.word	0x00001150
        /*0374*/ 	.word	0x000000ff
        /*0378*/ 	.word	0x00028c50
        /*037c*/ 	.short	0x010a
        /*037e*/ 	.byte	0x10
	.zero		1


	//   ....[23]....
        /*0380*/ 	.word	0x00001430
        /*0384*/ 	.word	0x00000000
        /*0388*/ 	.word	0x00000000
        /*038c*/ 	.short	0x0101
        /*038e*/ 	.byte	0x3f
	.zero		1


	//   ....[24]....
        /*0390*/ 	.word	0x00001dc0
        /*0394*/ 	.word	0x000000ff
        /*0398*/ 	.word	0x00028c50
        /*039c*/ 	.short	0x010a
        /*039e*/ 	.byte	0x06
	.zero		1


	//   ....[25]....
        /*03a0*/ 	.word	0x00001e00
        /*03a4*/ 	.word	0x000000ff
        /*03a8*/ 	.word	0x00028c50
        /*03ac*/ 	.short	0x010a
        /*03ae*/ 	.byte	0x06
	.zero		1


	//   ....[26]....
        /*03b0*/ 	.word	0x00002050
        /*03b4*/ 	.word	0x00000003
        /*03b8*/ 	.word	0x00000000
        /*03bc*/ 	.short	0x0101
        /*03be*/ 	.byte	0x3f
	.zero		1


	//   ....[27]....
        /*03c0*/ 	.word	0x00002b90
        /*03c4*/ 	.word	0x000000ff
        /*03c8*/ 	.word	0x00028c00
        /*03cc*/ 	.short	0x010a
        /*03ce*/ 	.byte	0x2e
	.zero		1


	//   ....[28]....
        /*03d0*/ 	.word	0x00002c10
        /*03d4*/ 	.word	0x00000007
        /*03d8*/ 	.word	0x00028c30
        /*03dc*/ 	.short	0x010a
        /*03de*/ 	.byte	0x3f
	.zero		1


	//   ....[29]....
        /*03e0*/ 	.word	0x00002c50
        /*03e4*/ 	.word	0x00000007
        /*03e8*/ 	.word	0x00028c30
        /*03ec*/ 	.short	0x010a
        /*03ee*/ 	.byte	0x3f
	.zero		1


	//   ....[30]....
        /*03f0*/ 	.word	0x00003820
        /*03f4*/ 	.word	0x00000005
        /*03f8*/ 	.word	0x00000000
        /*03fc*/ 	.short	0x0101
        /*03fe*/ 	.byte	0x3f
	.zero		1


	//   ....[31]....
        /*0400*/ 	.word	0x00003ca0
        /*0404*/ 	.word	0x00000007
        /*0408*/ 	.word	0x00028c50
        /*040c*/ 	.short	0x010a
        /*040e*/ 	.byte	0x3f
	.zero		1


	//   ....[32]....
        /*0410*/ 	.word	0x00003cf0
        /*0414*/ 	.word	0x00000007
        /*0418*/ 	.word	0x00028c50
        /*041c*/ 	.short	0x010a
        /*041e*/ 	.byte	0x3f
	.zero		1


	//   ....[33]....
        /*0420*/ 	.word	0x00003f50
        /*0424*/ 	.word	0x00000007
        /*0428*/ 	.word	0x00000000
        /*042c*/ 	.short	0x0101
        /*042e*/ 	.byte	0x3f
	.zero		1


	//   ....[34]....
        /*0430*/ 	.word	0x00004090
        /*0434*/ 	.word	0x000000ff
        /*0438*/ 	.word	0x00028c30
        /*043c*/ 	.short	0x010a
        /*043e*/ 	.byte	0x16
	.zero		1


	//   ....[35]....
        /*0440*/ 	.word	0x000040d0
        /*0444*/ 	.word	0x000000ff
        /*0448*/ 	.word	0x00028c30
        /*044c*/ 	.short	0x010a
        /*044e*/ 	.byte	0x16
	.zero		1


	//   ....[36]....
        /*0450*/ 	.word	0x00004b50
        /*0454*/ 	.word	0x0000009a
        /*0458*/ 	.word	0x00000000
        /*045c*/ 	.short	0x0101
        /*045e*/ 	.byte	0x3f
	.zero		1


	//   ....[37]....
        /*0460*/ 	.word	0x000055b0
        /*0464*/ 	.word	0x000000ff
        /*0468*/ 	.word	0x00028c50
        /*046c*/ 	.short	0x010a
        /*046e*/ 	.byte	0x16
	.zero		1


	//   ....[38]....
        /*0470*/ 	.word	0x000055f0
        /*0474*/ 	.word	0x000000ff
        /*0478*/ 	.word	0x00028c50
        /*047c*/ 	.short	0x010a
        /*047e*/ 	.byte	0x16
	.zero		1


	//   ....[39]....
        /*0480*/ 	.word	0x00005860
        /*0484*/ 	.word	0x000000aa
        /*0488*/ 	.word	0x00000000
        /*048c*/ 	.short	0x0101
        /*048e*/ 	.byte	0x3f
	.zero		1


	//   ....[40]....
        /*0490*/ 	.word	0x00007510
        /*0494*/ 	.word	0x000000ff
        /*0498*/ 	.word	0x00000000
        /*049c*/ 	.short	0x0101
        /*049e*/ 	.byte	0x06
	.zero		1


	//   ....[41]....
        /*04a0*/ 	.word	0x00008130
        /*04a4*/ 	.word	0x00000005
        /*04a8*/ 	.word	0x00028c40
        /*04ac*/ 	.short	0x010a
        /*04ae*/ 	.byte	0x3f
	.zero		1


	//   ....[42]....
        /*04b0*/ 	.word	0x000084c0
        /*04b4*/ 	.word	0x0000000a
        /*04b8*/ 	.word	0x00028c20
        /*04bc*/ 	.short	0x010a
        /*04be*/ 	.byte	0x3f
	.zero		1


	//   ....[43]....
        /*04c0*/ 	.word	0x00008580
        /*04c4*/ 	.word	0x00000008
        /*04c8*/ 	.word	0x00028c60
        /*04cc*/ 	.short	0x010a
        /*04ce*/ 	.byte	0x3f
	.zero		1


	//   ....[44]....
        /*04d0*/ 	.word	0x00008c70
        /*04d4*/ 	.word	0x00000002
        /*04d8*/ 	.word	0x00028c40
        /*04dc*/ 	.short	0x010a
        /*04de*/ 	.byte	0x3f
	.zero		1


	//   ....[45]....
        /*04e0*/ 	.word	0x00008e40
        /*04e4*/ 	.word	0x00000002
        /*04e8*/ 	.word	0x00028c60
        /*04ec*/ 	.short	0x010a
        /*04ee*/ 	.byte	0x3f
	.zero		1


	//   ....[46]....
        /*04f0*/ 	.word	0x000094c0
        /*04f4*/ 	.word	0x00000003
        /*04f8*/ 	.word	0x00028c40
        /*04fc*/ 	.short	0x010a
        /*04fe*/ 	.byte	0x3f
	.zero		1


	//   ....[47]....
        /*0500*/ 	.word	0x00009690
        /*0504*/ 	.word	0x00000003
        /*0508*/ 	.word	0x00028c60
        /*050c*/ 	.short	0x010a
        /*050e*/ 	.byte	0x3f
	.zero		1


	//   ....[48]....
        /*0510*/ 	.word	0x00009cb0
        /*0514*/ 	.word	0x00000003
        /*0518*/ 	.word	0x00028c40
        /*051c*/ 	.short	0x010a
        /*051e*/ 	.byte	0x3f
	.zero		1


	//   ....[49]....
        /*0520*/ 	.word	0x00009e80
        /*0524*/ 	.word	0x00000003
        /*0528*/ 	.word	0x00028c60
        /*052c*/ 	.short	0x010a
        /*052e*/ 	.byte	0x3f
	.zero		1


	//   ....[50]....
        /*0530*/ 	.word	0x0000a400
        /*0534*/ 	.word	0x00000000
        /*0538*/ 	.word	0x00028c20
        /*053c*/ 	.short	0x010a
        /*053e*/ 	.byte	0x3f
	.zero		1


	//   ....[51]....
        /*0540*/ 	.word	0x0000a5a0
        /*0544*/ 	.word	0x00000006
        /*0548*/ 	.word	0x00000000
        /*054c*/ 	.short	0x010a
        /*054e*/ 	.byte	0x3f
	.zero		1


	//   ....[52]....
        /*0550*/ 	.word	0x0000a610
        /*0554*/ 	.word	0x00000003
        /*0558*/ 	.word	0x00000000
        /*055c*/ 	.short	0x010a
        /*055e*/ 	.byte	0x3f
	.zero		1


	//   ....[53]....
        /*0560*/ 	.word	0x0000a670
        /*0564*/ 	.word	0x00000010
        /*0568*/ 	.word	0x00000000
        /*056c*/ 	.short	0x010a
        /*056e*/ 	.byte	0x3f
	.zero		1


	//   ....[54]....
        /*0570*/ 	.word	0x0000a6a0
        /*0574*/ 	.word	0x00000003
        /*0578*/ 	.word	0x00000000
        /*057c*/ 	.short	0x010a
        /*057e*/ 	.byte	0x3f
	.zero		1


	//   ....[55]....
        /*0580*/ 	.word	0x0000a710
        /*0584*/ 	.word	0x00000003
        /*0588*/ 	.word	0x00028c50
        /*058c*/ 	.short	0x010a
        /*058e*/ 	.byte	0x3f
	.zero		1


	//   ....[56]....
        /*0590*/ 	.word	0x0000a770
        /*0594*/ 	.word	0x00000004
        /*0598*/ 	.word	0x00028c50
        /*059c*/ 	.short	0x010a
        /*059e*/ 	.byte	0x3f
	.zero		1


	//   ....[57]....
        /*05a0*/ 	.word	0x0000a7d0
        /*05a4*/ 	.word	0x00000003
        /*05a8*/ 	.word	0x00028c00
        /*05ac*/ 	.short	0x010a
        /*05ae*/ 	.byte	0x3f
	.zero		1


	//   ....[58]....
        /*05b0*/ 	.word	0x0000a820
        /*05b4*/ 	.word	0x00000007
        /*05b8*/ 	.word	0x00028c30
        /*05bc*/ 	.short	0x010a
        /*05be*/ 	.byte	0x3f
	.zero		1


	//   ....[59]....
        /*05c0*/ 	.word	0x0000a870
        /*05c4*/ 	.word	0x00000007
        /*05c8*/ 	.word	0x00028c50
        /*05cc*/ 	.short	0x010a
        /*05ce*/ 	.byte	0x3f
	.zero		1


	//   ....[60]....
        /*05d0*/ 	.word	0x0000a8d0
        /*05d4*/ 	.word	0x00000000
        /*05d8*/ 	.word	0x00028c30
        /*05dc*/ 	.short	0x010a
        /*05de*/ 	.byte	0x3f
	.zero		1


	//   ....[61]....
        /*05e0*/ 	.word	0x0000a920
        /*05e4*/ 	.word	0x000000aa
        /*05e8*/ 	.word	0x00028c50
        /*05ec*/ 	.short	0x010a
        /*05ee*/ 	.byte	0x3f
	.zero		1


	//   ....[62]....
        /*05f0*/ 	.word	0x0000aac0
        /*05f4*/ 	.word	0x00000005
        /*05f8*/ 	.word	0x00028c40
        /*05fc*/ 	.short	0x010a
        /*05fe*/ 	.byte	0x3f
	.zero		1


	//   ....[63]....
        /*0600*/ 	.word	0x0000ab40
        /*0604*/ 	.word	0x00000008
        /*0608*/ 	.word	0x00028c20
        /*060c*/ 	.short	0x010a
        /*060e*/ 	.byte	0x3f
	.zero		1


	//   ....[64]....
        /*0610*/ 	.word	0x0000ab90
        /*0614*/ 	.word	0x00000008
        /*0618*/ 	.word	0x00028c60
        /*061c*/ 	.short	0x010a
        /*061e*/ 	.byte	0x3f
	.zero		1


	//   ....[65]....
        /*0620*/ 	.word	0x0000abe0
        /*0624*/ 	.word	0x00000002
        /*0628*/ 	.word	0x00028c40
        /*062c*/ 	.short	0x010a
        /*062e*/ 	.byte	0x3f
	.zero		1


	//   ....[66]....
        /*0630*/ 	.word	0x0000ac30
        /*0634*/ 	.word	0x00000002
        /*0638*/ 	.word	0x00028c60
        /*063c*/ 	.short	0x010a
        /*063e*/ 	.byte	0x3f
	.zero		1


	//   ....[67]....
        /*0640*/ 	.word	0x0000ac80
        /*0644*/ 	.word	0x00000003
        /*0648*/ 	.word	0x00028c40
        /*064c*/ 	.short	0x010a
        /*064e*/ 	.byte	0x3f
	.zero		1


	//   ....[68]....
        /*0650*/ 	.word	0x0000acd0
        /*0654*/ 	.word	0x00000003
        /*0658*/ 	.word	0x00028c60
        /*065c*/ 	.short	0x010a
        /*065e*/ 	.byte	0x3f
	.zero		1


	//   ....[69]....
        /*0660*/ 	.word	0x0000ad20
        /*0664*/ 	.word	0x00000003
        /*0668*/ 	.word	0x00028c40
        /*066c*/ 	.short	0x010a
        /*066e*/ 	.byte	0x3f
	.zero		1


	//   ....[70]....
        /*0670*/ 	.word	0x0000ad70
        /*0674*/ 	.word	0x00000003
        /*0678*/ 	.word	0x00028c60
        /*067c*/ 	.short	0x010a
        /*067e*/ 	.byte	0x3f
	.zero		1


	//   ....[71]....
        /*0680*/ 	.word	0x0000adc0
        /*0684*/ 	.word	0x00000000
        /*0688*/ 	.word	0x00028c20
        /*068c*/ 	.short	0x010a
        /*068e*/ 	.byte	0x3f
	.zero		1


	//   ....[72]....
        /*0690*/ 	.word	0x0000af60
        /*0694*/ 	.word	0x00000006
        /*0698*/ 	.word	0x00000000
        /*069c*/ 	.short	0x010a
        /*069e*/ 	.byte	0x3f
	.zero		1


	//   ....[73]....
        /*06a0*/ 	.word	0x0000afb0
        /*06a4*/ 	.word	0x00000003
        /*06a8*/ 	.word	0x00000000
        /*06ac*/ 	.short	0x010a
        /*06ae*/ 	.byte	0x3f
	.zero		1


	//   ....[74]....
        /*06b0*/ 	.word	0x0000b000
        /*06b4*/ 	.word	0x00000010
        /*06b8*/ 	.word	0x00000000
        /*06bc*/ 	.short	0x010a
        /*06be*/ 	.byte	0x3f
	.zero		1


	//----- nvinfo : EIATTR_NUM_MBARRIERS
	.align		4
.L_143:
        /*06c0*/ 	.byte	0x03, 0x38
        /*06c2*/ 	.short	0x0016


	//----- nvinfo : EIATTR_EXIT_INSTR_OFFSETS
	.align		4
        /*06c4*/ 	.byte	0x04, 0x1c
        /*06c6*/ 	.short	(.L_145 - .L_144)


	//   ....[0]....
.L_144:
        /*06c8*/ 	.word	0x00000a10


	//   ....[1]....
        /*06cc*/ 	.word	0x00007560


	//   ....[2]....
        /*06d0*/ 	.word	0x000075c0


	//   ....[3]....
        /*06d4*/ 	.word	0x0000a6f0


	//----- nvinfo : EIATTR_MAX_THREADS
	.align		4
.L_145:
        /*06d8*/ 	.byte	0x04, 0x05
        /*06da*/ 	.short	(.L_147 - .L_146)
.L_146:
        /*06dc*/ 	.word	0x00000180
        /*06e0*/ 	.word	0x00000001
        /*06e4*/ 	.word	0x00000001


	//----- nvinfo : EIATTR_CRS_STACK_SIZE
	.align		4
.L_147:
        /*06e8*/ 	.byte	0x04, 0x1e
        /*06ea*/ 	.short	(.L_149 - .L_148)
.L_148:
        /*06ec*/ 	.word	0x00000000


	//----- nvinfo : EIATTR_CBANK_PARAM_SIZE
	.align		4
.L_149:
        /*06f0*/ 	.byte	0x03, 0x19
        /*06f2*/ 	.short	0x0bf0


	//----- nvinfo : EIATTR_PARAM_CBANK
	.align		4
        /*06f4*/ 	.byte	0x04, 0x0a
        /*06f6*/ 	.short	(.L_151 - .L_150)
	.align		4
.L_150:
        /*06f8*/ 	.word	index@(.nv.constant0._ZN7cutlass13device_kernelIN5flash11enable_sm90INS1_16FlashAttnFwdSm90INS1_25CollectiveMainloopFwdSm90ILi2EN4cute5tupleIJNS5_1CILi1EEES8_S8_EEENS6_IJNS7_ILi64EEESA_SA_EEELi512ENS_6half_tEfNS_4arch4Sm90ELb0ELb0ELb0ELb0ELb0ELb0ELb0ELb0ELb0ELb0ELb0ELb0EEENS1_21CollectiveEpilogueFwdINS6_IJSA_NS7_ILi512EEESA_EEES9_SC_SE_Li256ELb0ELb0ELb0ELb0EEENS1_29StaticPersistentTileSchedulerILb0EEEEEEEEEvNT_6ParamsE)
        /*06fc*/ 	.short	0x0210
        /*06fe*/ 	.short	0x0bf0


	//----- nvinfo : EIATTR_SW_WAR
	.align		4
.L_151:
        /*0700*/ 	.byte	0x04, 0x36
        /*0702*/ 	.short	(.L_153 - .L_152)
.L_152:
        /*0704*/ 	.word	0x00000008
.L_153:


//--------------------- .nv.info._ZN7cutlass13device_kernelIN5flash11enable_sm90INS1_16FlashAttnFwdSm90INS1_25CollectiveMainloopFwdSm90ILi2EN4cute5tupleIJNS5_1CILi1EEES8_S8_EEENS6_IJNS7_ILi64EEESA_SA_EEELi512ENS_6half_tEfNS_4arch4Sm90ELb0ELb0ELb0ELb0ELb0ELb0ELb1ELb0ELb0ELb0ELb0ELb0EEENS1_21CollectiveEpilogueFwdINS6_IJSA_NS7_ILi512EEESA_EEES9_SC_SE_Li256ELb0ELb0ELb0ELb0EEENS1_29StaticPersistentTileSchedulerILb0EEEEEEEEEvNT_6ParamsE --------------------------
	.section	.nv.info._ZN7cutlass13device_kernelIN5flash11enable_sm90INS1_16FlashAttnFwdSm90INS1_25CollectiveMainloopFwdSm90ILi2EN4cute5tupleIJNS5_1CILi1EEES8_S8_EEENS6_IJNS7_ILi64EEESA_SA_EEELi512ENS_6half_tEfNS_4arch4Sm90ELb0ELb0ELb0ELb0ELb0ELb0ELb1ELb0ELb0ELb0ELb0ELb0EEENS1_21CollectiveEpilogueFwdINS6_IJSA_NS7_ILi512EEESA_EEES9_SC_SE_Li256ELb0ELb0ELb0ELb0EEENS1_29StaticPersistentTileSchedulerILb0EEEEEEEEEvNT_6ParamsE,"",@"SHT_CUDA_INFO"
	.sectionflags	@""
	.align	4


	//----- nvinfo : EIATTR_CUDA_API_VERSION
	.align		4
        /*0000*/ 	.byte	0x04, 0x37
        /*0002*/ 	.short	(.L_155 - .L_154)
.L_154:
        /*0004*/ 	.word	0x00000082


	//----- nvinfo : EIATTR_KPARAM_INFO
	.align		4
.L_155:
        /*0008*/ 	.byte	0x04, 0x17
        /*000a*/ 	.short	(.L_157 - .L_156)
.L_156:
        /*000c*/ 	.word	0x00000000
        /*0010*/ 	.short	0x0000
        /*0012*/ 	.short	0x0070
        /*0014*/ 	.byte	0x00, 0xf0, 0x01, 0x32


	//----- nvinfo : EIATTR_SPARSE_MMA_MASK
	.align		4
.L_157:
        /*0018*/ 	.byte	0x03, 0x50
        /*001a*/ 	.short	0x0000


	//----- nvinfo : EIATTR_MAXREG_COUNT
	.align		4
        /*001c*/ 	.byte	0x03, 0x1b
        /*001e*/ 	.short	0x00a8


	//----- nvinfo : EIATTR_NUM_BARRIERS
	.align		4
        /*0020*/ 	.byte	0x02, 0x4c
        /*0022*/ 	.byte	0x10
	.zero		1


	//----- nvinfo : EIATTR_EXTERNS
	.align		4
        /*0024*/ 	.byte	0x04, 0x0f
        /*0026*/ 	.short	(.L_159 - .L_158)


	//   ....[0]....
	.align		4
.L_158:
        /*0028*/ 	.word	index@(__assertfail)


	//----- nvinfo : EIATTR_ANNOTATIONS
	.align		4
.L_159:
        /*002c*/ 	.byte	0x04, 0x55
        /*002e*/ 	.short	(.L_161 - .L_160)


	//   ....[0]....
.L_160:
        /* <DEDUP_REMOVED lines=14> */


	//----- nvinfo : EIATTR_MERCURY_ISA_VERSION
	.align		4
.L_161:
        /*00f8*/ 	.byte	0x03, 0x5f
        /*00fa*/ 	.short	0x0101


	//----- nvinfo : EIATTR_INT_WARP_WIDE_INSTR_OFFSETS
	.align		4
        /*00fc*/ 	.byte	0x04, 0x31
        /*00fe*/ 	.short	(.L_163 - .L_162)


	//   ....[0]....
.L_162:
        /*0100*/ 	.word	0x000001b0


	//   ....[1]....
        /*0104*/ 	.word	0x000001e0


	//   ....[2]....
        /*0108*/ 	.word	0x00000250


	//   ....[3]....
        /*010c*/ 	.word	0x00000290


	//   ....[4]....
        /*0110*/ 	.word	0x0000a650


	//   ....[5]....
        /*0114*/ 	.word	0x0000a6b0


	//----- nvinfo : EIATTR_COOP_GROUP_MASK_REGIDS
	.align		4
.L_163:
        /*0118*/ 	.byte	0x04, 0x29
        /*011a*/ 	.short	(.L_165 - .L_164)


	//   ....[0]....
.L_164:
        /*011c*/ 	.word	0xffffffff


	//   ....[1]....
        /*0120*/ 	.word	0xffffffff


	//   ....[2]....
        /*0124*/ 	.word	0xffffffff


	//   ....[3]....
        /*0128*/ 	.word	0xffffffff


	//   ....[4]....
        /*012c*/ 	.word	0xffffffff


	//   ....[5]....
        /*0130*/ 	.word	0xffffffff


	//   ....[6]....
        /*0134*/ 	.word	0xffffffff


	//   ....[7]....
        /*0138*/ 	.word	0xffffffff


	//   ....[8]....
        /*013c*/ 	.word	0xffffffff


	//   ....[9]....
        /*0140*/ 	.word	0xffffffff


	//   ....[10]....
        /*0144*/ 	.word	0xffffffff


	//   ....[11]....
        /*0148*/ 	.word	0xffffffff


	//   ....[12]....
        /*014c*/ 	.word	0xffffffff


	//   ....[13]....
        /*0150*/ 	.word	0xffffffff


	//   ....[14]....
        /*0154*/ 	.word	0xffffffff


	//   ....[15]....
        /*0158*/ 	.word	0xffffffff


	//   ....[16]....
        /*015c*/ 	.word	0xffffffff


	//   ....[17]....
        /*0160*/ 	.word	0xffffffff


	//   ....[18]....
        /*0164*/ 	.word	0xffffffff


	//   ....[19]....
        /*0168*/ 	.word	0xffffffff


	//   ....[20]....
        /*016c*/ 	.word	0xffffffff


	//   ....[21]....
        /*0170*/ 	.word	0xffffffff


	//   ....[22]....
        /*0174*/ 	.word	0xffffffff


	//   ....[23]....
        /*0178*/ 	.word	0xffffffff


	//   ....[24]....
        /*017c*/ 	.word	0xffffffff


	//   ....[25]....
        /*0180*/ 	.word	0xffffffff


	//   ....[26]....
        /*0184*/ 	.word	0xffffffff


	//   ....[27]....
        /*0188*/ 	.word	0xffffffff


	//   ....[28]....
        /*018c*/ 	.word	0xffffffff


	//   ....[29]....
        /*0190*/ 	.word	0x0500000f


	//   ....[30]....
        /*0194*/ 	.word	0x0500000f


	//----- nvinfo : EIATTR_COOP_GROUP_INSTR_OFFSETS
	.align		4
.L_165:
        /*0198*/ 	.byte	0x04, 0x28
        /*019a*/ 	.short	(.L_167 - .L_166)


	//   ....[0]....
.L_166:
        /*019c*/ 	.word	0x00000060


	//   ....[1]....
        /*01a0*/ 	.word	0x000001c0


	//   ....[2]....
        /*01a4*/ 	.word	0x00000270


	//   ....[3]....
        /*01a8*/ 	.word	0x000003d0


	//   ....[4]....
        /*01ac*/ 	.word	0x00000530


	//   ....[5]....
        /*01b0*/ 	.word	0x00000650


	//   ....[6]....
        /*01b4*/ 	.word	0x000007b0


	//   ....[7]....
        /*01b8*/ 	.word	0x00001010


	//   ....[8]....
        /*01bc*/ 	.word	0x00002790


	//   ....[9]....
        /*01c0*/ 	.word	0x00003760


	//   ....[10]....
        /*01c4*/ 	.word	0x000046f0


	//   ....[11]....
        /*01c8*/ 	.word	0x00004770


	//   ....[12]....
        /*01cc*/ 	.word	0x00004940


	//   ....[13]....
        /*01d0*/ 	.word	0x00004a50


	//   ....[14]....
        /*01d4*/ 	.word	0x000052c0


	//   ....[15]....
        /*01d8*/ 	.word	0x00006020


	//   ....[16]....
        /*01dc*/ 	.word	0x00006ce0


	//   ....[17]....
        /*01e0*/ 	.word	0x00006d10


	//   ....[18]....
        /*01e4*/ 	.word	0x00006f50


	//   ....[19]....
        /*01e8*/ 	.word	0x00007120


	//   ....[20]....
        /*01ec*/ 	.word	0x00008110


	//   ....[21]....
        /*01f0*/ 	.word	0x00008150


	//   ....[22]....
        /*01f4*/ 	.word	0x00008190


	//   ....[23]....
        /*01f8*/ 	.word	0x00008220


	//   ....[24]....
        /*01fc*/ 	.word	0x00008230


	//   ....[25]....
        /*0200*/ 	.word	0x00008bf0


	//   ....[26]....
        /*0204*/ 	.word	0x00009a00


	//   ....[27]....
        /*0208*/ 	.word	0x00009e60


	//   ....[28]....
        /*020c*/ 	.word	0x0000d150


	//   ....[29]....
        /*0210*/ 	.word	0x0000d5f0


	//   ....[30]....
        /*0214*/ 	.word	0x0000da90


	//----- nvinfo : EIATTR_REG_RECONFIG
	.align		4
.L_167:
        /*0218*/ 	.byte	0x01, 0x54
	.zero		2


	//----- nvinfo : EIATTR_SYSCALL_OFFSETS
	.align		4
        /*021c*/ 	.byte	0x04, 0x46
        /*021e*/ 	.short	(.L_169 - .L_168)


	//   ....[0]....
.L_168:
        /*0220*/ 	.word	0x00002980


	//   ....[1]....
        /*0224*/ 	.word	0x0000a2d0


	//   ....[2]....
        /*0228*/ 	.word	0x0000a410


	//   ....[3]....
        /*022c*/ 	.word	0x0000a510


	//----- nvinfo : EIATTR_MBARRIER_INSTR_OFFSETS
	.align		4
.L_169:
        /*0230*/ 	.byte	0x04, 0x39
        /*0232*/ 	.short	(.L_171 - .L_170)


	//   ....[0]....
.L_170:
        /*0234*/ 	.word	0x000002b0
        /*0238*/ 	.word	0x000000ff
        /*023c*/ 	.word	0x00038800
        /*0240*/ 	.short	0x0100
        /*0242*/ 	.byte	0x06
	.zero		1


	//   ....[1]....
        /*0244*/ 	.word	0x000002c0
        /*0248*/ 	.word	0x000000ff
        /*024c*/ 	.word	0x00038810
        /*0250*/ 	.short	0x0100
        /*0252*/ 	.byte	0x06
	.zero		1


	//   ....[2]....
        /*0254*/ 	.word	0x000002d0
        /*0258*/ 	.word	0x000000ff
        /*025c*/ 	.word	0x00038820
        /*0260*/ 	.short	0x0100
        /*0262*/ 	.byte	0x06
	.zero		1


	//   ....[3]....
        /*0264*/ 	.word	0x00000380
        /*0268*/ 	.word	0x000000ff
        /*026c*/ 	.word	0x00038830
        /*0270*/ 	.short	0x0100
        /*0272*/ 	.byte	0x06
	.zero		1


	//   ....[4]....
        /*0274*/ 	.word	0x00000390
        /*0278*/ 	.word	0x000000ff
        /*027c*/ 	.word	0x00038840
        /*0280*/ 	.short	0x0100
        /*0282*/ 	.byte	0x06
	.zero		1


	//   ....[5]....
        /*0284*/ 	.word	0x000003a0
        /*0288*/ 	.word	0x000000ff
        /*028c*/ 	.word	0x00038838
        /*0290*/ 	.short	0x0100
        /*0292*/ 	.byte	0x06
	.zero		1


	//   ....[6]....
        /*0294*/ 	.word	0x000003b0
        /*0298*/ 	.word	0x000000ff
        /*029c*/ 	.word	0x00038848
        /*02a0*/ 	.short	0x0100
        /*02a2*/ 	.byte	0x06
	.zero		1


	//   ....[7]....
        /*02a4*/ 	.word	0x000004e0
        /*02a8*/ 	.word	0x000000ff
        /*02ac*/ 	.word	0x00038850
        /*02b0*/ 	.short	0x0100
        /*02b2*/ 	.byte	0x08
	.zero		1


	//   ....[8]....
        /*02b4*/ 	.word	0x000004f0
        /*02b8*/ 	.word	0x000000ff
        /*02bc*/ 	.word	0x00038860
        /*02c0*/ 	.short	0x0100
        /*02c2*/ 	.byte	0x08
	.zero		1


	//   ....[9]....
        /*02c4*/ 	.word	0x00000500
        /*02c8*/ 	.word	0x000000ff
        /*02cc*/ 	.word	0x00038858
        /*02d0*/ 	.short	0x0100
        /*02d2*/ 	.byte	0x08
	.zero		1


	//   ....[10]....
        /*02d4*/ 	.word	0x00000510
        /*02d8*/ 	.word	0x000000ff
        /*02dc*/ 	.word	0x00038868
        /*02e0*/ 	.short	0x0100
        /*02e2*/ 	.byte	0x08
	.zero		1


	//   ....[11]....
        /*02e4*/ 	.word	0x00000600
        /*02e8*/ 	.word	0x000000ff
        /*02ec*/ 	.word	0x00038870
        /*02f0*/ 	.short	0x0100
        /*02f2*/ 	.byte	0x06
	.zero		1


	//   ....[12]....
        /*02f4*/ 	.word	0x00000610
        /*02f8*/ 	.word	0x000000ff
        /*02fc*/ 	.word	0x00038880
        /*0300*/ 	.short	0x0100
        /*0302*/ 	.byte	0x06
	.zero		1


	//   ....[13]....
        /*0304*/ 	.word	0x00000620
        /*0308*/ 	.word	0x000000ff
        /*030c*/ 	.word	0x00038878
        /*0310*/ 	.short	0x0100
        /*0312*/ 	.byte	0x06
	.zero		1


	//   ....[14]....
        /*0314*/ 	.word	0x00000630
        /*0318*/ 	.word	0x000000ff
        /*031c*/ 	.word	0x00038888
        /*0320*/ 	.short	0x0100
        /*0322*/ 	.byte	0x06
	.zero		1


	//   ....[15]....
        /*0324*/ 	.word	0x00000760
        /*0328*/ 	.word	0x000000ff
        /*032c*/ 	.word	0x00038890
        /*0330*/ 	.short	0x0100
        /*0332*/ 	.byte	0x08
	.zero		1


	//   ....[16]....
        /*0334*/ 	.word	0x00000770
        /*0338*/ 	.word	0x000000ff
        /*033c*/ 	.word	0x000388a0
        /*0340*/ 	.short	0x0100
        /*0342*/ 	.byte	0x08
	.zero		1


	//   ....[17]....
        /*0344*/ 	.word	0x00000780
        /*0348*/ 	.word	0x000000ff
        /*034c*/ 	.word	0x00038898
        /*0350*/ 	.short	0x0100
        /*0352*/ 	.byte	0x08
	.zero		1


	//   ....[18]....
        /*0354*/ 	.word	0x00000790
        /*0358*/ 	.word	0x000000ff
        /*035c*/ 	.word	0x000388a8
        /*0360*/ 	.short	0x0100
        /*0362*/ 	.byte	0x08
	.zero		1


	//   ....[19]....
        /*0364*/ 	.word	0x000008d0
        /*0368*/ 	.word	0x000000ff
        /*036c*/ 	.word	0x000388b0
        /*0370*/ 	.short	0x0100
        /*0372*/ 	.byte	0x08
	.zero		1


	//   ....[20]....
        /*0374*/ 	.word	0x000008e0
        /*0378*/ 	.word	0x000000ff
        /*037c*/ 	.word	0x000388c0
        /*0380*/ 	.short	0x0100
        /*0382*/ 	.byte	0x08
	.zero		1


	//   ....[21]....
        /*0384*/ 	.word	0x000008f0
        /*0388*/ 	.word	0x000000ff
        /*038c*/ 	.word	0x000388b8
        /*0390*/ 	.short	0x0100
        /*0392*/ 	.byte	0x08
	.zero		1


	//   ....[22]....
        /*0394*/ 	.word	0x00000900
        /*0398*/ 	.word	0x000000ff
        /*039c*/ 	.word	0x000388c8
        /*03a0*/ 	.short	0x0100
        /*03a2*/ 	.byte	0x08
	.zero		1


	//   ....[23]....
        /*03a4*/ 	.word	0x00001390
        /*03a8*/ 	.word	0x00000000
        /*03ac*/ 	.word	0x00000000
        /*03b0*/ 	.short	0x0101
        /*03b2*/ 	.byte	0x3f
	.zero		1


	//   ....[24]....
        /*03b4*/ 	.word	0x00001e80
        /*03b8*/ 	.word	0x00000003
        /*03bc*/ 	.word	0x00000000
        /*03c0*/ 	.short	0x0101
        /*03c2*/ 	.byte	0x3f
	.zero		1


	//   ....[25]....
        /*03c4*/ 	.word	0x000029f0
        /*03c8*/ 	.word	0x000000ff
        /*03cc*/ 	.word	0x00038800
        /*03d0*/ 	.short	0x010a
        /*03d2*/ 	.byte	0x2a
	.zero		1


	//   ....[26]....
        /*03d4*/ 	.word	0x00002a50
        /*03d8*/ 	.word	0x00000008
        /*03dc*/ 	.word	0x00038830
        /*03e0*/ 	.short	0x010a
        /*03e2*/ 	.byte	0x3f
	.zero		1


	//   ....[27]....
        /*03e4*/ 	.word	0x00002a90
        /*03e8*/ 	.word	0x00000008
        /*03ec*/ 	.word	0x00038830
        /*03f0*/ 	.short	0x010a
        /*03f2*/ 	.byte	0x3f
	.zero		1


	//   ....[28]....
        /*03f4*/ 	.word	0x00002d10
        /*03f8*/ 	.word	0x000000ff
        /*03fc*/ 	.word	0x00038810
        /*0400*/ 	.short	0x010a
        /*0402*/ 	.byte	0x2a
	.zero		1


	//   ....[29]....
        /*0404*/ 	.word	0x00002d50
        /*0408*/ 	.word	0x00000008
        /*040c*/ 	.word	0x00038850
        /*0410*/ 	.short	0x010a
        /*0412*/ 	.byte	0x3f
	.zero		1


	//   ....[30]....
        /*0414*/ 	.word	0x00002e30
        /*0418*/ 	.word	0x00000008
        /*041c*/ 	.word	0x00038850
        /*0420*/ 	.short	0x010a
        /*0422*/ 	.byte	0x3f
	.zero		1


	//   ....[31]....
        /*0424*/ 	.word	0x00004cd0
        /*0428*/ 	.word	0x00000018
        /*042c*/ 	.word	0x00000000
        /*0430*/ 	.short	0x0101
        /*0432*/ 	.byte	0x3f
	.zero		1


	//   ....[32]....
        /*0434*/ 	.word	0x000052e0
        /*0438*/ 	.word	0x00000008
        /*043c*/ 	.word	0x00000000
        /*0440*/ 	.short	0x0101
        /*0442*/ 	.byte	0x3f
	.zero		1


	//   ....[33]....
        /*0444*/ 	.word	0x00005430
        /*0448*/ 	.word	0x0000000b
        /*044c*/ 	.word	0x00038830
        /*0450*/ 	.short	0x010a
        /*0452*/ 	.byte	0x3f
	.zero		1


	//   ....[34]....
        /*0454*/ 	.word	0x00005480
        /*0458*/ 	.word	0x0000000b
        /*045c*/ 	.word	0x00038830
        /*0460*/ 	.short	0x010a
        /*0462*/ 	.byte	0x3f
	.zero		1


	//   ....[35]....
        /*0464*/ 	.word	0x00005680
        /*0468*/ 	.word	0x0000000b
        /*046c*/ 	.word	0x00038850
        /*0470*/ 	.short	0x010a
        /*0472*/ 	.byte	0x3f
	.zero		1


	//   ....[36]....
        /*0474*/ 	.word	0x000056c0
        /*0478*/ 	.word	0x0000000b
        /*047c*/ 	.word	0x00038850
        /*0480*/ 	.short	0x010a
        /*0482*/ 	.byte	0x3f
	.zero		1


	//   ....[37]....
        /*0484*/ 	.word	0x00007500
        /*0488*/ 	.word	0x00000098
        /*048c*/ 	.word	0x00000000
        /*0490*/ 	.short	0x0101
        /*0492*/ 	.byte	0x3f
	.zero		1


	//   ....[38]....
        /*0494*/ 	.word	0x00008130
        /*0498*/ 	.word	0x0000000b
        /*049c*/ 	.word	0x00000000
        /*04a0*/ 	.short	0x0101
        /*04a2*/ 	.byte	0x3f
	.zero		1


	//   ....[39]....
        /*04a4*/ 	.word	0x00009dd0
        /*04a8*/ 	.word	0x000000ff
        /*04ac*/ 	.word	0x00000000
        /*04b0*/ 	.short	0x0101
        /*04b2*/ 	.byte	0x06
	.zero		1


	//   ....[40]....
        /*04b4*/ 	.word	0x0000aa10
        /*04b8*/ 	.word	0x0000000a
        /*04bc*/ 	.word	0x00038840
        /*04c0*/ 	.short	0x010a
        /*04c2*/ 	.byte	0x3f
	.zero		1


	//   ....[41]....
        /*04c4*/ 	.word	0x0000b190
        /*04c8*/ 	.word	0x0000000b
        /*04cc*/ 	.word	0x00038820
        /*04d0*/ 	.short	0x010a
        /*04d2*/ 	.byte	0x3f
	.zero		1


	//   ....[42]....
        /*04d4*/ 	.word	0x0000b260
        /*04d8*/ 	.word	0x00000005
        /*04dc*/ 	.word	0x00038860
        /*04e0*/ 	.short	0x010a
        /*04e2*/ 	.byte	0x3f
	.zero		1


	//   ....[43]....
        /*04e4*/ 	.word	0x0000b940
        /*04e8*/ 	.word	0x00000002
        /*04ec*/ 	.word	0x00038840
        /*04f0*/ 	.short	0x010a
        /*04f2*/ 	.byte	0x3f
	.zero		1


	//   ....[44]....
        /*04f4*/ 	.word	0x0000bb10
        /*04f8*/ 	.word	0x00000002
        /*04fc*/ 	.word	0x00038860
        /*0500*/ 	.short	0x010a
        /*0502*/ 	.byte	0x3f
	.zero		1


	//   ....[45]....
        /*0504*/ 	.word	0x0000c190
        /*0508*/ 	.word	0x00000002
        /*050c*/ 	.word	0x00038840
        /*0510*/ 	.short	0x010a
        /*0512*/ 	.byte	0x3f
	.zero		1


	//   ....[46]....
        /*0514*/ 	.word	0x0000c350
        /*0518*/ 	.word	0x00000002
        /*051c*/ 	.word	0x00038860
        /*0520*/ 	.short	0x010a
        /*0522*/ 	.byte	0x3f
	.zero		1


	//   ....[47]....
        /*0524*/ 	.word	0x0000c960
        /*0528*/ 	.word	0x00000002
        /*052c*/ 	.word	0x00038840
        /*0530*/ 	.short	0x010a
        /*0532*/ 	.byte	0x3f
	.zero		1


	//   ....[48]....
        /*0534*/ 	.word	0x0000cb30
        /*0538*/ 	.word	0x00000002
        /*053c*/ 	.word	0x00038860
        /*0540*/ 	.short	0x010a
        /*0542*/ 	.byte	0x3f
	.zero		1


	//   ....[49]....
        /*0544*/ 	.word	0x0000d0d0
        /*0548*/ 	.word	0x00000000
        /*054c*/ 	.word	0x00038820
        /*0550*/ 	.short	0x010a
        /*0552*/ 	.byte	0x3f
	.zero		1


	//   ....[50]....
        /*0554*/ 	.word	0x0000d220
        /*0558*/ 	.word	0x00000006
        /*055c*/ 	.word	0x00000000
        /*0560*/ 	.short	0x010a
        /*0562*/ 	.byte	0x3f
	.zero		1


	//   ....[51]....
        /*0564*/ 	.word	0x0000d290
        /*0568*/ 	.word	0x00000007
        /*056c*/ 	.word	0x00000000
        /*0570*/ 	.short	0x010a
        /*0572*/ 	.byte	0x3f
	.zero		1


	//   ....[52]....
        /*0574*/ 	.word	0x0000d2d0
        /*0578*/ 	.word	0x00000010
        /*057c*/ 	.word	0x00000000
        /*0580*/ 	.short	0x010a
        /*0582*/ 	.byte	0x3f
	.zero		1


	//   ....[53]....
        /*0584*/ 	.word	0x0000d300
        /*0588*/ 	.word	0x00000003
        /*058c*/ 	.word	0x00000000
        /*0590*/ 	.short	0x010a
        /*0592*/ 	.byte	0x3f
	.zero		1


	//   ....[54]....
        /*0594*/ 	.word	0x0000d370
        /*0598*/ 	.word	0x00000003
        /*059c*/ 	.word	0x00038800
        /*05a0*/ 	.short	0x010a
        /*05a2*/ 	.byte	0x3f
	.zero		1


	//   ....[55]....
        /*05a4*/ 	.word	0x0000d3c0
        /*05a8*/ 	.word	0x00000008
        /*05ac*/ 	.word	0x00038830
        /*05b0*/ 	.short	0x010a
        /*05b2*/ 	.byte	0x3f
	.zero		1


	//   ....[56]....
        /*05b4*/ 	.word	0x0000d420
        /*05b8*/ 	.word	0x00000003
        /*05bc*/ 	.word	0x00038810
        /*05c0*/ 	.short	0x010a
        /*05c2*/ 	.byte	0x3f
	.zero		1


	//   ....[57]....
        /*05c4*/ 	.word	0x0000d470
        /*05c8*/ 	.word	0x00000008
        /*05cc*/ 	.word	0x00038850
        /*05d0*/ 	.short	0x010a
        /*05d2*/ 	.byte	0x3f
	.zero		1


	//   ....[58]....
        /*05d4*/ 	.word	0x0000d4c0
        /*05d8*/ 	.word	0x0000000b
        /*05dc*/ 	.word	0x00038830
        /*05e0*/ 	.short	0x010a
        /*05e2*/ 	.byte	0x3f
	.zero		1


	//   ....[59]....
        /*05e4*/ 	.word	0x0000d510
        /*05e8*/ 	.word	0x0000000b
        /*05ec*/ 	.word	0x00038850
        /*05f0*/ 	.short	0x010a
        /*05f2*/ 	.byte	0x3f
	.zero		1


	//   ....[60]....
        /*05f4*/ 	.word	0x0000d6b0
        /*05f8*/ 	.word	0x0000000a
        /*05fc*/ 	.word	0x00038840
        /*0600*/ 	.short	0x010a
        /*0602*/ 	.byte	0x3f
	.zero		1


	//   ....[61]....
        /*0604*/ 	.word	0x0000d730
        /*0608*/ 	.word	0x00000008
        /*060c*/ 	.word	0x00038820
        /*0610*/ 	.short	0x010a
        /*0612*/ 	.byte	0x3f
	.zero		1


	//   ....[62]....
        /*0614*/ 	.word	0x0000d780
        /*0618*/ 	.word	0x00000005
        /*061c*/ 	.word	0x00038860
        /*0620*/ 	.short	0x010a
        /*0622*/ 	.byte	0x3f
	.zero		1


	//   ....[63]....
        /*0624*/ 	.word	0x0000d7d0
        /*0628*/ 	.word	0x00000002
        /*062c*/ 	.word	0x00038840
        /*0630*/ 	.short	0x010a
        /*0632*/ 	.byte	0x3f
	.zero		1


	//   ....[64]....
        /*0634*/ 	.word	0x0000d820
        /*0638*/ 	.word	0x00000002
        /*063c*/ 	.word	0x00038860
        /*0640*/ 	.short	0x010a
        /*0642*/ 	.byte	0x3f
	.zero		1


	//   ....[65]....
        /*0644*/ 	.word	0x0000d870
        /*0648*/ 	.word	0x00000002
        /*064c*/ 	.word	0x00038840
        /*0650*/ 	.short	0x010a
        /*0652*/ 	.byte	0x3f
	.zero		1


	//   ....[66]....
        /*0654*/ 	.word	0x0000d8c0
        /*0658*/ 	.word	0x00000002
        /*065c*/ 	.word	0x00038860
        /*0660*/ 	.short	0x010a
        /*0662*/ 	.byte	0x3f
	.zero		1


	//   ....[67]....
        /*0664*/ 	.word	0x0000d910
        /*0668*/ 	.word	0x00000002
        /*066c*/ 	.word	0x00038840
        /*0670*/ 	.short	0x010a
        /*0672*/ 	.byte	0x3f
	.zero		1


	//   ....[68]....
        /*0674*/ 	.word	0x0000d960
        /*0678*/ 	.word	0x00000002
        /*067c*/ 	.word	0x00038860
        /*0680*/ 	.short	0x010a
        /*0682*/ 	.byte	0x3f
	.zero		1


	//   ....[69]....
        /*0684*/ 	.word	0x0000d9b0
        /*0688*/ 	.word	0x00000000
        /*068c*/ 	.word	0x00038820
        /*0690*/ 	.short	0x010a
        /*0692*/ 	.byte	0x3f
	.zero		1


	//   ....[70]....
        /*0694*/ 	.word	0x0000db50
        /*0698*/ 	.word	0x00000006
        /*069c*/ 	.word	0x00000000
        /*06a0*/ 	.short	0x010a
        /*06a2*/ 	.byte	0x3f
	.zero		1


	//   ....[71]....
        /*06a4*/ 	.word	0x0000dba0
        /*06a8*/ 	.word	0x00000007
        /*06ac*/ 	.word	0x00000000
        /*06b0*/ 	.short	0x010a
        /*06b2*/ 	.byte	0x3f
	.zero		1


	//   ....[72]....
        /*06b4*/ 	.word	0x0000dbf0
        /*06b8*/ 	.word	0x00000010
        /*06bc*/ 	.word	0x00000000
        /*06c0*/ 	.short	0x010a
        /*06c2*/ 	.byte	0x3f
	.zero		1


	//----- nvinfo : EIATTR_NUM_MBARRIERS
	.align		4
.L_171:
        /*06c4*/ 	.byte	0x03, 0x38
        /*06c6*/ 	.short	0x0017


	//----- nvinfo : EIATTR_EXIT_INSTR_OFFSETS
	.align		4
        /*06c8*/ 	.byte	0x04, 0x1c
        /*06ca*/ 	.short	(.L_173 - .L_172)


	//   ....[0]....
.L_172:
        /*06cc*/ 	.word	0x00000a30


	//   ....[1]....
        /*06d0*/ 	.word	0x00009e20


	//   ....[2]....
        /*06d4*/ 	.word	0x00009e80


	//   ....[3]....
        /*06d8*/ 	.word	0x0000d350


	//----- nvinfo : EIATTR_MAX_THREADS
	.align		4
.L_173:
        /*06dc*/ 	.byte	0x04, 0x05
        /*06de*/ 	.short	(.L_175 - .L_174)
.L_174:
        /*06e0*/ 	.word	0x00000180
        /*06e4*/ 	.word	0x00000001
        /*06e8*/ 	.word	0x00000001


	//----- nvinfo : EIATTR_CRS_STACK_SIZE
	.align		4
.L_175:
        /*06ec*/ 	.byte	0x04, 0x1e
        /*06ee*/ 	.short	(.L_177 - .L_176)
.L_176:
        /*06f0*/ 	.word	0x00000000


	//----- nvinfo : EIATTR_CBANK_PARAM_SIZE
	.align		4
.L_177:
        /*06f4*/ 	.byte	0x03, 0x19
        /*06f6*/ 	.short	0x0cf0


	//----- nvinfo : EIATTR_PARAM_CBANK
	.align		4
        /*06f8*/ 	.byte	0x04, 0x0a
        /*06fa*/ 	.short	(.L_179 - .L_178)
	.align		4
.L_178:
        /*06fc*/ 	.word	index@(.nv.constant0._ZN7cutlass13device_kernelIN5flash11enable_sm90INS1_16FlashAttnFwdSm90INS1_25CollectiveMainloopFwdSm90ILi2EN4cute5tupleIJNS5_1CILi1EEES8_S8_EEENS6_IJNS7_ILi64EEESA_SA_EEELi512ENS_6half_tEfNS_4arch4Sm90ELb0ELb0ELb0ELb0ELb0ELb0ELb1ELb0ELb0ELb0ELb0ELb0EEENS1_21CollectiveEpilogueFwdINS6_IJSA_NS7_ILi512EEESA_EEES9_SC_SE_Li256ELb0ELb0ELb0ELb0EEENS1_29StaticPersistentTileSchedulerILb0EEEEEEEEEvNT_6ParamsE)
        /*0700*/ 	.short	0x0210
        /*0702*/ 	.short	0x0cf0


	//----- nvinfo : EIATTR_SW_WAR
	.align		4
.L_179:
        /*0704*/ 	.byte	0x04, 0x36
        /*0706*/ 	.short	(.L_181 - .L_180)
.L_180:
        /*0708*/ 	.word	0x00000008
.L_181:


//--------------------- .nv.info._ZN7cutlass13device_kernelIN5flash11enable_sm90INS1_16FlashAttnFwdSm90INS1_25CollectiveMainloopFwdSm90ILi2EN4cute5tupleIJNS5_1CILi1EEES8_S8_EEENS6_IJNS7_ILi64EEESA_SA_EEELi512ENS_6half_tEfNS_4arch4Sm90ELb0ELb0ELb0ELb1ELb0ELb0ELb0ELb0ELb0ELb0ELb0ELb0EEENS1_21CollectiveEpilogueFwdINS6_IJSA_NS7_ILi512EEESA_EEES9_SC_SE_Li256ELb1ELb0ELb0ELb0EEENS1_36VarlenDynamicPersistentTileSchedulerILi64ELi64ELi256ELi32ELb0ELb0ELb1ELb0ELb1ELb1EEEEEEEEEvNT_6ParamsE --------------------------
	.section	.nv.info._ZN7cutlass13device_kernelIN5flash11enable_sm90INS1_16FlashAttnFwdSm90INS1_25CollectiveMainloopFwdSm90ILi2EN4cute5tupleIJNS5_1CILi1EEES8_S8_EEENS6_IJNS7_ILi64EEESA_SA_EEELi512ENS_6half_tEfNS_4arch4Sm90ELb0ELb0ELb0ELb1ELb0ELb0ELb0ELb0ELb0ELb0ELb0ELb0EEENS1_21CollectiveEpilogueFwdINS6_IJSA_NS7_ILi512EEESA_EEES9_SC_SE_Li256ELb1ELb0ELb0ELb0EEENS1_36VarlenDynamicPersistentTileSchedulerILi64ELi64ELi256ELi32ELb0ELb0ELb1ELb0ELb1ELb1EEEEEEEEEvNT_6ParamsE,"",@"SHT_CUDA_INFO"
	.sectionflags	@""
	.align	4


	//----- nvinfo : EIATTR_CUDA_API_VERSION
	.align		4
        /*0000*/ 	.byte	0x04, 0x37
        /*0002*/ 	.short	(.L_183 - .L_182)
.L_182:
        /*0004*/ 	.word	0x00000082


	//----- nvinfo : EIATTR_KPARAM_INFO
	.align		4
.L_183:
        /*0008*/ 	.byte	0x04, 0x17
        /*000a*/ 	.short	(.L_185 - .L_184)
.L_184:
        /*000c*/ 	.word	0x00000000
        /*0010*/ 	.short	0x0000
        /*0012*/ 	.short	0x0070
        /*0014*/ 	.byte	0x00, 0xf0, 0x01, 0x28


	//----- nvinfo : EIATTR_SPARSE_MMA_MASK
	.align		4
.L_185:
        /*0018*/ 	.byte	0x03, 0x50
        /*001a*/ 	.short	0x0000


	//----- nvinfo : EIATTR_MAXREG_COUNT
	.align		4
        /*001c*/ 	.byte	0x03, 0x1b
        /*001e*/ 	.short	0x00a8


	//----- nvinfo : EIATTR_NUM_BARRIERS
	.align		4
        /*0020*/ 	.byte	0x02, 0x4c
        /*0022*/ 	.byte	0x10
	.zero		1


	//----- nvinfo : EIATTR_EXTERNS
	.align		4
        /*0024*/ 	.byte	0x04, 0x0f
        /*0026*/ 	.short	(.L_187 - .L_186)


	//   ....[0]....
	.align		4
.L_186:
        /*0028*/ 	.word	index@(__assertfail)


	//----- nvinfo : EIATTR_ANNOTATIONS
	.align		4
.L_187:
        /*002c*/ 	.byte	0x04, 0x55
        /*002e*/ 	.short	(.L_189 - .L_188)


	//   ....[0]....
.L_188:
        /* <DEDUP_REMOVED lines=30> */
        /*0204*/ 	.byte	0x90, 0xdc, 0x00, 0x00, 0x01, 0x00, 0x00, 0x00, 0xa0, 0xdd, 0x00, 0x00


	//----- nvinfo : EIATTR_MERCURY_ISA_VERSION
	.align		4
.L_189:
        /*0210*/ 	.byte	0x03, 0x5f
        /*0212*/ 	.short	0x0101


	//----- nvinfo : EIATTR_UNUSED_LOAD_BYTE_OFFSET
	.align		4
        /*0214*/ 	.byte	0x04, 0x44
        /*0216*/ 	.short	(.L_191 - .L_190)


	//   ....[0]....
.L_190:
        /*0218*/ 	.word	0x00000a50
        /*021c*/ 	.word	0x0000fff0


	//   ....[1]....
        /*0220*/ 	.word	0x00006a20
        /*0224*/ 	.word	0x0000fff0


	//----- nvinfo : EIATTR_INT_WARP_WIDE_INSTR_OFFSETS
	.align		4
.L_191:
        /*0228*/ 	.byte	0x04, 0x31
        /*022a*/ 	.short	(.L_193 - .L_192)


	//   ....[0]....
.L_192:
        /*022c*/ 	.word	0x00000160


	//   ....[1]....
        /*0230*/ 	.word	0x000001a0


	//   ....[2]....
        /*0234*/ 	.word	0x00000210


	//   ....[3]....
        /*0238*/ 	.word	0x0000a150


	//   ....[4]....
        /*023c*/ 	.word	0x0000a1e0


	//   ....[5]....
        /*0240*/ 	.word	0x0000a660


	//   ....[6]....
        /*0244*/ 	.word	0x0000a690


	//   ....[7]....
        /*0248*/ 	.word	0x0000cfc0


	//   ....[8]....
        /*024c*/ 	.word	0x0000d050


	//----- nvinfo : EIATTR_COOP_GROUP_MASK_REGIDS
	.align		4
.L_193:
        /*0250*/ 	.byte	0x04, 0x29
        /*0252*/ 	.short	(.L_195 - .L_194)


	//   ....[0]....
.L_194:
        /*0254*/ 	.word	0xffffffff


	//   ....[1]....
        /*0258*/ 	.word	0xffffffff


	//   ....[2]....
        /*025c*/ 	.word	0xffffffff


	//   ....[3]....
        /*0260*/ 	.word	0xffffffff


	//   ....[4]....
        /*0264*/ 	.word	0xffffffff


	//   ....[5]....
        /*0268*/ 	.word	0xffffffff


	//   ....[6]....
        /*026c*/ 	.word	0xffffffff


	//   ....[7]....
        /*0270*/ 	.word	0xffffffff


	//   ....[8]....
        /*0274*/ 	.word	0xffffffff


	//   ....[9]....
        /*0278*/ 	.word	0xffffffff


	//   ....[10]....
        /*027c*/ 	.word	0xffffffff


	//   ....[11]....
        /*0280*/ 	.word	0xffffffff


	//   ....[12]....
        /*0284*/ 	.word	0xffffffff


	//   ....[13]....
        /*0288*/ 	.word	0xffffffff


	//   ....[14]....
        /*028c*/ 	.word	0xffffffff


	//   ....[15]....
        /*0290*/ 	.word	0xffffffff


	//   ....[16]....
        /*0294*/ 	.word	0xffffffff


	//   ....[17]....
        /*0298*/ 	.word	0xffffffff


	//   ....[18]....
        /*029c*/ 	.word	0xffffffff


	//   ....[19]....
        /*02a0*/ 	.word	0xffffffff


	//   ....[20]....
        /*02a4*/ 	.word	0xffffffff


	//   ....[21]....
        /*02a8*/ 	.word	0xffffffff


	//   ....[22]....
        /*02ac*/ 	.word	0xffffffff


	//   ....[23]....
        /*02b0*/ 	.word	0xffffffff


	//   ....[24]....
        /*02b4*/ 	.word	0xffffffff


	//   ....[25]....
        /*02b8*/ 	.word	0xffffffff


	//   ....[26]....
        /*02bc*/ 	.word	0xffffffff


	//   ....[27]....
        /*02c0*/ 	.word	0xffffffff


	//   ....[28]....
        /*02c4*/ 	.word	0xffffffff


	//   ....[29]....
        /*02c8*/ 	.word	0xffffffff


	//   ....[30]....
        /*02cc*/ 	.word	0xffffffff


	//   ....[31]....
        /*02d0*/ 	.word	0xffffffff


	//   ....[32]....
        /*02d4*/ 	.word	0xffffffff


	//   ....[33]....
        /*02d8*/ 	.word	0xffffffff


	//   ....[34]....
        /*02dc*/ 	.word	0xffffffff


	//   ....[35]....
        /*02e0*/ 	.word	0xffffffff


	//   ....[36]....
        /*02e4*/ 	.word	0xffffffff


	//   ....[37]....
        /*02e8*/ 	.word	0xffffffff


	//   ....[38]....
        /*02ec*/ 	.word	0xffffffff


	//   ....[39]....
        /*02f0*/ 	.word	0xffffffff


	//   ....[40]....
        /*02f4*/ 	.word	0xffffffff


	//   ....[41]....
        /*02f8*/ 	.word	0xffffffff


	//   ....[42]....
        /*02fc*/ 	.word	0xffffffff


	//   ....[43]....
        /*0300*/ 	.word	0xffffffff


	//   ....[44]....
        /*0304*/ 	.word	0xffffffff


	//   ....[45]....
        /*0308*/ 	.word	0xffffffff


	//   ....[46]....
        /*030c*/ 	.word	0xffffffff


	//   ....[47]....
        /*0310*/ 	.word	0xffffffff


	//   ....[48]....
        /*0314*/ 	.word	0xffffffff


	//   ....[49]....
        /*0318*/ 	.word	0xffffffff


	//   ....[50]....
        /*031c*/ 	.word	0xffffffff


	//   ....[51]....
        /*0320*/ 	.word	0xffffffff


	//   ....[52]....
        /*0324*/ 	.word	0xffffffff


	//   ....[53]....
        /*0328*/ 	.word	0xffffffff


	//   ....[54]....
        /*032c*/ 	.word	0xffffffff


	//   ....[55]....
        /*0330*/ 	.word	0xffffffff


	//   ....[56]....
        /*0334*/ 	.word	0xffffffff


	//   ....[57]....
        /*0338*/ 	.word	0xffffffff


	//   ....[58]....
        /*033c*/ 	.word	0x0500000f


	//   ....[59]....
        /*0340*/ 	.word	0x0500000f


	//   ....[60]....
        /*0344*/ 	.word	0x0500000f


	//   ....[61]....
        /*0348*/ 	.word	0x0500000f


	//   ....[62]....
        /*034c*/ 	.word	0x0500000f


	//   ....[63]....
        /*0350*/ 	.word	0x0500000f


	//   ....[64]....
        /*0354*/ 	.word	0x0500000f


	//   ....[65]....
        /*0358*/ 	.word	0x0500000f


	//   ....[66]....
        /*035c*/ 	.word	0x0500000f


	//   ....[67]....
        /*0360*/ 	.word	0x0500000f


	//   ....[68]....
        /*0364*/ 	.word	0x0500000f


	//   ....[69]....
        /*0368*/ 	.word	0x0500000f


	//   ....[70]....
        /*036c*/ 	.word	0x0500000f


	//   ....[71]....
        /*0370*/ 	.word	0x0500000f


	//   ....[72]....
        /*0374*/ 	.word	0x0500000f


	//   ....[73]....
        /*0378*/ 	.word	0x0500000f


	//   ....[74]....
        /*037c*/ 	.word	0x0500000f


	//   ....[75]....
        /*0380*/ 	.word	0x0500000f


	//   ....[76]....
        /*0384*/ 	.word	0x0500000f


	//----- nvinfo : EIATTR_COOP_GROUP_INSTR_OFFSETS
	.align		4
.L_195:
        /*0388*/ 	.byte	0x04, 0x28
        /*038a*/ 	.short	(.L_197 - .L_196)


	//   ....[0]....
.L_196:
        /*038c*/ 	.word	0x00000060


	//   ....[1]....
        /*0390*/ 	.word	0x00000170


	//   ....[2]....
        /*0394*/ 	.word	0x000001c0


	//   ....[3]....
        /*0398*/ 	.word	0x000003b0


	//   ....[4]....
        /*039c*/ 	.word	0x00000510


	//   ....[5]....
        /*03a0*/ 	.word	0x00000630


	//   ....[6]....
        /*03a4*/ 	.word	0x00000790


	//   ....[7]....
        /*03a8*/ 	.word	0x000016f0


	//   ....[8]....
        /*03ac*/ 	.word	0x00003030


	//   ....[9]....
        /*03b0*/ 	.word	0x00003a00


	//   ....[10]....
        /*03b4*/ 	.word	0x00003a60


	//   ....[11]....
        /*03b8*/ 	.word	0x00003c30


	//   ....[12]....
        /*03bc*/ 	.word	0x00003d00


	//   ....[13]....
        /*03c0*/ 	.word	0x000045e0


	//   ....[14]....
        /*03c4*/ 	.word	0x00004a40


	//   ....[15]....
        /*03c8*/ 	.word	0x00004a70


	//   ....[16]....
        /*03cc*/ 	.word	0x00004c90


	//   ....[17]....
        /*03d0*/ 	.word	0x00004e60


	//   ....[18]....
        /*03d4*/ 	.word	0x00005ee0


	//   ....[19]....
        /*03d8*/ 	.word	0x00005f20


	//   ....[20]....
        /*03dc*/ 	.word	0x00005f60


	//   ....[21]....
        /*03e0*/ 	.word	0x00005fe0


	//   ....[22]....
        /*03e4*/ 	.word	0x00006010


	//   ....[23]....
        /*03e8*/ 	.word	0x00007930


	//   ....[24]....
        /*03ec*/ 	.word	0x000092c0


	//   ....[25]....
        /*03f0*/ 	.word	0x00009450


	//   ....[26]....
        /*03f4*/ 	.word	0x00009480


	//   ....[27]....
        /*03f8*/ 	.word	0x000094c0


	//   ....[28]....
        /*03fc*/ 	.word	0x00009520


	//   ....[29]....
        /*0400*/ 	.word	0x00009580


	//   ....[30]....
        /*0404*/ 	.word	0x000095c0


	//   ....[31]....
        /*0408*/ 	.word	0x00009770


	//   ....[32]....
        /*040c*/ 	.word	0x000097d0


	//   ....[33]....
        /*0410*/ 	.word	0x00009810


	//   ....[34]....
        /*0414*/ 	.word	0x00009850


	//   ....[35]....
        /*0418*/ 	.word	0x00009880


	//   ....[36]....
        /*041c*/ 	.word	0x000098b0


	//   ....[37]....
        /*0420*/ 	.word	0x00009940


	//   ....[38]....
        /*0424*/ 	.word	0x00009970


	//   ....[39]....
        /*0428*/ 	.word	0x00009a00


	//   ....[40]....
        /*042c*/ 	.word	0x0000d0e0


	//   ....[41]....
        /*0430*/ 	.word	0x0000d0f0


	//   ....[42]....
        /*0434*/ 	.word	0x0000d200


	//   ....[43]....
        /*0438*/ 	.word	0x0000d260


	//   ....[44]....
        /*043c*/ 	.word	0x0000d2a0


	//   ....[45]....
        /*0440*/ 	.word	0x0000d2e0


	//   ....[46]....
        /*0444*/ 	.word	0x0000d310


	//   ....[47]....
        /*0448*/ 	.word	0x0000d340


	//   ....[48]....
        /*044c*/ 	.word	0x0000d4d0


	//   ....[49]....
        /*0450*/ 	.word	0x0000d530


	//   ....[50]....
        /*0454*/ 	.word	0x0000d570


	//   ....[51]....
        /*0458*/ 	.word	0x0000d5b0


	//   ....[52]....
        /*045c*/ 	.word	0x0000d5e0


	//   ....[53]....
        /*0460*/ 	.word	0x0000d610


	//   ....[54]....
        /*0464*/ 	.word	0x0000d6d0


	//   ....[55]....
        /*0468*/ 	.word	0x0000d6f0


	//   ....[56]....
        /*046c*/ 	.word	0x0000d760


	//   ....[57]....
        /*0470*/ 	.word	0x0000dbb0


	//   ....[58]....
        /*0474*/ 	.word	0x0000e160


	//   ....[59]....
        /*0478*/ 	.word	0x0000e580


	//   ....[60]....
        /*047c*/ 	.word	0x0000e610


	//   ....[61]....
        /*0480*/ 	.word	0x0000e6b0


	//   ....[62]....
        /*0484*/ 	.word	0x0000e760


	//   ....[63]....
        /*0488*/ 	.word	0x0000e7e0


	//   ....[64]....
        /*048c*/ 	.word	0x0000e860


	//   ....[65]....
        /*0490*/ 	.word	0x0000e8e0


	//   ....[66]....
        /*0494*/ 	.word	0x0000e960


	//   ....[67]....
        /*0498*/ 	.word	0x0000e9f0


	//   ....[68]....
        /*049c*/ 	.word	0x0000eaa0


	//   ....[69]....
        /*04a0*/ 	.word	0x0000eb20


	//   ....[70]....
        /*04a4*/ 	.word	0x0000eba0


	//   ....[71]....
        /*04a8*/ 	.word	0x0000ec20


	//   ....[72]....
        /*04ac*/ 	.word	0x0000eca0


	//   ....[73]....
        /*04b0*/ 	.word	0x0000ed10


	//   ....[74]....
        /*04b4*/ 	.word	0x0000edb0


	//   ....[75]....
        /*04b8*/ 	.word	0x0000ee40


	//   ....[76]....
        /*04bc*/ 	.word	0x0000ef60


	//----- nvinfo : EIATTR_REG_RECONFIG
	.align		4
.L_197:
        /*04c0*/ 	.byte	0x01, 0x54
	.zero		2


	//----- nvinfo : EIATTR_SYSCALL_OFFSETS
	.align		4
        /*04c4*/ 	.byte	0x04, 0x46
        /*04c6*/ 	.short	(.L_199 - .L_198)


	//   ....[0]....
.L_198:
        /*04c8*/ 	.word	0x000031f0


	//   ....[1]....
        /*04cc*/ 	.word	0x0000a370


	//   ....[2]....
        /*04d0*/ 	.word	0x0000a4b0


	//   ....[3]....
        /*04d4*/ 	.word	0x0000a5b0


	//----- nvinfo : EIATTR_MBARRIER_INSTR_OFFSETS
	.align		4
.L_199:
        /*04d8*/ 	.byte	0x04, 0x39
        /*04da*/ 	.short	(.L_201 - .L_200)


	//   ....[0]....
.L_200:
        /*04dc*/ 	.word	0x000002a0
        /*04e0*/ 	.word	0x000000ff
        /*04e4*/ 	.word	0x00028c00
        /*04e8*/ 	.short	0x0100
        /*04ea*/ 	.byte	0x08
	.zero		1


	//   ....[1]....
        /*04ec*/ 	.word	0x000002b0
        /*04f0*/ 	.word	0x000000ff
        /*04f4*/ 	.word	0x00028c20
        /*04f8*/ 	.short	0x0100
        /*04fa*/ 	.byte	0x08
	.zero		1


	//   ....[2]....
        /*04fc*/ 	.word	0x00000360
        /*0500*/ 	.word	0x000000ff
        /*0504*/ 	.word	0x00028c30
        /*0508*/ 	.short	0x0100
        /*050a*/ 	.byte	0x06
	.zero		1


	//   ....[3]....
        /*050c*/ 	.word	0x00000370
        /*0510*/ 	.word	0x000000ff
        /*0514*/ 	.word	0x00028c40
        /*0518*/ 	.short	0x0100
        /*051a*/ 	.byte	0x06
	.zero		1


	//   ....[4]....
        /*051c*/ 	.word	0x00000380
        /*0520*/ 	.word	0x000000ff
        /*0524*/ 	.word	0x00028c38
        /*0528*/ 	.short	0x0100
        /*052a*/ 	.byte	0x06
	.zero		1


	//   ....[5]....
        /*052c*/ 	.word	0x00000390
        /*0530*/ 	.word	0x000000ff
        /*0534*/ 	.word	0x00028c48
        /*0538*/ 	.short	0x0100
        /*053a*/ 	.byte	0x06
	.zero		1


	//   ....[6]....
        /*053c*/ 	.word	0x000004c0
        /*0540*/ 	.word	0x000000ff
        /*0544*/ 	.word	0x00028c50
        /*0548*/ 	.short	0x0100
        /*054a*/ 	.byte	0x08
	.zero		1


	//   ....[7]....
        /*054c*/ 	.word	0x000004d0
        /*0550*/ 	.word	0x000000ff
        /*0554*/ 	.word	0x00028c60
        /*0558*/ 	.short	0x0100
        /*055a*/ 	.byte	0x08
	.zero		1


	//   ....[8]....
        /*055c*/ 	.word	0x000004e0
        /*0560*/ 	.word	0x000000ff
        /*0564*/ 	.word	0x00028c58
        /*0568*/ 	.short	0x0100
        /*056a*/ 	.byte	0x08
	.zero		1


	//   ....[9]....
        /*056c*/ 	.word	0x000004f0
        /*0570*/ 	.word	0x000000ff
        /*0574*/ 	.word	0x00028c68
        /*0578*/ 	.short	0x0100
        /*057a*/ 	.byte	0x08
	.zero		1


	//   ....[10]....
        /*057c*/ 	.word	0x000005e0
        /*0580*/ 	.word	0x000000ff
        /*0584*/ 	.word	0x00028c70
        /*0588*/ 	.short	0x0100
        /*058a*/ 	.byte	0x06
	.zero		1


	//   ....[11]....
        /*058c*/ 	.word	0x000005f0
        /*0590*/ 	.word	0x000000ff
        /*0594*/ 	.word	0x00028c80
        /*0598*/ 	.short	0x0100
        /*059a*/ 	.byte	0x06
	.zero		1


	//   ....[12]....
        /*059c*/ 	.word	0x00000600
        /*05a0*/ 	.word	0x000000ff
        /*05a4*/ 	.word	0x00028c78
        /*05a8*/ 	.short	0x0100
        /*05aa*/ 	.byte	0x06
	.zero		1


	//   ....[13]....
        /*05ac*/ 	.word	0x00000610
        /*05b0*/ 	.word	0x000000ff
        /*05b4*/ 	.word	0x00028c88
        /*05b8*/ 	.short	0x0100
        /*05ba*/ 	.byte	0x06
	.zero		1


	//   ....[14]....
        /*05bc*/ 	.word	0x00000740
        /*05c0*/ 	.word	0x000000ff
        /*05c4*/ 	.word	0x00028c90
        /*05c8*/ 	.short	0x0100
        /*05ca*/ 	.byte	0x08
	.zero		1


	//   ....[15]....
        /*05cc*/ 	.word	0x00000750
        /*05d0*/ 	.word	0x000000ff
        /*05d4*/ 	.word	0x00028ca0
        /*05d8*/ 	.short	0x0100
        /*05da*/ 	.byte	0x08
	.zero		1


	//   ....[16]....
        /*05dc*/ 	.word	0x00000760
        /*05e0*/ 	.word	0x000000ff
        /*05e4*/ 	.word	0x00028c98
        /*05e8*/ 	.short	0x0100
        /*05ea*/ 	.byte	0x08
	.zero		1


	//   ....[17]....
        /*05ec*/ 	.word	0x00000770
        /*05f0*/ 	.word	0x000000ff
        /*05f4*/ 	.word	0x00028ca8
        /*05f8*/ 	.short	0x0100
        /*05fa*/ 	.byte	0x08
	.zero		1


	//   ....[18]....
        /*05fc*/ 	.word	0x000008a0
        /*0600*/ 	.word	0x000000ff
        /*0604*/ 	.word	0x00028cb0
        /*0608*/ 	.short	0x0100
        /*060a*/ 	.byte	0x08
	.zero		1


	//   ....[19]....
        /*060c*/ 	.word	0x000008b0
        /*0610*/ 	.word	0x000000ff
        /*0614*/ 	.word	0x00028cc0
        /*0618*/ 	.short	0x0100
        /*061a*/ 	.byte	0x08
	.zero		1


	//   ....[20]....
        /*061c*/ 	.word	0x000008c0
        /*0620*/ 	.word	0x000000ff
        /*0624*/ 	.word	0x00028cb8
        /*0628*/ 	.short	0x0100
        /*062a*/ 	.byte	0x08
	.zero		1


	//   ....[21]....
        /*062c*/ 	.word	0x000008d0
        /*0630*/ 	.word	0x000000ff
        /*0634*/ 	.word	0x00028cc8
        /*0638*/ 	.short	0x0100
        /*063a*/ 	.byte	0x08
	.zero		1


	//   ....[22]....
        /*063c*/ 	.word	0x00001800
        /*0640*/ 	.word	0x000000ff
        /*0644*/ 	.word	0x00028c50
        /*0648*/ 	.short	0x010a
        /*064a*/ 	.byte	0x10
	.zero		1


	//   ....[23]....
        /*064c*/ 	.word	0x00001ad0
        /*0650*/ 	.word	0x00000000
        /*0654*/ 	.word	0x00000000
        /*0658*/ 	.short	0x0101
        /*065a*/ 	.byte	0x3f
	.zero		1


	//   ....[24]....
        /*065c*/ 	.word	0x00002450
        /*0660*/ 	.word	0x000000ff
        /*0664*/ 	.word	0x00028c50
        /*0668*/ 	.short	0x010a
        /*066a*/ 	.byte	0x06
	.zero		1


	//   ....[25]....
        /*066c*/ 	.word	0x00002490
        /*0670*/ 	.word	0x000000ff
        /*0674*/ 	.word	0x00028c50
        /*0678*/ 	.short	0x010a
        /*067a*/ 	.byte	0x06
	.zero		1


	//   ....[26]....
        /*067c*/ 	.word	0x000026e0
        /*0680*/ 	.word	0x00000000
        /*0684*/ 	.word	0x00000000
        /*0688*/ 	.short	0x0101
        /*068a*/ 	.byte	0x3f
	.zero		1


	//   ....[27]....
        /*068c*/ 	.word	0x00003270
        /*0690*/ 	.word	0x000000ff
        /*0694*/ 	.word	0x00028c00
        /*0698*/ 	.short	0x010a
        /*069a*/ 	.byte	0x2a
	.zero		1


	//   ....[28]....
        /*069c*/ 	.word	0x000032f0
        /*06a0*/ 	.word	0x00000007
        /*06a4*/ 	.word	0x00028c30
        /*06a8*/ 	.short	0x010a
        /*06aa*/ 	.byte	0x3f
	.zero		1


	//   ....[29]....
        /*06ac*/ 	.word	0x00003330
        /*06b0*/ 	.word	0x00000007
        /*06b4*/ 	.word	0x00028c30
        /*06b8*/ 	.short	0x010a
        /*06ba*/ 	.byte	0x3f
	.zero		1


	//   ....[30]....
        /*06bc*/ 	.word	0x00003f00
        /*06c0*/ 	.word	0x00000005
        /*06c4*/ 	.word	0x00000000
        /*06c8*/ 	.short	0x0101
        /*06ca*/ 	.byte	0x3f
	.zero		1


	//   ....[31]....
        /*06cc*/ 	.word	0x00004370
        /*06d0*/ 	.word	0x00000007
        /*06d4*/ 	.word	0x00028c50
        /*06d8*/ 	.short	0x010a
        /*06da*/ 	.byte	0x3f
	.zero		1


	//   ....[32]....
        /*06dc*/ 	.word	0x000043c0
        /*06e0*/ 	.word	0x00000007
        /*06e4*/ 	.word	0x00028c50
        /*06e8*/ 	.short	0x010a
        /*06ea*/ 	.byte	0x3f
	.zero		1


	//   ....[33]....
        /*06ec*/ 	.word	0x00004600
        /*06f0*/ 	.word	0x00000007
        /*06f4*/ 	.word	0x00000000
        /*06f8*/ 	.short	0x0101
        /*06fa*/ 	.byte	0x3f
	.zero		1


	//   ....[34]....
        /*06fc*/ 	.word	0x00004730
        /*0700*/ 	.word	0x000000ff
        /*0704*/ 	.word	0x00028c30
        /*0708*/ 	.short	0x010a
        /*070a*/ 	.byte	0x16
	.zero		1


	//   ....[35]....
        /*070c*/ 	.word	0x00004770
        /*0710*/ 	.word	0x000000ff
        /*0714*/ 	.word	0x00028c30
        /*0718*/ 	.short	0x010a
        /*071a*/ 	.byte	0x16
	.zero		1


	//   ....[36]....
        /*071c*/ 	.word	0x000051e0
        /*0720*/ 	.word	0x0000009a
        /*0724*/ 	.word	0x00000000
        /*0728*/ 	.short	0x0101
        /*072a*/ 	.byte	0x3f
	.zero		1


	//   ....[37]....
        /*072c*/ 	.word	0x00005c50
        /*0730*/ 	.word	0x000000ff
        /*0734*/ 	.word	0x00028c50
        /*0738*/ 	.short	0x010a
        /*073a*/ 	.byte	0x16
	.zero		1


	//   ....[38]....
        /*073c*/ 	.word	0x00005c90
        /*0740*/ 	.word	0x000000ff
        /*0744*/ 	.word	0x00028c50
        /*0748*/ 	.short	0x010a
        /*074a*/ 	.byte	0x16
	.zero		1


	//   ....[39]....
        /*074c*/ 	.word	0x00005f00
        /*0750*/ 	.word	0x000000ab
        /*0754*/ 	.word	0x00000000
        /*0758*/ 	.short	0x0101
        /*075a*/ 	.byte	0x3f
	.zero		1


	//   ....[40]....
        /*075c*/ 	.word	0x00008390
        /*0760*/ 	.word	0x000000ff
        /*0764*/ 	.word	0x00000000
        /*0768*/ 	.short	0x0101
        /*076a*/ 	.byte	0x04
	.zero		1


	//   ....[41]....
        /*076c*/ 	.word	0x0000ab10
        /*0770*/ 	.word	0x00000008
        /*0774*/ 	.word	0x00028c40
        /*0778*/ 	.short	0x010a
        /*077a*/ 	.byte	0x3f
	.zero		1


	//   ....[42]....
        /*077c*/ 	.word	0x0000af10
        /*0780*/ 	.word	0x0000000a
        /*0784*/ 	.word	0x00028c20
        /*0788*/ 	.short	0x010a
        /*078a*/ 	.byte	0x3f
	.zero		1


	//   ....[43]....
        /*078c*/ 	.word	0x0000afd0
        /*0790*/ 	.word	0x00000008
        /*0794*/ 	.word	0x00028c60
        /*0798*/ 	.short	0x010a
        /*079a*/ 	.byte	0x3f
	.zero		1


	//   ....[44]....
        /*079c*/ 	.word	0x0000b780
        /*07a0*/ 	.word	0x00000003
        /*07a4*/ 	.word	0x00028c40
        /*07a8*/ 	.short	0x010a
        /*07aa*/ 	.byte	0x3f
	.zero		1


	//   ....[45]....
        /*07ac*/ 	.word	0x0000b990
        /*07b0*/ 	.word	0x00000003
        /*07b4*/ 	.word	0x00028c60
        /*07b8*/ 	.short	0x010a
        /*07ba*/ 	.byte	0x3f
	.zero		1


	//   ....[46]....
        /*07bc*/ 	.word	0x0000c050
        /*07c0*/ 	.word	0x00000002
        /*07c4*/ 	.word	0x00028c40
        /*07c8*/ 	.short	0x010a
        /*07ca*/ 	.byte	0x3f
	.zero		1


	//   ....[47]....
        /*07cc*/ 	.word	0x0000c250
        /*07d0*/ 	.word	0x00000002
        /*07d4*/ 	.word	0x00028c60
        /*07d8*/ 	.short	0x010a
        /*07da*/ 	.byte	0x3f
	.zero		1


	//   ....[48]....
        /*07dc*/ 	.word	0x0000c890
        /*07e0*/ 	.word	0x00000002
        /*07e4*/ 	.word	0x00028c40
        /*07e8*/ 	.short	0x010a
        /*07ea*/ 	.byte	0x3f
	.zero		1


	//   ....[49]....
        /*07ec*/ 	.word	0x0000caa0
        /*07f0*/ 	.word	0x00000002
        /*07f4*/ 	.word	0x00028c60
        /*07f8*/ 	.short	0x010a
        /*07fa*/ 	.byte	0x3f
	.zero		1


	//   ....[50]....
        /*07fc*/ 	.word	0x0000db30
        /*0800*/ 	.word	0x00000000
        /*0804*/ 	.word	0x00028c20
        /*0808*/ 	.short	0x010a
        /*080a*/ 	.byte	0x3f
	.zero		1


	//   ....[51]....
        /*080c*/ 	.word	0x0000dcf0
        /*0810*/ 	.word	0x00000006
        /*0814*/ 	.word	0x00000000
        /*0818*/ 	.short	0x010a
        /*081a*/ 	.byte	0x3f
	.zero		1


	//   ....[52]....
        /*081c*/ 	.word	0x0000dd60
        /*0820*/ 	.word	0x00000007
        /*0824*/ 	.word	0x00000000
        /*0828*/ 	.short	0x010a
        /*082a*/ 	.byte	0x3f
	.zero		1


	//   ....[53]....
        /*082c*/ 	.word	0x0000ddd0
        /*0830*/ 	.word	0x00000004
        /*0834*/ 	.word	0x00000000
        /*0838*/ 	.short	0x010a
        /*083a*/ 	.byte	0x3f
	.zero		1


	//   ....[54]....
        /*083c*/ 	.word	0x0000de00
        /*0840*/ 	.word	0x00000003
        /*0844*/ 	.word	0x00000000
        /*0848*/ 	.short	0x010a
        /*084a*/ 	.byte	0x3f
	.zero		1


	//   ....[55]....
        /*084c*/ 	.word	0x0000de70
        /*0850*/ 	.word	0x00000003
        /*0854*/ 	.word	0x00028c50
        /*0858*/ 	.short	0x010a
        /*085a*/ 	.byte	0x3f
	.zero		1


	//   ....[56]....
        /*085c*/ 	.word	0x0000ded0
        /*0860*/ 	.word	0x00000003
        /*0864*/ 	.word	0x00028c50
        /*0868*/ 	.short	0x010a
        /*086a*/ 	.byte	0x3f
	.zero		1


	//   ....[57]....
        /*086c*/ 	.word	0x0000df30
        /*0870*/ 	.word	0x00000003
        /*0874*/ 	.word	0x00028c00
        /*0878*/ 	.short	0x010a
        /*087a*/ 	.byte	0x3f
	.zero		1


	//   ....[58]....
        /*087c*/ 	.word	0x0000df80
        /*0880*/ 	.word	0x00000007
        /*0884*/ 	.word	0x00028c30
        /*0888*/ 	.short	0x010a
        /*088a*/ 	.byte	0x3f
	.zero		1


	//   ....[59]....
        /*088c*/ 	.word	0x0000dfd0
        /*0890*/ 	.word	0x00000007
        /*0894*/ 	.word	0x00028c50
        /*0898*/ 	.short	0x010a
        /*089a*/ 	.byte	0x3f
	.zero		1


	//   ....[60]....
        /*089c*/ 	.word	0x0000e030
        /*08a0*/ 	.word	0x00000003
        /*08a4*/ 	.word	0x00028c30
        /*08a8*/ 	.short	0x010a
        /*08aa*/ 	.byte	0x3f
	.zero		1


	//   ....[61]....
        /*08ac*/ 	.word	0x0000e080
        /*08b0*/ 	.word	0x000000ab
        /*08b4*/ 	.word	0x00028c50
        /*08b8*/ 	.short	0x010a
        /*08ba*/ 	.byte	0x3f
	.zero		1


	//   ....[62]....
        /*08bc*/ 	.word	0x0000e220
        /*08c0*/ 	.word	0x00000008
        /*08c4*/ 	.word	0x00028c40
        /*08c8*/ 	.short	0x010a
        /*08ca*/ 	.byte	0x3f
	.zero		1


	//   ....[63]....
        /*08cc*/ 	.word	0x0000e2a0
        /*08d0*/ 	.word	0x00000008
        /*08d4*/ 	.word	0x00028c20
        /*08d8*/ 	.short	0x010a
        /*08da*/ 	.byte	0x3f
	.zero		1


	//   ....[64]....
        /*08dc*/ 	.word	0x0000e2f0
        /*08e0*/ 	.word	0x00000008
        /*08e4*/ 	.word	0x00028c60
        /*08e8*/ 	.short	0x010a
        /*08ea*/ 	.byte	0x3f
	.zero		1


	//   ....[65]....
        /*08ec*/ 	.word	0x0000e340
        /*08f0*/ 	.word	0x00000003
        /*08f4*/ 	.word	0x00028c40
        /*08f8*/ 	.short	0x010a
        /*08fa*/ 	.byte	0x3f
	.zero		1


	//   ....[66]....
        /*08fc*/ 	.word	0x0000e390
        /*0900*/ 	.word	0x00000003
        /*0904*/ 	.word	0x00028c60
        /*0908*/ 	.short	0x010a
        /*090a*/ 	.byte	0x3f
	.zero		1


	//   ....[67]....
        /*090c*/ 	.word	0x0000e3e0
        /*0910*/ 	.word	0x00000002
        /*0914*/ 	.word	0x00028c40
        /*0918*/ 	.short	0x010a
        /*091a*/ 	.byte	0x3f
	.zero		1


	//   ....[68]....
        /*091c*/ 	.word	0x0000e430
        /*0920*/ 	.word	0x00000002
        /*0924*/ 	.word	0x00028c60
        /*0928*/ 	.short	0x010a
        /*092a*/ 	.byte	0x3f
	.zero		1


	//   ....[69]....
        /*092c*/ 	.word	0x0000e480
        /*0930*/ 	.word	0x00000002
        /*0934*/ 	.word	0x00028c40
        /*0938*/ 	.short	0x010a
        /*093a*/ 	.byte	0x3f
	.zero		1


	//   ....[70]....
        /*093c*/ 	.word	0x0000e4d0
        /*0940*/ 	.word	0x00000002
        /*0944*/ 	.word	0x00028c60
        /*0948*/ 	.short	0x010a
        /*094a*/ 	.byte	0x3f
	.zero		1


	//   ....[71]....
        /*094c*/ 	.word	0x0000ee80
        /*0950*/ 	.word	0x00000000
        /*0954*/ 	.word	0x00028c20
        /*0958*/ 	.short	0x010a
        /*095a*/ 	.byte	0x3f
	.zero		1


	//   ....[72]....
        /*095c*/ 	.word	0x0000f020
        /*0960*/ 	.word	0x00000006
        /*0964*/ 	.word	0x00000000
        /*0968*/ 	.short	0x010a
        /*096a*/ 	.byte	0x3f
	.zero		1


	//   ....[73]....
        /*096c*/ 	.word	0x0000f070
        /*0970*/ 	.word	0x00000007
        /*0974*/ 	.word	0x00000000
        /*0978*/ 	.short	0x010a
        /*097a*/ 	.byte	0x3f
	.zero		1


	//   ....[74]....
        /*097c*/ 	.word	0x0000f0c0
        /*0980*/ 	.word	0x00000004
        /*0984*/ 	.word	0x00000000
        /*0988*/ 	.short	0x010a
        /*098a*/ 	.byte	0x3f
	.zero		1


	//----- nvinfo : EIATTR_NUM_MBARRIERS
	.align		4
.L_201:
        /*098c*/ 	.byte	0x03, 0x38
        /*098e*/ 	.short	0x0016


	//----- nvinfo : EIATTR_EXIT_INSTR_OFFSETS
	.align		4
        /*0990*/ 	.byte	0x04, 0x1c
        /*0992*/ 	.short	(.L_203 - .L_202)


	//   ....[0]....
.L_202:
        /*0994*/ 	.word	0x00000a80


	//   ....[1]....
        /*0998*/ 	.word	0x00009280


	//   ....[2]....
        /*099c*/ 	.word	0x000092e0


	//   ....[3]....
        /*09a0*/ 	.word	0x0000de50


	//----- nvinfo : EIATTR_MAX_THREADS
	.align		4
.L_203:
        /*09a4*/ 	.byte	0x04, 0x05
        /*09a6*/ 	.short	(.L_205 - .L_204)
.L_204:
        /*09a8*/ 	.word	0x00000180
        /*09ac*/ 	.word	0x00000001
        /*09b0*/ 	.word	0x00000001


	//----- nvinfo : EIATTR_CRS_STACK_SIZE
	.align		4
.L_205:
        /*09b4*/ 	.byte	0x04, 0x1e
        /*09b6*/ 	.short	(.L_207 - .L_206)
.L_206:
        /*09b8*/ 	.word	0x00000000


	//----- nvinfo : EIATTR_CBANK_PARAM_SIZE
	.align		4
.L_207:
        /*09bc*/ 	.byte	0x03, 0x19
        /*09be*/ 	.short	0x0a70


	//----- nvinfo : EIATTR_PARAM_CBANK
	.align		4
        /*09c0*/ 	.byte	0x04, 0x0a
        /*09c2*/ 	.short	(.L_209 - .L_208)
	.align		4
.L_208:
        /*09c4*/ 	.word	index@(.nv.constant0._ZN7cutlass13device_kernelIN5flash11enable_sm90INS1_16FlashAttnFwdSm90INS1_25CollectiveMainloopFwdSm90ILi2EN4cute5tupleIJNS5_1CILi1EEES8_S8_EEENS6_IJNS7_ILi64EEESA_SA_EEELi512ENS_6half_tEfNS_4arch4Sm90ELb0ELb0ELb0ELb1ELb0ELb0ELb0ELb0ELb0ELb0ELb0ELb0EEENS1_21CollectiveEpilogueFwdINS6_IJSA_NS7_ILi512EEESA_EEES9_SC_SE_Li256ELb1ELb0ELb0ELb0EEENS1_36VarlenDynamicPersistentTileSchedulerILi64ELi64ELi256ELi32ELb0ELb0ELb1ELb0ELb1ELb1EEEEEEEEEvNT_6ParamsE)
        /*09c8*/ 	.short	0x0210
        /*09ca*/ 	.short	0x0a70


	//----- nvinfo : EIATTR_SW_WAR
	.align		4
.L_209:
        /*09cc*/ 	.byte	0x04, 0x36
        /*09ce*/ 	.short	(.L_211 - .L_210)
.L_210:
        /*09d0*/ 	.word	0x00000008
.L_211:


//--------------------- .nv.info._ZN7cutlass13device_kernelIN5flash11enable_sm90INS1_16FlashAttnFwdSm90INS1_25CollectiveMainloopFwdSm90ILi2EN4cute5tupleIJNS5_1CILi1EEES8_S8_EEENS6_IJNS7_ILi64EEESA_SA_EEELi512ENS_6half_tEfNS_4arch4Sm90ELb0ELb0ELb0ELb1ELb0ELb1ELb0ELb0ELb0ELb0ELb0ELb0EEENS1_21CollectiveEpilogueFwdINS6_IJSA_NS7_ILi512EEESA_EEES9_SC_SE_Li256ELb1ELb0ELb0ELb0EEENS1_36VarlenDynamicPersistentTileSchedulerILi64ELi64ELi256ELi32ELb0ELb0ELb1ELb0ELb1ELb1EEEEEEEEEvNT_6ParamsE --------------------------
	.section	.nv.info._ZN7cutlass13device_kernelIN5flash11enable_sm90INS1_16FlashAttnFwdSm90INS1_25CollectiveMainloopFwdSm90ILi2EN4cute5tupleIJNS5_1CILi1EEES8_S8_EEENS6_IJNS7_ILi64EEESA_SA_EEELi512ENS_6half_tEfNS_4arch4Sm90ELb0ELb0ELb0ELb1ELb0ELb1ELb0ELb0ELb0ELb0ELb0ELb0EEENS1_21CollectiveEpilogueFwdINS6_IJSA_NS7_ILi512EEESA_EEES9_SC_SE_Li256ELb1ELb0ELb0ELb0EEENS1_36VarlenDynamicPersistentTileSchedulerILi64ELi64ELi256ELi32ELb0ELb0ELb1ELb0ELb1ELb1EEEEEEEEEvNT_6ParamsE,"",@"SHT_CUDA_INFO"
	.sectionflags	@""
	.align	4


	//----- nvinfo : EIATTR_CUDA_API_VERSION
	.align		4
        /*0000*/ 	.byte	0x04, 0x37
        /*0002*/ 	.short	(.L_213 - .L_212)
.L_212:
        /*0004*/ 	.word	0x00000082


	//----- nvinfo : EIATTR_KPARAM_INFO
	.align		4
.L_213:
        /*0008*/ 	.byte	0x04, 0x17
        /*000a*/ 	.short	(.L_215 - .L_214)
.L_214:
        /*000c*/ 	.word	0x00000000
        /*0010*/ 	.short	0x0000
        /*0012*/ 	.short	0x0070
        /*0014*/ 	.byte	0x00, 0xf0, 0x01, 0x28


	//----- nvinfo : EIATTR_SPARSE_MMA_MASK
	.align		4
.L_215:
        /*0018*/ 	.byte	0x03, 0x50
        /*001a*/ 	.short	0x0000


	//----- nvinfo : EIATTR_MAXREG_COUNT
	.align		4
        /*001c*/ 	.byte	0x03, 0x1b
        /*001e*/ 	.short	0x00a8


	//----- nvinfo : EIATTR_NUM_BARRIERS
	.align		4
        /*0020*/ 	.byte	0x02, 0x4c
        /*0022*/ 	.byte	0x10
	.zero		1


	//----- nvinfo : EIATTR_EXTERNS
	.align		4
        /*0024*/ 	.byte	0x04, 0x0f
        /*0026*/ 	.short	(.L_217 - .L_216)


	//   ....[0]....
	.align		4
.L_216:
        /*0028*/ 	.word	index@(__assertfail)


	//----- nvinfo : EIATTR_ANNOTATIONS
	.align		4
.L_217:
        /*002c*/ 	.byte	0x04, 0x55
        /*002e*/ 	.short	(.L_219 - .L_218)


	//   ....[0]....
.L_218:
        /* <DEDUP_REMOVED lines=44> */


	//----- nvinfo : EIATTR_MERCURY_ISA_VERSION
	.align		4
.L_219:
        /*02d8*/ 	.byte	0x03, 0x5f
        /*02da*/ 	.short	0x0101


	//----- nvinfo : EIATTR_UNUSED_LOAD_BYTE_OFFSET
	.align		4
        /*02dc*/ 	.byte	0x04, 0x44
        /*02de*/ 	.short	(.L_221 - .L_220)


	//   ....[0]....
.L_220:
        /*02e0*/ 	.word	0x00000ae0
        /*02e4*/ 	.word	0x0000fff0


	//   ....[1]....
        /*02e8*/ 	.word	0x0000bfa0
        /*02ec*/ 	.word	0x0000fff0


	//----- nvinfo : EIATTR_INT_WARP_WIDE_INSTR_OFFSETS
	.align		4
.L_221:
        /*02f0*/ 	.byte	0x04, 0x31
        /*02f2*/ 	.short	(.L_223 - .L_222)


	//   ....[0]....
.L_222:
        /*02f4*/ 	.word	0x000001c0


	//   ....[1]....
        /*02f8*/ 	.word	0x00000200


	//   ....[2]....
        /*02fc*/ 	.word	0x000002d0


	//   ....[3]....
        /*0300*/ 	.word	0x00010720


	//   ....[4]....
        /*0304*/ 	.word	0x000107b0


	//   ....[5]....
        /*0308*/ 	.word	0x00010c30


	//   ....[6]....
        /*030c*/ 	.word	0x00010c60


	//   ....[7]....
        /*0310*/ 	.word	0x00013580


	//   ....[8]....
        /*0314*/ 	.word	0x00013610


	//----- nvinfo : EIATTR_COOP_GROUP_MASK_REGIDS
	.align		4
.L_223:
        /*0318*/ 	.byte	0x04, 0x29
        /*031a*/ 	.short	(.L_225 - .L_224)


	//   ....[0]....
.L_224:
        /*031c*/ 	.word	0xffffffff


	//   ....[1]....
        /*0320*/ 	.word	0xffffffff


	//   ....[2]....
        /*0324*/ 	.word	0xffffffff


	//   ....[3]....
        /*0328*/ 	.word	0xffffffff


	//   ....[4]....
        /*032c*/ 	.word	0xffffffff


	//   ....[5]....
        /*0330*/ 	.word	0xffffffff


	//   ....[6]....
        /*0334*/ 	.word	0xffffffff


	//   ....[7]....
        /*0338*/ 	.word	0xffffffff


	//   ....[8]....
        /*033c*/ 	.word	0xffffffff


	//   ....[9]....
        /*0340*/ 	.word	0xffffffff


	//   ....[10]....
        /*0344*/ 	.word	0xffffffff


	//   ....[11]....
        /*0348*/ 	.word	0xffffffff


	//   ....[12]....
        /*034c*/ 	.word	0xffffffff


	//   ....[13]....
        /*0350*/ 	.word	0xffffffff


	//   ....[14]....
        /*0354*/ 	.word	0xffffffff


	//   ....[15]....
        /*0358*/ 	.word	0xffffffff


	//   ....[16]....
        /*035c*/ 	.word	0xffffffff


	//   ....[17]....
        /*0360*/ 	.word	0xffffffff


	//   ....[18]....
        /*0364*/ 	.word	0xffffffff


	//   ....[19]....
        /*0368*/ 	.word	0xffffffff


	//   ....[20]....
        /*036c*/ 	.word	0xffffffff


	//   ....[21]....
        /*0370*/ 	.word	0xffffffff


	//   ....[22]....
        /*0374*/ 	.word	0xffffffff


	//   ....[23]....
        /*0378*/ 	.word	0xffffffff


	//   ....[24]....
        /*037c*/ 	.word	0xffffffff


	//   ....[25]....
        /*0380*/ 	.word	0xffffffff


	//   ....[26]....
        /*0384*/ 	.word	0xffffffff


	//   ....[27]....
        /*0388*/ 	.word	0xffffffff


	//   ....[28]....
        /*038c*/ 	.word	0xffffffff


	//   ....[29]....
        /*0390*/ 	.word	0xffffffff


	//   ....[30]....
        /*0394*/ 	.word	0xffffffff


	//   ....[31]....
        /*0398*/ 	.word	0xffffffff


	//   ....[32]....
        /*039c*/ 	.word	0xffffffff


	//   ....[33]....
        /*03a0*/ 	.word	0xffffffff


	//   ....[34]....
        /*03a4*/ 	.word	0xffffffff


	//   ....[35]....
        /*03a8*/ 	.word	0xffffffff


	//   ....[36]....
        /*03ac*/ 	.word	0xffffffff


	//   ....[37]....
        /*03b0*/ 	.word	0xffffffff


	//   ....[38]....
        /*03b4*/ 	.word	0xffffffff


	//   ....[39]....
        /*03b8*/ 	.word	0xffffffff


	//   ....[40]....
        /*03bc*/ 	.word	0xffffffff


	//   ....[41]....
        /*03c0*/ 	.word	0xffffffff


	//   ....[42]....
        /*03c4*/ 	.word	0xffffffff


	//   ....[43]....
        /*03c8*/ 	.word	0xffffffff


	//   ....[44]....
        /*03cc*/ 	.word	0xffffffff


	//   ....[45]....
        /*03d0*/ 	.word	0xffffffff


	//   ....[46]....
        /*03d4*/ 	.word	0xffffffff


	//   ....[47]....
        /*03d8*/ 	.word	0xffffffff


	//   ....[48]....
        /*03dc*/ 	.word	0xffffffff


	//   ....[49]....
        /*03e0*/ 	.word	0xffffffff


	//   ....[50]....
        /*03e4*/ 	.word	0xffffffff


	//   ....[51]....
        /*03e8*/ 	.word	0xffffffff


	//   ....[52]....
        /*03ec*/ 	.word	0xffffffff


	//   ....[53]....
        /*03f0*/ 	.word	0xffffffff


	//   ....[54]....
        /*03f4*/ 	.word	0xffffffff


	//   ....[55]....
        /*03f8*/ 	.word	0xffffffff


	//   ....[56]....
        /*03fc*/ 	.word	0xffffffff


	//   ....[57]....
        /*0400*/ 	.word	0xffffffff


	//   ....[58]....
        /*0404*/ 	.word	0x0500000f


	//   ....[59]....
        /*0408*/ 	.word	0x0500000f


	//   ....[60]....
        /*040c*/ 	.word	0x0500000f


	//   ....[61]....
        /*0410*/ 	.word	0x0500000f


	//   ....[62]....
        /*0414*/ 	.word	0x0500000f


	//   ....[63]....
        /*0418*/ 	.word	0x0500000f


	//   ....[64]....
        /*041c*/ 	.word	0x0500000f


	//   ....[65]....
        /*0420*/ 	.word	0x0500000f


	//   ....[66]....
        /*0424*/ 	.word	0x0500000f


	//   ....[67]....
        /*0428*/ 	.word	0x0500000f


	//   ....[68]....
        /*042c*/ 	.word	0x0500000f


	//   ....[69]....
        /*0430*/ 	.word	0x0500000f


	//   ....[70]....
        /*0434*/ 	.word	0x0500000f


	//   ....[71]....
        /*0438*/ 	.word	0x0500000f


	//   ....[72]....
        /*043c*/ 	.word	0x0500000f


	//   ....[73]....
        /*0440*/ 	.word	0x0500000f


	//   ....[74]....
        /*0444*/ 	.word	0x0500000f


	//   ....[75]....
        /*0448*/ 	.word	0x0500000f


	//   ....[76]....
        /*044c*/ 	.word	0x0500000f


	//   ....[77]....
        /*0450*/ 	.word	0x0500000f


	//   ....[78]....
        /*0454*/ 	.word	0x0500000f


	//   ....[79]....
        /*0458*/ 	.word	0x0500000f


	//   ....[80]....
        /*045c*/ 	.word	0x0500000f


	//   ....[81]....
        /*0460*/ 	.word	0x0500000f


	//   ....[82]....
        /*0464*/ 	.word	0x0500000f


	//   ....[83]....
        /*0468*/ 	.word	0x0500000f


	//   ....[84]....
        /*046c*/ 	.word	0x0500000f


	//   ....[85]....
        /*0470*/ 	.word	0x0500000f


	//----- nvinfo : EIATTR_COOP_GROUP_INSTR_OFFSETS
	.align		4
.L_225:
        /*0474*/ 	.byte	0x04, 0x28
        /*0476*/ 	.short	(.L_227 - .L_226)


	//   ....[0]....
.L_226:
        /*0478*/ 	.word	0x00000060


	//   ....[1]....
        /*047c*/ 	.word	0x000001d0


	//   ....[2]....
        /*0480*/ 	.word	0x00000210


	//   ....[3]....
        /*0484*/ 	.word	0x00000400


	//   ....[4]....
        /*0488*/ 	.word	0x00000560


	//   ....[5]....
        /*048c*/ 	.word	0x00000680


	//   ....[6]....
        /*0490*/ 	.word	0x000007e0


	//   ....[7]....
        /*0494*/ 	.word	0x000045a0


	//   ....[8]....
        /*0498*/ 	.word	0x00006080


	//   ....[9]....
        /*049c*/ 	.word	0x00008d40


	//   ....[10]....
        /*04a0*/ 	.word	0x00008e20


	//   ....[11]....
        /*04a4*/ 	.word	0x00008fb0


	//   ....[12]....
        /*04a8*/ 	.word	0x00009050


	//   ....[13]....
        /*04ac*/ 	.word	0x00009a00


	//   ....[14]....
        /*04b0*/ 	.word	0x00009f80


	//   ....[15]....
        /*04b4*/ 	.word	0x00009fb0


	//   ....[16]....
        /*04b8*/ 	.word	0x0000a210


	//   ....[17]....
        /*04bc*/ 	.word	0x0000a330


	//   ....[18]....
        /*04c0*/ 	.word	0x0000b460


	//   ....[19]....
        /*04c4*/ 	.word	0x0000b4b0


	//   ....[20]....
        /*04c8*/ 	.word	0x0000b4f0


	//   ....[21]....
        /*04cc*/ 	.word	0x0000b550


	//   ....[22]....
        /*04d0*/ 	.word	0x0000b560


	//   ....[23]....
        /*04d4*/ 	.word	0x0000cf40


	//   ....[24]....
        /*04d8*/ 	.word	0x0000e6d0


	//   ....[25]....
        /*04dc*/ 	.word	0x0000e860


	//   ....[26]....
        /*04e0*/ 	.word	0x0000e890


	//   ....[27]....
        /*04e4*/ 	.word	0x0000e8d0


	//   ....[28]....
        /*04e8*/ 	.word	0x0000e930


	//   ....[29]....
        /*04ec*/ 	.word	0x0000e990


	//   ....[30]....
        /*04f0*/ 	.word	0x0000e9d0


	//   ....[31]....
        /*04f4*/ 	.word	0x0000eb80


	//   ....[32]....
        /*04f8*/ 	.word	0x0000ebe0


	//   ....[33]....
        /*04fc*/ 	.word	0x0000ec20


	//   ....[34]....
        /*0500*/ 	.word	0x0000ec60


	//   ....[35]....
        /*0504*/ 	.word	0x0000ec90


	//   ....[36]....
        /*0508*/ 	.word	0x0000ecc0


	//   ....[37]....
        /*050c*/ 	.word	0x0000ed50


	//   ....[38]....
        /*0510*/ 	.word	0x0000ed80


	//   ....[39]....
        /*0514*/ 	.word	0x0000ee10


	//   ....[40]....
        /*0518*/ 	.word	0x000136a0


	//   ....[41]....
        /*051c*/ 	.word	0x000136b0


	//   ....[42]....
        /*0520*/ 	.word	0x000137c0


	//   ....[43]....
        /*0524*/ 	.word	0x00013820


	//   ....[44]....
        /*0528*/ 	.word	0x00013860


	//   ....[45]....
        /*052c*/ 	.word	0x000138a0


	//   ....[46]....
        /*0530*/ 	.word	0x000138d0


	//   ....[47]....
        /*0534*/ 	.word	0x00013900


	//   ....[48]....
        /*0538*/ 	.word	0x00013a90


	//   ....[49]....
        /*053c*/ 	.word	0x00013af0


	//   ....[50]....
        /*0540*/ 	.word	0x00013b30


	//   ....[51]....
        /*0544*/ 	.word	0x00013b70


	//   ....[52]....
        /*0548*/ 	.word	0x00013ba0


	//   ....[53]....
        /*054c*/ 	.word	0x00013bd0


	//   ....[54]....
        /*0550*/ 	.word	0x00013c90


	//   ....[55]....
        /*0554*/ 	.word	0x00013cb0


	//   ....[56]....
        /*0558*/ 	.word	0x00013d20


	//   ....[57]....
        /*055c*/ 	.word	0x00014170


	//   ....[58]....
        /*0560*/ 	.word	0x00014650


	//   ....[59]....
        /*0564*/ 	.word	0x000146f0


	//   ....[60]....
        /*0568*/ 	.word	0x00014790


	//   ....[61]....
        /*056c*/ 	.word	0x00014830


	//   ....[62]....
        /*0570*/ 	.word	0x00014920


	//   ....[63]....
        /*0574*/ 	.word	0x000149c0


	//   ....[64]....
        /*0578*/ 	.word	0x00014a60


	//   ....[65]....
        /*057c*/ 	.word	0x00014b00


	//   ....[66]....
        /*0580*/ 	.word	0x00014d60


	//   ....[67]....
        /*0584*/ 	.word	0x00015040


	//   ....[68]....
        /*0588*/ 	.word	0x00015460


	//   ....[69]....
        /*058c*/ 	.word	0x000154f0


	//   ....[70]....
        /*0590*/ 	.word	0x00015590


	//   ....[71]....
        /*0594*/ 	.word	0x00015640


	//   ....[72]....
        /*0598*/ 	.word	0x000156c0


	//   ....[73]....
        /*059c*/ 	.word	0x00015740


	//   ....[74]....
        /*05a0*/ 	.word	0x000157c0


	//   ....[75]....
        /*05a4*/ 	.word	0x00015840


	//   ....[76]....
        /*05a8*/ 	.word	0x000158d0


	//   ....[77]....
        /*05ac*/ 	.word	0x00015980


	//   ....[78]....
        /*05b0*/ 	.word	0x00015a00


	//   ....[79]....
        /*05b4*/ 	.word	0x00015a80


	//   ....[80]....
        /*05b8*/ 	.word	0x00015b00


	//   ....[81]....
        /*05bc*/ 	.word	0x00015b80


	//   ....[82]....
        /*05c0*/ 	.word	0x00015bf0


	//   ....[83]....
        /*05c4*/ 	.word	0x00015c90


	//   ....[84]....
        /*05c8*/ 	.word	0x00015d20


	//   ....[85]....
        /*05cc*/ 	.word	0x00015e40


	//----- nvinfo : EIATTR_REG_RECONFIG
	.align		4
.L_227:
        /*05d0*/ 	.byte	0x01, 0x54
	.zero		2


	//----- nvinfo : EIATTR_SYSCALL_OFFSETS
	.align		4
        /*05d4*/ 	.byte	0x04, 0x46
        /*05d6*/ 	.short	(.L_229 - .L_228)


	//   ....[0]....
.L_228:
        /*05d8*/ 	.word	0x00001850


	//   ....[1]....
        /*05dc*/ 	.word	0x000019a0


	//   ....[2]....
        /*05e0*/ 	.word	0x00006230


	//   ....[3]....
        /*05e4*/ 	.word	0x000066e0


	//   ....[4]....
        /*05e8*/ 	.word	0x00010940


	//   ....[5]....
        /*05ec*/ 	.word	0x00010a80


	//   ....[6]....
        /*05f0*/ 	.word	0x00010b80


	//----- nvinfo : EIATTR_MBARRIER_INSTR_OFFSETS
	.align		4
.L_229:
        /*05f4*/ 	.byte	0x04, 0x39
        /*05f6*/ 	.short	(.L_231 - .L_230)


	//   ....[0]....
.L_230:
        /*05f8*/ 	.word	0x000002f0
        /*05fc*/ 	.word	0x000000ff
        /*0600*/ 	.word	0x00028c00
        /*0604*/ 	.short	0x0100
        /*0606*/ 	.byte	0x08
	.zero		1


	//   ....[1]....
        /*0608*/ 	.word	0x00000300
        /*060c*/ 	.word	0x000000ff
        /*0610*/ 	.word	0x00028c20
        /*0614*/ 	.short	0x0100
        /*0616*/ 	.byte	0x08
	.zero		1


	//   ....[2]....
        /*0618*/ 	.word	0x000003b0
        /*061c*/ 	.word	0x000000ff
        /*0620*/ 	.word	0x00028c30
        /*0624*/ 	.short	0x0100
        /*0626*/ 	.byte	0x06
	.zero		1


	//   ....[3]....
        /*0628*/ 	.word	0x000003c0
        /*062c*/ 	.word	0x000000ff
        /*0630*/ 	.word	0x00028c40
        /*0634*/ 	.short	0x0100
        /*0636*/ 	.byte	0x06
	.zero		1


	//   ....[4]....
        /*0638*/ 	.word	0x000003d0
        /*063c*/ 	.word	0x000000ff
        /*0640*/ 	.word	0x00028c38
        /*0644*/ 	.short	0x0100
        /*0646*/ 	.byte	0x06
	.zero		1


	//   ....[5]....
        /*0648*/ 	.word	0x000003e0
        /*064c*/ 	.word	0x000000ff
        /*0650*/ 	.word	0x00028c48
        /*0654*/ 	.short	0x0100
        /*0656*/ 	.byte	0x06
	.zero		1


	//   ....[6]....
        /*0658*/ 	.word	0x00000510
        /*065c*/ 	.word	0x000000ff
        /*0660*/ 	.word	0x00028c50
        /*0664*/ 	.short	0x0100
        /*0666*/ 	.byte	0x08
	.zero		1


	//   ....[7]....
        /*0668*/ 	.word	0x00000520
        /*066c*/ 	.word	0x000000ff
        /*0670*/ 	.word	0x00028c60
        /*0674*/ 	.short	0x0100
        /*0676*/ 	.byte	0x08
	.zero		1


	//   ....[8]....
        /*0678*/ 	.word	0x00000530
        /*067c*/ 	.word	0x000000ff
        /*0680*/ 	.word	0x00028c58
        /*0684*/ 	.short	0x0100
        /*0686*/ 	.byte	0x08
	.zero		1


	//   ....[9]....
        /*0688*/ 	.word	0x00000540
        /*068c*/ 	.word	0x000000ff
        /*0690*/ 	.word	0x00028c68
        /*0694*/ 	.short	0x0100
        /*0696*/ 	.byte	0x08
	.zero		1


	//   ....[10]....
        /*0698*/ 	.word	0x00000630
        /*069c*/ 	.word	0x000000ff
        /*06a0*/ 	.word	0x00028c70
        /*06a4*/ 	.short	0x0100
        /*06a6*/ 	.byte	0x06
	.zero		1


	//   ....[11]....
        /*06a8*/ 	.word	0x00000640
        /*06ac*/ 	.word	0x000000ff
        /*06b0*/ 	.word	0x00028c80
        /*06b4*/ 	.short	0x0100
        /*06b6*/ 	.byte	0x06
	.zero		1


	//   ....[12]....
        /*06b8*/ 	.word	0x00000650
        /*06bc*/ 	.word	0x000000ff
        /*06c0*/ 	.word	0x00028c78
        /*06c4*/ 	.short	0x0100
        /*06c6*/ 	.byte	0x06
	.zero		1


	//   ....[13]....
        /*06c8*/ 	.word	0x00000660
        /*06cc*/ 	.word	0x000000ff
        /*06d0*/ 	.word	0x00028c88
        /*06d4*/ 	.short	0x0100
        /*06d6*/ 	.byte	0x06
	.zero		1


	//   ....[14]....
        /*06d8*/ 	.word	0x00000790
        /*06dc*/ 	.word	0x000000ff
        /*06e0*/ 	.word	0x00028c90
        /*06e4*/ 	.short	0x0100
        /*06e6*/ 	.byte	0x08
	.zero		1


	//   ....[15]....
        /*06e8*/ 	.word	0x000007a0
        /*06ec*/ 	.word	0x000000ff
        /*06f0*/ 	.word	0x00028ca0
        /*06f4*/ 	.short	0x0100
        /*06f6*/ 	.byte	0x08
	.zero		1


	//   ....[16]....
        /*06f8*/ 	.word	0x000007b0
        /*06fc*/ 	.word	0x000000ff
        /*0700*/ 	.word	0x00028c98
        /*0704*/ 	.short	0x0100
        /*0706*/ 	.byte	0x08
	.zero		1


	//   ....[17]....
        /*0708*/ 	.word	0x000007c0
        /*070c*/ 	.word	0x000000ff
        /*0710*/ 	.word	0x00028ca8
        /*0714*/ 	.short	0x0100
        /*0716*/ 	.byte	0x08
	.zero		1


	//   ....[18]....
        /*0718*/ 	.word	0x000008f0
        /*071c*/ 	.word	0x000000ff
        /*0720*/ 	.word	0x00028cb0
        /*0724*/ 	.short	0x0100
        /*0726*/ 	.byte	0x08
	.zero		1


	//   ....[19]....
        /*0728*/ 	.word	0x00000900
        /*072c*/ 	.word	0x000000ff
        /*0730*/ 	.word	0x00028cc0
        /*0734*/ 	.short	0x0100
        /*0736*/ 	.byte	0x08
	.zero		1


	//   ....[20]....
        /*0738*/ 	.word	0x00000910
        /*073c*/ 	.word	0x000000ff
        /*0740*/ 	.word	0x00028cb8
        /*0744*/ 	.short	0x0100
        /*0746*/ 	.byte	0x08
	.zero		1


	//   ....[21]....
        /*0748*/ 	.word	0x00000920
        /*074c*/ 	.word	0x000000ff
        /*0750*/ 	.word	0x00028cc8
        /*0754*/ 	.short	0x0100
        /*0756*/ 	.byte	0x08
	.zero		1


	//   ....[22]....
        /*0758*/ 	.word	0x000025d0
        /*075c*/ 	.word	0x00000048
        /*0760*/ 	.word	0x00028c90
        /*0764*/ 	.short	0x010a
        /*0766*/ 	.byte	0x3f
	.zero		1


	//   ....[23]....
        /*0768*/ 	.word	0x00002f60
        /*076c*/ 	.word	0x00000048
        /*0770*/ 	.word	0x00028c90
        /*0774*/ 	.short	0x010a
        /*0776*/ 	.byte	0x3f
	.zero		1


	//   ....[24]....
        /*0778*/ 	.word	0x000037c0
        /*077c*/ 	.word	0x00000048
        /*0780*/ 	.word	0x00028c90
        /*0784*/ 	.short	0x010a
        /*0786*/ 	.byte	0x3f
	.zero		1


	//   ....[25]....
        /*0788*/ 	.word	0x000039c0
        /*078c*/ 	.word	0x00000004
        /*0790*/ 	.word	0x00000000
        /*0794*/ 	.short	0x0101
        /*0796*/ 	.byte	0x3f
	.zero		1


	//   ....[26]....
        /*0798*/ 	.word	0x00003a00
        /*079c*/ 	.word	0x00000048
        /*07a0*/ 	.word	0x00028cb0
        /*07a4*/ 	.short	0x010a
        /*07a6*/ 	.byte	0x3f
	.zero		1


	//   ....[27]....
        /*07a8*/ 	.word	0x00004020
        /*07ac*/ 	.word	0x00000048
        /*07b0*/ 	.word	0x00000000
        /*07b4*/ 	.short	0x0101
        /*07b6*/ 	.byte	0x3f
	.zero		1


	//   ....[28]....
        /*07b8*/ 	.word	0x000046b0
        /*07bc*/ 	.word	0x00000008
        /*07c0*/ 	.word	0x00028c50
        /*07c4*/ 	.short	0x010a
        /*07c6*/ 	.byte	0x3f
	.zero		1


	//   ....[29]....
        /*07c8*/ 	.word	0x00004a50
        /*07cc*/ 	.word	0x00000000
        /*07d0*/ 	.word	0x00000000
        /*07d4*/ 	.short	0x0101
        /*07d6*/ 	.byte	0x3f
	.zero		1


	//   ....[30]....
        /*07d8*/ 	.word	0x000053a0
        /*07dc*/ 	.word	0x00000000
        /*07e0*/ 	.word	0x00028c50
        /*07e4*/ 	.short	0x010a
        /*07e6*/ 	.byte	0x3f
	.zero		1


	//   ....[31]....
        /*07e8*/ 	.word	0x000053f0
        /*07ec*/ 	.word	0x00000000
        /*07f0*/ 	.word	0x00028c50
        /*07f4*/ 	.short	0x010a
        /*07f6*/ 	.byte	0x3f
	.zero		1


	//   ....[32]....
        /*07f8*/ 	.word	0x00005740
        /*07fc*/ 	.word	0x00000000
        /*0800*/ 	.word	0x00000000
        /*0804*/ 	.short	0x0101
        /*0806*/ 	.byte	0x3f
	.zero		1


	//   ....[33]....
        /*0808*/ 	.word	0x000062c0
        /*080c*/ 	.word	0x00000002
        /*0810*/ 	.word	0x00028c00
        /*0814*/ 	.short	0x010a
        /*0816*/ 	.byte	0x3f
	.zero		1


	//   ....[34]....
        /*0818*/ 	.word	0x00006310
        /*081c*/ 	.word	0x00000002
        /*0820*/ 	.word	0x00028c00
        /*0824*/ 	.short	0x010a
        /*0826*/ 	.byte	0x3f
	.zero		1


	//   ....[35]....
        /*0828*/ 	.word	0x000069b0
        /*082c*/ 	.word	0x00000002
        /*0830*/ 	.word	0x00028c00
        /*0834*/ 	.short	0x010a
        /*0836*/ 	.byte	0x3f
	.zero		1


	//   ....[36]....
        /*0838*/ 	.word	0x00007820
        /*083c*/ 	.word	0x00000002
        /*0840*/ 	.word	0x00028c00
        /*0844*/ 	.short	0x010a
        /*0846*/ 	.byte	0x3f
	.zero		1


	//   ....[37]....
        /*0848*/ 	.word	0x00008590
        /*084c*/ 	.word	0x0000000f
        /*0850*/ 	.word	0x00028c30
        /*0854*/ 	.short	0x010a
        /*0856*/ 	.byte	0x3f
	.zero		1


	//   ....[38]....
        /*0858*/ 	.word	0x00008640
        /*085c*/ 	.word	0x0000000f
        /*0860*/ 	.word	0x00028c30
        /*0864*/ 	.short	0x010a
        /*0866*/ 	.byte	0x3f
	.zero		1


	//   ....[39]....
        /*0868*/ 	.word	0x000092c0
        /*086c*/ 	.word	0x0000000c
        /*0870*/ 	.word	0x00000000
        /*0874*/ 	.short	0x0101
        /*0876*/ 	.byte	0x3f
	.zero		1


	//   ....[40]....
        /*0878*/ 	.word	0x000096e0
        /*087c*/ 	.word	0x0000000f
        /*0880*/ 	.word	0x00028c50
        /*0884*/ 	.short	0x010a
        /*0886*/ 	.byte	0x3f
	.zero		1


	//   ....[41]....
        /*0888*/ 	.word	0x00009770
        /*088c*/ 	.word	0x0000000f
        /*0890*/ 	.word	0x00028c50
        /*0894*/ 	.short	0x010a
        /*0896*/ 	.byte	0x3f
	.zero		1


	//   ....[42]....
        /*0898*/ 	.word	0x00009a20
        /*089c*/ 	.word	0x0000000f
        /*08a0*/ 	.word	0x00000000
        /*08a4*/ 	.short	0x0101
        /*08a6*/ 	.byte	0x3f
	.zero		1


	//   ....[43]....
        /*08a8*/ 	.word	0x00009b30
        /*08ac*/ 	.word	0x0000000f
        /*08b0*/ 	.word	0x00028c30
        /*08b4*/ 	.short	0x010a
        /*08b6*/ 	.byte	0x3f
	.zero		1


	//   ....[44]....
        /*08b8*/ 	.word	0x00009be0
        /*08bc*/ 	.word	0x0000000f
        /*08c0*/ 	.word	0x00028c30
        /*08c4*/ 	.short	0x010a
        /*08c6*/ 	.byte	0x3f
	.zero		1


	//   ....[45]....
        /*08c8*/ 	.word	0x0000a6f0
        /*08cc*/ 	.word	0x0000009a
        /*08d0*/ 	.word	0x00000000
        /*08d4*/ 	.short	0x0101
        /*08d6*/ 	.byte	0x3f
	.zero		1


	//   ....[46]....
        /*08d8*/ 	.word	0x0000b150
        /*08dc*/ 	.word	0x0000000f
        /*08e0*/ 	.word	0x00028c50
        /*08e4*/ 	.short	0x010a
        /*08e6*/ 	.byte	0x3f
	.zero		1


	//   ....[47]....
        /*08e8*/ 	.word	0x0000b1a0
        /*08ec*/ 	.word	0x0000000f
        /*08f0*/ 	.word	0x00028c50
        /*08f4*/ 	.short	0x010a
        /*08f6*/ 	.byte	0x3f
	.zero		1


	//   ....[48]....
        /*08f8*/ 	.word	0x0000b480
        /*08fc*/ 	.word	0x0000000f
        /*0900*/ 	.word	0x00000000
        /*0904*/ 	.short	0x0101
        /*0906*/ 	.byte	0x3f
	.zero		1


	//   ....[49]....
        /*0908*/ 	.word	0x0000d7c0
        /*090c*/ 	.word	0x00000000
        /*0910*/ 	.word	0x00000000
        /*0914*/ 	.short	0x0101
        /*0916*/ 	.byte	0x3f
	.zero		1


	//   ....[50]....
        /*0918*/ 	.word	0x0000f830
        /*091c*/ 	.word	0x00000005
        /*0920*/ 	.word	0x00028c20
        /*0924*/ 	.short	0x010a
        /*0926*/ 	.byte	0x3f
	.zero		1


	//   ....[51]....
        /*0928*/ 	.word	0x0000f8c0
        /*092c*/ 	.word	0x00000006
        /*0930*/ 	.word	0x00028ca0
        /*0934*/ 	.short	0x010a
        /*0936*/ 	.byte	0x3f
	.zero		1


	//   ....[52]....
        /*0938*/ 	.word	0x0000faa0
        /*093c*/ 	.word	0x00000006
        /*0940*/ 	.word	0x00028cc0
        /*0944*/ 	.short	0x010a
        /*0946*/ 	.byte	0x3f
	.zero		1


	//   ....[53]....
        /*0948*/ 	.word	0x0000fff0
        /*094c*/ 	.word	0x00000007
        /*0950*/ 	.word	0x00028ca0
        /*0954*/ 	.short	0x010a
        /*0956*/ 	.byte	0x3f
	.zero		1


	//   ....[54]....
        /*0958*/ 	.word	0x000101b0
        /*095c*/ 	.word	0x00000007
        /*0960*/ 	.word	0x00028cc0
        /*0964*/ 	.short	0x010a
        /*0966*/ 	.byte	0x3f
	.zero		1


	//   ....[55]....
        /*0968*/ 	.word	0x000110e0
        /*096c*/ 	.word	0x00000005
        /*0970*/ 	.word	0x00028c40
        /*0974*/ 	.short	0x010a
        /*0976*/ 	.byte	0x3f
	.zero		1


	//   ....[56]....
        /*0978*/ 	.word	0x000114e0
        /*097c*/ 	.word	0x00000007
        /*0980*/ 	.word	0x00028c20
        /*0984*/ 	.short	0x010a
        /*0986*/ 	.byte	0x3f
	.zero		1


	//   ....[57]....
        /*0988*/ 	.word	0x000115a0
        /*098c*/ 	.word	0x00000002
        /*0990*/ 	.word	0x00028c60
        /*0994*/ 	.short	0x010a
        /*0996*/ 	.byte	0x3f
	.zero		1


	//   ....[58]....
        /*0998*/ 	.word	0x00011d50
        /*099c*/ 	.word	0x00000002
        /*09a0*/ 	.word	0x00028c40
        /*09a4*/ 	.short	0x010a
        /*09a6*/ 	.byte	0x3f
	.zero		1


	//   ....[59]....
        /*09a8*/ 	.word	0x00011f60
        /*09ac*/ 	.word	0x00000002
        /*09b0*/ 	.word	0x00028c60
        /*09b4*/ 	.short	0x010a
        /*09b6*/ 	.byte	0x3f
	.zero		1


	//   ....[60]....
        /*09b8*/ 	.word	0x00012620
        /*09bc*/ 	.word	0x00000002
        /*09c0*/ 	.word	0x00028c40
        /*09c4*/ 	.short	0x010a
        /*09c6*/ 	.byte	0x3f
	.zero		1


	//   ....[61]....
        /*09c8*/ 	.word	0x00012820
        /*09cc*/ 	.word	0x00000002
        /*09d0*/ 	.word	0x00028c60
        /*09d4*/ 	.short	0x010a
        /*09d6*/ 	.byte	0x3f
	.zero		1


	//   ....[62]....
        /*09d8*/ 	.word	0x00012e60
        /*09dc*/ 	.word	0x00000002
        /*09e0*/ 	.word	0x00028c40
        /*09e4*/ 	.short	0x010a
        /*09e6*/ 	.byte	0x3f
	.zero		1


	//   ....[63]....
        /*09e8*/ 	.word	0x00013070
        /*09ec*/ 	.word	0x00000002
        /*09f0*/ 	.word	0x00028c60
        /*09f4*/ 	.short	0x010a
        /*09f6*/ 	.byte	0x3f
	.zero		1


	//   ....[64]....
        /*09f8*/ 	.word	0x000140f0
        /*09fc*/ 	.word	0x00000000
        /*0a00*/ 	.word	0x00028c20
        /*0a04*/ 	.short	0x010a
        /*0a06*/ 	.byte	0x3f
	.zero		1


	//   ....[65]....
        /*0a08*/ 	.word	0x000142a0
        /*0a0c*/ 	.word	0x00000006
        /*0a10*/ 	.word	0x00000000
        /*0a14*/ 	.short	0x010a
        /*0a16*/ 	.byte	0x3f
	.zero		1


	//   ....[66]....
        /*0a18*/ 	.word	0x00014310
        /*0a1c*/ 	.word	0x00000007
        /*0a20*/ 	.word	0x00000000
        /*0a24*/ 	.short	0x010a
        /*0a26*/ 	.byte	0x3f
	.zero		1


	//   ....[67]....
        /*0a28*/ 	.word	0x00014380
        /*0a2c*/ 	.word	0x00000004
        /*0a30*/ 	.word	0x00000000
        /*0a34*/ 	.short	0x010a
        /*0a36*/ 	.byte	0x3f
	.zero		1


	//   ....[68]....
        /*0a38*/ 	.word	0x000143b0
        /*0a3c*/ 	.word	0x00000003
        /*0a40*/ 	.word	0x00000000
        /*0a44*/ 	.short	0x010a
        /*0a46*/ 	.byte	0x3f
	.zero		1


	//   ....[69]....
        /*0a48*/ 	.word	0x00014410
        /*0a4c*/ 	.word	0x00000048
        /*0a50*/ 	.word	0x00028c90
        /*0a54*/ 	.short	0x010a
        /*0a56*/ 	.byte	0x3f
	.zero		1


	//   ....[70]....
        /*0a58*/ 	.word	0x00014460
        /*0a5c*/ 	.word	0x00000048
        /*0a60*/ 	.word	0x00028c90
        /*0a64*/ 	.short	0x010a
        /*0a66*/ 	.byte	0x3f
	.zero		1


	//   ....[71]....
        /*0a68*/ 	.word	0x000144b0
        /*0a6c*/ 	.word	0x00000048
        /*0a70*/ 	.word	0x00028c90
        /*0a74*/ 	.short	0x010a
        /*0a76*/ 	.byte	0x3f
	.zero		1


	//   ....[72]....
        /*0a78*/ 	.word	0x00014500
        /*0a7c*/ 	.word	0x00000048
        /*0a80*/ 	.word	0x00028cb0
        /*0a84*/ 	.short	0x010a
        /*0a86*/ 	.byte	0x3f
	.zero		1


	//   ....[73]....
        /*0a88*/ 	.word	0x00014550
        /*0a8c*/ 	.word	0x00000008
        /*0a90*/ 	.word	0x00028c50
        /*0a94*/ 	.short	0x010a
        /*0a96*/ 	.byte	0x3f
	.zero		1


	//   ....[74]....
        /*0a98*/ 	.word	0x000145a0
        /*0a9c*/ 	.word	0x00000000
        /*0aa0*/ 	.word	0x00028c50
        /*0aa4*/ 	.short	0x010a
        /*0aa6*/ 	.byte	0x3f
	.zero		1


	//   ....[75]....
        /*0aa8*/ 	.word	0x00014870
        /*0aac*/ 	.word	0x00000002
        /*0ab0*/ 	.word	0x00028c00
        /*0ab4*/ 	.short	0x010a
        /*0ab6*/ 	.byte	0x3f
	.zero		1


	//   ....[76]....
        /*0ab8*/ 	.word	0x00014b40
        /*0abc*/ 	.word	0x00000002
        /*0ac0*/ 	.word	0x00028c00
        /*0ac4*/ 	.short	0x010a
        /*0ac6*/ 	.byte	0x3f
	.zero		1


	//   ....[77]....
        /*0ac8*/ 	.word	0x00014b90
        /*0acc*/ 	.word	0x0000000f
        /*0ad0*/ 	.word	0x00028c30
        /*0ad4*/ 	.short	0x010a
        /*0ad6*/ 	.byte	0x3f
	.zero		1


	//   ....[78]....
        /*0ad8*/ 	.word	0x00014be0
        /*0adc*/ 	.word	0x0000000f
        /*0ae0*/ 	.word	0x00028c50
        /*0ae4*/ 	.short	0x010a
        /*0ae6*/ 	.byte	0x3f
	.zero		1


	//   ....[79]....
        /*0ae8*/ 	.word	0x00014c30
        /*0aec*/ 	.word	0x0000000f
        /*0af0*/ 	.word	0x00028c30
        /*0af4*/ 	.short	0x010a
        /*0af6*/ 	.byte	0x3f
	.zero		1


	//   ....[80]....
        /*0af8*/ 	.word	0x00014c80
        /*0afc*/ 	.word	0x0000000f
        /*0b00*/ 	.word	0x00028c50
        /*0b04*/ 	.short	0x010a
        /*0b06*/ 	.byte	0x3f
	.zero		1


	//   ....[81]....
        /*0b08*/ 	.word	0x00014e20
        /*0b0c*/ 	.word	0x00000005
        /*0b10*/ 	.word	0x00028c20
        /*0b14*/ 	.short	0x010a
        /*0b16*/ 	.byte	0x3f
	.zero		1


	//   ....[82]....
        /*0b18*/ 	.word	0x00014e70
        /*0b1c*/ 	.word	0x00000006
        /*0b20*/ 	.word	0x00028ca0
        /*0b24*/ 	.short	0x010a
        /*0b26*/ 	.byte	0x3f
	.zero		1


	//   ....[83]....
        /*0b28*/ 	.word	0x00014ec0
        /*0b2c*/ 	.word	0x00000006
        /*0b30*/ 	.word	0x00028cc0
        /*0b34*/ 	.short	0x010a
        /*0b36*/ 	.byte	0x3f
	.zero		1


	//   ....[84]....
        /*0b38*/ 	.word	0x00014f10
        /*0b3c*/ 	.word	0x00000007
        /*0b40*/ 	.word	0x00028ca0
        /*0b44*/ 	.short	0x010a
        /*0b46*/ 	.byte	0x3f
	.zero		1


	//   ....[85]....
        /*0b48*/ 	.word	0x00014f60
        /*0b4c*/ 	.word	0x00000007
        /*0b50*/ 	.word	0x00028cc0
        /*0b54*/ 	.short	0x010a
        /*0b56*/ 	.byte	0x3f
	.zero		1


	//   ....[86]....
        /*0b58*/ 	.word	0x00015100
        /*0b5c*/ 	.word	0x00000005
        /*0b60*/ 	.word	0x00028c40
        /*0b64*/ 	.short	0x010a
        /*0b66*/ 	.byte	0x3f
	.zero		1


	//   ....[87]....
        /*0b68*/ 	.word	0x00015180
        /*0b6c*/ 	.word	0x00000005
        /*0b70*/ 	.word	0x00028c20
        /*0b74*/ 	.short	0x010a
        /*0b76*/ 	.byte	0x3f
	.zero		1


	//   ....[88]....
        /*0b78*/ 	.word	0x000151d0
        /*0b7c*/ 	.word	0x00000002
        /*0b80*/ 	.word	0x00028c60
        /*0b84*/ 	.short	0x010a
        /*0b86*/ 	.byte	0x3f
	.zero		1


	//   ....[89]....
        /*0b88*/ 	.word	0x00015220
        /*0b8c*/ 	.word	0x00000002
        /*0b90*/ 	.word	0x00028c40
        /*0b94*/ 	.short	0x010a
        /*0b96*/ 	.byte	0x3f
	.zero		1


	//   ....[90]....
        /*0b98*/ 	.word	0x00015270
        /*0b9c*/ 	.word	0x00000002
        /*0ba0*/ 	.word	0x00028c60
        /*0ba4*/ 	.short	0x010a
        /*0ba6*/ 	.byte	0x3f
	.zero		1


	//   ....[91]....
        /*0ba8*/ 	.word	0x000152c0
        /*0bac*/ 	.word	0x00000002
        /*0bb0*/ 	.word	0x00028c40
        /*0bb4*/ 	.short	0x010a
        /*0bb6*/ 	.byte	0x3f
	.zero		1


	//   ....[92]....
        /*0bb8*/ 	.word	0x00015310
        /*0bbc*/ 	.word	0x00000002
        /*0bc0*/ 	.word	0x00028c60
        /*0bc4*/ 	.short	0x010a
        /*0bc6*/ 	.byte	0x3f
	.zero		1


	//   ....[93]....
        /*0bc8*/ 	.word	0x00015360
        /*0bcc*/ 	.word	0x00000002
        /*0bd0*/ 	.word	0x00028c40
        /*0bd4*/ 	.short	0x010a
        /*0bd6*/ 	.byte	0x3f
	.zero		1


	//   ....[94]....
        /*0bd8*/ 	.word	0x000153b0
        /*0bdc*/ 	.word	0x00000002
        /*0be0*/ 	.word	0x00028c60
        /*0be4*/ 	.short	0x010a
        /*0be6*/ 	.byte	0x3f
	.zero		1


	//   ....[95]....
        /*0be8*/ 	.word	0x00015d60
        /*0bec*/ 	.word	0x00000000
        /*0bf0*/ 	.word	0x00028c20
        /*0bf4*/ 	.short	0x010a
        /*0bf6*/ 	.byte	0x3f
	.zero		1


	//   ....[96]....
        /*0bf8*/ 	.word	0x00015f00
        /*0bfc*/ 	.word	0x00000006
        /*0c00*/ 	.word	0x00000000
        /*0c04*/ 	.short	0x010a
        /*0c06*/ 	.byte	0x3f
	.zero		1


	//   ....[97]....
        /*0c08*/ 	.word	0x00015f50
        /*0c0c*/ 	.word	0x00000007
        /*0c10*/ 	.word	0x00000000
        /*0c14*/ 	.short	0x010a
        /*0c16*/ 	.byte	0x3f
	.zero		1


	//   ....[98]....
        /*0c18*/ 	.word	0x00015fa0
        /*0c1c*/ 	.word	0x00000004
        /*0c20*/ 	.word	0x00000000
        /*0c24*/ 	.short	0x010a
        /*0c26*/ 	.byte	0x3f
	.zero		1


	//----- nvinfo : EIATTR_NUM_MBARRIERS
	.align		4
.L_231:
        /*0c28*/ 	.byte	0x03, 0x38
        /*0c2a*/ 	.short	0x0016


	//----- nvinfo : EIATTR_EXIT_INSTR_OFFSETS
	.align		4
        /*0c2c*/ 	.byte	0x04, 0x1c
        /*0c2e*/ 	.short	(.L_233 - .L_232)


	//   ....[0]....
.L_232:
        /*0c30*/ 	.word	0x00014400


	//----- nvinfo : EIATTR_MAX_THREADS
	.align		4
.L_233:
        /*0c34*/ 	.byte	0x04, 0x05
        /*0c36*/ 	.short	(.L_235 - .L_234)
.L_234:
        /*0c38*/ 	.word	0x00000180
        /*0c3c*/ 	.word	0x00000001
        /*0c40*/ 	.word	0x00000001


	//----- nvinfo : EIATTR_CRS_STACK_SIZE
	.align		4
.L_235:
        /*0c44*/ 	.byte	0x04, 0x1e
        /*0c46*/ 	.short	(.L_237 - .L_236)
.L_236:
        /*0c48*/ 	.word	0x00000000


	//----- nvinfo : EIATTR_CBANK_PARAM_SIZE
	.align		4
.L_237:
        /*0c4c*/ 	.byte	0x03, 0x19
        /*0c4e*/ 	.short	0x0a70


	//----- nvinfo : EIATTR_PARAM_CBANK
	.align		4
        /*0c50*/ 	.byte	0x04, 0x0a
        /*0c52*/ 	.short	(.L_239 - .L_238)
	.align		4
.L_238:
        /*0c54*/ 	.word	index@(.nv.constant0._ZN7cutlass13device_kernelIN5flash11enable_sm90INS1_16FlashAttnFwdSm90INS1_25CollectiveMainloopFwdSm90ILi2EN4cute5tupleIJNS5_1CILi1EEES8_S8_EEENS6_IJNS7_ILi64EEESA_SA_EEELi512ENS_6half_tEfNS_4arch4Sm90ELb0ELb0ELb0ELb1ELb0ELb1ELb0ELb0ELb0ELb0ELb0ELb0EEENS1_21CollectiveEpilogueFwdINS6_IJSA_NS7_ILi512EEESA_EEES9_SC_SE_Li256ELb1ELb0ELb0ELb0EEENS1_36VarlenDynamicPersistentTileSchedulerILi64ELi64ELi256ELi32ELb0ELb0ELb1ELb0ELb1ELb1EEEEEEEEEvNT_6ParamsE)
        /*0c58*/ 	.short	0x0210
        /*0c5a*/ 	.short	0x0a70


	//----- nvinfo : EIATTR_SW_WAR
	.align		4
.L_239:
        /*0c5c*/ 	.byte	0x04, 0x36
        /*0c5e*/ 	.short	(.L_241 - .L_240)
.L_240:
        /*0c60*/ 	.word	0x00000008
.L_241:


//--------------------- .nv.info._ZN7cutlass13device_kernelIN5flash11enable_sm90INS1_16FlashAttnFwdSm90INS1_25CollectiveMainloopFwdSm90ILi2EN4cute5tupleIJNS5_1CILi1EEES8_S8_EEENS6_IJNS7_ILi64EEESA_SA_EEELi512ENS_6half_tEfNS_4arch4Sm90ELb0ELb0ELb0ELb1ELb0ELb0ELb1ELb0ELb0ELb0ELb0ELb0EEENS1_21CollectiveEpilogueFwdINS6_IJSA_NS7_ILi512EEESA_EEES9_SC_SE_Li256ELb1ELb0ELb0ELb0EEENS1_36VarlenDynamicPersistentTileSchedulerILi64ELi64ELi256ELi32ELb0ELb0ELb1ELb0ELb1ELb1EEEEEEEEEvNT_6ParamsE --------------------------
	.section	.nv.info._ZN7cutlass13device_kernelIN5flash11enable_sm90INS1_16FlashAttnFwdSm90INS1_25CollectiveMainloopFwdSm90ILi2EN4cute5tupleIJNS5_1CILi1EEES8_S8_EEENS6_IJNS7_ILi64EEESA_SA_EEELi512ENS_6half_tEfNS_4arch4Sm90ELb0ELb0ELb0ELb1ELb0ELb0ELb1ELb0ELb0ELb0ELb0ELb0EEENS1_21CollectiveEpilogueFwdINS6_IJSA_NS7_ILi512EEESA_EEES9_SC_SE_Li256ELb1ELb0ELb0ELb0EEENS1_36VarlenDynamicPersistentTileSchedulerILi64ELi64ELi256ELi32ELb0ELb0ELb1ELb0ELb1ELb1EEEEEEEEEvNT_6ParamsE,"",@"SHT_CUDA_INFO"
	.sectionflags	@""
	.align	4


	//----- nvinfo : EIATTR_CUDA_API_VERSION
	.align		4
        /*0000*/ 	.byte	0x04, 0x37
        /*0002*/ 	.short	(.L_243 - .L_242)
.L_242:
        /*0004*/ 	.word	0x00000082


	//----- nvinfo : EIATTR_KPARAM_INFO
	.align		4
.L_243:
        /*0008*/ 	.byte	0x04, 0x17
        /*000a*/ 	.short	(.L_245 - .L_244)
.L_244:
        /*000c*/ 	.word	0x00000000
        /*0010*/ 	.short	0x0000
        /*0012*/ 	.short	0x0070
        /*0014*/ 	.byte	0x00, 0xf0, 0x01, 0x2c


	//----- nvinfo : EIATTR_SPARSE_MMA_MASK
	.align		4
.L_245:
        /*0018*/ 	.byte	0x03, 0x50
        /*001a*/ 	.short	0x0000


	//----- nvinfo : EIATTR_MAXREG_COUNT
	.align		4
        /*001c*/ 	.byte	0x03, 0x1b
        /*001e*/ 	.short	0x00a8


	//----- nvinfo : EIATTR_NUM_BARRIERS
	.align		4
        /*0020*/ 	.byte	0x02, 0x4c
        /*0022*/ 	.byte	0x10
	.zero		1


	//----- nvinfo : EIATTR_EXTERNS
	.align		4
        /*0024*/ 	.byte	0x04, 0x0f
        /*0026*/ 	.short	(.L_247 - .L_246)


	//   ....[0]....
	.align		4
.L_246:
        /*0028*/ 	.word	index@(__assertfail)


	//----- nvinfo : EIATTR_ANNOTATIONS
	.align		4
.L_247:
        /*002c*/ 	.byte	0x04, 0x55
        /*002e*/ 	.short	(.L_249 - .L_248)


	//   ....[0]....
.L_248:
        /* <DEDUP_REMOVED lines=34> */


	//----- nvinfo : EIATTR_MERCURY_ISA_VERSION
	.align		4
.L_249:
        /*0240*/ 	.byte	0x03, 0x5f
        /*0242*/ 	.short	0x0101


	//----- nvinfo : EIATTR_UNUSED_LOAD_BYTE_OFFSET
	.align		4
        /*0244*/ 	.byte	0x04, 0x44
        /*0246*/ 	.short	(.L_251 - .L_250)


	//   ....[0]....
.L_250:
        /*0248*/ 	.word	0x00000a60
        /*024c*/ 	.word	0x0000fff0


	//   ....[1]....
        /*0250*/ 	.word	0x00008b30
        /*0254*/ 	.word	0x0000fff0


	//----- nvinfo : EIATTR_INT_WARP_WIDE_INSTR_OFFSETS
	.align		4
.L_251:
        /*0258*/ 	.byte	0x04, 0x31
        /*025a*/ 	.short	(.L_253 - .L_252)


	//   ....[0]....
.L_252:
        /*025c*/ 	.word	0x00000190


	//   ....[1]....
        /*0260*/ 	.word	0x000001d0


	//   ....[2]....
        /*0264*/ 	.word	0x00000240


	//   ....[3]....
        /*0268*/ 	.word	0x000002b0


	//   ....[4]....
        /*026c*/ 	.word	0x0000c3f0


	//   ....[5]....
        /*0270*/ 	.word	0x0000c4b0


	//   ....[6]....
        /*0274*/ 	.word	0x0000c950


	//   ....[7]....
        /*0278*/ 	.word	0x0000c980


	//   ....[8]....
        /*027c*/ 	.word	0x0000f6c0


	//   ....[9]....
        /*0280*/ 	.word	0x0000f780


	//----- nvinfo : EIATTR_COOP_GROUP_MASK_REGIDS
	.align		4
.L_253:
        /*0284*/ 	.byte	0x04, 0x29
        /*0286*/ 	.short	(.L_255 - .L_254)


	//   ....[0]....
.L_254:
        /*0288*/ 	.word	0xffffffff


	//   ....[1]....
        /*028c*/ 	.word	0xffffffff


	//   ....[2]....
        /*0290*/ 	.word	0xffffffff


	//   ....[3]....
        /*0294*/ 	.word	0xffffffff


	//   ....[4]....
        /*0298*/ 	.word	0xffffffff


	//   ....[5]....
        /*029c*/ 	.word	0xffffffff


	//   ....[6]....
        /*02a0*/ 	.word	0xffffffff


	//   ....[7]....
        /*02a4*/ 	.word	0xffffffff


	//   ....[8]....
        /*02a8*/ 	.word	0xffffffff


	//   ....[9]....
        /*02ac*/ 	.word	0xffffffff


	//   ....[10]....
        /*02b0*/ 	.word	0xffffffff


	//   ....[11]....
        /*02b4*/ 	.word	0xffffffff


	//   ....[12]....
        /*02b8*/ 	.word	0xffffffff


	//   ....[13]....
        /*02bc*/ 	.word	0xffffffff


	//   ....[14]....
        /*02c0*/ 	.word	0xffffffff


	//   ....[15]....
        /*02c4*/ 	.word	0xffffffff


	//   ....[16]....
        /*02c8*/ 	.word	0xffffffff


	//   ....[17]....
        /*02cc*/ 	.word	0xffffffff


	//   ....[18]....
        /*02d0*/ 	.word	0xffffffff


	//   ....[19]....
        /*02d4*/ 	.word	0xffffffff


	//   ....[20]....
        /*02d8*/ 	.word	0xffffffff


	//   ....[21]....
        /*02dc*/ 	.word	0xffffffff


	//   ....[22]....
        /*02e0*/ 	.word	0xffffffff


	//   ....[23]....
        /*02e4*/ 	.word	0xffffffff


	//   ....[24]....
        /*02e8*/ 	.word	0xffffffff


	//   ....[25]....
        /*02ec*/ 	.word	0xffffffff


	//   ....[26]....
        /*02f0*/ 	.word	0xffffffff


	//   ....[27]....
        /*02f4*/ 	.word	0xffffffff


	//   ....[28]....
        /*02f8*/ 	.word	0xffffffff


	//   ....[29]....
        /*02fc*/ 	.word	0xffffffff


	//   ....[30]....
        /*0300*/ 	.word	0xffffffff


	//   ....[31]....
        /*0304*/ 	.word	0xffffffff


	//   ....[32]....
        /*0308*/ 	.word	0xffffffff


	//   ....[33]....
        /*030c*/ 	.word	0xffffffff


	//   ....[34]....
        /*0310*/ 	.word	0xffffffff


	//   ....[35]....
        /*0314*/ 	.word	0xffffffff


	//   ....[36]....
        /*0318*/ 	.word	0xffffffff


	//   ....[37]....
        /*031c*/ 	.word	0xffffffff


	//   ....[38]....
        /*0320*/ 	.word	0xffffffff


	//   ....[39]....
        /*0324*/ 	.word	0xffffffff


	//   ....[40]....
        /*0328*/ 	.word	0xffffffff


	//   ....[41]....
        /*032c*/ 	.word	0xffffffff


	//   ....[42]....
        /*0330*/ 	.word	0xffffffff


	//   ....[43]....
        /*0334*/ 	.word	0xffffffff


	//   ....[44]....
        /*0338*/ 	.word	0xffffffff


	//   ....[45]....
        /*033c*/ 	.word	0xffffffff


	//   ....[46]....
        /*0340*/ 	.word	0xffffffff


	//   ....[47]....
        /*0344*/ 	.word	0xffffffff


	//   ....[48]....
        /*0348*/ 	.word	0xffffffff


	//   ....[49]....
        /*034c*/ 	.word	0xffffffff


	//   ....[50]....
        /*0350*/ 	.word	0xffffffff


	//   ....[51]....
        /*0354*/ 	.word	0xffffffff


	//   ....[52]....
        /*0358*/ 	.word	0xffffffff


	//   ....[53]....
        /*035c*/ 	.word	0xffffffff


	//   ....[54]....
        /*0360*/ 	.word	0xffffffff


	//   ....[55]....
        /*0364*/ 	.word	0xffffffff


	//   ....[56]....
        /*0368*/ 	.word	0xffffffff


	//   ....[57]....
        /*036c*/ 	.word	0xffffffff


	//   ....[58]....
        /*0370*/ 	.word	0xffffffff


	//   ....[59]....
        /*0374*/ 	.word	0xffffffff


	//   ....[60]....
        /*0378*/ 	.word	0x0500000f


	//   ....[61]....
        /*037c*/ 	.word	0x0500000f


	//   ....[62]....
        /*0380*/ 	.word	0x0500000f


	//   ....[63]....
        /*0384*/ 	.word	0x0500000f


	//   ....[64]....
        /*0388*/ 	.word	0x0500000f


	//   ....[65]....
        /*038c*/ 	.word	0x0500000f


	//   ....[66]....
        /*0390*/ 	.word	0x0500000f


	//   ....[67]....
        /*0394*/ 	.word	0x0500000f


	//   ....[68]....
        /*0398*/ 	.word	0x0500000f


	//   ....[69]....
        /*039c*/ 	.word	0x0500000f


	//   ....[70]....
        /*03a0*/ 	.word	0x0500000f


	//   ....[71]....
        /*03a4*/ 	.word	0x0500000f


	//   ....[72]....
        /*03a8*/ 	.word	0x0500000f


	//   ....[73]....
        /*03ac*/ 	.word	0x0500000f


	//   ....[74]....
        /*03b0*/ 	.word	0x0500000f


	//   ....[75]....
        /*03b4*/ 	.word	0x0500000f


	//   ....[76]....
        /*03b8*/ 	.word	0x0500000f


	//   ....[77]....
        /*03bc*/ 	.word	0x0500000f


	//   ....[78]....
        /*03c0*/ 	.word	0x0500000f


	//----- nvinfo : EIATTR_COOP_GROUP_INSTR_OFFSETS
	.align		4
.L_255:
        /*03c4*/ 	.byte	0x04, 0x28
        /*03c6*/ 	.short	(.L_257 - .L_256)


	//   ....[0]....
.L_256:
        /*03c8*/ 	.word	0x00000060


	//   ....[1]....
        /*03cc*/ 	.word	0x000001a0


	//   ....[2]....
        /*03d0*/ 	.word	0x000001e0


	//   ....[3]....
        /*03d4*/ 	.word	0x000003f0


	//   ....[4]....
        /*03d8*/ 	.word	0x00000550


	//   ....[5]....
        /*03dc*/ 	.word	0x00000670


	//   ....[6]....
        /*03e0*/ 	.word	0x000007d0


	//   ....[7]....
        /*03e4*/ 	.word	0x00001720


	//   ....[8]....
        /*03e8*/ 	.word	0x00002e70


	//   ....[9]....
        /*03ec*/ 	.word	0x000036b0


	//   ....[10]....
        /*03f0*/ 	.word	0x00004a40


	//   ....[11]....
        /*03f4*/ 	.word	0x00004ac0


	//   ....[12]....
        /*03f8*/ 	.word	0x00004c90


	//   ....[13]....
        /*03fc*/ 	.word	0x00004d60


	//   ....[14]....
        /*0400*/ 	.word	0x00005550


	//   ....[15]....
        /*0404*/ 	.word	0x00005b20


	//   ....[16]....
        /*0408*/ 	.word	0x00006c40


	//   ....[17]....
        /*040c*/ 	.word	0x00006c70


	//   ....[18]....
        /*0410*/ 	.word	0x00006ed0


	//   ....[19]....
        /*0414*/ 	.word	0x000070a0


	//   ....[20]....
        /*0418*/ 	.word	0x00007fe0


	//   ....[21]....
        /*041c*/ 	.word	0x00008040


	//   ....[22]....
        /*0420*/ 	.word	0x00008070


	//   ....[23]....
        /*0424*/ 	.word	0x000080d0


	//   ....[24]....
        /*0428*/ 	.word	0x000080e0


	//   ....[25]....
        /*042c*/ 	.word	0x00009a60


	//   ....[26]....
        /*0430*/ 	.word	0x0000b4b0


	//   ....[27]....
        /*0434*/ 	.word	0x0000b650


	//   ....[28]....
        /*0438*/ 	.word	0x0000b680


	//   ....[29]....
        /*043c*/ 	.word	0x0000b6c0


	//   ....[30]....
        /*0440*/ 	.word	0x0000b720


	//   ....[31]....
        /*0444*/ 	.word	0x0000b780


	//   ....[32]....
        /*0448*/ 	.word	0x0000b7c0


	//   ....[33]....
        /*044c*/ 	.word	0x0000b980


	//   ....[34]....
        /*0450*/ 	.word	0x0000b9e0


	//   ....[35]....
        /*0454*/ 	.word	0x0000ba20


	//   ....[36]....
        /*0458*/ 	.word	0x0000ba60


	//   ....[37]....
        /*045c*/ 	.word	0x0000ba90


	//   ....[38]....
        /*0460*/ 	.word	0x0000bac0


	//   ....[39]....
        /*0464*/ 	.word	0x0000bb50


	//   ....[40]....
        /*0468*/ 	.word	0x0000bb80


	//   ....[41]....
        /*046c*/ 	.word	0x0000bc10


	//   ....[42]....
        /*0470*/ 	.word	0x0000f810


	//   ....[43]....
        /*0474*/ 	.word	0x0000f820


	//   ....[44]....
        /*0478*/ 	.word	0x0000f940


	//   ....[45]....
        /*047c*/ 	.word	0x0000f9a0


	//   ....[46]....
        /*0480*/ 	.word	0x0000f9e0


	//   ....[47]....
        /*0484*/ 	.word	0x0000fa20


	//   ....[48]....
        /*0488*/ 	.word	0x0000fa50


	//   ....[49]....
        /*048c*/ 	.word	0x0000fa80


	//   ....[50]....
        /*0490*/ 	.word	0x0000fc20


	//   ....[51]....
        /*0494*/ 	.word	0x0000fc80


	//   ....[52]....
        /*0498*/ 	.word	0x0000fcc0


	//   ....[53]....
        /*049c*/ 	.word	0x0000fd00


	//   ....[54]....
        /*04a0*/ 	.word	0x0000fd30


	//   ....[55]....
        /*04a4*/ 	.word	0x0000fd60


	//   ....[56]....
        /*04a8*/ 	.word	0x0000fe20


	//   ....[57]....
        /*04ac*/ 	.word	0x0000fe40


	//   ....[58]....
        /*04b0*/ 	.word	0x0000feb0


	//   ....[59]....
        /*04b4*/ 	.word	0x00010300


	//   ....[60]....
        /*04b8*/ 	.word	0x000107f0


	//   ....[61]....
        /*04bc*/ 	.word	0x00010c10


	//   ....[62]....
        /*04c0*/ 	.word	0x00010ca0


	//   ....[63]....
        /*04c4*/ 	.word	0x00010d40


	//   ....[64]....
        /*04c8*/ 	.word	0x00010df0


	//   ....[65]....
        /*04cc*/ 	.word	0x00010e70


	//   ....[66]....
        /*04d0*/ 	.word	0x00010ef0


	//   ....[67]....
        /*04d4*/ 	.word	0x00010f70


	//   ....[68]....
        /*04d8*/ 	.word	0x00010ff0


	//   ....[69]....
        /*04dc*/ 	.word	0x00011080


	//   ....[70]....
        /*04e0*/ 	.word	0x00011130


	//   ....[71]....
        /*04e4*/ 	.word	0x000111b0


	//   ....[72]....
        /*04e8*/ 	.word	0x00011230


	//   ....[73]....
        /*04ec*/ 	.word	0x000112b0


	//   ....[74]....
        /*04f0*/ 	.word	0x00011330


	//   ....[75]....
        /*04f4*/ 	.word	0x000113a0


	//   ....[76]....
        /*04f8*/ 	.word	0x00011440


	//   ....[77]....
        /*04fc*/ 	.word	0x000114d0


	//   ....[78]....
        /*0500*/ 	.word	0x000115f0


	//----- nvinfo : EIATTR_REG_RECONFIG
	.align		4
.L_257:
        /*0504*/ 	.byte	0x01, 0x54
	.zero		2


	//----- nvinfo : EIATTR_SYSCALL_OFFSETS
	.align		4
        /*0508*/ 	.byte	0x04, 0x46
        /*050a*/ 	.short	(.L_259 - .L_258)


	//   ....[0]....
.L_258:
        /*050c*/ 	.word	0x00003030


	//   ....[1]....
        /*0510*/ 	.word	0x0000c640


	//   ....[2]....
        /*0514*/ 	.word	0x0000c780


	//   ....[3]....
        /*0518*/ 	.word	0x0000c880


	//----- nvinfo : EIATTR_MBARRIER_INSTR_OFFSETS
	.align		4
.L_259:
        /*051c*/ 	.byte	0x04, 0x39
        /*051e*/ 	.short	(.L_261 - .L_260)


	//   ....[0]....
.L_260:
        /*0520*/ 	.word	0x000002d0
        /*0524*/ 	.word	0x000000ff
        /*0528*/ 	.word	0x00038800
        /*052c*/ 	.short	0x0100
        /*052e*/ 	.byte	0x08
	.zero		1


	//   ....[1]....
        /*0530*/ 	.word	0x000002e0
        /*0534*/ 	.word	0x000000ff
        /*0538*/ 	.word	0x00038810
        /*053c*/ 	.short	0x0100
        /*053e*/ 	.byte	0x08
	.zero		1


	//   ....[2]....
        /*0540*/ 	.word	0x000002f0
        /*0544*/ 	.word	0x000000ff
        /*0548*/ 	.word	0x00038820
        /*054c*/ 	.short	0x0100
        /*054e*/ 	.byte	0x08
	.zero		1


	//   ....[3]....
        /*0550*/ 	.word	0x000003a0
        /*0554*/ 	.word	0x000000ff
        /*0558*/ 	.word	0x00038830
        /*055c*/ 	.short	0x0100
        /*055e*/ 	.byte	0x06
	.zero		1


	//   ....[4]....
        /*0560*/ 	.word	0x000003b0
        /*0564*/ 	.word	0x000000ff
        /*0568*/ 	.word	0x00038840
        /*056c*/ 	.short	0x0100
        /*056e*/ 	.byte	0x06
	.zero		1


	//   ....[5]....
        /*0570*/ 	.word	0x000003c0
        /*0574*/ 	.word	0x000000ff
        /*0578*/ 	.word	0x00038838
        /*057c*/ 	.short	0x0100
        /*057e*/ 	.byte	0x06
	.zero		1


	//   ....[6]....
        /*0580*/ 	.word	0x000003d0
        /*0584*/ 	.word	0x000000ff
        /*0588*/ 	.word	0x00038848
        /*058c*/ 	.short	0x0100
        /*058e*/ 	.byte	0x06
	.zero		1


	//   ....[7]....
        /*0590*/ 	.word	0x00000500
        /*0594*/ 	.word	0x000000ff
        /*0598*/ 	.word	0x00038850
        /*059c*/ 	.short	0x0100
        /*059e*/ 	.byte	0x08
	.zero		1


	//   ....[8]....
        /*05a0*/ 	.word	0x00000510
        /*05a4*/ 	.word	0x000000ff
        /*05a8*/ 	.word	0x00038860
        /*05ac*/ 	.short	0x0100
        /*05ae*/ 	.byte	0x08
	.zero		1


	//   ....[9]....
        /*05b0*/ 	.word	0x00000520
        /*05b4*/ 	.word	0x000000ff
        /*05b8*/ 	.word	0x00038858
        /*05bc*/ 	.short	0x0100
        /*05be*/ 	.byte	0x08
	.zero		1


	//   ....[10]....
        /*05c0*/ 	.word	0x00000530
        /*05c4*/ 	.word	0x000000ff
        /*05c8*/ 	.word	0x00038868
        /*05cc*/ 	.short	0x0100
        /*05ce*/ 	.byte	0x08
	.zero		1


	//   ....[11]....
        /*05d0*/ 	.word	0x00000620
        /*05d4*/ 	.word	0x000000ff
        /*05d8*/ 	.word	0x00038870
        /*05dc*/ 	.short	0x0100
        /*05de*/ 	.byte	0x06
	.zero		1


	//   ....[12]....
        /*05e0*/ 	.word	0x00000630
        /*05e4*/ 	.word	0x000000ff
        /*05e8*/ 	.word	0x00038880
        /*05ec*/ 	.short	0x0100
        /*05ee*/ 	.byte	0x06
	.zero		1


	//   ....[13]....
        /*05f0*/ 	.word	0x00000640
        /*05f4*/ 	.word	0x000000ff
        /*05f8*/ 	.word	0x00038878
        /*05fc*/ 	.short	0x0100
        /*05fe*/ 	.byte	0x06
	.zero		1


	//   ....[14]....
        /*0600*/ 	.word	0x00000650
        /*0604*/ 	.word	0x000000ff
        /*0608*/ 	.word	0x00038888
        /*060c*/ 	.short	0x0100
        /*060e*/ 	.byte	0x06
	.zero		1


	//   ....[15]....
        /*0610*/ 	.word	0x00000780
        /*0614*/ 	.word	0x000000ff
        /*0618*/ 	.word	0x00038890
        /*061c*/ 	.short	0x0100
        /*061e*/ 	.byte	0x08
	.zero		1


	//   ....[16]....
        /*0620*/ 	.word	0x00000790
        /*0624*/ 	.word	0x000000ff
        /*0628*/ 	.word	0x000388a0
        /*062c*/ 	.short	0x0100
        /*062e*/ 	.byte	0x08
	.zero		1


	//   ....[17]....
        /*0630*/ 	.word	0x000007a0
        /*0634*/ 	.word	0x000000ff
        /*0638*/ 	.word	0x00038898
        /*063c*/ 	.short	0x0100
        /*063e*/ 	.byte	0x08
	.zero		1


	//   ....[18]....
        /*0640*/ 	.word	0x000007b0
        /*0644*/ 	.word	0x000000ff
        /*0648*/ 	.word	0x000388a8
        /*064c*/ 	.short	0x0100
        /*064e*/ 	.byte	0x08
	.zero		1


	//   ....[19]....
        /*0650*/ 	.word	0x000008e0
        /*0654*/ 	.word	0x000000ff
        /*0658*/ 	.word	0x000388b0
        /*065c*/ 	.short	0x0100
        /*065e*/ 	.byte	0x08
	.zero		1


	//   ....[20]....
        /*0660*/ 	.word	0x000008f0
        /*0664*/ 	.word	0x000000ff
        /*0668*/ 	.word	0x000388c0
        /*066c*/ 	.short	0x0100
        /*066e*/ 	.byte	0x08
	.zero		1


	//   ....[21]....
        /*0670*/ 	.word	0x00000900
        /*0674*/ 	.word	0x000000ff
        /*0678*/ 	.word	0x000388b8
        /*067c*/ 	.short	0x0100
        /*067e*/ 	.byte	0x08
	.zero		1


	//   ....[22]....
        /*0680*/ 	.word	0x00000910
        /*0684*/ 	.word	0x000000ff
        /*0688*/ 	.word	0x000388c8
        /*068c*/ 	.short	0x0100
        /*068e*/ 	.byte	0x08
	.zero		1


	//   ....[23]....
        /*0690*/ 	.word	0x00001a80
        /*0694*/ 	.word	0x00000004
        /*0698*/ 	.word	0x00000000
        /*069c*/ 	.short	0x0101
        /*069e*/ 	.byte	0x3f
	.zero		1


	//   ....[24]....
        /*06a0*/ 	.word	0x00002540
        /*06a4*/ 	.word	0x00000004
        /*06a8*/ 	.word	0x00000000
        /*06ac*/ 	.short	0x0101
        /*06ae*/ 	.byte	0x3f
	.zero		1


	//   ....[25]....
        /*06b0*/ 	.word	0x000030a0
        /*06b4*/ 	.word	0x000000ff
        /*06b8*/ 	.word	0x00038800
        /*06bc*/ 	.short	0x010a
        /*06be*/ 	.byte	0x25
	.zero		1


	//   ....[26]....
        /*06c0*/ 	.word	0x00003120
        /*06c4*/ 	.word	0x00000003
        /*06c8*/ 	.word	0x00038830
        /*06cc*/ 	.short	0x010a
        /*06ce*/ 	.byte	0x3f
	.zero		1


	//   ....[27]....
        /*06d0*/ 	.word	0x00003160
        /*06d4*/ 	.word	0x00000003
        /*06d8*/ 	.word	0x00038830
        /*06dc*/ 	.short	0x010a
        /*06de*/ 	.byte	0x3f
	.zero		1


	//   ....[28]....
        /*06e0*/ 	.word	0x000033e0
        /*06e4*/ 	.word	0x000000ff
        /*06e8*/ 	.word	0x00038810
        /*06ec*/ 	.short	0x010a
        /*06ee*/ 	.byte	0x25
	.zero		1


	//   ....[29]....
        /*06f0*/ 	.word	0x00003420
        /*06f4*/ 	.word	0x00000003
        /*06f8*/ 	.word	0x00038850
        /*06fc*/ 	.short	0x010a
        /*06fe*/ 	.byte	0x3f
	.zero		1


	//   ....[30]....
        /*0700*/ 	.word	0x00003460
        /*0704*/ 	.word	0x00000003
        /*0708*/ 	.word	0x00038850
        /*070c*/ 	.short	0x010a
        /*070e*/ 	.byte	0x3f
	.zero		1


	//   ....[31]....
        /*0710*/ 	.word	0x00004f90
        /*0714*/ 	.word	0x00000018
        /*0718*/ 	.word	0x00000000
        /*071c*/ 	.short	0x0101
        /*071e*/ 	.byte	0x3f
	.zero		1


	//   ....[32]....
        /*0720*/ 	.word	0x00005570
        /*0724*/ 	.word	0x00000003
        /*0728*/ 	.word	0x00000000
        /*072c*/ 	.short	0x0101
        /*072e*/ 	.byte	0x3f
	.zero		1


	//   ....[33]....
        /*0730*/ 	.word	0x000056b0
        /*0734*/ 	.word	0x000000ff
        /*0738*/ 	.word	0x00038830
        /*073c*/ 	.short	0x010a
        /*073e*/ 	.byte	0x06
	.zero		1


	//   ....[34]....
        /*0740*/ 	.word	0x000056f0
        /*0744*/ 	.word	0x000000ff
        /*0748*/ 	.word	0x00038830
        /*074c*/ 	.short	0x010a
        /*074e*/ 	.byte	0x06
	.zero		1


	//   ....[35]....
        /*0750*/ 	.word	0x00005940
        /*0754*/ 	.word	0x000000ff
        /*0758*/ 	.word	0x00038850
        /*075c*/ 	.short	0x010a
        /*075e*/ 	.byte	0x06
	.zero		1


	//   ....[36]....
        /*0760*/ 	.word	0x00005980
        /*0764*/ 	.word	0x000000ff
        /*0768*/ 	.word	0x00038850
        /*076c*/ 	.short	0x010a
        /*076e*/ 	.byte	0x06
	.zero		1


	//   ....[37]....
        /*0770*/ 	.word	0x00007440
        /*0774*/ 	.word	0x00000098
        /*0778*/ 	.word	0x00000000
        /*077c*/ 	.short	0x0101
        /*077e*/ 	.byte	0x3f
	.zero		1


	//   ....[38]....
        /*0780*/ 	.word	0x00008000
        /*0784*/ 	.word	0x00000003
        /*0788*/ 	.word	0x00000000
        /*078c*/ 	.short	0x0101
        /*078e*/ 	.byte	0x3f
	.zero		1


	//   ....[39]....
        /*0790*/ 	.word	0x0000a4d0
        /*0794*/ 	.word	0x000000ff
        /*0798*/ 	.word	0x00000000
        /*079c*/ 	.short	0x0101
        /*079e*/ 	.byte	0x04
	.zero		1


	//   ....[40]....
        /*07a0*/ 	.word	0x0000ce00
        /*07a4*/ 	.word	0x00000008
        /*07a8*/ 	.word	0x00038840
        /*07ac*/ 	.short	0x010a
        /*07ae*/ 	.byte	0x3f
	.zero		1


	//   ....[41]....
        /*07b0*/ 	.word	0x0000d600
        /*07b4*/ 	.word	0x0000000b
        /*07b8*/ 	.word	0x00038820
        /*07bc*/ 	.short	0x010a
        /*07be*/ 	.byte	0x3f
	.zero		1


	//   ....[42]....
        /*07c0*/ 	.word	0x0000d6d0
        /*07c4*/ 	.word	0x00000006
        /*07c8*/ 	.word	0x00038860
        /*07cc*/ 	.short	0x010a
        /*07ce*/ 	.byte	0x3f
	.zero		1


	//   ....[43]....
        /*07d0*/ 	.word	0x0000de90
        /*07d4*/ 	.word	0x00000002
        /*07d8*/ 	.word	0x00038840
        /*07dc*/ 	.short	0x010a
        /*07de*/ 	.byte	0x3f
	.zero		1


	//   ....[44]....
        /*07e0*/ 	.word	0x0000e0a0
        /*07e4*/ 	.word	0x00000002
        /*07e8*/ 	.word	0x00038860
        /*07ec*/ 	.short	0x010a
        /*07ee*/ 	.byte	0x3f
	.zero		1


	//   ....[45]....
        /*07f0*/ 	.word	0x0000e760
        /*07f4*/ 	.word	0x00000002
        /*07f8*/ 	.word	0x00038840
        /*07fc*/ 	.short	0x010a
        /*07fe*/ 	.byte	0x3f
	.zero		1


	//   ....[46]....
        /*0800*/ 	.word	0x0000e960
        /*0804*/ 	.word	0x00000002
        /*0808*/ 	.word	0x00038860
        /*080c*/ 	.short	0x010a
        /*080e*/ 	.byte	0x3f
	.zero		1


	//   ....[47]....
        /*0810*/ 	.word	0x0000ef90
        /*0814*/ 	.word	0x00000002
        /*0818*/ 	.word	0x00038840
        /*081c*/ 	.short	0x010a
        /*081e*/ 	.byte	0x3f
	.zero		1


	//   ....[48]....
        /*0820*/ 	.word	0x0000f1a0
        /*0824*/ 	.word	0x00000002
        /*0828*/ 	.word	0x00038860
        /*082c*/ 	.short	0x010a
        /*082e*/ 	.byte	0x3f
	.zero		1


	//   ....[49]....
        /*0830*/ 	.word	0x00010290
        /*0834*/ 	.word	0x00000000
        /*0838*/ 	.word	0x00038820
        /*083c*/ 	.short	0x010a
        /*083e*/ 	.byte	0x3f
	.zero		1


	//   ....[50]....
        /*0840*/ 	.word	0x000103f0
        /*0844*/ 	.word	0x00000006
        /*0848*/ 	.word	0x00000000
        /*084c*/ 	.short	0x010a
        /*084e*/ 	.byte	0x3f
	.zero		1


	//   ....[51]....
        /*0850*/ 	.word	0x00010470
        /*0854*/ 	.word	0x00000007
        /*0858*/ 	.word	0x00000000
        /*085c*/ 	.short	0x010a
        /*085e*/ 	.byte	0x3f
	.zero		1


	//   ....[52]....
        /*0860*/ 	.word	0x000104b0
        /*0864*/ 	.word	0x00000004
        /*0868*/ 	.word	0x00000000
        /*086c*/ 	.short	0x010a
        /*086e*/ 	.byte	0x3f
	.zero		1


	//   ....[53]....
        /*0870*/ 	.word	0x000104e0
        /*0874*/ 	.word	0x00000003
        /*0878*/ 	.word	0x00000000
        /*087c*/ 	.short	0x010a
        /*087e*/ 	.byte	0x3f
	.zero		1


	//   ....[54]....
        /*0880*/ 	.word	0x00010550
        /*0884*/ 	.word	0x00000003
        /*0888*/ 	.word	0x00038800
        /*088c*/ 	.short	0x010a
        /*088e*/ 	.byte	0x3f
	.zero		1


	//   ....[55]....
        /*0890*/ 	.word	0x000105a0
        /*0894*/ 	.word	0x00000003
        /*0898*/ 	.word	0x00038830
        /*089c*/ 	.short	0x010a
        /*089e*/ 	.byte	0x3f
	.zero		1


	//   ....[56]....
        /*08a0*/ 	.word	0x00010600
        /*08a4*/ 	.word	0x00000005
        /*08a8*/ 	.word	0x00038810
        /*08ac*/ 	.short	0x010a
        /*08ae*/ 	.byte	0x3f
	.zero		1


	//   ....[57]....
        /*08b0*/ 	.word	0x00010650
        /*08b4*/ 	.word	0x00000003
        /*08b8*/ 	.word	0x00038850
        /*08bc*/ 	.short	0x010a
        /*08be*/ 	.byte	0x3f
	.zero		1


	//   ....[58]....
        /*08c0*/ 	.word	0x000106b0
        /*08c4*/ 	.word	0x00000005
        /*08c8*/ 	.word	0x00038830
        /*08cc*/ 	.short	0x010a
        /*08ce*/ 	.byte	0x3f
	.zero		1


	//   ....[59]....
        /*08d0*/ 	.word	0x00010710
        /*08d4*/ 	.word	0x00000005
        /*08d8*/ 	.word	0x00038850
        /*08dc*/ 	.short	0x010a
        /*08de*/ 	.byte	0x3f
	.zero		1


	//   ....[60]....
        /*08e0*/ 	.word	0x000108b0
        /*08e4*/ 	.word	0x00000008
        /*08e8*/ 	.word	0x00038840
        /*08ec*/ 	.short	0x010a
        /*08ee*/ 	.byte	0x3f
	.zero		1


	//   ....[61]....
        /*08f0*/ 	.word	0x00010930
        /*08f4*/ 	.word	0x00000008
        /*08f8*/ 	.word	0x00038820
        /*08fc*/ 	.short	0x010a
        /*08fe*/ 	.byte	0x3f
	.zero		1


	//   ....[62]....
        /*0900*/ 	.word	0x00010980
        /*0904*/ 	.word	0x00000006
        /*0908*/ 	.word	0x00038860
        /*090c*/ 	.short	0x010a
        /*090e*/ 	.byte	0x3f
	.zero		1


	//   ....[63]....
        /*0910*/ 	.word	0x000109d0
        /*0914*/ 	.word	0x00000002
        /*0918*/ 	.word	0x00038840
        /*091c*/ 	.short	0x010a
        /*091e*/ 	.byte	0x3f
	.zero		1


	//   ....[64]....
        /*0920*/ 	.word	0x00010a20
        /*0924*/ 	.word	0x00000002
        /*0928*/ 	.word	0x00038860
        /*092c*/ 	.short	0x010a
        /*092e*/ 	.byte	0x3f
	.zero		1


	//   ....[65]....
        /*0930*/ 	.word	0x00010a70
        /*0934*/ 	.word	0x00000002
        /*0938*/ 	.word	0x00038840
        /*093c*/ 	.short	0x010a
        /*093e*/ 	.byte	0x3f
	.zero		1


	//   ....[66]....
        /*0940*/ 	.word	0x00010ac0
        /*0944*/ 	.word	0x00000002
        /*0948*/ 	.word	0x00038860
        /*094c*/ 	.short	0x010a
        /*094e*/ 	.byte	0x3f
	.zero		1


	//   ....[67]....
        /*0950*/ 	.word	0x00010b10
        /*0954*/ 	.word	0x00000002
        /*0958*/ 	.word	0x00038840
        /*095c*/ 	.short	0x010a
        /*095e*/ 	.byte	0x3f
	.zero		1


	//   ....[68]....
        /*0960*/ 	.word	0x00010b60
        /*0964*/ 	.word	0x00000002
        /*0968*/ 	.word	0x00038860
        /*096c*/ 	.short	0x010a
        /*096e*/ 	.byte	0x3f
	.zero		1


	//   ....[69]....
        /*0970*/ 	.word	0x00011510
        /*0974*/ 	.word	0x00000000
        /*0978*/ 	.word	0x00038820
        /*097c*/ 	.short	0x010a
        /*097e*/ 	.byte	0x3f
	.zero		1


	//   ....[70]....
        /*0980*/ 	.word	0x000116b0
        /*0984*/ 	.word	0x00000006
        /*0988*/ 	.word	0x00000000
        /*098c*/ 	.short	0x010a
        /*098e*/ 	.byte	0x3f
	.zero		1


	//   ....[71]....
        /*0990*/ 	.word	0x00011700
        /*0994*/ 	.word	0x00000007
        /*0998*/ 	.word	0x00000000
        /*099c*/ 	.short	0x010a
        /*099e*/ 	.byte	0x3f
	.zero		1


	//   ....[72]....
        /*09a0*/ 	.word	0x00011750
        /*09a4*/ 	.word	0x00000004
        /*09a8*/ 	.word	0x00000000
        /*09ac*/ 	.short	0x010a
        /*09ae*/ 	.byte	0x3f
	.zero		1


	//----- nvinfo : EIATTR_NUM_MBARRIERS
	.align		4
.L_261:
        /*09b0*/ 	.byte	0x03, 0x38
        /*09b2*/ 	.short	0x0017


	//----- nvinfo : EIATTR_EXIT_INSTR_OFFSETS
	.align		4
        /*09b4*/ 	.byte	0x04, 0x1c
        /*09b6*/ 	.short	(.L_263 - .L_262)


	//   ....[0]....
.L_262:
        /*09b8*/ 	.word	0x00000a90


	//   ....[1]....
        /*09bc*/ 	.word	0x0000b470


	//   ....[2]....
        /*09c0*/ 	.word	0x0000b4d0


	//   ....[3]....
        /*09c4*/ 	.word	0x00010530


	//----- nvinfo : EIATTR_MAX_THREADS
	.align		4
.L_263:
        /*09c8*/ 	.byte	0x04, 0x05
        /*09ca*/ 	.short	(.L_265 - .L_264)
.L_264:
        /*09cc*/ 	.word	0x00000180
        /*09d0*/ 	.word	0x00000001
        /*09d4*/ 	.word	0x00000001


	//----- nvinfo : EIATTR_CRS_STACK_SIZE
	.align		4
.L_265:
        /*09d8*/ 	.byte	0x04, 0x1e
        /*09da*/ 	.short	(.L_267 - .L_266)
.L_266:
        /*09dc*/ 	.word	0x00000000


	//----- nvinfo : EIATTR_CBANK_PARAM_SIZE
	.align		4
.L_267:
        /*09e0*/ 	.byte	0x03, 0x19
        /*09e2*/ 	.short	0x0b70


	//----- nvinfo : EIATTR_PARAM_CBANK
	.align		4
        /*09e4*/ 	.byte	0x04, 0x0a
        /*09e6*/ 	.short	(.L_269 - .L_268)
	.align		4
.L_268:
        /*09e8*/ 	.word	index@(.nv.constant0._ZN7cutlass13device_kernelIN5flash11enable_sm90INS1_16FlashAttnFwdSm90INS1_25CollectiveMainloopFwdSm90ILi2EN4cute5tupleIJNS5_1CILi1EEES8_S8_EEENS6_IJNS7_ILi64EEESA_SA_EEELi512ENS_6half_tEfNS_4arch4Sm90ELb0ELb0ELb0ELb1ELb0ELb0ELb1ELb0ELb0ELb0ELb0ELb0EEENS1_21CollectiveEpilogueFwdINS6_IJSA_NS7_ILi512EEESA_EEES9_SC_SE_Li256ELb1ELb0ELb0ELb0EEENS1_36VarlenDynamicPersistentTileSchedulerILi64ELi64ELi256ELi32ELb0ELb0ELb1ELb0ELb1ELb1EEEEEEEEEvNT_6ParamsE)
        /*09ec*/ 	.short	0x0210
        /*09ee*/ 	.short	0x0b70


	//----- nvinfo : EIATTR_SW_WAR
	.align		4
.L_269:
        /*09f0*/ 	.byte	0x04, 0x36
        /*09f2*/ 	.short	(.L_271 - .L_270)
.L_270:
        /*09f4*/ 	.word	0x00000008
.L_271:


//--------------------- .nv.info._ZN7cutlass13device_kernelIN5flash11enable_sm90INS1_16FlashAttnFwdSm90INS1_25CollectiveMainloopFwdSm90ILi2EN4cute5tupleIJNS5_1CILi1EEES8_S8_EEENS6_IJNS7_ILi64EEESA_SA_EEELi512ENS_6half_tEfNS_4arch4Sm90ELb0ELb0ELb0ELb1ELb0ELb1ELb1ELb0ELb0ELb0ELb0ELb0EEENS1_21CollectiveEpilogueFwdINS6_IJSA_NS7_ILi512EEESA_EEES9_SC_SE_Li256ELb1ELb0ELb0ELb0EEENS1_36VarlenDynamicPersistentTileSchedulerILi64ELi64ELi256ELi32ELb0ELb0ELb1ELb0ELb1ELb1EEEEEEEEEvNT_6ParamsE --------------------------
	.section	.nv.info._ZN7cutlass13device_kernelIN5flash11enable_sm90INS1_16FlashAttnFwdSm90INS1_25CollectiveMainloopFwdSm90ILi2EN4cute5tupleIJNS5_1CILi1EEES8_S8_EEENS6_IJNS7_ILi64EEESA_SA_EEELi512ENS_6half_tEfNS_4arch4Sm90ELb0ELb0ELb0ELb1ELb0ELb1ELb1ELb0ELb0ELb0ELb0ELb0EEENS1_21CollectiveEpilogueFwdINS6_IJSA_NS7_ILi512EEESA_EEES9_SC_SE_Li256ELb1ELb0ELb0ELb0EEENS1_36VarlenDynamicPersistentTileSchedulerILi64ELi64ELi256ELi32ELb0ELb0ELb1ELb0ELb1ELb1EEEEEEEEEvNT_6ParamsE,"",@"SHT_CUDA_INFO"
	.sectionflags	@""
	.align	4


	//----- nvinfo : EIATTR_CUDA_API_VERSION
	.align		4
        /*0000*/ 	.byte	0x04, 0x37
        /*0002*/ 	.short	(.L_273 - .L_272)
.L_272:
        /*0004*/ 	.word	0x00000082


	//----- nvinfo : EIATTR_KPARAM_INFO
	.align		4
.L_273:
        /*0008*/ 	.byte	0x04, 0x17
        /*000a*/ 	.short	(.L_275 - .L_274)
.L_274:
        /*000c*/ 	.word	0x00000000
        /*0010*/ 	.short	0x0000
        /*0012*/ 	.short	0x0070
        /*0014*/ 	.byte	0x00, 0xf0, 0x01, 0x2c


	//----- nvinfo : EIATTR_SPARSE_MMA_MASK
	.align		4
.L_275:
        /*0018*/ 	.byte	0x03, 0x50
        /*001a*/ 	.short	0x0000


	//----- nvinfo : EIATTR_MAXREG_COUNT
	.align		4
        /*001c*/ 	.byte	0x03, 0x1b
        /*001e*/ 	.short	0x00a8


	//----- nvinfo : EIATTR_NUM_BARRIERS
	.align		4
        /*0020*/ 	.byte	0x02, 0x4c
        /*0022*/ 	.byte	0x10
	.zero		1


	//----- nvinfo : EIATTR_EXTERNS
	.align		4
        /*0024*/ 	.byte	0x04, 0x0f
        /*0026*/ 	.short	(.L_277 - .L_276)


	//   ....[0]....
	.align		4
.L_276:
        /*0028*/ 	.word	index@(__assertfail)


	//----- nvinfo : EIATTR_ANNOTATIONS
	.align		4
.L_277:
        /*002c*/ 	.byte	0x04, 0x55
        /*002e*/ 	.short	(.L_279 - .L_278)


	//   ....[0]....
.L_278:
        /* <DEDUP_REMOVED lines=45> */


	//----- nvinfo : EIATTR_MERCURY_ISA_VERSION
	.align		4
.L_279:
        /*02f0*/ 	.byte	0x03, 0x5f
        /*02f2*/ 	.short	0x0101


	//----- nvinfo : EIATTR_UNUSED_LOAD_BYTE_OFFSET
	.align		4
        /*02f4*/ 	.byte	0x04, 0x44
        /*02f6*/ 	.short	(.L_281 - .L_280)


	//   ....[0]....
.L_280:
        /*02f8*/ 	.word	0x00000b30
        /*02fc*/ 	.word	0x0000fff0


	//   ....[1]....
        /*0300*/ 	.word	0x0000f060
        /*0304*/ 	.word	0x0000fff0


	//----- nvinfo : EIATTR_INT_WARP_WIDE_INSTR_OFFSETS
	.align		4
.L_281:
        /*0308*/ 	.byte	0x04, 0x31
        /*030a*/ 	.short	(.L_283 - .L_282)


	//   ....[0]....
.L_282:
        /*030c*/ 	.word	0x000001f0


	//   ....[1]....
        /*0310*/ 	.word	0x00000230


	//   ....[2]....
        /*0314*/ 	.word	0x000002a0


	//   ....[3]....
        /*0318*/ 	.word	0x00000310


	//   ....[4]....
        /*031c*/ 	.word	0x00013810


	//   ....[5]....
        /*0320*/ 	.word	0x000138c0


	//   ....[6]....
        /*0324*/ 	.word	0x00013d50


	//   ....[7]....
        /*0328*/ 	.word	0x00013d80


	//   ....[8]....
        /*032c*/ 	.word	0x00016ad0


	//   ....[9]....
        /*0330*/ 	.word	0x00016b80


	//----- nvinfo : EIATTR_COOP_GROUP_MASK_REGIDS
	.align		4
.L_283:
        /*0334*/ 	.byte	0x04, 0x29
        /*0336*/ 	.short	(.L_285 - .L_284)


	//   ....[0]....
.L_284:
        /*0338*/ 	.word	0xffffffff


	//   ....[1]....
        /*033c*/ 	.word	0xffffffff


	//   ....[2]....
        /*0340*/ 	.word	0xffffffff


	//   ....[3]....
        /*0344*/ 	.word	0xffffffff


	//   ....[4]....
        /*0348*/ 	.word	0xffffffff


	//   ....[5]....
        /*034c*/ 	.word	0xffffffff


	//   ....[6]....
        /*0350*/ 	.word	0xffffffff


	//   ....[7]....
        /*0354*/ 	.word	0xffffffff


	//   ....[8]....
        /*0358*/ 	.word	0xffffffff


	//   ....[9]....
        /*035c*/ 	.word	0xffffffff


	//   ....[10]....
        /*0360*/ 	.word	0xffffffff


	//   ....[11]....
        /*0364*/ 	.word	0xffffffff


	//   ....[12]....
        /*0368*/ 	.word	0xffffffff


	//   ....[13]....
        /*036c*/ 	.word	0xffffffff


	//   ....[14]....
        /*0370*/ 	.word	0xffffffff


	//   ....[15]....
        /*0374*/ 	.word	0xffffffff


	//   ....[16]....
        /*0378*/ 	.word	0xffffffff


	//   ....[17]....
        /*037c*/ 	.word	0xffffffff


	//   ....[18]....
        /*0380*/ 	.word	0xffffffff


	//   ....[19]....
        /*0384*/ 	.word	0xffffffff


	//   ....[20]....
        /*0388*/ 	.word	0xffffffff


	//   ....[21]....
        /*038c*/ 	.word	0xffffffff


	//   ....[22]....
        /*0390*/ 	.word	0xffffffff


	//   ....[23]....
        /*0394*/ 	.word	0xffffffff


	//   ....[24]....
        /*0398*/ 	.word	0xffffffff


	//   ....[25]....
        /*039c*/ 	.word	0xffffffff


	//   ....[26]....
        /*03a0*/ 	.word	0xffffffff


	//   ....[27]....
        /*03a4*/ 	.word	0xffffffff


	//   ....[28]....
        /*03a8*/ 	.word	0xffffffff


	//   ....[29]....
        /*03ac*/ 	.word	0xffffffff


	//   ....[30]....
        /*03b0*/ 	.word	0xffffffff


	//   ....[31]....
        /*03b4*/ 	.word	0xffffffff


	//   ....[32]....
        /*03b8*/ 	.word	0xffffffff


	//   ....[33]....
        /*03bc*/ 	.word	0xffffffff


	//   ....[34]....
        /*03c0*/ 	.word	0xffffffff


	//   ....[35]....
        /*03c4*/ 	.word	0xffffffff


	//   ....[36]....
        /*03c8*/ 	.word	0xffffffff


	//   ....[37]....
        /*03cc*/ 	.word	0xffffffff


	//   ....[38]....
        /*03d0*/ 	.word	0xffffffff


	//   ....[39]....
        /*03d4*/ 	.word	0xffffffff


	//   ....[40]....
        /*03d8*/ 	.word	0xffffffff


	//   ....[41]....
        /*03dc*/ 	.word	0xffffffff


	//   ....[42]....
        /*03e0*/ 	.word	0xffffffff


	//   ....[43]....
        /*03e4*/ 	.word	0xffffffff


	//   ....[44]....
        /*03e8*/ 	.word	0xffffffff


	//   ....[45]....
        /*03ec*/ 	.word	0xffffffff


	//   ....[46]....
        /*03f0*/ 	.word	0xffffffff


	//   ....[47]....
        /*03f4*/ 	.word	0xffffffff


	//   ....[48]....
        /*03f8*/ 	.word	0xffffffff


	//   ....[49]....
        /*03fc*/ 	.word	0xffffffff


	//   ....[50]....
        /*0400*/ 	.word	0xffffffff


	//   ....[51]....
        /*0404*/ 	.word	0xffffffff


	//   ....[52]....
        /*0408*/ 	.word	0xffffffff


	//   ....[53]....
        /*040c*/ 	.word	0xffffffff


	//   ....[54]....
        /*0410*/ 	.word	0xffffffff


	//   ....[55]....
        /*0414*/ 	.word	0xffffffff


	//   ....[56]....
        /*0418*/ 	.word	0xffffffff


	//   ....[57]....
        /*041c*/ 	.word	0xffffffff


	//   ....[58]....
        /*0420*/ 	.word	0xffffffff


	//   ....[59]....
        /*0424*/ 	.word	0xffffffff


	//   ....[60]....
        /*0428*/ 	.word	0x0500000f


	//   ....[61]....
        /*042c*/ 	.word	0x0500000f


	//   ....[62]....
        /*0430*/ 	.word	0x0500000f


	//   ....[63]....
        /*0434*/ 	.word	0x0500000f


	//   ....[64]....
        /*0438*/ 	.word	0x0500000f


	//   ....[65]....
        /*043c*/ 	.word	0x0500000f


	//   ....[66]....
        /*0440*/ 	.word	0x0500000f


	//   ....[67]....
        /*0444*/ 	.word	0x0500000f


	//   ....[68]....
        /*0448*/ 	.word	0x0500000f


	//   ....[69]....
        /*044c*/ 	.word	0x0500000f


	//   ....[70]....
        /*0450*/ 	.word	0x0500000f


	//   ....[71]....
        /*0454*/ 	.word	0x0500000f


	//   ....[72]....
        /*0458*/ 	.word	0x0500000f


	//   ....[73]....
        /*045c*/ 	.word	0x0500000f


	//   ....[74]....
        /*0460*/ 	.word	0x0500000f


	//   ....[75]....
        /*0464*/ 	.word	0x0500000f


	//   ....[76]....
        /*0468*/ 	.word	0x0500000f


	//   ....[77]....
        /*046c*/ 	.word	0x0500000f


	//   ....[78]....
        /*0470*/ 	.word	0x0500000f


	//   ....[79]....
        /*0474*/ 	.word	0x0500000f


	//   ....[80]....
        /*0478*/ 	.word	0x0500000f


	//   ....[81]....
        /*047c*/ 	.word	0x0500000f


	//   ....[82]....
        /*0480*/ 	.word	0x0500000f


	//   ....[83]....
        /*0484*/ 	.word	0x0500000f


	//   ....[84]....
        /*0488*/ 	.word	0x0500000f


	//   ....[85]....
        /*048c*/ 	.word	0x0500000f


	//   ....[86]....
        /*0490*/ 	.word	0x0500000f


	//   ....[87]....
        /*0494*/ 	.word	0x0500000f


	//----- nvinfo : EIATTR_COOP_GROUP_INSTR_OFFSETS
	.align		4
.L_285:
        /*0498*/ 	.byte	0x04, 0x28
        /*049a*/ 	.short	(.L_287 - .L_286)


	//   ....[0]....
.L_286:
        /*049c*/ 	.word	0x00000060


	//   ....[1]....
        /*04a0*/ 	.word	0x00000200


	//   ....[2]....
        /*04a4*/ 	.word	0x00000240


	//   ....[3]....
        /*04a8*/ 	.word	0x00000450


	//   ....[4]....
        /*04ac*/ 	.word	0x000005b0


	//   ....[5]....
        /*04b0*/ 	.word	0x000006d0


	//   ....[6]....
        /*04b4*/ 	.word	0x00000830


	//   ....[7]....
        /*04b8*/ 	.word	0x00004600


	//   ....[8]....
        /*04bc*/ 	.word	0x00005f20


	//   ....[9]....
        /*04c0*/ 	.word	0x00008b40


	//   ....[10]....
        /*04c4*/ 	.word	0x0000a5f0


	//   ....[11]....
        /*04c8*/ 	.word	0x0000a6e0


	//   ....[12]....
        /*04cc*/ 	.word	0x0000a880


	//   ....[13]....
        /*04d0*/ 	.word	0x0000a910


	//   ....[14]....
        /*04d4*/ 	.word	0x0000b1f0


	//   ....[15]....
        /*04d8*/ 	.word	0x0000b8c0


	//   ....[16]....
        /*04dc*/ 	.word	0x0000d0f0


	//   ....[17]....
        /*04e0*/ 	.word	0x0000d120


	//   ....[18]....
        /*04e4*/ 	.word	0x0000d390


	//   ....[19]....
        /*04e8*/ 	.word	0x0000d570


	//   ....[20]....
        /*04ec*/ 	.word	0x0000e520


	//   ....[21]....
        /*04f0*/ 	.word	0x0000e570


	//   ....[22]....
        /*04f4*/ 	.word	0x0000e5a0


	//   ....[23]....
        /*04f8*/ 	.word	0x0000e610


	//   ....[24]....
        /*04fc*/ 	.word	0x0000e620


	//   ....[25]....
        /*0500*/ 	.word	0x00010000


	//   ....[26]....
        /*0504*/ 	.word	0x00011780


	//   ....[27]....
        /*0508*/ 	.word	0x00011910


	//   ....[28]....
        /*050c*/ 	.word	0x00011940


	//   ....[29]....
        /*0510*/ 	.word	0x00011980


	//   ....[30]....
        /*0514*/ 	.word	0x000119e0


	//   ....[31]....
        /*0518*/ 	.word	0x00011a40


	//   ....[32]....
        /*051c*/ 	.word	0x00011a80


	//   ....[33]....
        /*0520*/ 	.word	0x00011c30


	//   ....[34]....
        /*0524*/ 	.word	0x00011c90


	//   ....[35]....
        /*0528*/ 	.word	0x00011cd0


	//   ....[36]....
        /*052c*/ 	.word	0x00011d10


	//   ....[37]....
        /*0530*/ 	.word	0x00011d40


	//   ....[38]....
        /*0534*/ 	.word	0x00011d70


	//   ....[39]....
        /*0538*/ 	.word	0x00011e00


	//   ....[40]....
        /*053c*/ 	.word	0x00011e30


	//   ....[41]....
        /*0540*/ 	.word	0x00011ec0


	//   ....[42]....
        /*0544*/ 	.word	0x00016c10


	//   ....[43]....
        /*0548*/ 	.word	0x00016c20


	//   ....[44]....
        /*054c*/ 	.word	0x00016d30


	//   ....[45]....
        /*0550*/ 	.word	0x00016d90


	//   ....[46]....
        /*0554*/ 	.word	0x00016dd0


	//   ....[47]....
        /*0558*/ 	.word	0x00016e10


	//   ....[48]....
        /*055c*/ 	.word	0x00016e40


	//   ....[49]....
        /*0560*/ 	.word	0x00016e70


	//   ....[50]....
        /*0564*/ 	.word	0x00017000


	//   ....[51]....
        /*0568*/ 	.word	0x00017060


	//   ....[52]....
        /*056c*/ 	.word	0x000170a0


	//   ....[53]....
        /*0570*/ 	.word	0x000170e0


	//   ....[54]....
        /*0574*/ 	.word	0x00017110


	//   ....[55]....
        /*0578*/ 	.word	0x00017140


	//   ....[56]....
        /*057c*/ 	.word	0x00017200


	//   ....[57]....
        /*0580*/ 	.word	0x00017220


	//   ....[58]....
        /*0584*/ 	.word	0x00017290


	//   ....[59]....
        /*0588*/ 	.word	0x000176c0


	//   ....[60]....
        /*058c*/ 	.word	0x00017b00


	//   ....[61]....
        /*0590*/ 	.word	0x00017ba0


	//   ....[62]....
        /*0594*/ 	.word	0x00017c40


	//   ....[63]....
        /*0598*/ 	.word	0x00017ce0


	//   ....[64]....
        /*059c*/ 	.word	0x00017dd0


	//   ....[65]....
        /*05a0*/ 	.word	0x00017e70


	//   ....[66]....
        /*05a4*/ 	.word	0x00017f10


	//   ....[67]....
        /*05a8*/ 	.word	0x00017fb0


	//   ....[68]....
        /*05ac*/ 	.word	0x00018260


	//   ....[69]....
        /*05b0*/ 	.word	0x00018540


	//   ....[70]....
        /*05b4*/ 	.word	0x00018960


	//   ....[71]....
        /*05b8*/ 	.word	0x000189f0


	//   ....[72]....
        /*05bc*/ 	.word	0x00018a90


	//   ....[73]....
        /*05c0*/ 	.word	0x00018b40


	//   ....[74]....
        /*05c4*/ 	.word	0x00018bc0


	//   ....[75]....
        /*05c8*/ 	.word	0x00018c40


	//   ....[76]....
        /*05cc*/ 	.word	0x00018cc0


	//   ....[77]....
        /*05d0*/ 	.word	0x00018d40


	//   ....[78]....
        /*05d4*/ 	.word	0x00018dd0


	//   ....[79]....
        /*05d8*/ 	.word	0x00018e90


	//   ....[80]....
        /*05dc*/ 	.word	0x00018f10


	//   ....[81]....
        /*05e0*/ 	.word	0x00018f90


	//   ....[82]....
        /*05e4*/ 	.word	0x00019010


	//   ....[83]....
        /*05e8*/ 	.word	0x00019090


	//   ....[84]....
        /*05ec*/ 	.word	0x00019100


	//   ....[85]....
        /*05f0*/ 	.word	0x000191a0


	//   ....[86]....
        /*05f4*/ 	.word	0x00019230


	//   ....[87]....
        /*05f8*/ 	.word	0x00019350


	//----- nvinfo : EIATTR_REG_RECONFIG
	.align		4
.L_287:
        /*05fc*/ 	.byte	0x01, 0x54
	.zero		2


	//----- nvinfo : EIATTR_SYSCALL_OFFSETS
	.align		4
        /*0600*/ 	.byte	0x04, 0x46
        /*0602*/ 	.short	(.L_289 - .L_288)


	//   ....[0]....
.L_288:
        /*0604*/ 	.word	0x000018a0


	//   ....[1]....
        /*0608*/ 	.word	0x000019f0


	//   ....[2]....
        /*060c*/ 	.word	0x000060d0


	//   ....[3]....
        /*0610*/ 	.word	0x00006580


	//   ....[4]....
        /*0614*/ 	.word	0x00013a50


	//   ....[5]....
        /*0618*/ 	.word	0x00013b90


	//   ....[6]....
        /*061c*/ 	.word	0x00013c90


	//----- nvinfo : EIATTR_MBARRIER_INSTR_OFFSETS
	.align		4
.L_289:
        /*0620*/ 	.byte	0x04, 0x39
        /*0622*/ 	.short	(.L_291 - .L_290)


	//   ....[0]....
.L_290:
        /*0624*/ 	.word	0x00000330
        /*0628*/ 	.word	0x000000ff
        /*062c*/ 	.word	0x00038800
        /*0630*/ 	.short	0x0100
        /*0632*/ 	.byte	0x08
	.zero		1


	//   ....[1]....
        /*0634*/ 	.word	0x00000340
        /*0638*/ 	.word	0x000000ff
        /*063c*/ 	.word	0x00038810
        /*0640*/ 	.short	0x0100
        /*0642*/ 	.byte	0x08
	.zero		1


	//   ....[2]....
        /*0644*/ 	.word	0x00000350
        /*0648*/ 	.word	0x000000ff
        /*064c*/ 	.word	0x00038820
        /*0650*/ 	.short	0x0100
        /*0652*/ 	.byte	0x08
	.zero		1


	//   ....[3]....
        /*0654*/ 	.word	0x00000400
        /*0658*/ 	.word	0x000000ff
        /*065c*/ 	.word	0x00038830
        /*0660*/ 	.short	0x0100
        /*0662*/ 	.byte	0x06
	.zero		1


	//   ....[4]....
        /*0664*/ 	.word	0x00000410
        /*0668*/ 	.word	0x000000ff
        /*066c*/ 	.word	0x00038840
        /*0670*/ 	.short	0x0100
        /*0672*/ 	.byte	0x06
	.zero		1


	//   ....[5]....
        /*0674*/ 	.word	0x00000420
        /*0678*/ 	.word	0x000000ff
        /*067c*/ 	.word	0x00038838
        /*0680*/ 	.short	0x0100
        /*0682*/ 	.byte	0x06
	.zero		1


	//   ....[6]....
        /*0684*/ 	.word	0x00000430
        /*0688*/ 	.word	0x000000ff
        /*068c*/ 	.word	0x00038848
        /*0690*/ 	.short	0x0100
        /*0692*/ 	.byte	0x06
	.zero		1


	//   ....[7]....
        /*0694*/ 	.word	0x00000560
        /*0698*/ 	.word	0x000000ff
        /*069c*/ 	.word	0x00038850
        /*06a0*/ 	.short	0x0100
        /*06a2*/ 	.byte	0x08
	.zero		1


	//   ....[8]....
        /*06a4*/ 	.word	0x00000570
        /*06a8*/ 	.word	0x000000ff
        /*06ac*/ 	.word	0x00038860
        /*06b0*/ 	.short	0x0100
        /*06b2*/ 	.byte	0x08
	.zero		1


	//   ....[9]....
        /*06b4*/ 	.word	0x00000580
        /*06b8*/ 	.word	0x000000ff
        /*06bc*/ 	.word	0x00038858
        /*06c0*/ 	.short	0x0100
        /*06c2*/ 	.byte	0x08
	.zero		1


	//   ....[10]....
        /*06c4*/ 	.word	0x00000590
        /*06c8*/ 	.word	0x000000ff
        /*06cc*/ 	.word	0x00038868
        /*06d0*/ 	.short	0x0100
        /*06d2*/ 	.byte	0x08
	.zero		1


	//   ....[11]....
        /*06d4*/ 	.word	0x00000680
        /*06d8*/ 	.word	0x000000ff
        /*06dc*/ 	.word	0x00038870
        /*06e0*/ 	.short	0x0100
        /*06e2*/ 	.byte	0x06
	.zero		1


	//   ....[12]....
        /*06e4*/ 	.word	0x00000690
        /*06e8*/ 	.word	0x000000ff
        /*06ec*/ 	.word	0x00038880
        /*06f0*/ 	.short	0x0100
        /*06f2*/ 	.byte	0x06
	.zero		1


	//   ....[13]....
        /*06f4*/ 	.word	0x000006a0
        /*06f8*/ 	.word	0x000000ff
        /*06fc*/ 	.word	0x00038878
        /*0700*/ 	.short	0x0100
        /*0702*/ 	.byte	0x06
	.zero		1


	//   ....[14]....
        /*0704*/ 	.word	0x000006b0
        /*0708*/ 	.word	0x000000ff
        /*070c*/ 	.word	0x00038888
        /*0710*/ 	.short	0x0100
        /*0712*/ 	.byte	0x06
	.zero		1


	//   ....[15]....
        /*0714*/ 	.word	0x000007e0
        /*0718*/ 	.word	0x000000ff
        /*071c*/ 	.word	0x00038890
        /*0720*/ 	.short	0x0100
        /*0722*/ 	.byte	0x08
	.zero		1


	//   ....[16]....
        /*0724*/ 	.word	0x000007f0
        /*0728*/ 	.word	0x000000ff
        /*072c*/ 	.word	0x000388a0
        /*0730*/ 	.short	0x0100
        /*0732*/ 	.byte	0x08
	.zero		1


	//   ....[17]....
        /*0734*/ 	.word	0x00000800
        /*0738*/ 	.word	0x000000ff
        /*073c*/ 	.word	0x00038898
        /*0740*/ 	.short	0x0100
        /*0742*/ 	.byte	0x08
	.zero		1


	//   ....[18]....
        /*0744*/ 	.word	0x00000810
        /*0748*/ 	.word	0x000000ff
        /*074c*/ 	.word	0x000388a8
        /*0750*/ 	.short	0x0100
        /*0752*/ 	.byte	0x08
	.zero		1


	//   ....[19]....
        /*0754*/ 	.word	0x00000940
        /*0758*/ 	.word	0x000000ff
        /*075c*/ 	.word	0x000388b0
        /*0760*/ 	.short	0x0100
        /*0762*/ 	.byte	0x08
	.zero		1


	//   ....[20]....
        /*0764*/ 	.word	0x00000950
        /*0768*/ 	.word	0x000000ff
        /*076c*/ 	.word	0x000388c0
        /*0770*/ 	.short	0x0100
        /*0772*/ 	.byte	0x08
	.zero		1


	//   ....[21]....
        /*0774*/ 	.word	0x00000960
        /*0778*/ 	.word	0x000000ff
        /*077c*/ 	.word	0x000388b8
        /*0780*/ 	.short	0x0100
        /*0782*/ 	.byte	0x08
	.zero		1


	//   ....[22]....
        /*0784*/ 	.word	0x00000970
        /*0788*/ 	.word	0x000000ff
        /*078c*/ 	.word	0x000388c8
        /*0790*/ 	.short	0x0100
        /*0792*/ 	.byte	0x08
	.zero		1


	//   ....[23]....
        /*0794*/ 	.word	0x00002620
        /*0798*/ 	.word	0x00000048
        /*079c*/ 	.word	0x00038890
        /*07a0*/ 	.short	0x010a
        /*07a2*/ 	.byte	0x3f
	.zero		1


	//   ....[24]....
        /*07a4*/ 	.word	0x00002fb0
        /*07a8*/ 	.word	0x00000048
        /*07ac*/ 	.word	0x00038890
        /*07b0*/ 	.short	0x010a
        /*07b2*/ 	.byte	0x3f
	.zero		1


	//   ....[25]....
        /*07b4*/ 	.word	0x00003810
        /*07b8*/ 	.word	0x00000048
        /*07bc*/ 	.word	0x00038890
        /*07c0*/ 	.short	0x010a
        /*07c2*/ 	.byte	0x3f
	.zero		1


	//   ....[26]....
        /*07c4*/ 	.word	0x00003a10
        /*07c8*/ 	.word	0x00000004
        /*07cc*/ 	.word	0x00000000
        /*07d0*/ 	.short	0x0101
        /*07d2*/ 	.byte	0x3f
	.zero		1


	//   ....[27]....
        /*07d4*/ 	.word	0x00003a50
        /*07d8*/ 	.word	0x00000048
        /*07dc*/ 	.word	0x000388b0
        /*07e0*/ 	.short	0x010a
        /*07e2*/ 	.byte	0x3f
	.zero		1


	//   ....[28]....
        /*07e4*/ 	.word	0x00004070
        /*07e8*/ 	.word	0x00000048
        /*07ec*/ 	.word	0x00000000
        /*07f0*/ 	.short	0x0101
        /*07f2*/ 	.byte	0x3f
	.zero		1


	//   ....[29]....
        /*07f4*/ 	.word	0x00004a50
        /*07f8*/ 	.word	0x00000000
        /*07fc*/ 	.word	0x00000000
        /*0800*/ 	.short	0x0101
        /*0802*/ 	.byte	0x3f
	.zero		1


	//   ....[30]....
        /*0804*/ 	.word	0x000055d0
        /*0808*/ 	.word	0x00000000
        /*080c*/ 	.word	0x00000000
        /*0810*/ 	.short	0x0101
        /*0812*/ 	.byte	0x3f
	.zero		1


	//   ....[31]....
        /*0814*/ 	.word	0x00006160
        /*0818*/ 	.word	0x00000002
        /*081c*/ 	.word	0x00038800
        /*0820*/ 	.short	0x010a
        /*0822*/ 	.byte	0x3f
	.zero		1


	//   ....[32]....
        /*0824*/ 	.word	0x000061b0
        /*0828*/ 	.word	0x00000002
        /*082c*/ 	.word	0x00038800
        /*0830*/ 	.short	0x010a
        /*0832*/ 	.byte	0x3f
	.zero		1


	//   ....[33]....
        /*0834*/ 	.word	0x00006850
        /*0838*/ 	.word	0x00000002
        /*083c*/ 	.word	0x00038800
        /*0840*/ 	.short	0x010a
        /*0842*/ 	.byte	0x3f
	.zero		1


	//   ....[34]....
        /*0844*/ 	.word	0x000076c0
        /*0848*/ 	.word	0x00000002
        /*084c*/ 	.word	0x00038800
        /*0850*/ 	.short	0x010a
        /*0852*/ 	.byte	0x3f
	.zero		1


	//   ....[35]....
        /*0854*/ 	.word	0x00008430
        /*0858*/ 	.word	0x00000014
        /*085c*/ 	.word	0x00038830
        /*0860*/ 	.short	0x010a
        /*0862*/ 	.byte	0x3f
	.zero		1


	//   ....[36]....
        /*0864*/ 	.word	0x000084e0
        /*0868*/ 	.word	0x00000014
        /*086c*/ 	.word	0x00038830
        /*0870*/ 	.short	0x010a
        /*0872*/ 	.byte	0x3f
	.zero		1


	//   ....[37]....
        /*0874*/ 	.word	0x000087f0
        /*0878*/ 	.word	0x00000002
        /*087c*/ 	.word	0x00038810
        /*0880*/ 	.short	0x010a
        /*0882*/ 	.byte	0x3f
	.zero		1


	//   ....[38]....
        /*0884*/ 	.word	0x00008840
        /*0888*/ 	.word	0x00000014
        /*088c*/ 	.word	0x00038850
        /*0890*/ 	.short	0x010a
        /*0892*/ 	.byte	0x3f
	.zero		1


	//   ....[39]....
        /*0894*/ 	.word	0x00008900
        /*0898*/ 	.word	0x00000014
        /*089c*/ 	.word	0x00038850
        /*08a0*/ 	.short	0x010a
        /*08a2*/ 	.byte	0x3f
	.zero		1


	//   ....[40]....
        /*08a4*/ 	.word	0x0000ab60
        /*08a8*/ 	.word	0x0000000f
        /*08ac*/ 	.word	0x00000000
        /*08b0*/ 	.short	0x0101
        /*08b2*/ 	.byte	0x3f
	.zero		1


	//   ....[41]....
        /*08b4*/ 	.word	0x0000b210
        /*08b8*/ 	.word	0x00000014
        /*08bc*/ 	.word	0x00000000
        /*08c0*/ 	.short	0x0101
        /*08c2*/ 	.byte	0x3f
	.zero		1


	//   ....[42]....
        /*08c4*/ 	.word	0x0000b320
        /*08c8*/ 	.word	0x0000000e
        /*08cc*/ 	.word	0x00038830
        /*08d0*/ 	.short	0x010a
        /*08d2*/ 	.byte	0x3f
	.zero		1


	//   ....[43]....
        /*08d4*/ 	.word	0x0000b3d0
        /*08d8*/ 	.word	0x0000000e
        /*08dc*/ 	.word	0x00038830
        /*08e0*/ 	.short	0x010a
        /*08e2*/ 	.byte	0x3f
	.zero		1


	//   ....[44]....
        /*08e4*/ 	.word	0x0000b650
        /*08e8*/ 	.word	0x0000000e
        /*08ec*/ 	.word	0x00038850
        /*08f0*/ 	.short	0x010a
        /*08f2*/ 	.byte	0x3f
	.zero		1


	//   ....[45]....
        /*08f4*/ 	.word	0x0000b6a0
        /*08f8*/ 	.word	0x0000000e
        /*08fc*/ 	.word	0x00038850
        /*0900*/ 	.short	0x010a
        /*0902*/ 	.byte	0x3f
	.zero		1


	//   ....[46]....
        /*0904*/ 	.word	0x0000d8c0
        /*0908*/ 	.word	0x0000009a
        /*090c*/ 	.word	0x00000000
        /*0910*/ 	.short	0x0101
        /*0912*/ 	.byte	0x3f
	.zero		1


	//   ....[47]....
        /*0914*/ 	.word	0x0000e540
        /*0918*/ 	.word	0x0000000e
        /*091c*/ 	.word	0x00000000
        /*0920*/ 	.short	0x0101
        /*0922*/ 	.byte	0x3f
	.zero		1


	//   ....[48]....
        /*0924*/ 	.word	0x00010870
        /*0928*/ 	.word	0x00000000
        /*092c*/ 	.word	0x00000000
        /*0930*/ 	.short	0x0101
        /*0932*/ 	.byte	0x3f
	.zero		1


	//   ....[49]....
        /*0934*/ 	.word	0x000128f0
        /*0938*/ 	.word	0x00000005
        /*093c*/ 	.word	0x00038820
        /*0940*/ 	.short	0x010a
        /*0942*/ 	.byte	0x3f
	.zero		1


	//   ....[50]....
        /*0944*/ 	.word	0x00012970
        /*0948*/ 	.word	0x00000006
        /*094c*/ 	.word	0x000388a0
        /*0950*/ 	.short	0x010a
        /*0952*/ 	.byte	0x3f
	.zero		1


	//   ....[51]....
        /*0954*/ 	.word	0x00012b60
        /*0958*/ 	.word	0x00000006
        /*095c*/ 	.word	0x000388c0
        /*0960*/ 	.short	0x010a
        /*0962*/ 	.byte	0x3f
	.zero		1


	//   ....[52]....
        /*0964*/ 	.word	0x000130c0
        /*0968*/ 	.word	0x00000007
        /*096c*/ 	.word	0x000388a0
        /*0970*/ 	.short	0x010a
        /*0972*/ 	.byte	0x3f
	.zero		1


	//   ....[53]....
        /*0974*/ 	.word	0x00013290
        /*0978*/ 	.word	0x00000007
        /*097c*/ 	.word	0x000388c0
        /*0980*/ 	.short	0x010a
        /*0982*/ 	.byte	0x3f
	.zero		1


	//   ....[54]....
        /*0984*/ 	.word	0x00014200
        /*0988*/ 	.word	0x00000009
        /*098c*/ 	.word	0x00038840
        /*0990*/ 	.short	0x010a
        /*0992*/ 	.byte	0x3f
	.zero		1


	//   ....[55]....
        /*0994*/ 	.word	0x000149f0
        /*0998*/ 	.word	0x0000000b
        /*099c*/ 	.word	0x00038820
        /*09a0*/ 	.short	0x010a
        /*09a2*/ 	.byte	0x3f
	.zero		1


	//   ....[56]....
        /*09a4*/ 	.word	0x00014ac0
        /*09a8*/ 	.word	0x00000005
        /*09ac*/ 	.word	0x00038860
        /*09b0*/ 	.short	0x010a
        /*09b2*/ 	.byte	0x3f
	.zero		1


	//   ....[57]....
        /*09b4*/ 	.word	0x00015280
        /*09b8*/ 	.word	0x00000002
        /*09bc*/ 	.word	0x00038840
        /*09c0*/ 	.short	0x010a
        /*09c2*/ 	.byte	0x3f
	.zero		1


	//   ....[58]....
        /*09c4*/ 	.word	0x000154a0
        /*09c8*/ 	.word	0x00000002
        /*09cc*/ 	.word	0x00038860
        /*09d0*/ 	.short	0x010a
        /*09d2*/ 	.byte	0x3f
	.zero		1


	//   ....[59]....
        /*09d4*/ 	.word	0x00015b50
        /*09d8*/ 	.word	0x00000002
        /*09dc*/ 	.word	0x00038840
        /*09e0*/ 	.short	0x010a
        /*09e2*/ 	.byte	0x3f
	.zero		1


	//   ....[60]....
        /*09e4*/ 	.word	0x00015d60
        /*09e8*/ 	.word	0x00000002
        /*09ec*/ 	.word	0x00038860
        /*09f0*/ 	.short	0x010a
        /*09f2*/ 	.byte	0x3f
	.zero		1


	//   ....[61]....
        /*09f4*/ 	.word	0x00016390
        /*09f8*/ 	.word	0x00000002
        /*09fc*/ 	.word	0x00038840
        /*0a00*/ 	.short	0x010a
        /*0a02*/ 	.byte	0x3f
	.zero		1


	//   ....[62]....
        /*0a04*/ 	.word	0x000165b0
        /*0a08*/ 	.word	0x00000002
        /*0a0c*/ 	.word	0x00038860
        /*0a10*/ 	.short	0x010a
        /*0a12*/ 	.byte	0x3f
	.zero		1


	//   ....[63]....
        /*0a14*/ 	.word	0x00017650
        /*0a18*/ 	.word	0x00000000
        /*0a1c*/ 	.word	0x00038820
        /*0a20*/ 	.short	0x010a
        /*0a22*/ 	.byte	0x3f
	.zero		1


	//   ....[64]....
        /*0a24*/ 	.word	0x000177f0
        /*0a28*/ 	.word	0x00000006
        /*0a2c*/ 	.word	0x00000000
        /*0a30*/ 	.short	0x010a
        /*0a32*/ 	.byte	0x3f
	.zero		1


	//   ....[65]....
        /*0a34*/ 	.word	0x00017860
        /*0a38*/ 	.word	0x00000007
        /*0a3c*/ 	.word	0x00000000
        /*0a40*/ 	.short	0x010a
        /*0a42*/ 	.byte	0x3f
	.zero		1


	//   ....[66]....
        /*0a44*/ 	.word	0x000178d0
        /*0a48*/ 	.word	0x00000004
        /*0a4c*/ 	.word	0x00000000
        /*0a50*/ 	.short	0x010a
        /*0a52*/ 	.byte	0x3f
	.zero		1


	//   ....[67]....
        /*0a54*/ 	.word	0x00017900
        /*0a58*/ 	.word	0x00000003
        /*0a5c*/ 	.word	0x00000000
        /*0a60*/ 	.short	0x010a
        /*0a62*/ 	.byte	0x3f
	.zero		1


	//   ....[68]....
        /*0a64*/ 	.word	0x00017960
        /*0a68*/ 	.word	0x00000048
        /*0a6c*/ 	.word	0x00038890
        /*0a70*/ 	.short	0x010a
        /*0a72*/ 	.byte	0x3f
	.zero		1


	//   ....[69]....
        /*0a74*/ 	.word	0x000179b0
        /*0a78*/ 	.word	0x00000048
        /*0a7c*/ 	.word	0x00038890
        /*0a80*/ 	.short	0x010a
        /*0a82*/ 	.byte	0x3f
	.zero		1


	//   ....[70]....
        /*0a84*/ 	.word	0x00017a00
        /*0a88*/ 	.word	0x00000048
        /*0a8c*/ 	.word	0x00038890
        /*0a90*/ 	.short	0x010a
        /*0a92*/ 	.byte	0x3f
	.zero		1


	//   ....[71]....
        /*0a94*/ 	.word	0x00017a50
        /*0a98*/ 	.word	0x00000048
        /*0a9c*/ 	.word	0x000388b0
        /*0aa0*/ 	.short	0x010a
        /*0aa2*/ 	.byte	0x3f
	.zero		1


	//   ....[72]....
        /*0aa4*/ 	.word	0x00017d20
        /*0aa8*/ 	.word	0x00000002
        /*0aac*/ 	.word	0x00038800
        /*0ab0*/ 	.short	0x010a
        /*0ab2*/ 	.byte	0x3f
	.zero		1


	//   ....[73]....
        /*0ab4*/ 	.word	0x00017ff0
        /*0ab8*/ 	.word	0x00000002
        /*0abc*/ 	.word	0x00038800
        /*0ac0*/ 	.short	0x010a
        /*0ac2*/ 	.byte	0x3f
	.zero		1


	//   ....[74]....
        /*0ac4*/ 	.word	0x00018040
        /*0ac8*/ 	.word	0x00000014
        /*0acc*/ 	.word	0x00038830
        /*0ad0*/ 	.short	0x010a
        /*0ad2*/ 	.byte	0x3f
	.zero		1


	//   ....[75]....
        /*0ad4*/ 	.word	0x00018090
        /*0ad8*/ 	.word	0x00000002
        /*0adc*/ 	.word	0x00038810
        /*0ae0*/ 	.short	0x010a
        /*0ae2*/ 	.byte	0x3f
	.zero		1


	//   ....[76]....
        /*0ae4*/ 	.word	0x000180e0
        /*0ae8*/ 	.word	0x00000014
        /*0aec*/ 	.word	0x00038850
        /*0af0*/ 	.short	0x010a
        /*0af2*/ 	.byte	0x3f
	.zero		1


	//   ....[77]....
        /*0af4*/ 	.word	0x00018130
        /*0af8*/ 	.word	0x0000000e
        /*0afc*/ 	.word	0x00038830
        /*0b00*/ 	.short	0x010a
        /*0b02*/ 	.byte	0x3f
	.zero		1


	//   ....[78]....
        /*0b04*/ 	.word	0x00018180
        /*0b08*/ 	.word	0x0000000e
        /*0b0c*/ 	.word	0x00038850
        /*0b10*/ 	.short	0x010a
        /*0b12*/ 	.byte	0x3f
	.zero		1


	//   ....[79]....
        /*0b14*/ 	.word	0x00018320
        /*0b18*/ 	.word	0x00000005
        /*0b1c*/ 	.word	0x00038820
        /*0b20*/ 	.short	0x010a
        /*0b22*/ 	.byte	0x3f
	.zero		1


	//   ....[80]....
        /*0b24*/ 	.word	0x00018370
        /*0b28*/ 	.word	0x00000006
        /*0b2c*/ 	.word	0x000388a0
        /*0b30*/ 	.short	0x010a
        /*0b32*/ 	.byte	0x3f
	.zero		1


	//   ....[81]....
        /*0b34*/ 	.word	0x000183c0
        /*0b38*/ 	.word	0x00000006
        /*0b3c*/ 	.word	0x000388c0
        /*0b40*/ 	.short	0x010a
        /*0b42*/ 	.byte	0x3f
	.zero		1


	//   ....[82]....
        /*0b44*/ 	.word	0x00018410
        /*0b48*/ 	.word	0x00000007
        /*0b4c*/ 	.word	0x000388a0
        /*0b50*/ 	.short	0x010a
        /*0b52*/ 	.byte	0x3f
	.zero		1


	//   ....[83]....
        /*0b54*/ 	.word	0x00018460
        /*0b58*/ 	.word	0x00000007
        /*0b5c*/ 	.word	0x000388c0
        /*0b60*/ 	.short	0x010a
        /*0b62*/ 	.byte	0x3f
	.zero		1


	//   ....[84]....
        /*0b64*/ 	.word	0x00018600
        /*0b68*/ 	.word	0x00000009
        /*0b6c*/ 	.word	0x00038840
        /*0b70*/ 	.short	0x010a
        /*0b72*/ 	.byte	0x3f
	.zero		1


	//   ....[85]....
        /*0b74*/ 	.word	0x00018680
        /*0b78*/ 	.word	0x00000009
        /*0b7c*/ 	.word	0x00038820
        /*0b80*/ 	.short	0x010a
        /*0b82*/ 	.byte	0x3f
	.zero		1


	//   ....[86]....
        /*0b84*/ 	.word	0x000186d0
        /*0b88*/ 	.word	0x00000005
        /*0b8c*/ 	.word	0x00038860
        /*0b90*/ 	.short	0x010a
        /*0b92*/ 	.byte	0x3f
	.zero		1


	//   ....[87]....
        /*0b94*/ 	.word	0x00018720
        /*0b98*/ 	.word	0x00000002
        /*0b9c*/ 	.word	0x00038840
        /*0ba0*/ 	.short	0x010a
        /*0ba2*/ 	.byte	0x3f
	.zero		1


	//   ....[88]....
        /*0ba4*/ 	.word	0x00018770
        /*0ba8*/ 	.word	0x00000002
        /*0bac*/ 	.word	0x00038860
        /*0bb0*/ 	.short	0x010a
        /*0bb2*/ 	.byte	0x3f
	.zero		1


	//   ....[89]....
        /*0bb4*/ 	.word	0x000187c0
        /*0bb8*/ 	.word	0x00000002
        /*0bbc*/ 	.word	0x00038840
        /*0bc0*/ 	.short	0x010a
        /*0bc2*/ 	.byte	0x3f
	.zero		1


	//   ....[90]....
        /*0bc4*/ 	.word	0x00018810
        /*0bc8*/ 	.word	0x00000002
        /*0bcc*/ 	.word	0x00038860
        /*0bd0*/ 	.short	0x010a
        /*0bd2*/ 	.byte	0x3f
	.zero		1


	//   ....[91]....
        /*0bd4*/ 	.word	0x00018860
        /*0bd8*/ 	.word	0x00000002
        /*0bdc*/ 	.word	0x00038840
        /*0be0*/ 	.short	0x010a
        /*0be2*/ 	.byte	0x3f
	.zero		1


	//   ....[92]....
        /*0be4*/ 	.word	0x000188b0
        /*0be8*/ 	.word	0x00000002
        /*0bec*/ 	.word	0x00038860
        /*0bf0*/ 	.short	0x010a
        /*0bf2*/ 	.byte	0x3f
	.zero		1


	//   ....[93]....
        /*0bf4*/ 	.word	0x00019270
        /*0bf8*/ 	.word	0x00000000
        /*0bfc*/ 	.word	0x00038820
        /*0c00*/ 	.short	0x010a
        /*0c02*/ 	.byte	0x3f
	.zero		1


	//   ....[94]....
        /*0c04*/ 	.word	0x00019410
        /*0c08*/ 	.word	0x00000006
        /*0c0c*/ 	.word	0x00000000
        /*0c10*/ 	.short	0x010a
        /*0c12*/ 	.byte	0x3f
	.zero		1


	//   ....[95]....
        /*0c14*/ 	.word	0x00019460
        /*0c18*/ 	.word	0x00000007
        /*0c1c*/ 	.word	0x00000000
        /*0c20*/ 	.short	0x010a
        /*0c22*/ 	.byte	0x3f
	.zero		1


	//   ....[96]....
        /*0c24*/ 	.word	0x000194b0
        /*0c28*/ 	.word	0x00000004
        /*0c2c*/ 	.word	0x00000000
        /*0c30*/ 	.short	0x010a
        /*0c32*/ 	.byte	0x3f
	.zero		1


	//----- nvinfo : EIATTR_NUM_MBARRIERS
	.align		4
.L_291:
        /*0c34*/ 	.byte	0x03, 0x38
        /*0c36*/ 	.short	0x0017


	//----- nvinfo : EIATTR_EXIT_INSTR_OFFSETS
	.align		4
        /*0c38*/ 	.byte	0x04, 0x1c
        /*0c3a*/ 	.short	(.L_293 - .L_292)


	//   ....[0]....
.L_292:
        /*0c3c*/ 	.word	0x00017950


	//----- nvinfo : EIATTR_MAX_THREADS
	.align		4
.L_293:
        /*0c40*/ 	.byte	0x04, 0x05
        /*0c42*/ 	.short	(.L_295 - .L_294)
.L_294:
        /*0c44*/ 	.word	0x00000180
        /*0c48*/ 	.word	0x00000001
        /*0c4c*/ 	.word	0x00000001


	//----- nvinfo : EIATTR_CRS_STACK_SIZE
	.align		4
.L_295:
        /*0c50*/ 	.byte	0x04, 0x1e
        /*0c52*/ 	.short	(.L_297 - .L_296)
.L_296:
        /*0c54*/ 	.word	0x00000000


	//----- nvinfo : EIATTR_CBANK_PARAM_SIZE
	.align		4
.L_297:
        /*0c58*/ 	.byte	0x03, 0x19
        /*0c5a*/ 	.short	0x0b70


	//----- nvinfo : EIATTR_PARAM_CBANK
	.align		4
        /*0c5c*/ 	.byte	0x04, 0x0a
        /*0c5e*/ 	.short	(.L_299 - .L_298)
	.align		4
.L_298:
        /*0c60*/ 	.word	index@(.nv.constant0._ZN7cutlass13device_kernelIN5flash11enable_sm90INS1_16FlashAttnFwdSm90INS1_25CollectiveMainloopFwdSm90ILi2EN4cute5tupleIJNS5_1CILi1EEES8_S8_EEENS6_IJNS7_ILi64EEESA_SA_EEELi512ENS_6half_tEfNS_4arch4Sm90ELb0ELb0ELb0ELb1ELb0ELb1ELb1ELb0ELb0ELb0ELb0ELb0EEENS1_21CollectiveEpilogueFwdINS6_IJSA_NS7_ILi512EEESA_EEES9_SC_SE_Li256ELb1ELb0ELb0ELb0EEENS1_36VarlenDynamicPersistentTileSchedulerILi64ELi64ELi256ELi32ELb0ELb0ELb1ELb0ELb1ELb1EEEEEEEEEvNT_6ParamsE)
        /*0c64*/ 	.short	0x0210
        /*0c66*/ 	.short	0x0b70


	//----- nvinfo : EIATTR_SW_WAR
	.align		4
.L_299:
        /*0c68*/ 	.byte	0x04, 0x36
        /*0c6a*/ 	.short	(.L_301 - .L_300)
.L_300:
        /*0c6c*/ 	.word	0x00000008
.L_301:


//--------------------- .nv.info._ZN7cutlass13device_kernelIN5flash11enable_sm90INS1_16FlashAttnFwdSm90INS1_25CollectiveMainloopFwdSm90ILi2EN4cute5tupleIJNS5_1CILi1EEES8_S8_EEENS6_IJNS7_ILi64EEESA_SA_EEELi512ENS_6half_tEfNS_4arch4Sm90ELb0ELb1ELb0ELb0ELb0ELb0ELb0ELb0ELb0ELb0ELb0ELb0EEENS1_21CollectiveEpilogueFwdINS6_IJSA_NS7_ILi512EEESA_EEES9_SC_SE_Li256ELb0ELb0ELb0ELb0EEENS1_30DynamicPersistentTileSchedulerILi256ELi32ELb0ELb0ELb1EEEEEEEEEvNT_6ParamsE --------------------------
	.section	.nv.info._ZN7cutlass13device_kernelIN5flash11enable_sm90INS1_16FlashAttnFwdSm90INS1_25CollectiveMainloopFwdSm90ILi2EN4cute5tupleIJNS5_1CILi1EEES8_S8_EEENS6_IJNS7_ILi64EEESA_SA_EEELi512ENS_6half_tEfNS_4arch4Sm90ELb0ELb1ELb0ELb0ELb0ELb0ELb0ELb0ELb0ELb0ELb0ELb0EEENS1_21CollectiveEpilogueFwdINS6_IJSA_NS7_ILi512EEESA_EEES9_SC_SE_Li256ELb0ELb0ELb0ELb0EEENS1_30DynamicPersistentTileSchedulerILi256ELi32ELb0ELb0ELb1EEEEEEEEEvNT_6ParamsE,"",@"SHT_CUDA_INFO"
	.sectionflags	@""
	.align	4


	//----- nvinfo : EIATTR_CUDA_API_VERSION
	.align		4
        /*0000*/ 	.byte	0x04, 0x37
        /*0002*/ 	.short	(.L_303 - .L_302)
.L_302:
        /*0004*/ 	.word	0x00000082


	//----- nvinfo : EIATTR_KPARAM_INFO
	.align		4
.L_303:
        /*0008*/ 	.byte	0x04, 0x17
        /*000a*/ 	.short	(.L_305 - .L_304)
.L_304:
        /*000c*/ 	.word	0x00000000
        /*0010*/ 	.short	0x0000
        /*0012*/ 	.short	0x0070
        /*0014*/ 	.byte	0x00, 0xf0, 0x01, 0x2e


	//----- nvinfo : EIATTR_SPARSE_MMA_MASK
	.align		4
.L_305:
        /*0018*/ 	.byte	0x03, 0x50
        /*001a*/ 	.short	0x0000


	//----- nvinfo : EIATTR_MAXREG_COUNT
	.align		4
        /*001c*/ 	.byte	0x03, 0x1b
        /*001e*/ 	.short	0x00a8


	//----- nvinfo : EIATTR_NUM_BARRIERS
	.align		4
        /*0020*/ 	.byte	0x02, 0x4c
        /*0022*/ 	.byte	0x10
	.zero		1


	//----- nvinfo : EIATTR_EXTERNS
	.align		4
        /*0024*/ 	.byte	0x04, 0x0f
        /*0026*/ 	.short	(.L_307 - .L_306)


	//   ....[0]....
	.align		4
.L_306:
        /*0028*/ 	.word	index@(__assertfail)


	//----- nvinfo : EIATTR_MERCURY_ISA_VERSION
	.align		4
.L_307:
        /*002c*/ 	.byte	0x03, 0x5f
        /*002e*/ 	.short	0x0101


	//----- nvinfo : EIATTR_INT_WARP_WIDE_INSTR_OFFSETS
	.align		4
        /*0030*/ 	.byte	0x04, 0x31
        /*0032*/ 	.short	(.L_309 - .L_308)


	//   ....[0]....
.L_308:
        /*0034*/ 	.word	0x00000180


	//   ....[1]....
        /*0038*/ 	.word	0x000001b0


	//   ....[2]....
        /*003c*/ 	.word	0x000001c0


	//   ....[3]....
        /*0040*/ 	.word	0x0000ea40


	//   ....[4]....
        /*0044*/ 	.word	0x0000ead0


	//   ....[5]....
        /*0048*/ 	.word	0x0000efc0


	//   ....[6]....
        /*004c*/ 	.word	0x000110e0


	//   ....[7]....
        /*0050*/ 	.word	0x00011170


	//----- nvinfo : EIATTR_COOP_GROUP_MASK_REGIDS
	.align		4
.L_309:
        /*0054*/ 	.byte	0x04, 0x29
        /*0056*/ 	.short	(.L_311 - .L_310)


	//   ....[0]....
.L_310:
        /*0058*/ 	.word	0xffffffff


	//   ....[1]....
        /*005c*/ 	.word	0xffffffff


	//   ....[2]....
        /*0060*/ 	.word	0xffffffff


	//   ....[3]....
        /*0064*/ 	.word	0xffffffff


	//   ....[4]....
        /*0068*/ 	.word	0xffffffff


	//   ....[5]....
        /*006c*/ 	.word	0xffffffff


	//   ....[6]....
        /*0070*/ 	.word	0xffffffff


	//   ....[7]....
        /*0074*/ 	.word	0xffffffff


	//   ....[8]....
        /*0078*/ 	.word	0xffffffff


	//   ....[9]....
        /*007c*/ 	.word	0xffffffff


	//   ....[10]....
        /*0080*/ 	.word	0xffffffff


	//   ....[11]....
        /*0084*/ 	.word	0xffffffff


	//   ....[12]....
        /*0088*/ 	.word	0xffffffff


	//   ....[13]....
        /*008c*/ 	.word	0xffffffff


	//   ....[14]....
        /*0090*/ 	.word	0xffffffff


	//   ....[15]....
        /*0094*/ 	.word	0xffffffff


	//   ....[16]....
        /*0098*/ 	.word	0xffffffff


	//   ....[17]....
        /*009c*/ 	.word	0xffffffff


	//   ....[18]....
        /*00a0*/ 	.word	0xffffffff


	//   ....[19]....
        /*00a4*/ 	.word	0xffffffff


	//   ....[20]....
        /*00a8*/ 	.word	0xffffffff


	//   ....[21]....
        /*00ac*/ 	.word	0xffffffff


	//   ....[22]....
        /*00b0*/ 	.word	0xffffffff


	//   ....[23]....
        /*00b4*/ 	.word	0xffffffff


	//   ....[24]....
        /*00b8*/ 	.word	0xffffffff


	//   ....[25]....
        /*00bc*/ 	.word	0xffffffff


	//   ....[26]....
        /*00c0*/ 	.word	0xffffffff


	//   ....[27]....
        /*00c4*/ 	.word	0xffffffff


	//   ....[28]....
        /*00c8*/ 	.word	0xffffffff


	//   ....[29]....
        /*00cc*/ 	.word	0xffffffff


	//   ....[30]....
        /*00d0*/ 	.word	0xffffffff


	//   ....[31]....
        /*00d4*/ 	.word	0xffffffff


	//   ....[32]....
        /*00d8*/ 	.word	0xffffffff


	//   ....[33]....
        /*00dc*/ 	.word	0xffffffff


	//   ....[34]....
        /*00e0*/ 	.word	0xffffffff


	//   ....[35]....
        /*00e4*/ 	.word	0xffffffff


	//   ....[36]....
        /*00e8*/ 	.word	0xffffffff


	//   ....[37]....
        /*00ec*/ 	.word	0xffffffff


	//   ....[38]....
        /*00f0*/ 	.word	0x0500000f


	//   ....[39]....
        /*00f4*/ 	.word	0x0500000f


	//----- nvinfo : EIATTR_COOP_GROUP_INSTR_OFFSETS
	.align		4
.L_311:
        /*00f8*/ 	.byte	0x04, 0x28
        /*00fa*/ 	.short	(.L_313 - .L_312)


	//   ....[0]....
.L_312:
        /*00fc*/ 	.word	0x00000050


	//   ....[1]....
        /*0100*/ 	.word	0x00000190


	//   ....[2]....
        /*0104*/ 	.word	0x000001e0


	//   ....[3]....
        /*0108*/ 	.word	0x00000390


	//   ....[4]....
        /*010c*/ 	.word	0x000004f0


	//   ....[5]....
        /*0110*/ 	.word	0x00000610


	//   ....[6]....
        /*0114*/ 	.word	0x00000770


	//   ....[7]....
        /*0118*/ 	.word	0x00001a40


	//   ....[8]....
        /*011c*/ 	.word	0x00003a30


	//   ....[9]....
        /*0120*/ 	.word	0x00004b80


	//   ....[10]....
        /*0124*/ 	.word	0x00004c90


	//   ....[11]....
        /*0128*/ 	.word	0x00005070


	//   ....[12]....
        /*012c*/ 	.word	0x00005110


	//   ....[13]....
        /*0130*/ 	.word	0x00005960


	//   ....[14]....
        /*0134*/ 	.word	0x00006710


	//   ....[15]....
        /*0138*/ 	.word	0x000067d0


	//   ....[16]....
        /*013c*/ 	.word	0x00006b70


	//   ....[17]....
        /*0140*/ 	.word	0x00006c50


	//   ....[18]....
        /*0144*/ 	.word	0x00007df0


	//   ....[19]....
        /*0148*/ 	.word	0x00008420


	//   ....[20]....
        /*014c*/ 	.word	0x00008450


	//   ....[21]....
        /*0150*/ 	.word	0x000086a0


	//   ....[22]....
        /*0154*/ 	.word	0x00008870


	//   ....[23]....
        /*0158*/ 	.word	0x000098c0


	//   ....[24]....
        /*015c*/ 	.word	0x0000a520


	//   ....[25]....
        /*0160*/ 	.word	0x0000a5e0


	//   ....[26]....
        /*0164*/ 	.word	0x0000a9a0


	//   ....[27]....
        /*0168*/ 	.word	0x0000aa80


	//   ....[28]....
        /*016c*/ 	.word	0x0000bc00


	//   ....[29]....
        /*0170*/ 	.word	0x0000bc40


	//   ....[30]....
        /*0174*/ 	.word	0x0000bc80


	//   ....[31]....
        /*0178*/ 	.word	0x0000bcd0


	//   ....[32]....
        /*017c*/ 	.word	0x0000bcf0


	//   ....[33]....
        /*0180*/ 	.word	0x0000c780


	//   ....[34]....
        /*0184*/ 	.word	0x0000d530


	//   ....[35]....
        /*0188*/ 	.word	0x0000e1b0


	//   ....[36]....
        /*018c*/ 	.word	0x000111f0


	//   ....[37]....
        /*0190*/ 	.word	0x000113a0


	//   ....[38]....
        /*0194*/ 	.word	0x00011a50


	//   ....[39]....
        /*0198*/ 	.word	0x00011e30


	//----- nvinfo : EIATTR_REG_RECONFIG
	.align		4
.L_313:
        /*019c*/ 	.byte	0x01, 0x54
	.zero		2


	//----- nvinfo : EIATTR_SYSCALL_OFFSETS
	.align		4
        /*01a0*/ 	.byte	0x04, 0x46
        /*01a2*/ 	.short	(.L_315 - .L_314)


	//   ....[0]....
.L_314:
        /*01a4*/ 	.word	0x00003c00


	//   ....[1]....
        /*01a8*/ 	.word	0x0000ec60


	//   ....[2]....
        /*01ac*/ 	.word	0x0000eda0


	//   ....[3]....
        /*01b0*/ 	.word	0x0000eea0


	//----- nvinfo : EIATTR_MBARRIER_INSTR_OFFSETS
	.align		4
.L_315:
        /*01b4*/ 	.byte	0x04, 0x39
        /*01b6*/ 	.short	(.L_317 - .L_316)


	//   ....[0]....
.L_316:
        /*01b8*/ 	.word	0x00000280
        /*01bc*/ 	.word	0x000000ff
        /*01c0*/ 	.word	0x00028c00
        /*01c4*/ 	.short	0x0100
        /*01c6*/ 	.byte	0x06
	.zero		1


	//   ....[1]....
        /*01c8*/ 	.word	0x00000290
        /*01cc*/ 	.word	0x000000ff
        /*01d0*/ 	.word	0x00028c20
        /*01d4*/ 	.short	0x0100
        /*01d6*/ 	.byte	0x06
	.zero		1


	//   ....[2]....
        /*01d8*/ 	.word	0x00000340
        /*01dc*/ 	.word	0x000000ff
        /*01e0*/ 	.word	0x00028c30
        /*01e4*/ 	.short	0x0100
        /*01e6*/ 	.byte	0x06
	.zero		1


	//   ....[3]....
        /*01e8*/ 	.word	0x00000350
        /*01ec*/ 	.word	0x000000ff
        /*01f0*/ 	.word	0x00028c40
        /*01f4*/ 	.short	0x0100
        /*01f6*/ 	.byte	0x06
	.zero		1


	//   ....[4]....
        /*01f8*/ 	.word	0x00000360
        /*01fc*/ 	.word	0x000000ff
        /*0200*/ 	.word	0x00028c38
        /*0204*/ 	.short	0x0100
        /*0206*/ 	.byte	0x06
	.zero		1


	//   ....[5]....
        /*0208*/ 	.word	0x00000370
        /*020c*/ 	.word	0x000000ff
        /*0210*/ 	.word	0x00028c48
        /*0214*/ 	.short	0x0100
        /*0216*/ 	.byte	0x06
	.zero		1


	//   ....[6]....
        /*0218*/ 	.word	0x000004a0
        /*021c*/ 	.word	0x000000ff
        /*0220*/ 	.word	0x00028c50
        /*0224*/ 	.short	0x0100
        /*0226*/ 	.byte	0x08
	.zero		1


	//   ....[7]....
        /*0228*/ 	.word	0x000004b0
        /*022c*/ 	.word	0x000000ff
        /*0230*/ 	.word	0x00028c60
        /*0234*/ 	.short	0x0100
        /*0236*/ 	.byte	0x08
	.zero		1


	//   ....[8]....
        /*0238*/ 	.word	0x000004c0
        /*023c*/ 	.word	0x000000ff
        /*0240*/ 	.word	0x00028c58
        /*0244*/ 	.short	0x0100
        /*0246*/ 	.byte	0x08
	.zero		1


	//   ....[9]....
        /*0248*/ 	.word	0x000004d0
        /*024c*/ 	.word	0x000000ff
        /*0250*/ 	.word	0x00028c68
        /*0254*/ 	.short	0x0100
        /*0256*/ 	.byte	0x08
	.zero		1


	//   ....[10]....
        /*0258*/ 	.word	0x000005c0
        /*025c*/ 	.word	0x000000ff
        /*0260*/ 	.word	0x00028c70
        /*0264*/ 	.short	0x0100
        /*0266*/ 	.byte	0x06
	.zero		1


	//   ....[11]....
        /*0268*/ 	.word	0x000005d0
        /*026c*/ 	.word	0x000000ff
        /*0270*/ 	.word	0x00028c80
        /*0274*/ 	.short	0x0100
        /*0276*/ 	.byte	0x06
	.zero		1


	//   ....[12]....
        /*0278*/ 	.word	0x000005e0
        /*027c*/ 	.word	0x000000ff
        /*0280*/ 	.word	0x00028c78
        /*0284*/ 	.short	0x0100
        /*0286*/ 	.byte	0x06
	.zero		1


	//   ....[13]....
        /*0288*/ 	.word	0x000005f0
        /*028c*/ 	.word	0x000000ff
        /*0290*/ 	.word	0x00028c88
        /*0294*/ 	.short	0x0100
        /*0296*/ 	.byte	0x06
	.zero		1


	//   ....[14]....
        /*0298*/ 	.word	0x00000720
        /*029c*/ 	.word	0x000000ff
        /*02a0*/ 	.word	0x00028c90
        /*02a4*/ 	.short	0x0100
        /*02a6*/ 	.byte	0x08
	.zero		1


	//   ....[15]....
        /*02a8*/ 	.word	0x00000730
        /*02ac*/ 	.word	0x000000ff
        /*02b0*/ 	.word	0x00028ca0
        /*02b4*/ 	.short	0x0100
        /*02b6*/ 	.byte	0x08
	.zero		1


	//   ....[16]....
        /*02b8*/ 	.word	0x00000740
        /*02bc*/ 	.word	0x000000ff
        /*02c0*/ 	.word	0x00028c98
        /*02c4*/ 	.short	0x0100
        /*02c6*/ 	.byte	0x08
	.zero		1


	//   ....[17]....
        /*02c8*/ 	.word	0x00000750
        /*02cc*/ 	.word	0x000000ff
        /*02d0*/ 	.word	0x00028ca8
        /*02d4*/ 	.short	0x0100
        /*02d6*/ 	.byte	0x08
	.zero		1


	//   ....[18]....
        /*02d8*/ 	.word	0x00000880
        /*02dc*/ 	.word	0x000000ff
        /*02e0*/ 	.word	0x00028cb0
        /*02e4*/ 	.short	0x0100
        /*02e6*/ 	.byte	0x08
	.zero		1


	//   ....[19]....
        /*02e8*/ 	.word	0x00000890
        /*02ec*/ 	.word	0x000000ff
        /*02f0*/ 	.word	0x00028cc0
        /*02f4*/ 	.short	0x0100
        /*02f6*/ 	.byte	0x08
	.zero		1


	//   ....[20]....
        /*02f8*/ 	.word	0x000008a0
        /*02fc*/ 	.word	0x000000ff
        /*0300*/ 	.word	0x00028cb8
        /*0304*/ 	.short	0x0100
        /*0306*/ 	.byte	0x08
	.zero		1


	//   ....[21]....
        /*0308*/ 	.word	0x000008b0
        /*030c*/ 	.word	0x000000ff
        /*0310*/ 	.word	0x00028cc8
        /*0314*/ 	.short	0x0100
        /*0316*/ 	.byte	0x08
	.zero		1


	//   ....[22]....
        /*0318*/ 	.word	0x00001b50
        /*031c*/ 	.word	0x000000ff
        /*0320*/ 	.word	0x00028c50
        /*0324*/ 	.short	0x010a
        /*0326*/ 	.byte	0x15
	.zero		1


	//   ....[23]....
        /*0328*/ 	.word	0x00001e00
        /*032c*/ 	.word	0x00000003
        /*0330*/ 	.word	0x00000000
        /*0334*/ 	.short	0x0101
        /*0336*/ 	.byte	0x3f
	.zero		1


	//   ....[24]....
        /*0338*/ 	.word	0x00002760
        /*033c*/ 	.word	0x000000ff
        /*0340*/ 	.word	0x00028c50
        /*0344*/ 	.short	0x010a
        /*0346*/ 	.byte	0x15
	.zero		1


	//   ....[25]....
        /*0348*/ 	.word	0x000027a0
        /*034c*/ 	.word	0x000000ff
        /*0350*/ 	.word	0x00028c50
        /*0354*/ 	.short	0x010a
        /*0356*/ 	.byte	0x15
	.zero		1


	//   ....[26]....
        /*0358*/ 	.word	0x00002970
        /*035c*/ 	.word	0x00000004
        /*0360*/ 	.word	0x00000000
        /*0364*/ 	.short	0x0101
        /*0366*/ 	.byte	0x3f
	.zero		1


	//   ....[27]....
        /*0368*/ 	.word	0x00003c80
        /*036c*/ 	.word	0x000000ff
        /*0370*/ 	.word	0x00028c00
        /*0374*/ 	.short	0x010a
        /*0376*/ 	.byte	0x30
	.zero		1


	//   ....[28]....
        /*0378*/ 	.word	0x00003d00
        /*037c*/ 	.word	0x00000006
        /*0380*/ 	.word	0x00028c30
        /*0384*/ 	.short	0x010a
        /*0386*/ 	.byte	0x3f
	.zero		1


	//   ....[29]....
        /*0388*/ 	.word	0x00003d40
        /*038c*/ 	.word	0x00000006
        /*0390*/ 	.word	0x00028c30
        /*0394*/ 	.short	0x010a
        /*0396*/ 	.byte	0x3f
	.zero		1


	//   ....[30]....
        /*0398*/ 	.word	0x00004110
        /*039c*/ 	.word	0x00000000
        /*03a0*/ 	.word	0x00000000
        /*03a4*/ 	.short	0x0101
        /*03a6*/ 	.byte	0x3f
	.zero		1


	//   ....[31]....
        /*03a8*/ 	.word	0x00005700
        /*03ac*/ 	.word	0x00000006
        /*03b0*/ 	.word	0x00028c50
        /*03b4*/ 	.short	0x010a
        /*03b6*/ 	.byte	0x3f
	.zero		1


	//   ....[32]....
        /*03b8*/ 	.word	0x00005740
        /*03bc*/ 	.word	0x00000006
        /*03c0*/ 	.word	0x00028c50
        /*03c4*/ 	.short	0x010a
        /*03c6*/ 	.byte	0x3f
	.zero		1


	//   ....[33]....
        /*03c8*/ 	.word	0x00005980
        /*03cc*/ 	.word	0x00000006
        /*03d0*/ 	.word	0x00000000
        /*03d4*/ 	.short	0x0101
        /*03d6*/ 	.byte	0x3f
	.zero		1


	//   ....[34]....
        /*03d8*/ 	.word	0x00005c30
        /*03dc*/ 	.word	0x000000ff
        /*03e0*/ 	.word	0x00028c30
        /*03e4*/ 	.short	0x010a
        /*03e6*/ 	.byte	0x1a
	.zero		1


	//   ....[35]....
        /*03e8*/ 	.word	0x00005c70
        /*03ec*/ 	.word	0x000000ff
        /*03f0*/ 	.word	0x00028c30
        /*03f4*/ 	.short	0x010a
        /*03f6*/ 	.byte	0x1a
	.zero		1


	//   ....[36]....
        /*03f8*/ 	.word	0x00005e50
        /*03fc*/ 	.word	0x0000000e
        /*0400*/ 	.word	0x00000000
        /*0404*/ 	.short	0x0101
        /*0406*/ 	.byte	0x3f
	.zero		1


	//   ....[37]....
        /*0408*/ 	.word	0x00007b40
        /*040c*/ 	.word	0x000000ff
        /*0410*/ 	.word	0x00028c50
        /*0414*/ 	.short	0x010a
        /*0416*/ 	.byte	0x1a
	.zero		1


	//   ....[38]....
        /*0418*/ 	.word	0x00007b80
        /*041c*/ 	.word	0x000000ff
        /*0420*/ 	.word	0x00028c50
        /*0424*/ 	.short	0x010a
        /*0426*/ 	.byte	0x1a
	.zero		1


	//   ....[39]....
        /*0428*/ 	.word	0x00007e10
        /*042c*/ 	.word	0x0000000c
        /*0430*/ 	.word	0x00000000
        /*0434*/ 	.short	0x0101
        /*0436*/ 	.byte	0x3f
	.zero		1


	//   ....[40]....
        /*0438*/ 	.word	0x00008150
        /*043c*/ 	.word	0x000000ff
        /*0440*/ 	.word	0x00028c30
        /*0444*/ 	.short	0x010a
        /*0446*/ 	.byte	0x17
	.zero		1


	//   ....[41]....
        /*0448*/ 	.word	0x00008190
        /*044c*/ 	.word	0x000000ff
        /*0450*/ 	.word	0x00028c30
        /*0454*/ 	.short	0x010a
        /*0456*/ 	.byte	0x17
	.zero		1


	//   ....[42]....
        /*0458*/ 	.word	0x00008bc0
        /*045c*/ 	.word	0x0000009a
        /*0460*/ 	.word	0x00000000
        /*0464*/ 	.short	0x0101
        /*0466*/ 	.byte	0x3f
	.zero		1


	//   ....[43]....
        /*0468*/ 	.word	0x00009630
        /*046c*/ 	.word	0x000000ff
        /*0470*/ 	.word	0x00028c50
        /*0474*/ 	.short	0x010a
        /*0476*/ 	.byte	0x17
	.zero		1


	//   ....[44]....
        /*0478*/ 	.word	0x00009670
        /*047c*/ 	.word	0x000000ff
        /*0480*/ 	.word	0x00028c50
        /*0484*/ 	.short	0x010a
        /*0486*/ 	.byte	0x17
	.zero		1


	//   ....[45]....
        /*0488*/ 	.word	0x000098e0
        /*048c*/ 	.word	0x000000aa
        /*0490*/ 	.word	0x00000000
        /*0494*/ 	.short	0x0101
        /*0496*/ 	.byte	0x3f
	.zero		1


	//   ....[46]....
        /*0498*/ 	.word	0x00009a50
        /*049c*/ 	.word	0x000000ff
        /*04a0*/ 	.word	0x00028c30
        /*04a4*/ 	.short	0x010a
        /*04a6*/ 	.byte	0x1a
	.zero		1


	//   ....[47]....
        /*04a8*/ 	.word	0x00009a90
        /*04ac*/ 	.word	0x000000ff
        /*04b0*/ 	.word	0x00028c30
        /*04b4*/ 	.short	0x010a
        /*04b6*/ 	.byte	0x1a
	.zero		1


	//   ....[48]....
        /*04b8*/ 	.word	0x00009c60
        /*04bc*/ 	.word	0x00000008
        /*04c0*/ 	.word	0x00000000
        /*04c4*/ 	.short	0x0101
        /*04c6*/ 	.byte	0x3f
	.zero		1


	//   ....[49]....
        /*04c8*/ 	.word	0x0000b950
        /*04cc*/ 	.word	0x000000ff
        /*04d0*/ 	.word	0x00028c50
        /*04d4*/ 	.short	0x010a
        /*04d6*/ 	.byte	0x1a
	.zero		1


	//   ....[50]....
        /*04d8*/ 	.word	0x0000b990
        /*04dc*/ 	.word	0x000000ff
        /*04e0*/ 	.word	0x00028c50
        /*04e4*/ 	.short	0x010a
        /*04e6*/ 	.byte	0x1a
	.zero		1


	//   ....[51]....
        /*04e8*/ 	.word	0x0000bc20
        /*04ec*/ 	.word	0x0000000b
        /*04f0*/ 	.word	0x00000000
        /*04f4*/ 	.short	0x0101
        /*04f6*/ 	.byte	0x3f
	.zero		1


	//   ....[52]....
        /*04f8*/ 	.word	0x0000d870
        /*04fc*/ 	.word	0x000000ff
        /*0500*/ 	.word	0x00000000
        /*0504*/ 	.short	0x0101
        /*0506*/ 	.byte	0x05
	.zero		1


	//   ....[53]....
        /*0508*/ 	.word	0x0000f240
        /*050c*/ 	.word	0x00000008
        /*0510*/ 	.word	0x00028c40
        /*0514*/ 	.short	0x010a
        /*0516*/ 	.byte	0x3f
	.zero		1


	//   ....[54]....
        /*0518*/ 	.word	0x0000f540
        /*051c*/ 	.word	0x000000ff
        /*0520*/ 	.word	0x00028c20
        /*0524*/ 	.short	0x010a
        /*0526*/ 	.byte	0x25
	.zero		1


	//   ....[55]....
        /*0528*/ 	.word	0x0000f5c0
        /*052c*/ 	.word	0x00000008
        /*0530*/ 	.word	0x00028c60
        /*0534*/ 	.short	0x010a
        /*0536*/ 	.byte	0x3f
	.zero		1


	//   ....[56]....
        /*0538*/ 	.word	0x0000fc30
        /*053c*/ 	.word	0x00000002
        /*0540*/ 	.word	0x00028c40
        /*0544*/ 	.short	0x010a
        /*0546*/ 	.byte	0x3f
	.zero		1


	//   ....[57]....
        /*0548*/ 	.word	0x0000fdc0
        /*054c*/ 	.word	0x00000002
        /*0550*/ 	.word	0x00028c60
        /*0554*/ 	.short	0x010a
        /*0556*/ 	.byte	0x3f
	.zero		1


	//   ....[58]....
        /*0558*/ 	.word	0x000103d0
        /*055c*/ 	.word	0x00000003
        /*0560*/ 	.word	0x00028c40
        /*0564*/ 	.short	0x010a
        /*0566*/ 	.byte	0x3f
	.zero		1


	//   ....[59]....
        /*0568*/ 	.word	0x00010560
        /*056c*/ 	.word	0x00000003
        /*0570*/ 	.word	0x00028c60
        /*0574*/ 	.short	0x010a
        /*0576*/ 	.byte	0x3f
	.zero		1


	//   ....[60]....
        /*0578*/ 	.word	0x00010af0
        /*057c*/ 	.word	0x00000002
        /*0580*/ 	.word	0x00028c40
        /*0584*/ 	.short	0x010a
        /*0586*/ 	.byte	0x3f
	.zero		1


	//   ....[61]....
        /*0588*/ 	.word	0x00010c80
        /*058c*/ 	.word	0x00000002
        /*0590*/ 	.word	0x00028c60
        /*0594*/ 	.short	0x010a
        /*0596*/ 	.byte	0x3f
	.zero		1


	//   ....[62]....
        /*0598*/ 	.word	0x00011350
        /*059c*/ 	.word	0x00000007
        /*05a0*/ 	.word	0x00028c20
        /*05a4*/ 	.short	0x010a
        /*05a6*/ 	.byte	0x3f
	.zero		1


	//   ....[63]....
        /*05a8*/ 	.word	0x000114a0
        /*05ac*/ 	.word	0x00000005
        /*05b0*/ 	.word	0x00000000
        /*05b4*/ 	.short	0x010a
        /*05b6*/ 	.byte	0x3f
	.zero		1


	//   ....[64]....
        /*05b8*/ 	.word	0x00011510
        /*05bc*/ 	.word	0x00000003
        /*05c0*/ 	.word	0x00000000
        /*05c4*/ 	.short	0x010a
        /*05c6*/ 	.byte	0x3f
	.zero		1


	//   ....[65]....
        /*05c8*/ 	.word	0x00011570
        /*05cc*/ 	.word	0x00000005
        /*05d0*/ 	.word	0x00000000
        /*05d4*/ 	.short	0x010a
        /*05d6*/ 	.byte	0x3f
	.zero		1


	//   ....[66]....
        /*05d8*/ 	.word	0x000115a0
        /*05dc*/ 	.word	0x00000003
        /*05e0*/ 	.word	0x00000000
        /*05e4*/ 	.short	0x010a
        /*05e6*/ 	.byte	0x3f
	.zero		1


	//   ....[67]....
        /*05e8*/ 	.word	0x00011610
        /*05ec*/ 	.word	0x00000006
        /*05f0*/ 	.word	0x00028c50
        /*05f4*/ 	.short	0x010a
        /*05f6*/ 	.byte	0x3f
	.zero		1


	//   ....[68]....
        /*05f8*/ 	.word	0x00011670
        /*05fc*/ 	.word	0x00000005
        /*0600*/ 	.word	0x00028c50
        /*0604*/ 	.short	0x010a
        /*0606*/ 	.byte	0x3f
	.zero		1


	//   ....[69]....
        /*0608*/ 	.word	0x000116d0
        /*060c*/ 	.word	0x00000003
        /*0610*/ 	.word	0x00028c00
        /*0614*/ 	.short	0x010a
        /*0616*/ 	.byte	0x3f
	.zero		1


	//   ....[70]....
        /*0618*/ 	.word	0x00011720
        /*061c*/ 	.word	0x00000006
        /*0620*/ 	.word	0x00028c30
        /*0624*/ 	.short	0x010a
        /*0626*/ 	.byte	0x3f
	.zero		1


	//   ....[71]....
        /*0628*/ 	.word	0x00011770
        /*062c*/ 	.word	0x00000006
        /*0630*/ 	.word	0x00028c50
        /*0634*/ 	.short	0x010a
        /*0636*/ 	.byte	0x3f
	.zero		1


	//   ....[72]....
        /*0638*/ 	.word	0x000117d0
        /*063c*/ 	.word	0x0000000c
        /*0640*/ 	.word	0x00028c30
        /*0644*/ 	.short	0x010a
        /*0646*/ 	.byte	0x3f
	.zero		1


	//   ....[73]....
        /*0648*/ 	.word	0x00011820
        /*064c*/ 	.word	0x0000000c
        /*0650*/ 	.word	0x00028c50
        /*0654*/ 	.short	0x010a
        /*0656*/ 	.byte	0x3f
	.zero		1


	//   ....[74]....
        /*0658*/ 	.word	0x00011880
        /*065c*/ 	.word	0x00000008
        /*0660*/ 	.word	0x00028c30
        /*0664*/ 	.short	0x010a
        /*0666*/ 	.byte	0x3f
	.zero		1


	//   ....[75]....
        /*0668*/ 	.word	0x000118d0
        /*066c*/ 	.word	0x000000aa
        /*0670*/ 	.word	0x00028c50
        /*0674*/ 	.short	0x010a
        /*0676*/ 	.byte	0x3f
	.zero		1


	//   ....[76]....
        /*0678*/ 	.word	0x00011930
        /*067c*/ 	.word	0x00000007
        /*0680*/ 	.word	0x00028c30
        /*0684*/ 	.short	0x010a
        /*0686*/ 	.byte	0x3f
	.zero		1


	//   ....[77]....
        /*0688*/ 	.word	0x00011980
        /*068c*/ 	.word	0x0000000b
        /*0690*/ 	.word	0x00028c50
        /*0694*/ 	.short	0x010a
        /*0696*/ 	.byte	0x3f
	.zero		1


	//   ....[78]....
        /*0698*/ 	.word	0x00011b00
        /*069c*/ 	.word	0x00000008
        /*06a0*/ 	.word	0x00028c40
        /*06a4*/ 	.short	0x010a
        /*06a6*/ 	.byte	0x3f
	.zero		1


	//   ....[79]....
        /*06a8*/ 	.word	0x00011b60
        /*06ac*/ 	.word	0x00000008
        /*06b0*/ 	.word	0x00028c20
        /*06b4*/ 	.short	0x010a
        /*06b6*/ 	.byte	0x3f
	.zero		1


	//   ....[80]....
        /*06b8*/ 	.word	0x00011bb0
        /*06bc*/ 	.word	0x00000008
        /*06c0*/ 	.word	0x00028c60
        /*06c4*/ 	.short	0x010a
        /*06c6*/ 	.byte	0x3f
	.zero		1


	//   ....[81]....
        /*06c8*/ 	.word	0x00011c00
        /*06cc*/ 	.word	0x00000002
        /*06d0*/ 	.word	0x00028c40
        /*06d4*/ 	.short	0x010a
        /*06d6*/ 	.byte	0x3f
	.zero		1


	//   ....[82]....
        /*06d8*/ 	.word	0x00011c50
        /*06dc*/ 	.word	0x00000002
        /*06e0*/ 	.word	0x00028c60
        /*06e4*/ 	.short	0x010a
        /*06e6*/ 	.byte	0x3f
	.zero		1


	//   ....[83]....
        /*06e8*/ 	.word	0x00011ca0
        /*06ec*/ 	.word	0x00000003
        /*06f0*/ 	.word	0x00028c40
        /*06f4*/ 	.short	0x010a
        /*06f6*/ 	.byte	0x3f
	.zero		1


	//   ....[84]....
        /*06f8*/ 	.word	0x00011cf0
        /*06fc*/ 	.word	0x00000003
        /*0700*/ 	.word	0x00028c60
        /*0704*/ 	.short	0x010a
        /*0706*/ 	.byte	0x3f
	.zero		1


	//   ....[85]....
        /*0708*/ 	.word	0x00011d40
        /*070c*/ 	.word	0x00000002
        /*0710*/ 	.word	0x00028c40
        /*0714*/ 	.short	0x010a
        /*0716*/ 	.byte	0x3f
	.zero		1


	//   ....[86]....
        /*0718*/ 	.word	0x00011d90
        /*071c*/ 	.word	0x00000002
        /*0720*/ 	.word	0x00028c60
        /*0724*/ 	.short	0x010a
        /*0726*/ 	.byte	0x3f
	.zero		1


	//   ....[87]....
        /*0728*/ 	.word	0x00011e70
        /*072c*/ 	.word	0x00000007
        /*0730*/ 	.word	0x00028c20
        /*0734*/ 	.short	0x010a
        /*0736*/ 	.byte	0x3f
	.zero		1


	//   ....[88]....
        /*0738*/ 	.word	0x00011ec0
        /*073c*/ 	.word	0x00000005
        /*0740*/ 	.word	0x00000000
        /*0744*/ 	.short	0x010a
        /*0746*/ 	.byte	0x3f
	.zero		1


	//   ....[89]....
        /*0748*/ 	.word	0x00011f10
        /*074c*/ 	.word	0x00000003
        /*0750*/ 	.word	0x00000000
        /*0754*/ 	.short	0x010a
        /*0756*/ 	.byte	0x3f
	.zero		1


	//   ....[90]....
        /*0758*/ 	.word	0x00011f60
        /*075c*/ 	.word	0x00000005
        /*0760*/ 	.word	0x00000000
        /*0764*/ 	.short	0x010a
        /*0766*/ 	.byte	0x3f
	.zero		1


	//----- nvinfo : EIATTR_NUM_MBARRIERS
	.align		4
.L_317:
        /*0768*/ 	.byte	0x03, 0x38
        /*076a*/ 	.short	0x0016


	//----- nvinfo : EIATTR_EXIT_INSTR_OFFSETS
	.align		4
        /*076c*/ 	.byte	0x04, 0x1c
        /*076e*/ 	.short	(.L_319 - .L_318)


	//   ....[0]....
.L_318:
        /*0770*/ 	.word	0x00000a10


	//   ....[1]....
        /*0774*/ 	.word	0x0000e170


	//   ....[2]....
        /*0778*/ 	.word	0x0000e1d0


	//   ....[3]....
        /*077c*/ 	.word	0x000113c0


	//   ....[4]....
        /*0780*/ 	.word	0x000115f0


	//----- nvinfo : EIATTR_MAX_THREADS
	.align		4
.L_319:
        /*0784*/ 	.byte	0x04, 0x05
        /*0786*/ 	.short	(.L_321 - .L_320)
.L_320:
        /*0788*/ 	.word	0x00000180
        /*078c*/ 	.word	0x00000001
        /*0790*/ 	.word	0x00000001


	//----- nvinfo : EIATTR_CRS_STACK_SIZE
	.align		4
.L_321:
        /*0794*/ 	.byte	0x04, 0x1e
        /*0796*/ 	.short	(.L_323 - .L_322)
.L_322:
        /*0798*/ 	.word	0x00000000


	//----- nvinfo : EIATTR_CBANK_PARAM_SIZE
	.align		4
.L_323:
        /*079c*/ 	.byte	0x03, 0x19
        /*079e*/ 	.short	0x0bf0


	//----- nvinfo : EIATTR_PARAM_CBANK
	.align		4
        /*07a0*/ 	.byte	0x04, 0x0a
        /*07a2*/ 	.short	(.L_325 - .L_324)
	.align		4
.L_324:
        /*07a4*/ 	.word	index@(.nv.constant0._ZN7cutlass13device_kernelIN5flash11enable_sm90INS1_16FlashAttnFwdSm90INS1_25CollectiveMainloopFwdSm90ILi2EN4cute5tupleIJNS5_1CILi1EEES8_S8_EEENS6_IJNS7_ILi64EEESA_SA_EEELi512ENS_6half_tEfNS_4arch4Sm90ELb0ELb1ELb0ELb0ELb0ELb0ELb0ELb0ELb0ELb0ELb0ELb0EEENS1_21CollectiveEpilogueFwdINS6_IJSA_NS7_ILi512EEESA_EEES9_SC_SE_Li256ELb0ELb0ELb0ELb0EEENS1_30DynamicPersistentTileSchedulerILi256ELi32ELb0ELb0ELb1EEEEEEEEEvNT_6ParamsE)
        /*07a8*/ 	.short	0x0210
        /*07aa*/ 	.short	0x0bf0


	//----- nvinfo : EIATTR_SW_WAR
	.align		4
.L_325:
        /*07ac*/ 	.byte	0x04, 0x36
        /*07ae*/ 	.short	(.L_327 - .L_326)
.L_326:
        /*07b0*/ 	.word	0x00000008
.L_327:


//--------------------- .nv.info._ZN7cutlass13device_kernelIN5flash11enable_sm90INS1_16FlashAttnFwdSm90INS1_25CollectiveMainloopFwdSm90ILi2EN4cute5tupleIJNS5_1CILi1EEES8_S8_EEENS6_IJNS7_ILi64EEESA_SA_EEELi512ENS_6half_tEfNS_4arch4Sm90ELb0ELb1ELb0ELb0ELb0ELb0ELb1ELb0ELb0ELb0ELb0ELb0EEENS1_21CollectiveEpilogueFwdINS6_IJSA_NS7_ILi512EEESA_EEES9_SC_SE_Li256ELb0ELb0ELb0ELb0EEENS1_30DynamicPersistentTileSchedulerILi256ELi32ELb0ELb0ELb1EEEEEEEEEvNT_6ParamsE --------------------------
	.section	.nv.info._ZN7cutlass13device_kernelIN5flash11enable_sm90INS1_16FlashAttnFwdSm90INS1_25CollectiveMainloopFwdSm90ILi2EN4cute5tupleIJNS5_1CILi1EEES8_S8_EEENS6_IJNS7_ILi64EEESA_SA_EEELi512ENS_6half_tEfNS_4arch4Sm90ELb0ELb1ELb0ELb0ELb0ELb0ELb1ELb0ELb0ELb0ELb0ELb0EEENS1_21CollectiveEpilogueFwdINS6_IJSA_NS7_ILi512EEESA_EEES9_SC_SE_Li256ELb0ELb0ELb0ELb0EEENS1_30DynamicPersistentTileSchedulerILi256ELi32ELb0ELb0ELb1EEEEEEEEEvNT_6ParamsE,"",@"SHT_CUDA_INFO"
	.sectionflags	@""
	.align	4


	//----- nvinfo : EIATTR_CUDA_API_VERSION
	.align		4
        /*0000*/ 	.byte	0x04, 0x37
        /*0002*/ 	.short	(.L_329 - .L_328)
.L_328:
        /*0004*/ 	.word	0x00000082


	//----- nvinfo : EIATTR_KPARAM_INFO
	.align		4
.L_329:
        /*0008*/ 	.byte	0x04, 0x17
        /*000a*/ 	.short	(.L_331 - .L_330)
.L_330:
        /*000c*/ 	.word	0x00000000
        /*0010*/ 	.short	0x0000
        /*0012*/ 	.short	0x0070
        /*0014*/ 	.byte	0x00, 0xf0, 0x01, 0x32


	//----- nvinfo : EIATTR_SPARSE_MMA_MASK
	.align		4
.L_331:
        /*0018*/ 	.byte	0x03, 0x50
        /*001a*/ 	.short	0x0000


	//----- nvinfo : EIATTR_MAXREG_COUNT
	.align		4
        /*001c*/ 	.byte	0x03, 0x1b
        /*001e*/ 	.short	0x00a8


	//----- nvinfo : EIATTR_NUM_BARRIERS
	.align		4
        /*0020*/ 	.byte	0x02, 0x4c
        /*0022*/ 	.byte	0x10
	.zero		1


	//----- nvinfo : EIATTR_EXTERNS
	.align		4
        /*0024*/ 	.byte	0x04, 0x0f
        /*0026*/ 	.short	(.L_333 - .L_332)


	//   ....[0]....
	.align		4
.L_332:
        /*0028*/ 	.word	index@(__assertfail)


	//----- nvinfo : EIATTR_ANNOTATIONS
	.align		4
.L_333:
        /*002c*/ 	.byte	0x04, 0x55
        /*002e*/ 	.short	(.L_335 - .L_334)


	//   ....[0]....
.L_334:
        /*0030*/ 	.word	0x00000001
        /*0034*/ 	.byte	0x90, 0x09, 0x00, 0x00, 0x01, 0x00, 0x00, 0x00, 0xa0, 0x0a, 0x00, 0x00, 0x01, 0x00, 0x00, 0x00
        /*0044*/ 	.byte	0x20, 0x35, 0x01, 0x00, 0x01, 0x00, 0x00, 0x00, 0xb0, 0x3c, 0x01, 0x00, 0x01, 0x00, 0x00, 0x00
        /*0054*/ 	.byte	0xc0, 0x66, 0x01, 0x00, 0x01, 0x00, 0x00, 0x00, 0x10, 0x6a, 0x01, 0x00


	//----- nvinfo : EIATTR_MERCURY_ISA_VERSION
	.align		4
.L_335:
        /*0060*/ 	.byte	0x03, 0x5f
        /*0062*/ 	.short	0x0101


	//----- nvinfo : EIATTR_INT_WARP_WIDE_INSTR_OFFSETS
	.align		4
        /*0064*/ 	.byte	0x04, 0x31
        /*0066*/ 	.short	(.L_337 - .L_336)


	//   ....[0]....
.L_336:
        /*0068*/ 	.word	0x000001c0


	//   ....[1]....
        /*006c*/ 	.word	0x000001f0


	//   ....[2]....
        /*0070*/ 	.word	0x00000200


	//   ....[3]....
        /*0074*/ 	.word	0x00000270


	//   ....[4]....
        /*0078*/ 	.word	0x00013cc0


	//   ....[5]....
        /*007c*/ 	.word	0x00013d70


	//   ....[6]....
        /*0080*/ 	.word	0x00014260


	//   ....[7]....
        /*0084*/ 	.word	0x000166d0


	//   ....[8]....
        /*0088*/ 	.word	0x00016780


	//----- nvinfo : EIATTR_COOP_GROUP_MASK_REGIDS
	.align		4
.L_337:
        /*008c*/ 	.byte	0x04, 0x29
        /*008e*/ 	.short	(.L_339 - .L_338)


	//   ....[0]....
.L_338:
        /*0090*/ 	.word	0xffffffff


	//   ....[1]....
        /*0094*/ 	.word	0xffffffff


	//   ....[2]....
        /*0098*/ 	.word	0xffffffff


	//   ....[3]....
        /*009c*/ 	.word	0xffffffff


	//   ....[4]....
        /*00a0*/ 	.word	0xffffffff


	//   ....[5]....
        /*00a4*/ 	.word	0xffffffff


	//   ....[6]....
        /*00a8*/ 	.word	0xffffffff


	//   ....[7]....
        /*00ac*/ 	.word	0xffffffff


	//   ....[8]....
        /*00b0*/ 	.word	0xffffffff


	//   ....[9]....
        /*00b4*/ 	.word	0xffffffff


	//   ....[10]....
        /*00b8*/ 	.word	0xffffffff


	//   ....[11]....
        /*00bc*/ 	.word	0xffffffff


	//   ....[12]....
        /*00c0*/ 	.word	0xffffffff


	//   ....[13]....
        /*00c4*/ 	.word	0xffffffff


	//   ....[14]....
        /*00c8*/ 	.word	0xffffffff


	//   ....[15]....
        /*00cc*/ 	.word	0xffffffff


	//   ....[16]....
        /*00d0*/ 	.word	0xffffffff


	//   ....[17]....
        /*00d4*/ 	.word	0xffffffff


	//   ....[18]....
        /*00d8*/ 	.word	0xffffffff


	//   ....[19]....
        /*00dc*/ 	.word	0xffffffff


	//   ....[20]....
        /*00e0*/ 	.word	0xffffffff


	//   ....[21]....
        /*00e4*/ 	.word	0xffffffff


	//   ....[22]....
        /*00e8*/ 	.word	0xffffffff


	//   ....[23]....
        /*00ec*/ 	.word	0xffffffff


	//   ....[24]....
        /*00f0*/ 	.word	0xffffffff


	//   ....[25]....
        /*00f4*/ 	.word	0xffffffff


	//   ....[26]....
        /*00f8*/ 	.word	0xffffffff


	//   ....[27]....
        /*00fc*/ 	.word	0xffffffff


	//   ....[28]....
        /*0100*/ 	.word	0xffffffff


	//   ....[29]....
        /*0104*/ 	.word	0xffffffff


	//   ....[30]....
        /*0108*/ 	.word	0xffffffff


	//   ....[31]....
        /*010c*/ 	.word	0xffffffff


	//   ....[32]....
        /*0110*/ 	.word	0xffffffff


	//   ....[33]....
        /*0114*/ 	.word	0xffffffff


	//   ....[34]....
        /*0118*/ 	.word	0xffffffff


	//   ....[35]....
        /*011c*/ 	.word	0xffffffff


	//   ....[36]....
        /*0120*/ 	.word	0xffffffff


	//   ....[37]....
        /*0124*/ 	.word	0xffffffff


	//   ....[38]....
        /*0128*/ 	.word	0xffffffff


	//   ....[39]....
        /*012c*/ 	.word	0xffffffff


	//   ....[40]....
        /*0130*/ 	.word	0xffffffff


	//   ....[41]....
        /*0134*/ 	.word	0xffffffff


	//   ....[42]....
        /*0138*/ 	.word	0x0500000f


	//   ....[43]....
        /*013c*/ 	.word	0x0500000f


	//----- nvinfo : EIATTR_COOP_GROUP_INSTR_OFFSETS
	.align		4
.L_339:
        /*0140*/ 	.byte	0x04, 0x28
        /*0142*/ 	.short	(.L_341 - .L_340)


	//   ....[0]....
.L_340:
        /*0144*/ 	.word	0x00000070


	//   ....[1]....
        /*0148*/ 	.word	0x000001d0


	//   ....[2]....
        /*014c*/ 	.word	0x00000220


	//   ....[3]....
        /*0150*/ 	.word	0x000003f0


	//   ....[4]....
        /*0154*/ 	.word	0x00000550


	//   ....[5]....
        /*0158*/ 	.word	0x00000670


	//   ....[6]....
        /*015c*/ 	.word	0x000007d0


	//   ....[7]....
        /*0160*/ 	.word	0x00001ac0


	//   ....[8]....
        /*0164*/ 	.word	0x000039a0


	//   ....[9]....
        /*0168*/ 	.word	0x00004940


	//   ....[10]....
        /*016c*/ 	.word	0x000060c0


	//   ....[11]....
        /*0170*/ 	.word	0x000061d0


	//   ....[12]....
        /*0174*/ 	.word	0x000065f0


	//   ....[13]....
        /*0178*/ 	.word	0x000066b0


	//   ....[14]....
        /*017c*/ 	.word	0x00006dd0


	//   ....[15]....
        /*0180*/ 	.word	0x00007bd0


	//   ....[16]....
        /*0184*/ 	.word	0x000090e0


	//   ....[17]....
        /*0188*/ 	.word	0x000091e0


	//   ....[18]....
        /*018c*/ 	.word	0x000095c0


	//   ....[19]....
        /*0190*/ 	.word	0x00009690


	//   ....[20]....
        /*0194*/ 	.word	0x0000a730


	//   ....[21]....
        /*0198*/ 	.word	0x0000b5f0


	//   ....[22]....
        /*019c*/ 	.word	0x0000c280


	//   ....[23]....
        /*01a0*/ 	.word	0x0000c2b0


	//   ....[24]....
        /*01a4*/ 	.word	0x0000c500


	//   ....[25]....
        /*01a8*/ 	.word	0x0000c6d0


	//   ....[26]....
        /*01ac*/ 	.word	0x0000d6b0


	//   ....[27]....
        /*01b0*/ 	.word	0x0000e320


	//   ....[28]....
        /*01b4*/ 	.word	0x0000f7f0


	//   ....[29]....
        /*01b8*/ 	.word	0x0000f8f0


	//   ....[30]....
        /*01bc*/ 	.word	0x0000fcd0


	//   ....[31]....
        /*01c0*/ 	.word	0x0000fd60


	//   ....[32]....
        /*01c4*/ 	.word	0x00010e50


	//   ....[33]....
        /*01c8*/ 	.word	0x00010eb0


	//   ....[34]....
        /*01cc*/ 	.word	0x00010ef0


	//   ....[35]....
        /*01d0*/ 	.word	0x00010f60


	//   ....[36]....
        /*01d4*/ 	.word	0x00010f80


	//   ....[37]....
        /*01d8*/ 	.word	0x000119e0


	//   ....[38]....
        /*01dc*/ 	.word	0x00012790


	//   ....[39]....
        /*01e0*/ 	.word	0x00013410


	//   ....[40]....
        /*01e4*/ 	.word	0x00016800


	//   ....[41]....
        /*01e8*/ 	.word	0x000169b0


	//   ....[42]....
        /*01ec*/ 	.word	0x00016ff0


	//   ....[43]....
        /*01f0*/ 	.word	0x000173d0


	//----- nvinfo : EIATTR_REG_RECONFIG
	.align		4
.L_341:
        /*01f4*/ 	.byte	0x01, 0x54
	.zero		2


	//----- nvinfo : EIATTR_SYSCALL_OFFSETS
	.align		4
        /*01f8*/ 	.byte	0x04, 0x46
        /*01fa*/ 	.short	(.L_343 - .L_342)


	//   ....[0]....
.L_342:
        /*01fc*/ 	.word	0x00003b60


	//   ....[1]....
        /*0200*/ 	.word	0x00013f00


	//   ....[2]....
        /*0204*/ 	.word	0x00014040


	//   ....[3]....
        /*0208*/ 	.word	0x00014140


	//----- nvinfo : EIATTR_MBARRIER_INSTR_OFFSETS
	.align		4
.L_343:
        /*020c*/ 	.byte	0x04, 0x39
        /*020e*/ 	.short	(.L_345 - .L_344)


	//   ....[0]....
.L_344:
        /*0210*/ 	.word	0x000002d0
        /*0214*/ 	.word	0x000000ff
        /*0218*/ 	.word	0x00038800
        /*021c*/ 	.short	0x0100
        /*021e*/ 	.byte	0x06
	.zero		1


	//   ....[1]....
        /*0220*/ 	.word	0x000002e0
        /*0224*/ 	.word	0x000000ff
        /*0228*/ 	.word	0x00038810
        /*022c*/ 	.short	0x0100
        /*022e*/ 	.byte	0x06
	.zero		1


	//   ....[2]....
        /*0230*/ 	.word	0x000002f0
        /*0234*/ 	.word	0x000000ff
        /*0238*/ 	.word	0x00038820
        /*023c*/ 	.short	0x0100
        /*023e*/ 	.byte	0x06
	.zero		1


	//   ....[3]....
        /*0240*/ 	.word	0x000003a0
        /*0244*/ 	.word	0x000000ff
        /*0248*/ 	.word	0x00038830
        /*024c*/ 	.short	0x0100
        /*024e*/ 	.byte	0x06
	.zero		1


	//   ....[4]....
        /*0250*/ 	.word	0x000003b0
        /*0254*/ 	.word	0x000000ff
        /*0258*/ 	.word	0x00038840
        /*025c*/ 	.short	0x0100
        /*025e*/ 	.byte	0x06
	.zero		1


	//   ....[5]....
        /*0260*/ 	.word	0x000003c0
        /*0264*/ 	.word	0x000000ff
        /*0268*/ 	.word	0x00038838
        /*026c*/ 	.short	0x0100
        /*026e*/ 	.byte	0x06
	.zero		1


	//   ....[6]....
        /*0270*/ 	.word	0x000003d0
        /*0274*/ 	.word	0x000000ff
        /*0278*/ 	.word	0x00038848
        /*027c*/ 	.short	0x0100
        /*027e*/ 	.byte	0x06
	.zero		1


	//   ....[7]....
        /*0280*/ 	.word	0x00000500
        /*0284*/ 	.word	0x000000ff
        /*0288*/ 	.word	0x00038850
        /*028c*/ 	.short	0x0100
        /*028e*/ 	.byte	0x08
	.zero		1


	//   ....[8]....
        /*0290*/ 	.word	0x00000510
        /*0294*/ 	.word	0x000000ff
        /*0298*/ 	.word	0x00038860
        /*029c*/ 	.short	0x0100
        /*029e*/ 	.byte	0x08
	.zero		1


	//   ....[9]....
        /*02a0*/ 	.word	0x00000520
        /*02a4*/ 	.word	0x000000ff
        /*02a8*/ 	.word	0x00038858
        /*02ac*/ 	.short	0x0100
        /*02ae*/ 	.byte	0x08
	.zero		1


	//   ....[10]....
        /*02b0*/ 	.word	0x00000530
        /*02b4*/ 	.word	0x000000ff
        /*02b8*/ 	.word	0x00038868
        /*02bc*/ 	.short	0x0100
        /*02be*/ 	.byte	0x08
	.zero		1


	//   ....[11]....
        /*02c0*/ 	.word	0x00000620
        /*02c4*/ 	.word	0x000000ff
        /*02c8*/ 	.word	0x00038870
        /*02cc*/ 	.short	0x0100
        /*02ce*/ 	.byte	0x06
	.zero		1


	//   ....[12]....
        /*02d0*/ 	.word	0x00000630
        /*02d4*/ 	.word	0x000000ff
        /*02d8*/ 	.word	0x00038880
        /*02dc*/ 	.short	0x0100
        /*02de*/ 	.byte	0x06
	.zero		1


	//   ....[13]....
        /*02e0*/ 	.word	0x00000640
        /*02e4*/ 	.word	0x000000ff
        /*02e8*/ 	.word	0x00038878
        /*02ec*/ 	.short	0x0100
        /*02ee*/ 	.byte	0x06
	.zero		1


	//   ....[14]....
        /*02f0*/ 	.word	0x00000650
        /*02f4*/ 	.word	0x000000ff
        /*02f8*/ 	.word	0x00038888
        /*02fc*/ 	.short	0x0100
        /*02fe*/ 	.byte	0x06
	.zero		1


	//   ....[15]....
        /*0300*/ 	.word	0x00000780
        /*0304*/ 	.word	0x000000ff
        /*0308*/ 	.word	0x00038890
        /*030c*/ 	.short	0x0100
        /*030e*/ 	.byte	0x08
	.zero		1


	//   ....[16]....
        /*0310*/ 	.word	0x00000790
        /*0314*/ 	.word	0x000000ff
        /*0318*/ 	.word	0x000388a0
        /*031c*/ 	.short	0x0100
        /*031e*/ 	.byte	0x08
	.zero		1


	//   ....[17]....
        /*0320*/ 	.word	0x000007a0
        /*0324*/ 	.word	0x000000ff
        /*0328*/ 	.word	0x00038898
        /*032c*/ 	.short	0x0100
        /*032e*/ 	.byte	0x08
	.zero		1


	//   ....[18]....
        /*0330*/ 	.word	0x000007b0
        /*0334*/ 	.word	0x000000ff
        /*0338*/ 	.word	0x000388a8
        /*033c*/ 	.short	0x0100
        /*033e*/ 	.byte	0x08
	.zero		1


	//   ....[19]....
        /*0340*/ 	.word	0x000008e0
        /*0344*/ 	.word	0x000000ff
        /*0348*/ 	.word	0x000388b0
        /*034c*/ 	.short	0x0100
        /*034e*/ 	.byte	0x08
	.zero		1


	//   ....[20]....
        /*0350*/ 	.word	0x000008f0
        /*0354*/ 	.word	0x000000ff
        /*0358*/ 	.word	0x000388c0
        /*035c*/ 	.short	0x0100
        /*035e*/ 	.byte	0x08
	.zero		1


	//   ....[21]....
        /*0360*/ 	.word	0x00000900
        /*0364*/ 	.word	0x000000ff
        /*0368*/ 	.word	0x000388b8
        /*036c*/ 	.short	0x0100
        /*036e*/ 	.byte	0x08
	.zero		1


	//   ....[22]....
        /*0370*/ 	.word	0x00000910
        /*0374*/ 	.word	0x000000ff
        /*0378*/ 	.word	0x000388c8
        /*037c*/ 	.short	0x0100
        /*037e*/ 	.byte	0x08
	.zero		1


	//   ....[23]....
        /*0380*/ 	.word	0x00001e40
        /*0384*/ 	.word	0x00000003
        /*0388*/ 	.word	0x00000000
        /*038c*/ 	.short	0x0101
        /*038e*/ 	.byte	0x3f
	.zero		1


	//   ....[24]....
        /*0390*/ 	.word	0x000028e0
        /*0394*/ 	.word	0x00000000
        /*0398*/ 	.word	0x00000000
        /*039c*/ 	.short	0x0101
        /*039e*/ 	.byte	0x3f
	.zero		1


	//   ....[25]....
        /*03a0*/ 	.word	0x00003be0
        /*03a4*/ 	.word	0x000000ff
        /*03a8*/ 	.word	0x00038800
        /*03ac*/ 	.short	0x010a
        /*03ae*/ 	.byte	0x24
	.zero		1


	//   ....[26]....
        /*03b0*/ 	.word	0x00003c40
        /*03b4*/ 	.word	0x00000005
        /*03b8*/ 	.word	0x00038830
        /*03bc*/ 	.short	0x010a
        /*03be*/ 	.byte	0x3f
	.zero		1


	//   ....[27]....
        /*03c0*/ 	.word	0x00003c80
        /*03c4*/ 	.word	0x00000005
        /*03c8*/ 	.word	0x00038830
        /*03cc*/ 	.short	0x010a
        /*03ce*/ 	.byte	0x3f
	.zero		1


	//   ....[28]....
        /*03d0*/ 	.word	0x00003f00
        /*03d4*/ 	.word	0x000000ff
        /*03d8*/ 	.word	0x00038810
        /*03dc*/ 	.short	0x010a
        /*03de*/ 	.byte	0x24
	.zero		1


	//   ....[29]....
        /*03e0*/ 	.word	0x00003f40
        /*03e4*/ 	.word	0x00000005
        /*03e8*/ 	.word	0x00038850
        /*03ec*/ 	.short	0x010a
        /*03ee*/ 	.byte	0x3f
	.zero		1


	//   ....[30]....
        /*03f0*/ 	.word	0x00004020
        /*03f4*/ 	.word	0x00000005
        /*03f8*/ 	.word	0x00038850
        /*03fc*/ 	.short	0x010a
        /*03fe*/ 	.byte	0x3f
	.zero		1


	//   ....[31]....
        /*0400*/ 	.word	0x000055b0
        /*0404*/ 	.word	0x00000002
        /*0408*/ 	.word	0x00000000
        /*040c*/ 	.short	0x0101
        /*040e*/ 	.byte	0x3f
	.zero		1


	//   ....[32]....
        /*0410*/ 	.word	0x00006df0
        /*0414*/ 	.word	0x00000005
        /*0418*/ 	.word	0x00000000
        /*041c*/ 	.short	0x0101
        /*041e*/ 	.byte	0x3f
	.zero		1


	//   ....[33]....
        /*0420*/ 	.word	0x00007020
        /*0424*/ 	.word	0x0000000b
        /*0428*/ 	.word	0x00038830
        /*042c*/ 	.short	0x010a
        /*042e*/ 	.byte	0x3f
	.zero		1


	//   ....[34]....
        /*0430*/ 	.word	0x00007070
        /*0434*/ 	.word	0x0000000b
        /*0438*/ 	.word	0x00038830
        /*043c*/ 	.short	0x010a
        /*043e*/ 	.byte	0x3f
	.zero		1


	//   ....[35]....
        /*0440*/ 	.word	0x00007280
        /*0444*/ 	.word	0x0000000b
        /*0448*/ 	.word	0x00038850
        /*044c*/ 	.short	0x010a
        /*044e*/ 	.byte	0x3f
	.zero		1


	//   ....[36]....
        /*0450*/ 	.word	0x000072d0
        /*0454*/ 	.word	0x0000000b
        /*0458*/ 	.word	0x00038850
        /*045c*/ 	.short	0x010a
        /*045e*/ 	.byte	0x3f
	.zero		1


	//   ....[37]....
        /*0460*/ 	.word	0x000087d0
        /*0464*/ 	.word	0x0000000f
        /*0468*/ 	.word	0x00000000
        /*046c*/ 	.short	0x0101
        /*046e*/ 	.byte	0x3f
	.zero		1


	//   ....[38]....
        /*0470*/ 	.word	0x0000a750
        /*0474*/ 	.word	0x0000000b
        /*0478*/ 	.word	0x00000000
        /*047c*/ 	.short	0x0101
        /*047e*/ 	.byte	0x3f
	.zero		1


	//   ....[39]....
        /*0480*/ 	.word	0x0000aaa0
        /*0484*/ 	.word	0x00000009
        /*0488*/ 	.word	0x00038830
        /*048c*/ 	.short	0x010a
        /*048e*/ 	.byte	0x3f
	.zero		1


	//   ....[40]....
        /*0490*/ 	.word	0x0000aaf0
        /*0494*/ 	.word	0x00000009
        /*0498*/ 	.word	0x00038830
        /*049c*/ 	.short	0x010a
        /*049e*/ 	.byte	0x3f
	.zero		1


	//   ....[41]....
        /*04a0*/ 	.word	0x0000ac70
        /*04a4*/ 	.word	0x00000009
        /*04a8*/ 	.word	0x00038850
        /*04ac*/ 	.short	0x010a
        /*04ae*/ 	.byte	0x3f
	.zero		1


	//   ....[42]....
        /*04b0*/ 	.word	0x0000acb0
        /*04b4*/ 	.word	0x00000009
        /*04b8*/ 	.word	0x00038850
        /*04bc*/ 	.short	0x010a
        /*04be*/ 	.byte	0x3f
	.zero		1


	//   ....[43]....
        /*04c0*/ 	.word	0x0000ca90
        /*04c4*/ 	.word	0x00000098
        /*04c8*/ 	.word	0x00000000
        /*04cc*/ 	.short	0x0101
        /*04ce*/ 	.byte	0x3f
	.zero		1


	//   ....[44]....
        /*04d0*/ 	.word	0x0000d6d0
        /*04d4*/ 	.word	0x00000009
        /*04d8*/ 	.word	0x00000000
        /*04dc*/ 	.short	0x0101
        /*04de*/ 	.byte	0x3f
	.zero		1


	//   ....[45]....
        /*04e0*/ 	.word	0x0000d7f0
        /*04e4*/ 	.word	0x0000000b
        /*04e8*/ 	.word	0x00038830
        /*04ec*/ 	.short	0x010a
        /*04ee*/ 	.byte	0x3f
	.zero		1


	//   ....[46]....
        /*04f0*/ 	.word	0x0000d840
        /*04f4*/ 	.word	0x0000000b
        /*04f8*/ 	.word	0x00038830
        /*04fc*/ 	.short	0x010a
        /*04fe*/ 	.byte	0x3f
	.zero		1


	//   ....[47]....
        /*0500*/ 	.word	0x0000d9c0
        /*0504*/ 	.word	0x0000000b
        /*0508*/ 	.word	0x00038850
        /*050c*/ 	.short	0x010a
        /*050e*/ 	.byte	0x3f
	.zero		1


	//   ....[48]....
        /*0510*/ 	.word	0x0000da10
        /*0514*/ 	.word	0x0000000b
        /*0518*/ 	.word	0x00038850
        /*051c*/ 	.short	0x010a
        /*051e*/ 	.byte	0x3f
	.zero		1


	//   ....[49]....
        /*0520*/ 	.word	0x0000ef60
        /*0524*/ 	.word	0x00000008
        /*0528*/ 	.word	0x00000000
        /*052c*/ 	.short	0x0101
        /*052e*/ 	.byte	0x3f
	.zero		1


	//   ....[50]....
        /*0530*/ 	.word	0x00010e70
        /*0534*/ 	.word	0x0000000b
        /*0538*/ 	.word	0x00000000
        /*053c*/ 	.short	0x0101
        /*053e*/ 	.byte	0x3f
	.zero		1


	//   ....[51]....
        /*0540*/ 	.word	0x00012ad0
        /*0544*/ 	.word	0x000000ff
        /*0548*/ 	.word	0x00000000
        /*054c*/ 	.short	0x0101
        /*054e*/ 	.byte	0x05
	.zero		1


	//   ....[52]....
        /*0550*/ 	.word	0x000144e0
        /*0554*/ 	.word	0x00000008
        /*0558*/ 	.word	0x00038840
        /*055c*/ 	.short	0x010a
        /*055e*/ 	.byte	0x3f
	.zero		1


	//   ....[53]....
        /*0560*/ 	.word	0x00014b30
        /*0564*/ 	.word	0x000000ff
        /*0568*/ 	.word	0x00038820
        /*056c*/ 	.short	0x010a
        /*056e*/ 	.byte	0x26
	.zero		1


	//   ....[54]....
        /*0570*/ 	.word	0x00014bb0
        /*0574*/ 	.word	0x00000005
        /*0578*/ 	.word	0x00038860
        /*057c*/ 	.short	0x010a
        /*057e*/ 	.byte	0x3f
	.zero		1


	//   ....[55]....
        /*0580*/ 	.word	0x00015220
        /*0584*/ 	.word	0x00000002
        /*0588*/ 	.word	0x00038840
        /*058c*/ 	.short	0x010a
        /*058e*/ 	.byte	0x3f
	.zero		1


	//   ....[56]....
        /*0590*/ 	.word	0x000153b0
        /*0594*/ 	.word	0x00000002
        /*0598*/ 	.word	0x00038860
        /*059c*/ 	.short	0x010a
        /*059e*/ 	.byte	0x3f
	.zero		1


	//   ....[57]....
        /*05a0*/ 	.word	0x000159c0
        /*05a4*/ 	.word	0x00000003
        /*05a8*/ 	.word	0x00038840
        /*05ac*/ 	.short	0x010a
        /*05ae*/ 	.byte	0x3f
	.zero		1


	//   ....[58]....
        /*05b0*/ 	.word	0x00015b50
        /*05b4*/ 	.word	0x00000003
        /*05b8*/ 	.word	0x00038860
        /*05bc*/ 	.short	0x010a
        /*05be*/ 	.byte	0x3f
	.zero		1


	//   ....[59]....
        /*05c0*/ 	.word	0x000160e0
        /*05c4*/ 	.word	0x00000002
        /*05c8*/ 	.word	0x00038840
        /*05cc*/ 	.short	0x010a
        /*05ce*/ 	.byte	0x3f
	.zero		1


	//   ....[60]....
        /*05d0*/ 	.word	0x00016270
        /*05d4*/ 	.word	0x00000002
        /*05d8*/ 	.word	0x00038860
        /*05dc*/ 	.short	0x010a
        /*05de*/ 	.byte	0x3f
	.zero		1


	//   ....[61]....
        /*05e0*/ 	.word	0x00016960
        /*05e4*/ 	.word	0x00000007
        /*05e8*/ 	.word	0x00038820
        /*05ec*/ 	.short	0x010a
        /*05ee*/ 	.byte	0x3f
	.zero		1


	//   ....[62]....
        /*05f0*/ 	.word	0x00016ad0
        /*05f4*/ 	.word	0x00000005
        /*05f8*/ 	.word	0x00000000
        /*05fc*/ 	.short	0x010a
        /*05fe*/ 	.byte	0x3f
	.zero		1


	//   ....[63]....
        /*0600*/ 	.word	0x00016b40
        /*0604*/ 	.word	0x00000003
        /*0608*/ 	.word	0x00000000
        /*060c*/ 	.short	0x010a
        /*060e*/ 	.byte	0x3f
	.zero		1


	//   ....[64]....
        /*0610*/ 	.word	0x00016ba0
        /*0614*/ 	.word	0x00000005
        /*0618*/ 	.word	0x00000000
        /*061c*/ 	.short	0x010a
        /*061e*/ 	.byte	0x3f
	.zero		1


	//   ....[65]....
        /*0620*/ 	.word	0x00016bd0
        /*0624*/ 	.word	0x00000003
        /*0628*/ 	.word	0x00000000
        /*062c*/ 	.short	0x010a
        /*062e*/ 	.byte	0x3f
	.zero		1


	//   ....[66]....
        /*0630*/ 	.word	0x00016c40
        /*0634*/ 	.word	0x00000003
        /*0638*/ 	.word	0x00038800
        /*063c*/ 	.short	0x010a
        /*063e*/ 	.byte	0x3f
	.zero		1


	//   ....[67]....
        /*0640*/ 	.word	0x00016c90
        /*0644*/ 	.word	0x00000005
        /*0648*/ 	.word	0x00038830
        /*064c*/ 	.short	0x010a
        /*064e*/ 	.byte	0x3f
	.zero		1


	//   ....[68]....
        /*0650*/ 	.word	0x00016cf0
        /*0654*/ 	.word	0x00000003
        /*0658*/ 	.word	0x00038810
        /*065c*/ 	.short	0x010a
        /*065e*/ 	.byte	0x3f
	.zero		1


	//   ....[69]....
        /*0660*/ 	.word	0x00016d40
        /*0664*/ 	.word	0x00000005
        /*0668*/ 	.word	0x00038850
        /*066c*/ 	.short	0x010a
        /*066e*/ 	.byte	0x3f
	.zero		1


	//   ....[70]....
        /*0670*/ 	.word	0x00016d90
        /*0674*/ 	.word	0x0000000b
        /*0678*/ 	.word	0x00038830
        /*067c*/ 	.short	0x010a
        /*067e*/ 	.byte	0x3f
	.zero		1


	//   ....[71]....
        /*0680*/ 	.word	0x00016de0
        /*0684*/ 	.word	0x0000000b
        /*0688*/ 	.word	0x00038850
        /*068c*/ 	.short	0x010a
        /*068e*/ 	.byte	0x3f
	.zero		1


	//   ....[72]....
        /*0690*/ 	.word	0x00016e30
        /*0694*/ 	.word	0x00000009
        /*0698*/ 	.word	0x00038830
        /*069c*/ 	.short	0x010a
        /*069e*/ 	.byte	0x3f
	.zero		1


	//   ....[73]....
        /*06a0*/ 	.word	0x00016e80
        /*06a4*/ 	.word	0x00000009
        /*06a8*/ 	.word	0x00038850
        /*06ac*/ 	.short	0x010a
        /*06ae*/ 	.byte	0x3f
	.zero		1


	//   ....[74]....
        /*06b0*/ 	.word	0x00016ed0
        /*06b4*/ 	.word	0x0000000b
        /*06b8*/ 	.word	0x00038830
        /*06bc*/ 	.short	0x010a
        /*06be*/ 	.byte	0x3f
	.zero		1


	//   ....[75]....
        /*06c0*/ 	.word	0x00016f20
        /*06c4*/ 	.word	0x0000000b
        /*06c8*/ 	.word	0x00038850
        /*06cc*/ 	.short	0x010a
        /*06ce*/ 	.byte	0x3f
	.zero		1


	//   ....[76]....
        /*06d0*/ 	.word	0x000170a0
        /*06d4*/ 	.word	0x00000008
        /*06d8*/ 	.word	0x00038840
        /*06dc*/ 	.short	0x010a
        /*06de*/ 	.byte	0x3f
	.zero		1


	//   ....[77]....
        /*06e0*/ 	.word	0x00017100
        /*06e4*/ 	.word	0x00000008
        /*06e8*/ 	.word	0x00038820
        /*06ec*/ 	.short	0x010a
        /*06ee*/ 	.byte	0x3f
	.zero		1


	//   ....[78]....
        /*06f0*/ 	.word	0x00017150
        /*06f4*/ 	.word	0x00000005
        /*06f8*/ 	.word	0x00038860
        /*06fc*/ 	.short	0x010a
        /*06fe*/ 	.byte	0x3f
	.zero		1


	//   ....[79]....
        /*0700*/ 	.word	0x000171a0
        /*0704*/ 	.word	0x00000002
        /*0708*/ 	.word	0x00038840
        /*070c*/ 	.short	0x010a
        /*070e*/ 	.byte	0x3f
	.zero		1


	//   ....[80]....
        /*0710*/ 	.word	0x000171f0
        /*0714*/ 	.word	0x00000002
        /*0718*/ 	.word	0x00038860
        /*071c*/ 	.short	0x010a
        /*071e*/ 	.byte	0x3f
	.zero		1


	//   ....[81]....
        /*0720*/ 	.word	0x00017240
        /*0724*/ 	.word	0x00000003
        /*0728*/ 	.word	0x00038840
        /*072c*/ 	.short	0x010a
        /*072e*/ 	.byte	0x3f
	.zero		1


	//   ....[82]....
        /*0730*/ 	.word	0x00017290
        /*0734*/ 	.word	0x00000003
        /*0738*/ 	.word	0x00038860
        /*073c*/ 	.short	0x010a
        /*073e*/ 	.byte	0x3f
	.zero		1


	//   ....[83]....
        /*0740*/ 	.word	0x000172e0
        /*0744*/ 	.word	0x00000002
        /*0748*/ 	.word	0x00038840
        /*074c*/ 	.short	0x010a
        /*074e*/ 	.byte	0x3f
	.zero		1


	//   ....[84]....
        /*0750*/ 	.word	0x00017330
        /*0754*/ 	.word	0x00000002
        /*0758*/ 	.word	0x00038860
        /*075c*/ 	.short	0x010a
        /*075e*/ 	.byte	0x3f
	.zero		1


	//   ....[85]....
        /*0760*/ 	.word	0x00017410
        /*0764*/ 	.word	0x00000007
        /*0768*/ 	.word	0x00038820
        /*076c*/ 	.short	0x010a
        /*076e*/ 	.byte	0x3f
	.zero		1


	//   ....[86]....
        /*0770*/ 	.word	0x00017460
        /*0774*/ 	.word	0x00000005
        /*0778*/ 	.word	0x00000000
        /*077c*/ 	.short	0x010a
        /*077e*/ 	.byte	0x3f
	.zero		1


	//   ....[87]....
        /*0780*/ 	.word	0x000174b0
        /*0784*/ 	.word	0x00000003
        /*0788*/ 	.word	0x00000000
        /*078c*/ 	.short	0x010a
        /*078e*/ 	.byte	0x3f
	.zero		1


	//   ....[88]....
        /*0790*/ 	.word	0x00017500
        /*0794*/ 	.word	0x00000005
        /*0798*/ 	.word	0x00000000
        /*079c*/ 	.short	0x010a
        /*079e*/ 	.byte	0x3f
	.zero		1


	//----- nvinfo : EIATTR_NUM_MBARRIERS
	.align		4
.L_345:
        /*07a0*/ 	.byte	0x03, 0x38
        /*07a2*/ 	.short	0x0017


	//----- nvinfo : EIATTR_EXIT_INSTR_OFFSETS
	.align		4
        /*07a4*/ 	.byte	0x04, 0x1c
        /*07a6*/ 	.short	(.L_347 - .L_346)


	//   ....[0]....
.L_346:
        /*07a8*/ 	.word	0x00000a90


	//   ....[1]....
        /*07ac*/ 	.word	0x000133d0


	//   ....[2]....
        /*07b0*/ 	.word	0x00013430


	//   ....[3]....
        /*07b4*/ 	.word	0x000169d0


	//   ....[4]....
        /*07b8*/ 	.word	0x00016c20


	//----- nvinfo : EIATTR_MAX_THREADS
	.align		4
.L_347:
        /*07bc*/ 	.byte	0x04, 0x05
        /*07be*/ 	.short	(.L_349 - .L_348)
.L_348:
        /*07c0*/ 	.word	0x00000180
        /*07c4*/ 	.word	0x00000001
        /*07c8*/ 	.word	0x00000001


	//----- nvinfo : EIATTR_CRS_STACK_SIZE
	.align		4
.L_349:
        /*07cc*/ 	.byte	0x04, 0x1e
        /*07ce*/ 	.short	(.L_351 - .L_350)
.L_350:
        /*07d0*/ 	.word	0x00000000


	//----- nvinfo : EIATTR_CBANK_PARAM_SIZE
	.align		4
.L_351:
        /*07d4*/ 	.byte	0x03, 0x19
        /*07d6*/ 	.short	0x0cf0


	//----- nvinfo : EIATTR_PARAM_CBANK
	.align		4
        /*07d8*/ 	.byte	0x04, 0x0a
        /*07da*/ 	.short	(.L_353 - .L_352)
	.align		4
.L_352:
        /*07dc*/ 	.word	index@(.nv.constant0._ZN7cutlass13device_kernelIN5flash11enable_sm90INS1_16FlashAttnFwdSm90INS1_25CollectiveMainloopFwdSm90ILi2EN4cute5tupleIJNS5_1CILi1EEES8_S8_EEENS6_IJNS7_ILi64EEESA_SA_EEELi512ENS_6half_tEfNS_4arch4Sm90ELb0ELb1ELb0ELb0ELb0ELb0ELb1ELb0ELb0ELb0ELb0ELb0EEENS1_21CollectiveEpilogueFwdINS6_IJSA_NS7_ILi512EEESA_EEES9_SC_SE_Li256ELb0ELb0ELb0ELb0EEENS1_30DynamicPersistentTileSchedulerILi256ELi32ELb0ELb0ELb1EEEEEEEEEvNT_6ParamsE)
        /*07e0*/ 	.short	0x0210
        /*07e2*/ 	.short	0x0cf0


	//----- nvinfo : EIATTR_SW_WAR
	.align		4
.L_353:
        /*07e4*/ 	.byte	0x04, 0x36
        /*07e6*/ 	.short	(.L_355 - .L_354)
.L_354:
        /*07e8*/ 	.word	0x00000008
.L_355:


//--------------------- .nv.info._ZN7cutlass13device_kernelIN5flash11enable_sm90INS1_16FlashAttnFwdSm90INS1_25CollectiveMainloopFwdSm90ILi2EN4cute5tupleIJNS5_1CILi1EEES8_S8_EEENS6_IJNS7_ILi64EEESA_SA_EEELi512ENS_6half_tEfNS_4arch4Sm90ELb0ELb1ELb0ELb1ELb0ELb0ELb0ELb0ELb0ELb0ELb0ELb0EEENS1_21CollectiveEpilogueFwdINS6_IJSA_NS7_ILi512EEESA_EEES9_SC_SE_Li256ELb1ELb0ELb0ELb0EEENS1_36VarlenDynamicPersistentTileSchedulerILi64ELi64ELi256ELi32ELb0ELb0ELb1ELb1ELb0ELb1EEEEEEEEEvNT_6ParamsE --------------------------
	.section	.nv.info._ZN7cutlass13device_kernelIN5flash11enable_sm90INS1_16FlashAttnFwdSm90INS1_25CollectiveMainloopFwdSm90ILi2EN4cute5tupleIJNS5_1CILi1EEES8_S8_EEENS6_IJNS7_ILi64EEESA_SA_EEELi512ENS_6half_tEfNS_4arch4Sm90ELb0ELb1ELb0ELb1ELb0ELb0ELb0ELb0ELb0ELb0ELb0ELb0EEENS1_21CollectiveEpilogueFwdINS6_IJSA_NS7_ILi512EEESA_EEES9_SC_SE_Li256ELb1ELb0ELb0ELb0EEENS1_36VarlenDynamicPersistentTileSchedulerILi64ELi64ELi256ELi32ELb0ELb0ELb1ELb1ELb0ELb1EEEEEEEEEvNT_6ParamsE,"",@"SHT_CUDA_INFO"
	.sectionflags	@""
	.align	4


	//----- nvinfo : EIATTR_CUDA_API_VERSION
	.align		4
        /*0000*/ 	.byte	0x04, 0x37
        /*0002*/ 	.short	(.L_357 - .L_356)
.L_356:
        /*0004*/ 	.word	0x00000082


	//----- nvinfo : EIATTR_KPARAM_INFO
	.align		4
.L_357:
        /*0008*/ 	.byte	0x04, 0x17
        /*000a*/ 	.short	(.L_359 - .L_358)
.L_358:
        /*000c*/ 	.word	0x00000000
        /*0010*/ 	.short	0x0000
        /*0012*/ 	.short	0x0070
        /*0014*/ 	.byte	0x00, 0xf0, 0x01, 0x28


	//----- nvinfo : EIATTR_SPARSE_MMA_MASK
	.align		4
.L_359:
        /*0018*/ 	.byte	0x03, 0x50
        /*001a*/ 	.short	0x0000


	//----- nvinfo : EIATTR_MAXREG_COUNT
	.align		4
        /*001c*/ 	.byte	0x03, 0x1b
        /*001e*/ 	.short	0x00a8


	//----- nvinfo : EIATTR_NUM_BARRIERS
	.align		4
        /*0020*/ 	.byte	0x02, 0x4c
        /*0022*/ 	.byte	0x10
	.zero		1


	//----- nvinfo : EIATTR_EXTERNS
	.align		4
        /*0024*/ 	.byte	0x04, 0x0f
        /*0026*/ 	.short	(.L_361 - .L_360)


	//   ....[0]....
	.align		4
.L_360:
        /*0028*/ 	.word	index@(__assertfail)


	//----- nvinfo : EIATTR_ANNOTATIONS
	.align		4
.L_361:
        /*002c*/ 	.byte	0x04, 0x55
        /*002e*/ 	.short	(.L_363 - .L_362)


	//   ....[0]....
.L_362:
        /* <DEDUP_REMOVED lines=27> */


	//----- nvinfo : EIATTR_MERCURY_ISA_VERSION
	.align		4
.L_363:
        /*01d0*/ 	.byte	0x03, 0x5f
        /*01d2*/ 	.short	0x0101


	//----- nvinfo : EIATTR_UNUSED_LOAD_BYTE_OFFSET
	.align		4
        /*01d4*/ 	.byte	0x04, 0x44
        /*01d6*/ 	.short	(.L_365 - .L_364)


	//   ....[0]....
.L_364:
        /*01d8*/ 	.word	0x00000a40
        /*01dc*/ 	.word	0x0000fff0


	//   ....[1]....
        /*01e0*/ 	.word	0x0000cb20
        /*01e4*/ 	.word	0x0000fff0


	//----- nvinfo : EIATTR_INT_WARP_WIDE_INSTR_OFFSETS
	.align		4
.L_365:
        /*01e8*/ 	.byte	0x04, 0x31
        /*01ea*/ 	.short	(.L_367 - .L_366)


	//   ....[0]....
.L_366:
        /*01ec*/ 	.word	0x00000160


	//   ....[1]....
        /*01f0*/ 	.word	0x000001a0


	//   ....[2]....
        /*01f4*/ 	.word	0x00000210


	//   ....[3]....
        /*01f8*/ 	.word	0x000108e0


	//   ....[4]....
        /*01fc*/ 	.word	0x00010970


	//   ....[5]....
        /*0200*/ 	.word	0x00010e70


	//   ....[6]....
        /*0204*/ 	.word	0x00010ef0


	//   ....[7]....
        /*0208*/ 	.word	0x00013710


	//   ....[8]....
        /*020c*/ 	.word	0x000137a0


	//----- nvinfo : EIATTR_COOP_GROUP_MASK_REGIDS
	.align		4
.L_367:
        /*0210*/ 	.byte	0x04, 0x29
        /*0212*/ 	.short	(.L_369 - .L_368)


	//   ....[0]....
.L_368:
        /*0214*/ 	.word	0xffffffff


	//   ....[1]....
        /*0218*/ 	.word	0xffffffff


	//   ....[2]....
        /*021c*/ 	.word	0xffffffff


	//   ....[3]....
        /*0220*/ 	.word	0xffffffff


	//   ....[4]....
        /*0224*/ 	.word	0xffffffff


	//   ....[5]....
        /*0228*/ 	.word	0xffffffff


	//   ....[6]....
        /*022c*/ 	.word	0xffffffff


	//   ....[7]....
        /*0230*/ 	.word	0xffffffff


	//   ....[8]....
        /*0234*/ 	.word	0xffffffff


	//   ....[9]....
        /*0238*/ 	.word	0xffffffff


	//   ....[10]....
        /*023c*/ 	.word	0xffffffff


	//   ....[11]....
        /*0240*/ 	.word	0xffffffff


	//   ....[12]....
        /*0244*/ 	.word	0xffffffff


	//   ....[13]....
        /*0248*/ 	.word	0xffffffff


	//   ....[14]....
        /*024c*/ 	.word	0xffffffff


	//   ....[15]....
        /*0250*/ 	.word	0xffffffff


	//   ....[16]....
        /*0254*/ 	.word	0xffffffff


	//   ....[17]....
        /*0258*/ 	.word	0xffffffff


	//   ....[18]....
        /*025c*/ 	.word	0xffffffff


	//   ....[19]....
        /*0260*/ 	.word	0xffffffff


	//   ....[20]....
        /*0264*/ 	.word	0xffffffff


	//   ....[21]....
        /*0268*/ 	.word	0xffffffff


	//   ....[22]....
        /*026c*/ 	.word	0xffffffff


	//   ....[23]....
        /*0270*/ 	.word	0xffffffff


	//   ....[24]....
        /*0274*/ 	.word	0xffffffff


	//   ....[25]....
        /*0278*/ 	.word	0xffffffff


	//   ....[26]....
        /*027c*/ 	.word	0xffffffff


	//   ....[27]....
        /*0280*/ 	.word	0xffffffff


	//   ....[28]....
        /*0284*/ 	.word	0xffffffff


	//   ....[29]....
        /*0288*/ 	.word	0xffffffff


	//   ....[30]....
        /*028c*/ 	.word	0xffffffff


	//   ....[31]....
        /*0290*/ 	.word	0xffffffff


	//   ....[32]....
        /*0294*/ 	.word	0xffffffff


	//   ....[33]....
        /*0298*/ 	.word	0xffffffff


	//   ....[34]....
        /*029c*/ 	.word	0xffffffff


	//   ....[35]....
        /*02a0*/ 	.word	0xffffffff


	//   ....[36]....
        /*02a4*/ 	.word	0xffffffff


	//   ....[37]....
        /*02a8*/ 	.word	0xffffffff


	//   ....[38]....
        /*02ac*/ 	.word	0xffffffff


	//   ....[39]....
        /*02b0*/ 	.word	0xffffffff


	//   ....[40]....
        /*02b4*/ 	.word	0xffffffff


	//   ....[41]....
        /*02b8*/ 	.word	0xffffffff


	//   ....[42]....
        /*02bc*/ 	.word	0xffffffff


	//   ....[43]....
        /*02c0*/ 	.word	0xffffffff


	//   ....[44]....
        /*02c4*/ 	.word	0xffffffff


	//   ....[45]....
        /*02c8*/ 	.word	0xffffffff


	//   ....[46]....
        /*02cc*/ 	.word	0xffffffff


	//   ....[47]....
        /*02d0*/ 	.word	0xffffffff


	//   ....[48]....
        /*02d4*/ 	.word	0xffffffff


	//   ....[49]....
        /*02d8*/ 	.word	0xffffffff


	//   ....[50]....
        /*02dc*/ 	.word	0xffffffff


	//   ....[51]....
        /*02e0*/ 	.word	0xffffffff


	//   ....[52]....
        /*02e4*/ 	.word	0xffffffff


	//   ....[53]....
        /*02e8*/ 	.word	0xffffffff


	//   ....[54]....
        /*02ec*/ 	.word	0xffffffff


	//   ....[55]....
        /*02f0*/ 	.word	0xffffffff


	//   ....[56]....
        /*02f4*/ 	.word	0xffffffff


	//   ....[57]....
        /*02f8*/ 	.word	0xffffffff


	//   ....[58]....
        /*02fc*/ 	.word	0xffffffff


	//   ....[59]....
        /*0300*/ 	.word	0xffffffff


	//   ....[60]....
        /*0304*/ 	.word	0xffffffff


	//   ....[61]....
        /*0308*/ 	.word	0xffffffff


	//   ....[62]....
        /*030c*/ 	.word	0xffffffff


	//   ....[63]....
        /*0310*/ 	.word	0xffffffff


	//   ....[64]....
        /*0314*/ 	.word	0xffffffff


	//   ....[65]....
        /*0318*/ 	.word	0xffffffff


	//   ....[66]....
        /*031c*/ 	.word	0xffffffff


	//   ....[67]....
        /*0320*/ 	.word	0xffffffff


	//   ....[68]....
        /*0324*/ 	.word	0x0500000f


	//   ....[69]....
        /*0328*/ 	.word	0x0500000f


	//   ....[70]....
        /*032c*/ 	.word	0x0500000f


	//   ....[71]....
        /*0330*/ 	.word	0x0500000f


	//   ....[72]....
        /*0334*/ 	.word	0x0500000f


	//   ....[73]....
        /*0338*/ 	.word	0x0500000f


	//   ....[74]....
        /*033c*/ 	.word	0x0500000f


	//   ....[75]....
        /*0340*/ 	.word	0x0500000f


	//   ....[76]....
        /*0344*/ 	.word	0x0500000f


	//   ....[77]....
        /*0348*/ 	.word	0x0500000f


	//   ....[78]....
        /*034c*/ 	.word	0x0500000f


	//   ....[79]....
        /*0350*/ 	.word	0x0500000f


	//   ....[80]....
        /*0354*/ 	.word	0x0500000f


	//   ....[81]....
        /*0358*/ 	.word	0x0500000f


	//   ....[82]....
        /*035c*/ 	.word	0x0500000f


	//   ....[83]....
        /*0360*/ 	.word	0x0500000f


	//   ....[84]....
        /*0364*/ 	.word	0x0500000f


	//   ....[85]....
        /*0368*/ 	.word	0x0500000f


	//   ....[86]....
        /*036c*/ 	.word	0x0500000f


	//----- nvinfo : EIATTR_COOP_GROUP_INSTR_OFFSETS
	.align		4
.L_369:
        /*0370*/ 	.byte	0x04, 0x28
        /*0372*/ 	.short	(.L_371 - .L_370)


	//   ....[0]....
.L_370:
        /*0374*/ 	.word	0x00000060


	//   ....[1]....
        /*0378*/ 	.word	0x00000170


	//   ....[2]....
        /*037c*/ 	.word	0x000001c0


	//   ....[3]....
        /*0380*/ 	.word	0x000003b0


	//   ....[4]....
        /*0384*/ 	.word	0x00000510


	//   ....[5]....
        /*0388*/ 	.word	0x00000630


	//   ....[6]....
        /*038c*/ 	.word	0x00000790


	//   ....[7]....
        /*0390*/ 	.word	0x00001bf0


	//   ....[8]....
        /*0394*/ 	.word	0x00003be0


	//   ....[9]....
        /*0398*/ 	.word	0x00004e40


	//   ....[10]....
        /*039c*/ 	.word	0x00004f60


	//   ....[11]....
        /*03a0*/ 	.word	0x00005470


	//   ....[12]....
        /*03a4*/ 	.word	0x00005500


	//   ....[13]....
        /*03a8*/ 	.word	0x00005d50


	//   ....[14]....
        /*03ac*/ 	.word	0x00006ad0


	//   ....[15]....
        /*03b0*/ 	.word	0x00006bd0


	//   ....[16]....
        /*03b4*/ 	.word	0x00006f80


	//   ....[17]....
        /*03b8*/ 	.word	0x00007030


	//   ....[18]....
        /*03bc*/ 	.word	0x000081b0


	//   ....[19]....
        /*03c0*/ 	.word	0x000087c0


	//   ....[20]....
        /*03c4*/ 	.word	0x000087f0


	//   ....[21]....
        /*03c8*/ 	.word	0x00008a50


	//   ....[22]....
        /*03cc*/ 	.word	0x00008c20


	//   ....[23]....
        /*03d0*/ 	.word	0x00009c70


	//   ....[24]....
        /*03d4*/ 	.word	0x0000a910


	//   ....[25]....
        /*03d8*/ 	.word	0x0000a9d0


	//   ....[26]....
        /*03dc*/ 	.word	0x0000adb0


	//   ....[27]....
        /*03e0*/ 	.word	0x0000ae60


	//   ....[28]....
        /*03e4*/ 	.word	0x0000bfe0


	//   ....[29]....
        /*03e8*/ 	.word	0x0000c020


	//   ....[30]....
        /*03ec*/ 	.word	0x0000c050


	//   ....[31]....
        /*03f0*/ 	.word	0x0000c0c0


	//   ....[32]....
        /*03f4*/ 	.word	0x0000c0d0


	//   ....[33]....
        /*03f8*/ 	.word	0x0000da60


	//   ....[34]....
        /*03fc*/ 	.word	0x0000f490


	//   ....[35]....
        /*0400*/ 	.word	0x0000f600


	//   ....[36]....
        /*0404*/ 	.word	0x0000f630


	//   ....[37]....
        /*0408*/ 	.word	0x0000f670


	//   ....[38]....
        /*040c*/ 	.word	0x0000f6e0


	//   ....[39]....
        /*0410*/ 	.word	0x0000f740


	//   ....[40]....
        /*0414*/ 	.word	0x0000f780


	//   ....[41]....
        /*0418*/ 	.word	0x0000f920


	//   ....[42]....
        /*041c*/ 	.word	0x0000f980


	//   ....[43]....
        /*0420*/ 	.word	0x0000f9c0


	//   ....[44]....
        /*0424*/ 	.word	0x0000fa00


	//   ....[45]....
        /*0428*/ 	.word	0x0000fa30


	//   ....[46]....
        /*042c*/ 	.word	0x0000fa60


	//   ....[47]....
        /*0430*/ 	.word	0x0000faf0


	//   ....[48]....
        /*0434*/ 	.word	0x0000fb50


	//   ....[49]....
        /*0438*/ 	.word	0x0000fbe0


	//   ....[50]....
        /*043c*/ 	.word	0x00013830


	//   ....[51]....
        /*0440*/ 	.word	0x00013840


	//   ....[52]....
        /*0444*/ 	.word	0x00013950


	//   ....[53]....
        /*0448*/ 	.word	0x000139b0


	//   ....[54]....
        /*044c*/ 	.word	0x000139f0


	//   ....[55]....
        /*0450*/ 	.word	0x00013a30


	//   ....[56]....
        /*0454*/ 	.word	0x00013a60


	//   ....[57]....
        /*0458*/ 	.word	0x00013a90


	//   ....[58]....
        /*045c*/ 	.word	0x00013c20


	//   ....[59]....
        /*0460*/ 	.word	0x00013c80


	//   ....[60]....
        /*0464*/ 	.word	0x00013cc0


	//   ....[61]....
        /*0468*/ 	.word	0x00013d00


	//   ....[62]....
        /*046c*/ 	.word	0x00013d30


	//   ....[63]....
        /*0470*/ 	.word	0x00013d60


	//   ....[64]....
        /*0474*/ 	.word	0x00013e20


	//   ....[65]....
        /*0478*/ 	.word	0x00013e40


	//   ....[66]....
        /*047c*/ 	.word	0x00013eb0


	//   ....[67]....
        /*0480*/ 	.word	0x00014540


	//   ....[68]....
        /*0484*/ 	.word	0x00014c50


	//   ....[69]....
        /*0488*/ 	.word	0x00015070


	//   ....[70]....
        /*048c*/ 	.word	0x00015100


	//   ....[71]....
        /*0490*/ 	.word	0x000151a0


	//   ....[72]....
        /*0494*/ 	.word	0x00015250


	//   ....[73]....
        /*0498*/ 	.word	0x000152d0


	//   ....[74]....
        /*049c*/ 	.word	0x00015350


	//   ....[75]....
        /*04a0*/ 	.word	0x000153d0


	//   ....[76]....
        /*04a4*/ 	.word	0x00015450


	//   ....[77]....
        /*04a8*/ 	.word	0x000154e0


	//   ....[78]....
        /*04ac*/ 	.word	0x00015590


	//   ....[79]....
        /*04b0*/ 	.word	0x00015610


	//   ....[80]....
        /*04b4*/ 	.word	0x00015690


	//   ....[81]....
        /*04b8*/ 	.word	0x00015710


	//   ....[82]....
        /*04bc*/ 	.word	0x00015790


	//   ....[83]....
        /*04c0*/ 	.word	0x00015800


	//   ....[84]....
        /*04c4*/ 	.word	0x000158a0


	//   ....[85]....
        /*04c8*/ 	.word	0x00015930


	//   ....[86]....
        /*04cc*/ 	.word	0x00015a60


	//----- nvinfo : EIATTR_REG_RECONFIG
	.align		4
.L_371:
        /*04d0*/ 	.byte	0x01, 0x54
	.zero		2


	//----- nvinfo : EIATTR_SYSCALL_OFFSETS
	.align		4
        /*04d4*/ 	.byte	0x04, 0x46
        /*04d6*/ 	.short	(.L_373 - .L_372)


	//   ....[0]....
.L_372:
        /*04d8*/ 	.word	0x00003db0


	//   ....[1]....
        /*04dc*/ 	.word	0x00010b00


	//   ....[2]....
        /*04e0*/ 	.word	0x00010c40


	//   ....[3]....
        /*04e4*/ 	.word	0x00010d40


	//----- nvinfo : EIATTR_MBARRIER_INSTR_OFFSETS
	.align		4
.L_373:
        /*04e8*/ 	.byte	0x04, 0x39
        /*04ea*/ 	.short	(.L_375 - .L_374)


	//   ....[0]....
.L_374:
        /*04ec*/ 	.word	0x000002a0
        /*04f0*/ 	.word	0x000000ff
        /*04f4*/ 	.word	0x00028c00
        /*04f8*/ 	.short	0x0100
        /*04fa*/ 	.byte	0x08
	.zero		1


	//   ....[1]....
        /*04fc*/ 	.word	0x000002b0
        /*0500*/ 	.word	0x000000ff
        /*0504*/ 	.word	0x00028c20
        /*0508*/ 	.short	0x0100
        /*050a*/ 	.byte	0x08
	.zero		1


	//   ....[2]....
        /*050c*/ 	.word	0x00000360
        /*0510*/ 	.word	0x000000ff
        /*0514*/ 	.word	0x00028c30
        /*0518*/ 	.short	0x0100
        /*051a*/ 	.byte	0x06
	.zero		1


	//   ....[3]....
        /*051c*/ 	.word	0x00000370
        /*0520*/ 	.word	0x000000ff
        /*0524*/ 	.word	0x00028c40
        /*0528*/ 	.short	0x0100
        /*052a*/ 	.byte	0x06
	.zero		1


	//   ....[4]....
        /*052c*/ 	.word	0x00000380
        /*0530*/ 	.word	0x000000ff
        /*0534*/ 	.word	0x00028c38
        /*0538*/ 	.short	0x0100
        /*053a*/ 	.byte	0x06
	.zero		1


	//   ....[5]....
        /*053c*/ 	.word	0x00000390
        /*0540*/ 	.word	0x000000ff
        /*0544*/ 	.word	0x00028c48
        /*0548*/ 	.short	0x0100
        /*054a*/ 	.byte	0x06
	.zero		1


	//   ....[6]....
        /*054c*/ 	.word	0x000004c0
        /*0550*/ 	.word	0x000000ff
        /*0554*/ 	.word	0x00028c50
        /*0558*/ 	.short	0x0100
        /*055a*/ 	.byte	0x08
	.zero		1


	//   ....[7]....
        /*055c*/ 	.word	0x000004d0
        /*0560*/ 	.word	0x000000ff
        /*0564*/ 	.word	0x00028c60
        /*0568*/ 	.short	0x0100
        /*056a*/ 	.byte	0x08
	.zero		1


	//   ....[8]....
        /*056c*/ 	.word	0x000004e0
        /*0570*/ 	.word	0x000000ff
        /*0574*/ 	.word	0x00028c58
        /*0578*/ 	.short	0x0100
        /*057a*/ 	.byte	0x08
	.zero		1


	//   ....[9]....
        /*057c*/ 	.word	0x000004f0
        /*0580*/ 	.word	0x000000ff
        /*0584*/ 	.word	0x00028c68
        /*0588*/ 	.short	0x0100
        /*058a*/ 	.byte	0x08
	.zero		1


	//   ....[10]....
        /*058c*/ 	.word	0x000005e0
        /*0590*/ 	.word	0x000000ff
        /*0594*/ 	.word	0x00028c70
        /*0598*/ 	.short	0x0100
        /*059a*/ 	.byte	0x06
	.zero		1


	//   ....[11]....
        /*059c*/ 	.word	0x000005f0
        /*05a0*/ 	.word	0x000000ff
        /*05a4*/ 	.word	0x00028c80
        /*05a8*/ 	.short	0x0100
        /*05aa*/ 	.byte	0x06
	.zero		1


	//   ....[12]....
        /*05ac*/ 	.word	0x00000600
        /*05b0*/ 	.word	0x000000ff
        /*05b4*/ 	.word	0x00028c78
        /*05b8*/ 	.short	0x0100
        /*05ba*/ 	.byte	0x06
	.zero		1


	//   ....[13]....
        /*05bc*/ 	.word	0x00000610
        /*05c0*/ 	.word	0x000000ff
        /*05c4*/ 	.word	0x00028c88
        /*05c8*/ 	.short	0x0100
        /*05ca*/ 	.byte	0x06
	.zero		1


	//   ....[14]....
        /*05cc*/ 	.word	0x00000740
        /*05d0*/ 	.word	0x000000ff
        /*05d4*/ 	.word	0x00028c90
        /*05d8*/ 	.short	0x0100
        /*05da*/ 	.byte	0x08
	.zero		1


	//   ....[15]....
        /*05dc*/ 	.word	0x00000750
        /*05e0*/ 	.word	0x000000ff
        /*05e4*/ 	.word	0x00028ca0
        /*05e8*/ 	.short	0x0100
        /*05ea*/ 	.byte	0x08
	.zero		1


	//   ....[16]....
        /*05ec*/ 	.word	0x00000760
        /*05f0*/ 	.word	0x000000ff
        /*05f4*/ 	.word	0x00028c98
        /*05f8*/ 	.short	0x0100
        /*05fa*/ 	.byte	0x08
	.zero		1


	//   ....[17]....
        /*05fc*/ 	.word	0x00000770
        /*0600*/ 	.word	0x000000ff
        /*0604*/ 	.word	0x00028ca8
        /*0608*/ 	.short	0x0100
        /*060a*/ 	.byte	0x08
	.zero		1


	//   ....[18]....
        /*060c*/ 	.word	0x000008a0
        /*0610*/ 	.word	0x000000ff
        /*0614*/ 	.word	0x00028cb0
        /*0618*/ 	.short	0x0100
        /*061a*/ 	.byte	0x08
	.zero		1


	//   ....[19]....
        /*061c*/ 	.word	0x000008b0
        /*0620*/ 	.word	0x000000ff
        /*0624*/ 	.word	0x00028cc0
        /*0628*/ 	.short	0x0100
        /*062a*/ 	.byte	0x08
	.zero		1


	//   ....[20]....
        /*062c*/ 	.word	0x000008c0
        /*0630*/ 	.word	0x000000ff
        /*0634*/ 	.word	0x00028cb8
        /*0638*/ 	.short	0x0100
        /*063a*/ 	.byte	0x08
	.zero		1


	//   ....[21]....
        /*063c*/ 	.word	0x000008d0
        /*0640*/ 	.word	0x000000ff
        /*0644*/ 	.word	0x00028cc8
        /*0648*/ 	.short	0x0100
        /*064a*/ 	.byte	0x08
	.zero		1


	//   ....[22]....
        /*064c*/ 	.word	0x00001cf0
        /*0650*/ 	.word	0x000000ff
        /*0654*/ 	.word	0x00028c50
        /*0658*/ 	.short	0x010a
        /*065a*/ 	.byte	0x16
	.zero		1


	//   ....[23]....
        /*065c*/ 	.word	0x00001fc0
        /*0660*/ 	.word	0x00000000
        /*0664*/ 	.word	0x00000000
        /*0668*/ 	.short	0x0101
        /*066a*/ 	.byte	0x3f
	.zero		1


	//   ....[24]....
        /*066c*/ 	.word	0x00002900
        /*0670*/ 	.word	0x000000ff
        /*0674*/ 	.word	0x00028c50
        /*0678*/ 	.short	0x010a
        /*067a*/ 	.byte	0x14
	.zero		1


	//   ....[25]....
        /*067c*/ 	.word	0x00002940
        /*0680*/ 	.word	0x000000ff
        /*0684*/ 	.word	0x00028c50
        /*0688*/ 	.short	0x010a
        /*068a*/ 	.byte	0x14
	.zero		1


	//   ....[26]....
        /*068c*/ 	.word	0x00002b10
        /*0690*/ 	.word	0x00000003
        /*0694*/ 	.word	0x00000000
        /*0698*/ 	.short	0x0101
        /*069a*/ 	.byte	0x3f
	.zero		1


	//   ....[27]....
        /*069c*/ 	.word	0x00003e20
        /*06a0*/ 	.word	0x000000ff
        /*06a4*/ 	.word	0x00028c00
        /*06a8*/ 	.short	0x010a
        /*06aa*/ 	.byte	0x26
	.zero		1


	//   ....[28]....
        /*06ac*/ 	.word	0x00003e90
        /*06b0*/ 	.word	0x0000000a
        /*06b4*/ 	.word	0x00028c30
        /*06b8*/ 	.short	0x010a
        /*06ba*/ 	.byte	0x3f
	.zero		1


	//   ....[29]....
        /*06bc*/ 	.word	0x00003ed0
        /*06c0*/ 	.word	0x0000000a
        /*06c4*/ 	.word	0x00028c30
        /*06c8*/ 	.short	0x010a
        /*06ca*/ 	.byte	0x3f
	.zero		1


	//   ....[30]....
        /*06cc*/ 	.word	0x00004280
        /*06d0*/ 	.word	0x00000000
        /*06d4*/ 	.word	0x00000000
        /*06d8*/ 	.short	0x0101
        /*06da*/ 	.byte	0x3f
	.zero		1


	//   ....[31]....
        /*06dc*/ 	.word	0x00005ab0
        /*06e0*/ 	.word	0x0000000a
        /*06e4*/ 	.word	0x00028c50
        /*06e8*/ 	.short	0x010a
        /*06ea*/ 	.byte	0x3f
	.zero		1


	//   ....[32]....
        /*06ec*/ 	.word	0x00005af0
        /*06f0*/ 	.word	0x0000000a
        /*06f4*/ 	.word	0x00028c50
        /*06f8*/ 	.short	0x010a
        /*06fa*/ 	.byte	0x3f
	.zero		1


	//   ....[33]....
        /*06fc*/ 	.word	0x00005d70
        /*0700*/ 	.word	0x0000000a
        /*0704*/ 	.word	0x00000000
        /*0708*/ 	.short	0x0101
        /*070a*/ 	.byte	0x3f
	.zero		1


	//   ....[34]....
        /*070c*/ 	.word	0x00006000
        /*0710*/ 	.word	0x000000ff
        /*0714*/ 	.word	0x00028c30
        /*0718*/ 	.short	0x010a
        /*071a*/ 	.byte	0x1a
	.zero		1


	//   ....[35]....
        /*071c*/ 	.word	0x00006040
        /*0720*/ 	.word	0x000000ff
        /*0724*/ 	.word	0x00028c30
        /*0728*/ 	.short	0x010a
        /*072a*/ 	.byte	0x1a
	.zero		1


	//   ....[36]....
        /*072c*/ 	.word	0x00006220
        /*0730*/ 	.word	0x00000008
        /*0734*/ 	.word	0x00000000
        /*0738*/ 	.short	0x0101
        /*073a*/ 	.byte	0x3f
	.zero		1


	//   ....[37]....
        /*073c*/ 	.word	0x00007f00
        /*0740*/ 	.word	0x000000ff
        /*0744*/ 	.word	0x00028c50
        /*0748*/ 	.short	0x010a
        /*074a*/ 	.byte	0x1a
	.zero		1


	//   ....[38]....
        /*074c*/ 	.word	0x00007f40
        /*0750*/ 	.word	0x000000ff
        /*0754*/ 	.word	0x00028c50
        /*0758*/ 	.short	0x010a
        /*075a*/ 	.byte	0x1a
	.zero		1


	//   ....[39]....
        /*075c*/ 	.word	0x000081d0
        /*0760*/ 	.word	0x00000015
        /*0764*/ 	.word	0x00000000
        /*0768*/ 	.short	0x0101
        /*076a*/ 	.byte	0x3f
	.zero		1


	//   ....[40]....
        /*076c*/ 	.word	0x00008500
        /*0770*/ 	.word	0x000000ff
        /*0774*/ 	.word	0x00028c30
        /*0778*/ 	.short	0x010a
        /*077a*/ 	.byte	0x16
	.zero		1


	//   ....[41]....
        /*077c*/ 	.word	0x00008540
        /*0780*/ 	.word	0x000000ff
        /*0784*/ 	.word	0x00028c30
        /*0788*/ 	.short	0x010a
        /*078a*/ 	.byte	0x16
	.zero		1


	//   ....[42]....
        /*078c*/ 	.word	0x00008f60
        /*0790*/ 	.word	0x0000009a
        /*0794*/ 	.word	0x00000000
        /*0798*/ 	.short	0x0101
        /*079a*/ 	.byte	0x3f
	.zero		1


	//   ....[43]....
        /*079c*/ 	.word	0x000099e0
        /*07a0*/ 	.word	0x000000ff
        /*07a4*/ 	.word	0x00028c50
        /*07a8*/ 	.short	0x010a
        /*07aa*/ 	.byte	0x16
	.zero		1


	//   ....[44]....
        /*07ac*/ 	.word	0x00009a20
        /*07b0*/ 	.word	0x000000ff
        /*07b4*/ 	.word	0x00028c50
        /*07b8*/ 	.short	0x010a
        /*07ba*/ 	.byte	0x16
	.zero		1


	//   ....[45]....
        /*07bc*/ 	.word	0x00009c90
        /*07c0*/ 	.word	0x000000aa
        /*07c4*/ 	.word	0x00000000
        /*07c8*/ 	.short	0x0101
        /*07ca*/ 	.byte	0x3f
	.zero		1


	//   ....[46]....
        /*07cc*/ 	.word	0x00009e20
        /*07d0*/ 	.word	0x000000ff
        /*07d4*/ 	.word	0x00028c30
        /*07d8*/ 	.short	0x010a
        /*07da*/ 	.byte	0x19
	.zero		1


	//   ....[47]....
        /*07dc*/ 	.word	0x00009e60
        /*07e0*/ 	.word	0x000000ff
        /*07e4*/ 	.word	0x00028c30
        /*07e8*/ 	.short	0x010a
        /*07ea*/ 	.byte	0x19
	.zero		1


	//   ....[48]....
        /*07ec*/ 	.word	0x0000a040
        /*07f0*/ 	.word	0x00000004
        /*07f4*/ 	.word	0x00000000
        /*07f8*/ 	.short	0x0101
        /*07fa*/ 	.byte	0x3f
	.zero		1


	//   ....[49]....
        /*07fc*/ 	.word	0x0000bd30
        /*0800*/ 	.word	0x000000ff
        /*0804*/ 	.word	0x00028c50
        /*0808*/ 	.short	0x010a
        /*080a*/ 	.byte	0x19
	.zero		1


	//   ....[50]....
        /*080c*/ 	.word	0x0000bd70
        /*0810*/ 	.word	0x000000ff
        /*0814*/ 	.word	0x00028c50
        /*0818*/ 	.short	0x010a
        /*081a*/ 	.byte	0x19
	.zero		1


	//   ....[51]....
        /*081c*/ 	.word	0x0000c000
        /*0820*/ 	.word	0x0000000f
        /*0824*/ 	.word	0x00000000
        /*0828*/ 	.short	0x0101
        /*082a*/ 	.byte	0x3f
	.zero		1


	//   ....[52]....
        /*082c*/ 	.word	0x0000e4c0
        /*0830*/ 	.word	0x000000ff
        /*0834*/ 	.word	0x00000000
        /*0838*/ 	.short	0x0101
        /*083a*/ 	.byte	0x04
	.zero		1


	//   ....[53]....
        /*083c*/ 	.word	0x00011250
        /*0840*/ 	.word	0x00000009
        /*0844*/ 	.word	0x00028c40
        /*0848*/ 	.short	0x010a
        /*084a*/ 	.byte	0x3f
	.zero		1


	//   ....[54]....
        /*084c*/ 	.word	0x00011640
        /*0850*/ 	.word	0x0000000a
        /*0854*/ 	.word	0x00028c20
        /*0858*/ 	.short	0x010a
        /*085a*/ 	.byte	0x3f
	.zero		1


	//   ....[55]....
        /*085c*/ 	.word	0x00011700
        /*0860*/ 	.word	0x00000006
        /*0864*/ 	.word	0x00028c60
        /*0868*/ 	.short	0x010a
        /*086a*/ 	.byte	0x3f
	.zero		1


	//   ....[56]....
        /*086c*/ 	.word	0x00011ea0
        /*0870*/ 	.word	0x00000002
        /*0874*/ 	.word	0x00028c40
        /*0878*/ 	.short	0x010a
        /*087a*/ 	.byte	0x3f
	.zero		1


	//   ....[57]....
        /*087c*/ 	.word	0x000120b0
        /*0880*/ 	.word	0x00000002
        /*0884*/ 	.word	0x00028c60
        /*0888*/ 	.short	0x010a
        /*088a*/ 	.byte	0x3f
	.zero		1


	//   ....[58]....
        /*088c*/ 	.word	0x00012790
        /*0890*/ 	.word	0x00000002
        /*0894*/ 	.word	0x00028c40
        /*0898*/ 	.short	0x010a
        /*089a*/ 	.byte	0x3f
	.zero		1


	//   ....[59]....
        /*089c*/ 	.word	0x00012990
        /*08a0*/ 	.word	0x00000002
        /*08a4*/ 	.word	0x00028c60
        /*08a8*/ 	.short	0x010a
        /*08aa*/ 	.byte	0x3f
	.zero		1


	//   ....[60]....
        /*08ac*/ 	.word	0x00012fe0
        /*08b0*/ 	.word	0x00000002
        /*08b4*/ 	.word	0x00028c40
        /*08b8*/ 	.short	0x010a
        /*08ba*/ 	.byte	0x3f
	.zero		1


	//   ....[61]....
        /*08bc*/ 	.word	0x000131f0
        /*08c0*/ 	.word	0x00000002
        /*08c4*/ 	.word	0x00028c60
        /*08c8*/ 	.short	0x010a
        /*08ca*/ 	.byte	0x3f
	.zero		1


	//   ....[62]....
        /*08cc*/ 	.word	0x000144c0
        /*08d0*/ 	.word	0x00000000
        /*08d4*/ 	.word	0x00028c20
        /*08d8*/ 	.short	0x010a
        /*08da*/ 	.byte	0x3f
	.zero		1


	//   ....[63]....
        /*08dc*/ 	.word	0x00014680
        /*08e0*/ 	.word	0x00000006
        /*08e4*/ 	.word	0x00000000
        /*08e8*/ 	.short	0x010a
        /*08ea*/ 	.byte	0x3f
	.zero		1


	//   ....[64]....
        /*08ec*/ 	.word	0x000146f0
        /*08f0*/ 	.word	0x00000007
        /*08f4*/ 	.word	0x00000000
        /*08f8*/ 	.short	0x010a
        /*08fa*/ 	.byte	0x3f
	.zero		1


	//   ....[65]....
        /*08fc*/ 	.word	0x00014760
        /*0900*/ 	.word	0x00000004
        /*0904*/ 	.word	0x00000000
        /*0908*/ 	.short	0x010a
        /*090a*/ 	.byte	0x3f
	.zero		1


	//   ....[66]....
        /*090c*/ 	.word	0x00014790
        /*0910*/ 	.word	0x00000003
        /*0914*/ 	.word	0x00000000
        /*0918*/ 	.short	0x010a
        /*091a*/ 	.byte	0x3f
	.zero		1


	//   ....[67]....
        /*091c*/ 	.word	0x00014800
        /*0920*/ 	.word	0x00000003
        /*0924*/ 	.word	0x00028c50
        /*0928*/ 	.short	0x010a
        /*092a*/ 	.byte	0x3f
	.zero		1


	//   ....[68]....
        /*092c*/ 	.word	0x00014860
        /*0930*/ 	.word	0x00000006
        /*0934*/ 	.word	0x00028c50
        /*0938*/ 	.short	0x010a
        /*093a*/ 	.byte	0x3f
	.zero		1


	//   ....[69]....
        /*093c*/ 	.word	0x000148c0
        /*0940*/ 	.word	0x00000003
        /*0944*/ 	.word	0x00028c00
        /*0948*/ 	.short	0x010a
        /*094a*/ 	.byte	0x3f
	.zero		1


	//   ....[70]....
        /*094c*/ 	.word	0x00014910
        /*0950*/ 	.word	0x0000000a
        /*0954*/ 	.word	0x00028c30
        /*0958*/ 	.short	0x010a
        /*095a*/ 	.byte	0x3f
	.zero		1


	//   ....[71]....
        /*095c*/ 	.word	0x00014960
        /*0960*/ 	.word	0x0000000a
        /*0964*/ 	.word	0x00028c50
        /*0968*/ 	.short	0x010a
        /*096a*/ 	.byte	0x3f
	.zero		1


	//   ....[72]....
        /*096c*/ 	.word	0x000149c0
        /*0970*/ 	.word	0x00000009
        /*0974*/ 	.word	0x00028c30
        /*0978*/ 	.short	0x010a
        /*097a*/ 	.byte	0x3f
	.zero		1


	//   ....[73]....
        /*097c*/ 	.word	0x00014a10
        /*0980*/ 	.word	0x00000015
        /*0984*/ 	.word	0x00028c50
        /*0988*/ 	.short	0x010a
        /*098a*/ 	.byte	0x3f
	.zero		1


	//   ....[74]....
        /*098c*/ 	.word	0x00014a70
        /*0990*/ 	.word	0x00000004
        /*0994*/ 	.word	0x00028c30
        /*0998*/ 	.short	0x010a
        /*099a*/ 	.byte	0x3f
	.zero		1


	//   ....[75]....
        /*099c*/ 	.word	0x00014ac0
        /*09a0*/ 	.word	0x000000aa
        /*09a4*/ 	.word	0x00028c50
        /*09a8*/ 	.short	0x010a
        /*09aa*/ 	.byte	0x3f
	.zero		1


	//   ....[76]....
        /*09ac*/ 	.word	0x00014b20
        /*09b0*/ 	.word	0x00000007
        /*09b4*/ 	.word	0x00028c30
        /*09b8*/ 	.short	0x010a
        /*09ba*/ 	.byte	0x3f
	.zero		1


	//   ....[77]....
        /*09bc*/ 	.word	0x00014b70
        /*09c0*/ 	.word	0x0000000f
        /*09c4*/ 	.word	0x00028c50
        /*09c8*/ 	.short	0x010a
        /*09ca*/ 	.byte	0x3f
	.zero		1


	//   ....[78]....
        /*09cc*/ 	.word	0x00014d10
        /*09d0*/ 	.word	0x00000009
        /*09d4*/ 	.word	0x00028c40
        /*09d8*/ 	.short	0x010a
        /*09da*/ 	.byte	0x3f
	.zero		1


	//   ....[79]....
        /*09dc*/ 	.word	0x00014d90
        /*09e0*/ 	.word	0x00000009
        /*09e4*/ 	.word	0x00028c20
        /*09e8*/ 	.short	0x010a
        /*09ea*/ 	.byte	0x3f
	.zero		1


	//   ....[80]....
        /*09ec*/ 	.word	0x00014de0
        /*09f0*/ 	.word	0x00000006
        /*09f4*/ 	.word	0x00028c60
        /*09f8*/ 	.short	0x010a
        /*09fa*/ 	.byte	0x3f
	.zero		1


	//   ....[81]....
        /*09fc*/ 	.word	0x00014e30
        /*0a00*/ 	.word	0x00000002
        /*0a04*/ 	.word	0x00028c40
        /*0a08*/ 	.short	0x010a
        /*0a0a*/ 	.byte	0x3f
	.zero		1


	//   ....[82]....
        /*0a0c*/ 	.word	0x00014e80
        /*0a10*/ 	.word	0x00000002
        /*0a14*/ 	.word	0x00028c60
        /*0a18*/ 	.short	0x010a
        /*0a1a*/ 	.byte	0x3f
	.zero		1


	//   ....[83]....
        /*0a1c*/ 	.word	0x00014ed0
        /*0a20*/ 	.word	0x00000002
        /*0a24*/ 	.word	0x00028c40
        /*0a28*/ 	.short	0x010a
        /*0a2a*/ 	.byte	0x3f
	.zero		1


	//   ....[84]....
        /*0a2c*/ 	.word	0x00014f20
        /*0a30*/ 	.word	0x00000002
        /*0a34*/ 	.word	0x00028c60
        /*0a38*/ 	.short	0x010a
        /*0a3a*/ 	.byte	0x3f
	.zero		1


	//   ....[85]....
        /*0a3c*/ 	.word	0x00014f70
        /*0a40*/ 	.word	0x00000002
        /*0a44*/ 	.word	0x00028c40
        /*0a48*/ 	.short	0x010a
        /*0a4a*/ 	.byte	0x3f
	.zero		1


	//   ....[86]....
        /*0a4c*/ 	.word	0x00014fc0
        /*0a50*/ 	.word	0x00000002
        /*0a54*/ 	.word	0x00028c60
        /*0a58*/ 	.short	0x010a
        /*0a5a*/ 	.byte	0x3f
	.zero		1


	//   ....[87]....
        /*0a5c*/ 	.word	0x00015980
        /*0a60*/ 	.word	0x00000000
        /*0a64*/ 	.word	0x00028c20
        /*0a68*/ 	.short	0x010a
        /*0a6a*/ 	.byte	0x3f
	.zero		1


	//   ....[88]....
        /*0a6c*/ 	.word	0x00015b20
        /*0a70*/ 	.word	0x00000006
        /*0a74*/ 	.word	0x00000000
        /*0a78*/ 	.short	0x010a
        /*0a7a*/ 	.byte	0x3f
	.zero		1


	//   ....[89]....
        /*0a7c*/ 	.word	0x00015b70
        /*0a80*/ 	.word	0x00000007
        /*0a84*/ 	.word	0x00000000
        /*0a88*/ 	.short	0x010a
        /*0a8a*/ 	.byte	0x3f
	.zero		1


	//   ....[90]....
        /*0a8c*/ 	.word	0x00015bc0
        /*0a90*/ 	.word	0x00000004
        /*0a94*/ 	.word	0x00000000
        /*0a98*/ 	.short	0x010a
        /*0a9a*/ 	.byte	0x3f
	.zero		1


	//----- nvinfo : EIATTR_NUM_MBARRIERS
	.align		4
.L_375:
        /*0a9c*/ 	.byte	0x03, 0x38
        /*0a9e*/ 	.short	0x0016


	//----- nvinfo : EIATTR_EXIT_INSTR_OFFSETS
	.align		4
        /*0aa0*/ 	.byte	0x04, 0x1c
        /*0aa2*/ 	.short	(.L_377 - .L_376)


	//   ....[0]....
.L_376:
        /*0aa4*/ 	.word	0x00000a70


	//   ....[1]....
        /*0aa8*/ 	.word	0x0000f450


	//   ....[2]....
        /*0aac*/ 	.word	0x0000f4b0


	//   ....[3]....
        /*0ab0*/ 	.word	0x000147e0


	//----- nvinfo : EIATTR_MAX_THREADS
	.align		4
.L_377:
        /*0ab4*/ 	.byte	0x04, 0x05
        /*0ab6*/ 	.short	(.L_379 - .L_378)
.L_378:
        /*0ab8*/ 	.word	0x00000180
        /*0abc*/ 	.word	0x00000001
        /*0ac0*/ 	.word	0x00000001


	//----- nvinfo : EIATTR_CRS_STACK_SIZE
	.align		4
.L_379:
        /*0ac4*/ 	.byte	0x04, 0x1e
        /*0ac6*/ 	.short	(.L_381 - .L_380)
.L_380:
        /*0ac8*/ 	.word	0x00000000


	//----- nvinfo : EIATTR_CBANK_PARAM_SIZE
	.align		4
.L_381:
        /*0acc*/ 	.byte	0x03, 0x19
        /*0ace*/ 	.short	0x0a70


	//----- nvinfo : EIATTR_PARAM_CBANK
	.align		4
        /*0ad0*/ 	.byte	0x04, 0x0a
        /*0ad2*/ 	.short	(.L_383 - .L_382)
	.align		4
.L_382:
        /*0ad4*/ 	.word	index@(.nv.constant0._ZN7cutlass13device_kernelIN5flash11enable_sm90INS1_16FlashAttnFwdSm90INS1_25CollectiveMainloopFwdSm90ILi2EN4cute5tupleIJNS5_1CILi1EEES8_S8_EEENS6_IJNS7_ILi64EEESA_SA_EEELi512ENS_6half_tEfNS_4arch4Sm90ELb0ELb1ELb0ELb1ELb0ELb0ELb0ELb0ELb0ELb0ELb0ELb0EEENS1_21CollectiveEpilogueFwdINS6_IJSA_NS7_ILi512EEESA_EEES9_SC_SE_Li256ELb1ELb0ELb0ELb0EEENS1_36VarlenDynamicPersistentTileSchedulerILi64ELi64ELi256ELi32ELb0ELb0ELb1ELb1ELb0ELb1EEEEEEEEEvNT_6ParamsE)
        /*0ad8*/ 	.short	0x0210
        /*0ada*/ 	.short	0x0a70


	//----- nvinfo : EIATTR_SW_WAR
	.align		4
.L_383:
        /*0adc*/ 	.byte	0x04, 0x36
        /*0ade*/ 	.short	(.L_385 - .L_384)
.L_384:
        /*0ae0*/ 	.word	0x00000008
.L_385:


//--------------------- .nv.info._ZN7cutlass13device_kernelIN5flash11enable_sm90INS1_16FlashAttnFwdSm90INS1_25CollectiveMainloopFwdSm90ILi2EN4cute5tupleIJNS5_1CILi1EEES8_S8_EEENS6_IJNS7_ILi64EEESA_SA_EEELi512ENS_6half_tEfNS_4arch4Sm90ELb0ELb1ELb0ELb1ELb0ELb1ELb0ELb0ELb0ELb0ELb0ELb0EEENS1_21CollectiveEpilogueFwdINS6_IJSA_NS7_ILi512EEESA_EEES9_SC_SE_Li256ELb1ELb0ELb0ELb0EEENS1_36VarlenDynamicPersistentTileSchedulerILi64ELi64ELi256ELi32ELb0ELb0ELb1ELb1ELb0ELb1EEEEEEEEEvNT_6ParamsE --------------------------
	.section	.nv.info._ZN7cutlass13device_kernelIN5flash11enable_sm90INS1_16FlashAttnFwdSm90INS1_25CollectiveMainloopFwdSm90ILi2EN4cute5tupleIJNS5_1CILi1EEES8_S8_EEENS6_IJNS7_ILi64EEESA_SA_EEELi512ENS_6half_tEfNS_4arch4Sm90ELb0ELb1ELb0ELb1ELb0ELb1ELb0ELb0ELb0ELb0ELb0ELb0EEENS1_21CollectiveEpilogueFwdINS6_IJSA_NS7_ILi512EEESA_EEES9_SC_SE_Li256ELb1ELb0ELb0ELb0EEENS1_36VarlenDynamicPersistentTileSchedulerILi64ELi64ELi256ELi32ELb0ELb0ELb1ELb1ELb0ELb1EEEEEEEEEvNT_6ParamsE,"",@"SHT_CUDA_INFO"
	.sectionflags	@""
	.align	4


	//----- nvinfo : EIATTR_CUDA_API_VERSION
	.align		4
        /*0000*/ 	.byte	0x04, 0x37
        /*0002*/ 	.short	(.L_387 - .L_386)
.L_386:
        /*0004*/ 	.word	0x00000082


	//----- nvinfo : EIATTR_KPARAM_INFO
	.align		4
.L_387:
        /*0008*/ 	.byte	0x04, 0x17
        /*000a*/ 	.short	(.L_389 - .L_388)
.L_388:
        /*000c*/ 	.word	0x00000000
        /*0010*/ 	.short	0x0000
        /*0012*/ 	.short	0x0070
        /*0014*/ 	.byte	0x00, 0xf0, 0x01, 0x28


	//----- nvinfo : EIATTR_SPARSE_MMA_MASK
	.align		4
.L_389:
        /*0018*/ 	.byte	0x03, 0x50
        /*001a*/ 	.short	0x0000


	//----- nvinfo : EIATTR_MAXREG_COUNT
	.align		4
        /*001c*/ 	.byte	0x03, 0x1b
        /*001e*/ 	.short	0x00a8


	//----- nvinfo : EIATTR_NUM_BARRIERS
	.align		4
        /*0020*/ 	.byte	0x02, 0x4c
        /*0022*/ 	.byte	0x10
	.zero		1


	//----- nvinfo : EIATTR_EXTERNS
	.align		4
        /*0024*/ 	.byte	0x04, 0x0f
        /*0026*/ 	.short	(.L_391 - .L_390)


	//   ....[0]....
	.align		4
.L_390:
        /*0028*/ 	.word	index@(__assertfail)


	//----- nvinfo : EIATTR_ANNOTATIONS
	.align		4
.L_391:
        /*002c*/ 	.byte	0x04, 0x55
        /*002e*/ 	.short	(.L_393 - .L_392)


	//   ....[0]....
.L_392:
        /* <DEDUP_REMOVED lines=37> */


	//----- nvinfo : EIATTR_MERCURY_ISA_VERSION
	.align		4
.L_393:
        /*0268*/ 	.byte	0x03, 0x5f
        /*026a*/ 	.short	0x0101


	//----- nvinfo : EIATTR_UNUSED_LOAD_BYTE_OFFSET
	.align		4
        /*026c*/ 	.byte	0x04, 0x44
        /*026e*/ 	.short	(.L_395 - .L_394)


	//   ....[0]....
.L_394:
        /*0270*/ 	.word	0x00000ab0
        /*0274*/ 	.word	0x0000fff0


	//   ....[1]....
        /*0278*/ 	.word	0x00012ff0
        /*027c*/ 	.word	0x0000fff0


	//----- nvinfo : EIATTR_INT_WARP_WIDE_INSTR_OFFSETS
	.align		4
.L_395:
        /*0280*/ 	.byte	0x04, 0x31
        /*0282*/ 	.short	(.L_397 - .L_396)


	//   ....[0]....
.L_396:
        /*0284*/ 	.word	0x000001c0


	//   ....[1]....
        /*0288*/ 	.word	0x00000200


	//   ....[2]....
        /*028c*/ 	.word	0x00000270


	//   ....[3]....
        /*0290*/ 	.word	0x00018050


	//   ....[4]....
        /*0294*/ 	.word	0x000180e0


	//   ....[5]....
        /*0298*/ 	.word	0x000185d0


	//   ....[6]....
        /*029c*/ 	.word	0x00018610


	//   ....[7]....
        /*02a0*/ 	.word	0x0001ae70


	//   ....[8]....
        /*02a4*/ 	.word	0x0001af00


	//----- nvinfo : EIATTR_COOP_GROUP_MASK_REGIDS
	.align		4
.L_397:
        /*02a8*/ 	.byte	0x04, 0x29
        /*02aa*/ 	.short	(.L_399 - .L_398)


	//   ....[0]....
.L_398:
        /*02ac*/ 	.word	0xffffffff


	//   ....[1]....
        /*02b0*/ 	.word	0xffffffff


	//   ....[2]....
        /*02b4*/ 	.word	0xffffffff


	//   ....[3]....
        /*02b8*/ 	.word	0xffffffff


	//   ....[4]....
        /*02bc*/ 	.word	0xffffffff


	//   ....[5]....
        /*02c0*/ 	.word	0xffffffff


	//   ....[6]....
        /*02c4*/ 	.word	0xffffffff


	//   ....[7]....
        /*02c8*/ 	.word	0xffffffff


	//   ....[8]....
        /*02cc*/ 	.word	0xffffffff


	//   ....[9]....
        /*02d0*/ 	.word	0xffffffff


	//   ....[10]....
        /*02d4*/ 	.word	0xffffffff


	//   ....[11]....
        /*02d8*/ 	.word	0xffffffff


	//   ....[12]....
        /*02dc*/ 	.word	0xffffffff


	//   ....[13]....
        /*02e0*/ 	.word	0xffffffff


	//   ....[14]....
        /*02e4*/ 	.word	0xffffffff


	//   ....[15]....
        /*02e8*/ 	.word	0xffffffff


	//   ....[16]....
        /*02ec*/ 	.word	0xffffffff


	//   ....[17]....
        /*02f0*/ 	.word	0xffffffff


	//   ....[18]....
        /*02f4*/ 	.word	0xffffffff


	//   ....[19]....
        /*02f8*/ 	.word	0xffffffff


	//   ....[20]....
        /*02fc*/ 	.word	0xffffffff


	//   ....[21]....
        /*0300*/ 	.word	0xffffffff


	//   ....[22]....
        /*0304*/ 	.word	0xffffffff


	//   ....[23]....
        /*0308*/ 	.word	0xffffffff


	//   ....[24]....
        /*030c*/ 	.word	0xffffffff


	//   ....[25]....
        /*0310*/ 	.word	0xffffffff


	//   ....[26]....
        /*0314*/ 	.word	0xffffffff


	//   ....[27]....
        /*0318*/ 	.word	0xffffffff


	//   ....[28]....
        /*031c*/ 	.word	0xffffffff


	//   ....[29]....
        /*0320*/ 	.word	0xffffffff


	//   ....[30]....
        /*0324*/ 	.word	0xffffffff


	//   ....[31]....
        /*0328*/ 	.word	0xffffffff


	//   ....[32]....
        /*032c*/ 	.word	0xffffffff


	//   ....[33]....
        /*0330*/ 	.word	0xffffffff


	//   ....[34]....
        /*0334*/ 	.word	0xffffffff


	//   ....[35]....
        /*0338*/ 	.word	0xffffffff


	//   ....[36]....
        /*033c*/ 	.word	0xffffffff


	//   ....[37]....
        /*0340*/ 	.word	0xffffffff


	//   ....[38]....
        /*0344*/ 	.word	0xffffffff


	//   ....[39]....
        /*0348*/ 	.word	0xffffffff


	//   ....[40]....
        /*034c*/ 	.word	0xffffffff


	//   ....[41]....
        /*0350*/ 	.word	0xffffffff


	//   ....[42]....
        /*0354*/ 	.word	0xffffffff


	//   ....[43]....
        /*0358*/ 	.word	0xffffffff


	//   ....[44]....
        /*035c*/ 	.word	0xffffffff


	//   ....[45]....
        /*0360*/ 	.word	0xffffffff


	//   ....[46]....
        /*0364*/ 	.word	0xffffffff


	//   ....[47]....
        /*0368*/ 	.word	0xffffffff


	//   ....[48]....
        /*036c*/ 	.word	0xffffffff


	//   ....[49]....
        /*0370*/ 	.word	0xffffffff


	//   ....[50]....
        /*0374*/ 	.word	0xffffffff


	//   ....[51]....
        /*0378*/ 	.word	0xffffffff


	//   ....[52]....
        /*037c*/ 	.word	0xffffffff


	//   ....[53]....
        /*0380*/ 	.word	0xffffffff


	//   ....[54]....
        /*0384*/ 	.word	0xffffffff


	//   ....[55]....
        /*0388*/ 	.word	0xffffffff


	//   ....[56]....
        /*038c*/ 	.word	0xffffffff


	//   ....[57]....
        /*0390*/ 	.word	0xffffffff


	//   ....[58]....
        /*0394*/ 	.word	0xffffffff


	//   ....[59]....
        /*0398*/ 	.word	0xffffffff


	//   ....[60]....
        /*039c*/ 	.word	0xffffffff


	//   ....[61]....
        /*03a0*/ 	.word	0xffffffff


	//   ....[62]....
        /*03a4*/ 	.word	0xffffffff


	//   ....[63]....
        /*03a8*/ 	.word	0xffffffff


	//   ....[64]....
        /*03ac*/ 	.word	0xffffffff


	//   ....[65]....
        /*03b0*/ 	.word	0xffffffff


	//   ....[66]....
        /*03b4*/ 	.word	0xffffffff


	//   ....[67]....
        /*03b8*/ 	.word	0xffffffff


	//   ....[68]....
        /*03bc*/ 	.word	0x0500000f


	//   ....[69]....
        /*03c0*/ 	.word	0x0500000f


	//   ....[70]....
        /*03c4*/ 	.word	0x0500000f


	//   ....[71]....
        /*03c8*/ 	.word	0x0500000f


	//   ....[72]....
        /*03cc*/ 	.word	0x0500000f


	//   ....[73]....
        /*03d0*/ 	.word	0x0500000f


	//   ....[74]....
        /*03d4*/ 	.word	0x0500000f


	//   ....[75]....
        /*03d8*/ 	.word	0x0500000f


	//   ....[76]....
        /*03dc*/ 	.word	0x0500000f


	//   ....[77]....
        /*03e0*/ 	.word	0x0500000f


	//   ....[78]....
        /*03e4*/ 	.word	0x0500000f


	//   ....[79]....
        /*03e8*/ 	.word	0x0500000f


	//   ....[80]....
        /*03ec*/ 	.word	0x0500000f


	//   ....[81]....
        /*03f0*/ 	.word	0x0500000f


	//   ....[82]....
        /*03f4*/ 	.word	0x0500000f


	//   ....[83]....
        /*03f8*/ 	.word	0x0500000f


	//   ....[84]....
        /*03fc*/ 	.word	0x0500000f


	//   ....[85]....
        /*0400*/ 	.word	0x0500000f


	//   ....[86]....
        /*0404*/ 	.word	0x0500000f


	//   ....[87]....
        /*0408*/ 	.word	0x0500000f


	//   ....[88]....
        /*040c*/ 	.word	0x0500000f


	//   ....[89]....
        /*0410*/ 	.word	0x0500000f


	//   ....[90]....
        /*0414*/ 	.word	0x0500000f


	//   ....[91]....
        /*0418*/ 	.word	0x0500000f


	//   ....[92]....
        /*041c*/ 	.word	0x0500000f


	//   ....[93]....
        /*0420*/ 	.word	0x0500000f


	//   ....[94]....
        /*0424*/ 	.word	0x0500000f


	//   ....[95]....
        /*0428*/ 	.word	0x0500000f


	//   ....[96]....
        /*042c*/ 	.word	0x0500000f


	//   ....[97]....
        /*0430*/ 	.word	0x0500000f


	//   ....[98]....
        /*0434*/ 	.word	0x0500000f


	//   ....[99]....
        /*0438*/ 	.word	0x0500000f


	//   ....[100]....
        /*043c*/ 	.word	0x0500000f


	//   ....[101]....
        /*0440*/ 	.word	0x0500000f


	//   ....[102]....
        /*0444*/ 	.word	0x0500000f


	//   ....[103]....
        /*0448*/ 	.word	0x0500000f


	//----- nvinfo : EIATTR_COOP_GROUP_INSTR_OFFSETS
	.align		4
.L_399:
        /*044c*/ 	.byte	0x04, 0x28
        /*044e*/ 	.short	(.L_401 - .L_400)


	//   ....[0]....
.L_400:
        /*0450*/ 	.word	0x00000060


	//   ....[1]....
        /*0454*/ 	.word	0x000001d0


	//   ....[2]....
        /*0458*/ 	.word	0x00000220


	//   ....[3]....
        /*045c*/ 	.word	0x00000410


	//   ....[4]....
        /*0460*/ 	.word	0x00000570


	//   ....[5]....
        /*0464*/ 	.word	0x00000690


	//   ....[6]....
        /*0468*/ 	.word	0x000007f0


	//   ....[7]....
        /*046c*/ 	.word	0x00004be0


	//   ....[8]....
        /*0470*/ 	.word	0x00006db0


	//   ....[9]....
        /*0474*/ 	.word	0x0000ae40


	//   ....[10]....
        /*0478*/ 	.word	0x0000af60


	//   ....[11]....
        /*047c*/ 	.word	0x0000b2b0


	//   ....[12]....
        /*0480*/ 	.word	0x0000b340


	//   ....[13]....
        /*0484*/ 	.word	0x0000bd00


	//   ....[14]....
        /*0488*/ 	.word	0x0000cbc0


	//   ....[15]....
        /*048c*/ 	.word	0x0000cc90


	//   ....[16]....
        /*0490*/ 	.word	0x0000d020


	//   ....[17]....
        /*0494*/ 	.word	0x0000d0f0


	//   ....[18]....
        /*0498*/ 	.word	0x0000e320


	//   ....[19]....
        /*049c*/ 	.word	0x0000ea90


	//   ....[20]....
        /*04a0*/ 	.word	0x0000ead0


	//   ....[21]....
        /*04a4*/ 	.word	0x0000edb0


	//   ....[22]....
        /*04a8*/ 	.word	0x0000ef80


	//   ....[23]....
        /*04ac*/ 	.word	0x0000ffb0


	//   ....[24]....
        /*04b0*/ 	.word	0x00010d50


	//   ....[25]....
        /*04b4*/ 	.word	0x00010e50


	//   ....[26]....
        /*04b8*/ 	.word	0x00011210


	//   ....[27]....
        /*04bc*/ 	.word	0x00011290


	//   ....[28]....
        /*04c0*/ 	.word	0x000124b0


	//   ....[29]....
        /*04c4*/ 	.word	0x00012500


	//   ....[30]....
        /*04c8*/ 	.word	0x00012530


	//   ....[31]....
        /*04cc*/ 	.word	0x00012590


	//   ....[32]....
        /*04d0*/ 	.word	0x000125c0


	//   ....[33]....
        /*04d4*/ 	.word	0x00013f80


	//   ....[34]....
        /*04d8*/ 	.word	0x00015710


	//   ....[35]....
        /*04dc*/ 	.word	0x00015880


	//   ....[36]....
        /*04e0*/ 	.word	0x000158b0


	//   ....[37]....
        /*04e4*/ 	.word	0x000158f0


	//   ....[38]....
        /*04e8*/ 	.word	0x00015960


	//   ....[39]....
        /*04ec*/ 	.word	0x000159c0


	//   ....[40]....
        /*04f0*/ 	.word	0x00015a00


	//   ....[41]....
        /*04f4*/ 	.word	0x00015ba0


	//   ....[42]....
        /*04f8*/ 	.word	0x00015c00


	//   ....[43]....
        /*04fc*/ 	.word	0x00015c40


	//   ....[44]....
        /*0500*/ 	.word	0x00015c80


	//   ....[45]....
        /*0504*/ 	.word	0x00015cb0


	//   ....[46]....
        /*0508*/ 	.word	0x00015ce0


	//   ....[47]....
        /*050c*/ 	.word	0x00015d70


	//   ....[48]....
        /*0510*/ 	.word	0x00015dd0


	//   ....[49]....
        /*0514*/ 	.word	0x00015e60


	//   ....[50]....
        /*0518*/ 	.word	0x0001af90


	//   ....[51]....
        /*051c*/ 	.word	0x0001afa0


	//   ....[52]....
        /*0520*/ 	.word	0x0001b0b0


	//   ....[53]....
        /*0524*/ 	.word	0x0001b110


	//   ....[54]....
        /*0528*/ 	.word	0x0001b150


	//   ....[55]....
        /*052c*/ 	.word	0x0001b190


	//   ....[56]....
        /*0530*/ 	.word	0x0001b1c0


	//   ....[57]....
        /*0534*/ 	.word	0x0001b1f0


	//   ....[58]....
        /*0538*/ 	.word	0x0001b380


	//   ....[59]....
        /*053c*/ 	.word	0x0001b3e0


	//   ....[60]....
        /*0540*/ 	.word	0x0001b420


	//   ....[61]....
        /*0544*/ 	.word	0x0001b460


	//   ....[62]....
        /*0548*/ 	.word	0x0001b490


	//   ....[63]....
        /*054c*/ 	.word	0x0001b4c0


	//   ....[64]....
        /*0550*/ 	.word	0x0001b580


	//   ....[65]....
        /*0554*/ 	.word	0x0001b5a0


	//   ....[66]....
        /*0558*/ 	.word	0x0001b610


	//   ....[67]....
        /*055c*/ 	.word	0x0001bca0


	//   ....[68]....
        /*0560*/ 	.word	0x0001c180


	//   ....[69]....
        /*0564*/ 	.word	0x0001c220


	//   ....[70]....
        /*0568*/ 	.word	0x0001c2c0


	//   ....[71]....
        /*056c*/ 	.word	0x0001c360


	//   ....[72]....
        /*0570*/ 	.word	0x0001c400


	//   ....[73]....
        /*0574*/ 	.word	0x0001c4a0


	//   ....[74]....
        /*0578*/ 	.word	0x0001c540


	//   ....[75]....
        /*057c*/ 	.word	0x0001c5e0


	//   ....[76]....
        /*0580*/ 	.word	0x0001c6d0


	//   ....[77]....
        /*0584*/ 	.word	0x0001c770


	//   ....[78]....
        /*0588*/ 	.word	0x0001c810


	//   ....[79]....
        /*058c*/ 	.word	0x0001c8b0


	//   ....[80]....
        /*0590*/ 	.word	0x0001c950


	//   ....[81]....
        /*0594*/ 	.word	0x0001c9f0


	//   ....[82]....
        /*0598*/ 	.word	0x0001ca90


	//   ....[83]....
        /*059c*/ 	.word	0x0001cb30


	//   ....[84]....
        /*05a0*/ 	.word	0x0001ced0


	//   ....[85]....
        /*05a4*/ 	.word	0x0001d1b0


	//   ....[86]....
        /*05a8*/ 	.word	0x0001d5d0


	//   ....[87]....
        /*05ac*/ 	.word	0x0001d660


	//   ....[88]....
        /*05b0*/ 	.word	0x0001d700


	//   ....[89]....
        /*05b4*/ 	.word	0x0001d7b0


	//   ....[90]....
        /*05b8*/ 	.word	0x0001d830


	//   ....[91]....
        /*05bc*/ 	.word	0x0001d8b0


	//   ....[92]....
        /*05c0*/ 	.word	0x0001d930


	//   ....[93]....
        /*05c4*/ 	.word	0x0001d9b0


	//   ....[94]....
        /*05c8*/ 	.word	0x0001da40


	//   ....[95]....
        /*05cc*/ 	.word	0x0001daf0


	//   ....[96]....
        /*05d0*/ 	.word	0x0001db70


	//   ....[97]....
        /*05d4*/ 	.word	0x0001dbf0


	//   ....[98]....
        /*05d8*/ 	.word	0x0001dc70


	//   ....[99]....
        /*05dc*/ 	.word	0x0001dcf0


	//   ....[100]....
        /*05e0*/ 	.word	0x0001dd60


	//   ....[101]....
        /*05e4*/ 	.word	0x0001de00


	//   ....[102]....
        /*05e8*/ 	.word	0x0001de90


	//   ....[103]....
        /*05ec*/ 	.word	0x0001dfc0


	//----- nvinfo : EIATTR_REG_RECONFIG
	.align		4
.L_401:
        /*05f0*/ 	.byte	0x01, 0x54
	.zero		2


	//----- nvinfo : EIATTR_SYSCALL_OFFSETS
	.align		4
        /*05f4*/ 	.byte	0x04, 0x46
        /*05f6*/ 	.short	(.L_403 - .L_402)


	//   ....[0]....
.L_402:
        /*05f8*/ 	.word	0x00001b30


	//   ....[1]....
        /*05fc*/ 	.word	0x00001c80


	//   ....[2]....
        /*0600*/ 	.word	0x00006f70


	//   ....[3]....
        /*0604*/ 	.word	0x00007410


	//   ....[4]....
        /*0608*/ 	.word	0x00018270


	//   ....[5]....
        /*060c*/ 	.word	0x000183b0


	//   ....[6]....
        /*0610*/ 	.word	0x000184b0


	//----- nvinfo : EIATTR_MBARRIER_INSTR_OFFSETS
	.align		4
.L_403:
        /*0614*/ 	.byte	0x04, 0x39
        /*0616*/ 	.short	(.L_405 - .L_404)


	//   ....[0]....
.L_404:
        /*0618*/ 	.word	0x00000300
        /*061c*/ 	.word	0x000000ff
        /*0620*/ 	.word	0x00028c00
        /*0624*/ 	.short	0x0100
        /*0626*/ 	.byte	0x08
	.zero		1


	//   ....[1]....
        /*0628*/ 	.word	0x00000310
        /*062c*/ 	.word	0x000000ff
        /*0630*/ 	.word	0x00028c20
        /*0634*/ 	.short	0x0100
        /*0636*/ 	.byte	0x08
	.zero		1


	//   ....[2]....
        /*0638*/ 	.word	0x000003c0
        /*063c*/ 	.word	0x000000ff
        /*0640*/ 	.word	0x00028c30
        /*0644*/ 	.short	0x0100
        /*0646*/ 	.byte	0x06
	.zero		1


	//   ....[3]....
        /*0648*/ 	.word	0x000003d0
        /*064c*/ 	.word	0x000000ff
        /*0650*/ 	.word	0x00028c40
        /*0654*/ 	.short	0x0100
        /*0656*/ 	.byte	0x06
	.zero		1


	//   ....[4]....
        /*0658*/ 	.word	0x000003e0
        /*065c*/ 	.word	0x000000ff
        /*0660*/ 	.word	0x00028c38
        /*0664*/ 	.short	0x0100
        /*0666*/ 	.byte	0x06
	.zero		1


	//   ....[5]....
        /*0668*/ 	.word	0x000003f0
        /*066c*/ 	.word	0x000000ff
        /*0670*/ 	.word	0x00028c48
        /*0674*/ 	.short	0x0100
        /*0676*/ 	.byte	0x06
	.zero		1


	//   ....[6]....
        /*0678*/ 	.word	0x00000520
        /*067c*/ 	.word	0x000000ff
        /*0680*/ 	.word	0x00028c50
        /*0684*/ 	.short	0x0100
        /*0686*/ 	.byte	0x08
	.zero		1


	//   ....[7]....
        /*0688*/ 	.word	0x00000530
        /*068c*/ 	.word	0x000000ff
        /*0690*/ 	.word	0x00028c60
        /*0694*/ 	.short	0x0100
        /*0696*/ 	.byte	0x08
	.zero		1


	//   ....[8]....
        /*0698*/ 	.word	0x00000540
        /*069c*/ 	.word	0x000000ff
        /*06a0*/ 	.word	0x00028c58
        /*06a4*/ 	.short	0x0100
        /*06a6*/ 	.byte	0x08
	.zero		1


	//   ....[9]....
        /*06a8*/ 	.word	0x00000550
        /*06ac*/ 	.word	0x000000ff
        /*06b0*/ 	.word	0x00028c68
        /*06b4*/ 	.short	0x0100
        /*06b6*/ 	.byte	0x08
	.zero		1


	//   ....[10]....
        /*06b8*/ 	.word	0x00000640
        /*06bc*/ 	.word	0x000000ff
        /*06c0*/ 	.word	0x00028c70
        /*06c4*/ 	.short	0x0100
        /*06c6*/ 	.byte	0x06
	.zero		1


	//   ....[11]....
        /*06c8*/ 	.word	0x00000650
        /*06cc*/ 	.word	0x000000ff
        /*06d0*/ 	.word	0x00028c80
        /*06d4*/ 	.short	0x0100
        /*06d6*/ 	.byte	0x06
	.zero		1


	//   ....[12]....
        /*06d8*/ 	.word	0x00000660
        /*06dc*/ 	.word	0x000000ff
        /*06e0*/ 	.word	0x00028c78
        /*06e4*/ 	.short	0x0100
        /*06e6*/ 	.byte	0x06
	.zero		1


	//   ....[13]....
        /*06e8*/ 	.word	0x00000670
        /*06ec*/ 	.word	0x000000ff
        /*06f0*/ 	.word	0x00028c88
        /*06f4*/ 	.short	0x0100
        /*06f6*/ 	.byte	0x06
	.zero		1


	//   ....[14]....
        /*06f8*/ 	.word	0x000007a0
        /*06fc*/ 	.word	0x000000ff
        /*0700*/ 	.word	0x00028c90
        /*0704*/ 	.short	0x0100
        /*0706*/ 	.byte	0x08
	.zero		1


	//   ....[15]....
        /*0708*/ 	.word	0x000007b0
        /*070c*/ 	.word	0x000000ff
        /*0710*/ 	.word	0x00028ca0
        /*0714*/ 	.short	0x0100
        /*0716*/ 	.byte	0x08
	.zero		1


	//   ....[16]....
        /*0718*/ 	.word	0x000007c0
        /*071c*/ 	.word	0x000000ff
        /*0720*/ 	.word	0x00028c98
        /*0724*/ 	.short	0x0100
        /*0726*/ 	.byte	0x08
	.zero		1


	//   ....[17]....
        /*0728*/ 	.word	0x000007d0
        /*072c*/ 	.word	0x000000ff
        /*0730*/ 	.word	0x00028ca8
        /*0734*/ 	.short	0x0100
        /*0736*/ 	.byte	0x08
	.zero		1


	//   ....[18]....
        /*0738*/ 	.word	0x00000900
        /*073c*/ 	.word	0x000000ff
        /*0740*/ 	.word	0x00028cb0
        /*0744*/ 	.short	0x0100
        /*0746*/ 	.byte	0x08
	.zero		1


	//   ....[19]....
        /*0748*/ 	.word	0x00000910
        /*074c*/ 	.word	0x000000ff
        /*0750*/ 	.word	0x00028cc0
        /*0754*/ 	.short	0x0100
        /*0756*/ 	.byte	0x08
	.zero		1


	//   ....[20]....
        /*0758*/ 	.word	0x00000920
        /*075c*/ 	.word	0x000000ff
        /*0760*/ 	.word	0x00028cb8
        /*0764*/ 	.short	0x0100
        /*0766*/ 	.byte	0x08
	.zero		1


	//   ....[21]....
        /*0768*/ 	.word	0x00000930
        /*076c*/ 	.word	0x000000ff
        /*0770*/ 	.word	0x00028cc8
        /*0774*/ 	.short	0x0100
        /*0776*/ 	.byte	0x08
	.zero		1


	//   ....[22]....
        /*0778*/ 	.word	0x000028c0
        /*077c*/ 	.word	0x00000046
        /*0780*/ 	.word	0x00028c90
        /*0784*/ 	.short	0x010a
        /*0786*/ 	.byte	0x3f
	.zero		1


	//   ....[23]....
        /*0788*/ 	.word	0x00003260
        /*078c*/ 	.word	0x00000046
        /*0790*/ 	.word	0x00028c90
        /*0794*/ 	.short	0x010a
        /*0796*/ 	.byte	0x3f
	.zero		1


	//   ....[24]....
        /*0798*/ 	.word	0x00003ad0
        /*079c*/ 	.word	0x00000046
        /*07a0*/ 	.word	0x00028c90
        /*07a4*/ 	.short	0x010a
        /*07a6*/ 	.byte	0x3f
	.zero		1


	//   ....[25]....
        /*07a8*/ 	.word	0x00003cd0
        /*07ac*/ 	.word	0x00000004
        /*07b0*/ 	.word	0x00000000
        /*07b4*/ 	.short	0x0101
        /*07b6*/ 	.byte	0x3f
	.zero		1


	//   ....[26]....
        /*07b8*/ 	.word	0x00003d10
        /*07bc*/ 	.word	0x00000046
        /*07c0*/ 	.word	0x00028cb0
        /*07c4*/ 	.short	0x010a
        /*07c6*/ 	.byte	0x3f
	.zero		1


	//   ....[27]....
        /*07c8*/ 	.word	0x00004340
        /*07cc*/ 	.word	0x00000046
        /*07d0*/ 	.word	0x00000000
        /*07d4*/ 	.short	0x0101
        /*07d6*/ 	.byte	0x3f
	.zero		1


	//   ....[28]....
        /*07d8*/ 	.word	0x00004d00
        /*07dc*/ 	.word	0x00000098
        /*07e0*/ 	.word	0x00028c50
        /*07e4*/ 	.short	0x010a
        /*07e6*/ 	.byte	0x3f
	.zero		1


	//   ....[29]....
        /*07e8*/ 	.word	0x000050c0
        /*07ec*/ 	.word	0x00000000
        /*07f0*/ 	.word	0x00000000
        /*07f4*/ 	.short	0x0101
        /*07f6*/ 	.byte	0x3f
	.zero		1


	//   ....[30]....
        /*07f8*/ 	.word	0x000059e0
        /*07fc*/ 	.word	0x00000000
        /*0800*/ 	.word	0x00028c50
        /*0804*/ 	.short	0x010a
        /*0806*/ 	.byte	0x3f
	.zero		1


	//   ....[31]....
        /*0808*/ 	.word	0x00005a30
        /*080c*/ 	.word	0x00000000
        /*0810*/ 	.word	0x00028c50
        /*0814*/ 	.short	0x010a
        /*0816*/ 	.byte	0x3f
	.zero		1


	//   ....[32]....
        /*0818*/ 	.word	0x00005d00
        /*081c*/ 	.word	0x00000000
        /*0820*/ 	.word	0x00000000
        /*0824*/ 	.short	0x0101
        /*0826*/ 	.byte	0x3f
	.zero		1


	//   ....[33]....
        /*0828*/ 	.word	0x00007000
        /*082c*/ 	.word	0x00000002
        /*0830*/ 	.word	0x00028c00
        /*0834*/ 	.short	0x010a
        /*0836*/ 	.byte	0x3f
	.zero		1


	//   ....[34]....
        /*0838*/ 	.word	0x00007050
        /*083c*/ 	.word	0x00000002
        /*0840*/ 	.word	0x00028c00
        /*0844*/ 	.short	0x010a
        /*0846*/ 	.byte	0x3f
	.zero		1


	//   ....[35]....
        /*0848*/ 	.word	0x00007c80
        /*084c*/ 	.word	0x00000002
        /*0850*/ 	.word	0x00028c00
        /*0854*/ 	.short	0x010a
        /*0856*/ 	.byte	0x3f
	.zero		1


	//   ....[36]....
        /*0858*/ 	.word	0x00008fb0
        /*085c*/ 	.word	0x00000002
        /*0860*/ 	.word	0x00028c00
        /*0864*/ 	.short	0x010a
        /*0866*/ 	.byte	0x3f
	.zero		1


	//   ....[37]....
        /*0868*/ 	.word	0x00009e40
        /*086c*/ 	.word	0x0000000e
        /*0870*/ 	.word	0x00028c30
        /*0874*/ 	.short	0x010a
        /*0876*/ 	.byte	0x3f
	.zero		1


	//   ....[38]....
        /*0878*/ 	.word	0x00009ed0
        /*087c*/ 	.word	0x0000000e
        /*0880*/ 	.word	0x00028c30
        /*0884*/ 	.short	0x010a
        /*0886*/ 	.byte	0x3f
	.zero		1


	//   ....[39]....
        /*0888*/ 	.word	0x0000a330
        /*088c*/ 	.word	0x00000000
        /*0890*/ 	.word	0x00000000
        /*0894*/ 	.short	0x0101
        /*0896*/ 	.byte	0x3f
	.zero		1


	//   ....[40]....
        /*0898*/ 	.word	0x0000b980
        /*089c*/ 	.word	0x0000000e
        /*08a0*/ 	.word	0x00028c50
        /*08a4*/ 	.short	0x010a
        /*08a6*/ 	.byte	0x3f
	.zero		1


	//   ....[41]....
        /*08a8*/ 	.word	0x0000ba30
        /*08ac*/ 	.word	0x0000000e
        /*08b0*/ 	.word	0x00028c50
        /*08b4*/ 	.short	0x010a
        /*08b6*/ 	.byte	0x3f
	.zero		1


	//   ....[42]....
        /*08b8*/ 	.word	0x0000bd20
        /*08bc*/ 	.word	0x0000000e
        /*08c0*/ 	.word	0x00000000
        /*08c4*/ 	.short	0x0101
        /*08c6*/ 	.byte	0x3f
	.zero		1


	//   ....[43]....
        /*08c8*/ 	.word	0x0000bfd0
        /*08cc*/ 	.word	0x000000d4
        /*08d0*/ 	.word	0x00028c30
        /*08d4*/ 	.short	0x010a
        /*08d6*/ 	.byte	0x3f
	.zero		1


	//   ....[44]....
        /*08d8*/ 	.word	0x0000c040
        /*08dc*/ 	.word	0x000000d4
        /*08e0*/ 	.word	0x00028c30
        /*08e4*/ 	.short	0x010a
        /*08e6*/ 	.byte	0x3f
	.zero		1


	//   ....[45]....
        /*08e8*/ 	.word	0x0000c300
        /*08ec*/ 	.word	0x0000000f
        /*08f0*/ 	.word	0x00000000
        /*08f4*/ 	.short	0x0101
        /*08f6*/ 	.byte	0x3f
	.zero		1


	//   ....[46]....
        /*08f8*/ 	.word	0x0000dff0
        /*08fc*/ 	.word	0x000000d4
        /*0900*/ 	.word	0x00028c50
        /*0904*/ 	.short	0x010a
        /*0906*/ 	.byte	0x3f
	.zero		1


	//   ....[47]....
        /*0908*/ 	.word	0x0000e040
        /*090c*/ 	.word	0x000000d4
        /*0910*/ 	.word	0x00028c50
        /*0914*/ 	.short	0x010a
        /*0916*/ 	.byte	0x3f
	.zero		1


	//   ....[48]....
        /*0918*/ 	.word	0x0000e340
        /*091c*/ 	.word	0x000000d4
        /*0920*/ 	.word	0x00000000
        /*0924*/ 	.short	0x0101
        /*0926*/ 	.byte	0x3f
	.zero		1


	//   ....[49]....
        /*0928*/ 	.word	0x0000e6c0
        /*092c*/ 	.word	0x000000cc
        /*0930*/ 	.word	0x00028c30
        /*0934*/ 	.short	0x010a
        /*0936*/ 	.byte	0x3f
	.zero		1


	//   ....[50]....
        /*0938*/ 	.word	0x0000e730
        /*093c*/ 	.word	0x000000cc
        /*0940*/ 	.word	0x00028c30
        /*0944*/ 	.short	0x010a
        /*0946*/ 	.byte	0x3f
	.zero		1


	//   ....[51]....
        /*0948*/ 	.word	0x0000f280
        /*094c*/ 	.word	0x0000009a
        /*0950*/ 	.word	0x00000000
        /*0954*/ 	.short	0x0101
        /*0956*/ 	.byte	0x3f
	.zero		1


	//   ....[52]....
        /*0958*/ 	.word	0x0000fca0
        /*095c*/ 	.word	0x000000cc
        /*0960*/ 	.word	0x00028c50
        /*0964*/ 	.short	0x010a
        /*0966*/ 	.byte	0x3f
	.zero		1


	//   ....[53]....
        /*0968*/ 	.word	0x0000fcf0
        /*096c*/ 	.word	0x000000cc
        /*0970*/ 	.word	0x00028c50
        /*0974*/ 	.short	0x010a
        /*0976*/ 	.byte	0x3f
	.zero		1


	//   ....[54]....
        /*0978*/ 	.word	0x0000ffd0
        /*097c*/ 	.word	0x000000cc
        /*0980*/ 	.word	0x00000000
        /*0984*/ 	.short	0x0101
        /*0986*/ 	.byte	0x3f
	.zero		1


	//   ....[55]....
        /*0988*/ 	.word	0x00010130
        /*098c*/ 	.word	0x000000ce
        /*0990*/ 	.word	0x00028c30
        /*0994*/ 	.short	0x010a
        /*0996*/ 	.byte	0x3f
	.zero		1


	//   ....[56]....
        /*0998*/ 	.word	0x000101a0
        /*099c*/ 	.word	0x000000ce
        /*09a0*/ 	.word	0x00028c30
        /*09a4*/ 	.short	0x010a
        /*09a6*/ 	.byte	0x3f
	.zero		1


	//   ....[57]....
        /*09a8*/ 	.word	0x00010450
        /*09ac*/ 	.word	0x00000009
        /*09b0*/ 	.word	0x00000000
        /*09b4*/ 	.short	0x0101
        /*09b6*/ 	.byte	0x3f
	.zero		1


	//   ....[58]....
        /*09b8*/ 	.word	0x00012180
        /*09bc*/ 	.word	0x000000ce
        /*09c0*/ 	.word	0x00028c50
        /*09c4*/ 	.short	0x010a
        /*09c6*/ 	.byte	0x3f
	.zero		1


	//   ....[59]....
        /*09c8*/ 	.word	0x000121d0
        /*09cc*/ 	.word	0x000000ce
        /*09d0*/ 	.word	0x00028c50
        /*09d4*/ 	.short	0x010a
        /*09d6*/ 	.byte	0x3f
	.zero		1


	//   ....[60]....
        /*09d8*/ 	.word	0x000124d0
        /*09dc*/ 	.word	0x000000ce
        /*09e0*/ 	.word	0x00000000
        /*09e4*/ 	.short	0x0101
        /*09e6*/ 	.byte	0x3f
	.zero		1


	//   ....[61]....
        /*09e8*/ 	.word	0x000147f0
        /*09ec*/ 	.word	0x00000000
        /*09f0*/ 	.word	0x00000000
        /*09f4*/ 	.short	0x0101
        /*09f6*/ 	.byte	0x3f
	.zero		1


	//   ....[62]....
        /*09f8*/ 	.word	0x00016e20
        /*09fc*/ 	.word	0x00000007
        /*0a00*/ 	.word	0x00028c20
        /*0a04*/ 	.short	0x010a
        /*0a06*/ 	.byte	0x3f
	.zero		1


	//   ....[63]....
        /*0a08*/ 	.word	0x00016eb0
        /*0a0c*/ 	.word	0x00000008
        /*0a10*/ 	.word	0x00028ca0
        /*0a14*/ 	.short	0x010a
        /*0a16*/ 	.byte	0x3f
	.zero		1


	//   ....[64]....
        /*0a18*/ 	.word	0x00017090
        /*0a1c*/ 	.word	0x00000008
        /*0a20*/ 	.word	0x00028cc0
        /*0a24*/ 	.short	0x010a
        /*0a26*/ 	.byte	0x3f
	.zero		1


	//   ....[65]....
        /*0a28*/ 	.word	0x000175e0
        /*0a2c*/ 	.word	0x00000009
        /*0a30*/ 	.word	0x00028ca0
        /*0a34*/ 	.short	0x010a
        /*0a36*/ 	.byte	0x3f
	.zero		1


	//   ....[66]....
        /*0a38*/ 	.word	0x000177a0
        /*0a3c*/ 	.word	0x00000009
        /*0a40*/ 	.word	0x00028cc0
        /*0a44*/ 	.short	0x010a
        /*0a46*/ 	.byte	0x3f
	.zero		1


	//   ....[67]....
        /*0a48*/ 	.word	0x000189c0
        /*0a4c*/ 	.word	0x00000005
        /*0a50*/ 	.word	0x00028c40
        /*0a54*/ 	.short	0x010a
        /*0a56*/ 	.byte	0x3f
	.zero		1


	//   ....[68]....
        /*0a58*/ 	.word	0x00018db0
        /*0a5c*/ 	.word	0x00000007
        /*0a60*/ 	.word	0x00028c20
        /*0a64*/ 	.short	0x010a
        /*0a66*/ 	.byte	0x3f
	.zero		1


	//   ....[69]....
        /*0a68*/ 	.word	0x00018e70
        /*0a6c*/ 	.word	0x00000002
        /*0a70*/ 	.word	0x00028c60
        /*0a74*/ 	.short	0x010a
        /*0a76*/ 	.byte	0x3f
	.zero		1


	//   ....[70]....
        /*0a78*/ 	.word	0x00019600
        /*0a7c*/ 	.word	0x00000002
        /*0a80*/ 	.word	0x00028c40
        /*0a84*/ 	.short	0x010a
        /*0a86*/ 	.byte	0x3f
	.zero		1


	//   ....[71]....
        /*0a88*/ 	.word	0x00019810
        /*0a8c*/ 	.word	0x00000002
        /*0a90*/ 	.word	0x00028c60
        /*0a94*/ 	.short	0x010a
        /*0a96*/ 	.byte	0x3f
	.zero		1


	//   ....[72]....
        /*0a98*/ 	.word	0x00019ef0
        /*0a9c*/ 	.word	0x00000002
        /*0aa0*/ 	.word	0x00028c40
        /*0aa4*/ 	.short	0x010a
        /*0aa6*/ 	.byte	0x3f
	.zero		1


	//   ....[73]....
        /*0aa8*/ 	.word	0x0001a0f0
        /*0aac*/ 	.word	0x00000002
        /*0ab0*/ 	.word	0x00028c60
        /*0ab4*/ 	.short	0x010a
        /*0ab6*/ 	.byte	0x3f
	.zero		1


	//   ....[74]....
        /*0ab8*/ 	.word	0x0001a740
        /*0abc*/ 	.word	0x00000002
        /*0ac0*/ 	.word	0x00028c40
        /*0ac4*/ 	.short	0x010a
        /*0ac6*/ 	.byte	0x3f
	.zero		1


	//   ....[75]....
        /*0ac8*/ 	.word	0x0001a950
        /*0acc*/ 	.word	0x00000002
        /*0ad0*/ 	.word	0x00028c60
        /*0ad4*/ 	.short	0x010a
        /*0ad6*/ 	.byte	0x3f
	.zero		1


	//   ....[76]....
        /*0ad8*/ 	.word	0x0001bc20
        /*0adc*/ 	.word	0x00000000
        /*0ae0*/ 	.word	0x00028c20
        /*0ae4*/ 	.short	0x010a
        /*0ae6*/ 	.byte	0x3f
	.zero		1


	//   ....[77]....
        /*0ae8*/ 	.word	0x0001bdd0
        /*0aec*/ 	.word	0x00000006
        /*0af0*/ 	.word	0x00000000
        /*0af4*/ 	.short	0x010a
        /*0af6*/ 	.byte	0x3f
	.zero		1


	//   ....[78]....
        /*0af8*/ 	.word	0x0001be40
        /*0afc*/ 	.word	0x00000007
        /*0b00*/ 	.word	0x00000000
        /*0b04*/ 	.short	0x010a
        /*0b06*/ 	.byte	0x3f
	.zero		1


	//   ....[79]....
        /*0b08*/ 	.word	0x0001beb0
        /*0b0c*/ 	.word	0x00000004
        /*0b10*/ 	.word	0x00000000
        /*0b14*/ 	.short	0x010a
        /*0b16*/ 	.byte	0x3f
	.zero		1


	//   ....[80]....
        /*0b18*/ 	.word	0x0001bee0
        /*0b1c*/ 	.word	0x00000003
        /*0b20*/ 	.word	0x00000000
        /*0b24*/ 	.short	0x010a
        /*0b26*/ 	.byte	0x3f
	.zero		1


	//   ....[81]....
        /*0b28*/ 	.word	0x0001bf40
        /*0b2c*/ 	.word	0x00000046
        /*0b30*/ 	.word	0x00028c90
        /*0b34*/ 	.short	0x010a
        /*0b36*/ 	.byte	0x3f
	.zero		1


	//   ....[82]....
        /*0b38*/ 	.word	0x0001bf90
        /*0b3c*/ 	.word	0x00000046
        /*0b40*/ 	.word	0x00028c90
        /*0b44*/ 	.short	0x010a
        /*0b46*/ 	.byte	0x3f
	.zero		1


	//   ....[83]....
        /*0b48*/ 	.word	0x0001bfe0
        /*0b4c*/ 	.word	0x00000046
        /*0b50*/ 	.word	0x00028c90
        /*0b54*/ 	.short	0x010a
        /*0b56*/ 	.byte	0x3f
	.zero		1


	//   ....[84]....
        /*0b58*/ 	.word	0x0001c030
        /*0b5c*/ 	.word	0x00000046
        /*0b60*/ 	.word	0x00028cb0
        /*0b64*/ 	.short	0x010a
        /*0b66*/ 	.byte	0x3f
	.zero		1


	//   ....[85]....
        /*0b68*/ 	.word	0x0001c080
        /*0b6c*/ 	.word	0x00000098
        /*0b70*/ 	.word	0x00028c50
        /*0b74*/ 	.short	0x010a
        /*0b76*/ 	.byte	0x3f
	.zero		1


	//   ....[86]....
        /*0b78*/ 	.word	0x0001c0d0
        /*0b7c*/ 	.word	0x00000000
        /*0b80*/ 	.word	0x00028c50
        /*0b84*/ 	.short	0x010a
        /*0b86*/ 	.byte	0x3f
	.zero		1


	//   ....[87]....
        /*0b88*/ 	.word	0x0001c620
        /*0b8c*/ 	.word	0x00000002
        /*0b90*/ 	.word	0x00028c00
        /*0b94*/ 	.short	0x010a
        /*0b96*/ 	.byte	0x3f
	.zero		1


	//   ....[88]....
        /*0b98*/ 	.word	0x0001cb70
        /*0b9c*/ 	.word	0x00000002
        /*0ba0*/ 	.word	0x00028c00
        /*0ba4*/ 	.short	0x010a
        /*0ba6*/ 	.byte	0x3f
	.zero		1


	//   ....[89]....
        /*0ba8*/ 	.word	0x0001cbc0
        /*0bac*/ 	.word	0x0000000e
        /*0bb0*/ 	.word	0x00028c30
        /*0bb4*/ 	.short	0x010a
        /*0bb6*/ 	.byte	0x3f
	.zero		1


	//   ....[90]....
        /*0bb8*/ 	.word	0x0001cc10
        /*0bbc*/ 	.word	0x0000000e
        /*0bc0*/ 	.word	0x00028c50
        /*0bc4*/ 	.short	0x010a
        /*0bc6*/ 	.byte	0x3f
	.zero		1


	//   ....[91]....
        /*0bc8*/ 	.word	0x0001cc60
        /*0bcc*/ 	.word	0x000000d4
        /*0bd0*/ 	.word	0x00028c30
        /*0bd4*/ 	.short	0x010a
        /*0bd6*/ 	.byte	0x3f
	.zero		1


	//   ....[92]....
        /*0bd8*/ 	.word	0x0001ccb0
        /*0bdc*/ 	.word	0x000000d4
        /*0be0*/ 	.word	0x00028c50
        /*0be4*/ 	.short	0x010a
        /*0be6*/ 	.byte	0x3f
	.zero		1


	//   ....[93]....
        /*0be8*/ 	.word	0x0001cd00
        /*0bec*/ 	.word	0x000000cc
        /*0bf0*/ 	.word	0x00028c30
        /*0bf4*/ 	.short	0x010a
        /*0bf6*/ 	.byte	0x3f
	.zero		1


	//   ....[94]....
        /*0bf8*/ 	.word	0x0001cd50
        /*0bfc*/ 	.word	0x000000cc
        /*0c00*/ 	.word	0x00028c50
        /*0c04*/ 	.short	0x010a
        /*0c06*/ 	.byte	0x3f
	.zero		1


	//   ....[95]....
        /*0c08*/ 	.word	0x0001cda0
        /*0c0c*/ 	.word	0x000000ce
        /*0c10*/ 	.word	0x00028c30
        /*0c14*/ 	.short	0x010a
        /*0c16*/ 	.byte	0x3f
	.zero		1


	//   ....[96]....
        /*0c18*/ 	.word	0x0001cdf0
        /*0c1c*/ 	.word	0x000000ce
        /*0c20*/ 	.word	0x00028c50
        /*0c24*/ 	.short	0x010a
        /*0c26*/ 	.byte	0x3f
	.zero		1


	//   ....[97]....
        /*0c28*/ 	.word	0x0001cf90
        /*0c2c*/ 	.word	0x00000007
        /*0c30*/ 	.word	0x00028c20
        /*0c34*/ 	.short	0x010a
        /*0c36*/ 	.byte	0x3f
	.zero		1


	//   ....[98]....
        /*0c38*/ 	.word	0x0001cfe0
        /*0c3c*/ 	.word	0x00000008
        /*0c40*/ 	.word	0x00028ca0
        /*0c44*/ 	.short	0x010a
        /*0c46*/ 	.byte	0x3f
	.zero		1


	//   ....[99]....
        /*0c48*/ 	.word	0x0001d030
        /*0c4c*/ 	.word	0x00000008
        /*0c50*/ 	.word	0x00028cc0
        /*0c54*/ 	.short	0x010a
        /*0c56*/ 	.byte	0x3f
	.zero		1


	//   ....[100]....
        /*0c58*/ 	.word	0x0001d080
        /*0c5c*/ 	.word	0x00000009
        /*0c60*/ 	.word	0x00028ca0
        /*0c64*/ 	.short	0x010a
        /*0c66*/ 	.byte	0x3f
	.zero		1


	//   ....[101]....
        /*0c68*/ 	.word	0x0001d0d0
        /*0c6c*/ 	.word	0x00000009
        /*0c70*/ 	.word	0x00028cc0
        /*0c74*/ 	.short	0x010a
        /*0c76*/ 	.byte	0x3f
	.zero		1


	//   ....[102]....
        /*0c78*/ 	.word	0x0001d270
        /*0c7c*/ 	.word	0x00000005
        /*0c80*/ 	.word	0x00028c40
        /*0c84*/ 	.short	0x010a
        /*0c86*/ 	.byte	0x3f
	.zero		1


	//   ....[103]....
        /*0c88*/ 	.word	0x0001d2f0
        /*0c8c*/ 	.word	0x00000005
        /*0c90*/ 	.word	0x00028c20
        /*0c94*/ 	.short	0x010a
        /*0c96*/ 	.byte	0x3f
	.zero		1


	//   ....[104]....
        /*0c98*/ 	.word	0x0001d340
        /*0c9c*/ 	.word	0x00000002
        /*0ca0*/ 	.word	0x00028c60
        /*0ca4*/ 	.short	0x010a
        /*0ca6*/ 	.byte	0x3f
	.zero		1


	//   ....[105]....
        /*0ca8*/ 	.word	0x0001d390
        /*0cac*/ 	.word	0x00000002
        /*0cb0*/ 	.word	0x00028c40
        /*0cb4*/ 	.short	0x010a
        /*0cb6*/ 	.byte	0x3f
	.zero		1


	//   ....[106]....
        /*0cb8*/ 	.word	0x0001d3e0
        /*0cbc*/ 	.word	0x00000002
        /*0cc0*/ 	.word	0x00028c60
        /*0cc4*/ 	.short	0x010a
        /*0cc6*/ 	.byte	0x3f
	.zero		1


	//   ....[107]....
        /*0cc8*/ 	.word	0x0001d430
        /*0ccc*/ 	.word	0x00000002
        /*0cd0*/ 	.word	0x00028c40
        /*0cd4*/ 	.short	0x010a
        /*0cd6*/ 	.byte	0x3f
	.zero		1


	//   ....[108]....
        /*0cd8*/ 	.word	0x0001d480
        /*0cdc*/ 	.word	0x00000002
        /*0ce0*/ 	.word	0x00028c60
        /*0ce4*/ 	.short	0x010a
        /*0ce6*/ 	.byte	0x3f
	.zero		1


	//   ....[109]....
        /*0ce8*/ 	.word	0x0001d4d0
        /*0cec*/ 	.word	0x00000002
        /*0cf0*/ 	.word	0x00028c40
        /*0cf4*/ 	.short	0x010a
        /*0cf6*/ 	.byte	0x3f
	.zero		1


	//   ....[110]....
        /*0cf8*/ 	.word	0x0001d520
        /*0cfc*/ 	.word	0x00000002
        /*0d00*/ 	.word	0x00028c60
        /*0d04*/ 	.short	0x010a
        /*0d06*/ 	.byte	0x3f
	.zero		1


	//   ....[111]....
        /*0d08*/ 	.word	0x0001dee0
        /*0d0c*/ 	.word	0x00000000
        /*0d10*/ 	.word	0x00028c20
        /*0d14*/ 	.short	0x010a
        /*0d16*/ 	.byte	0x3f
	.zero		1


	//   ....[112]....
        /*0d18*/ 	.word	0x0001e080
        /*0d1c*/ 	.word	0x00000006
        /*0d20*/ 	.word	0x00000000
        /*0d24*/ 	.short	0x010a
        /*0d26*/ 	.byte	0x3f
	.zero		1


	//   ....[113]....
        /*0d28*/ 	.word	0x0001e0d0
        /*0d2c*/ 	.word	0x00000007
        /*0d30*/ 	.word	0x00000000
        /*0d34*/ 	.short	0x010a
        /*0d36*/ 	.byte	0x3f
	.zero		1


	//   ....[114]....
        /*0d38*/ 	.word	0x0001e120
        /*0d3c*/ 	.word	0x00000004
        /*0d40*/ 	.word	0x00000000
        /*0d44*/ 	.short	0x010a
        /*0d46*/ 	.byte	0x3f
	.zero		1


	//----- nvinfo : EIATTR_NUM_MBARRIERS
	.align		4
.L_405:
        /*0d48*/ 	.byte	0x03, 0x38
        /*0d4a*/ 	.short	0x0016


	//----- nvinfo : EIATTR_EXIT_INSTR_OFFSETS
	.align		4
        /*0d4c*/ 	.byte	0x04, 0x1c
        /*0d4e*/ 	.short	(.L_407 - .L_406)


	//   ....[0]....
.L_406:
        /*0d50*/ 	.word	0x0001bf30


	//----- nvinfo : EIATTR_MAX_THREADS
	.align		4
.L_407:
        /*0d54*/ 	.byte	0x04, 0x05
        /*0d56*/ 	.short	(.L_409 - .L_408)
.L_408:
        /*0d58*/ 	.word	0x00000180
        /*0d5c*/ 	.word	0x00000001
        /*0d60*/ 	.word	0x00000001


	//----- nvinfo : EIATTR_CRS_STACK_SIZE
	.align		4
.L_409:
        /*0d64*/ 	.byte	0x04, 0x1e
        /*0d66*/ 	.short	(.L_411 - .L_410)
.L_410:
        /*0d68*/ 	.word	0x00000000


	//----- nvinfo : EIATTR_CBANK_PARAM_SIZE
	.align		4
.L_411:
        /*0d6c*/ 	.byte	0x03, 0x19
        /*0d6e*/ 	.short	0x0a70


	//----- nvinfo : EIATTR_PARAM_CBANK
	.align		4
        /*0d70*/ 	.byte	0x04, 0x0a
        /*0d72*/ 	.short	(.L_413 - .L_412)
	.align		4
.L_412:
        /*0d74*/ 	.word	index@(.nv.constant0._ZN7cutlass13device_kernelIN5flash11enable_sm90INS1_16FlashAttnFwdSm90INS1_25CollectiveMainloopFwdSm90ILi2EN4cute5tupleIJNS5_1CILi1EEES8_S8_EEENS6_IJNS7_ILi64EEESA_SA_EEELi512ENS_6half_tEfNS_4arch4Sm90ELb0ELb1ELb0ELb1ELb0ELb1ELb0ELb0ELb0ELb0ELb0ELb0EEENS1_21CollectiveEpilogueFwdINS6_IJSA_NS7_ILi512EEESA_EEES9_SC_SE_Li256ELb1ELb0ELb0ELb0EEENS1_36VarlenDynamicPersistentTileSchedulerILi64ELi64ELi256ELi32ELb0ELb0ELb1ELb1ELb0ELb1EEEEEEEEEvNT_6ParamsE)
        /*0d78*/ 	.short	0x0210
        /*0d7a*/ 	.short	0x0a70


	//----- nvinfo : EIATTR_SW_WAR
	.align		4
.L_413:
        /*0d7c*/ 	.byte	0x04, 0x36
        /*0d7e*/ 	.short	(.L_415 - .L_414)
.L_414:
        /*0d80*/ 	.word	0x00000008
.L_415:


//--------------------- .nv.info._ZN7cutlass13device_kernelIN5flash11enable_sm90INS1_16FlashAttnFwdSm90INS1_25CollectiveMainloopFwdSm90ILi2EN4cute5tupleIJNS5_1CILi1EEES8_S8_EEENS6_IJNS7_ILi64EEESA_SA_EEELi512ENS_6half_tEfNS_4arch4Sm90ELb0ELb1ELb0ELb1ELb0ELb0ELb1ELb0ELb0ELb0ELb0ELb0EEENS1_21CollectiveEpilogueFwdINS6_IJSA_NS7_ILi512EEESA_EEES9_SC_SE_Li256ELb1ELb0ELb0ELb0EEENS1_36VarlenDynamicPersistentTileSchedulerILi64ELi64ELi256ELi32ELb0ELb0ELb1ELb1ELb0ELb1EEEEEEEEEvNT_6ParamsE --------------------------
	.section	.nv.info._ZN7cutlass13device_kernelIN5flash11enable_sm90INS1_16FlashAttnFwdSm90INS1_25CollectiveMainloopFwdSm90ILi2EN4cute5tupleIJNS5_1CILi1EEES8_S8_EEENS6_IJNS7_ILi64EEESA_SA_EEELi512ENS_6half_tEfNS_4arch4Sm90ELb0ELb1ELb0ELb1ELb0ELb0ELb1ELb0ELb0ELb0ELb0ELb0EEENS1_21CollectiveEpilogueFwdINS6_IJSA_NS7_ILi512EEESA_EEES9_SC_SE_Li256ELb1ELb0ELb0ELb0EEENS1_36VarlenDynamicPersistentTileSchedulerILi64ELi64ELi256ELi32ELb0ELb0ELb1ELb1ELb0ELb1EEEEEEEEEvNT_6ParamsE,"",@"SHT_CUDA_INFO"
	.sectionflags	@""
	.align	4


	//----- nvinfo : EIATTR_CUDA_API_VERSION
	.align		4
        /*0000*/ 	.byte	0x04, 0x37
        /*0002*/ 	.short	(.L_417 - .L_416)
.L_416:
        /*0004*/ 	.word	0x00000082


	//----- nvinfo : EIATTR_KPARAM_INFO
	.align		4
.L_417:
        /*0008*/ 	.byte	0x04, 0x17
        /*000a*/ 	.short	(.L_419 - .L_418)
.L_418:
        /*000c*/ 	.word	0x00000000
        /*0010*/ 	.short	0x0000
        /*0012*/ 	.short	0x0070
        /*0014*/ 	.byte	0x00, 0xf0, 0x01, 0x2c


	//----- nvinfo : EIATTR_SPARSE_MMA_MASK
	.align		4
.L_419:
        /*0018*/ 	.byte	0x03, 0x50
        /*001a*/ 	.short	0x0000


	//----- nvinfo : EIATTR_MAXREG_COUNT
	.align		4
        /*001c*/ 	.byte	0x03, 0x1b
        /*001e*/ 	.short	0x00a8


	//----- nvinfo : EIATTR_NUM_BARRIERS
	.align		4
        /*0020*/ 	.byte	0x02, 0x4c
        /*0022*/ 	.byte	0x10
	.zero		1


	//----- nvinfo : EIATTR_EXTERNS
	.align		4
        /*0024*/ 	.byte	0x04, 0x0f
        /*0026*/ 	.short	(.L_421 - .L_420)


	//   ....[0]....
	.align		4
.L_420:
        /*0028*/ 	.word	index@(__assertfail)


	//----- nvinfo : EIATTR_ANNOTATIONS
	.align		4
.L_421:
        /*002c*/ 	.byte	0x04, 0x55
        /*002e*/ 	.short	(.L_423 - .L_422)


	//   ....[0]....
.L_422:
        /* <DEDUP_REMOVED lines=31> */


	//----- nvinfo : EIATTR_MERCURY_ISA_VERSION
	.align		4
.L_423:
        /*0210*/ 	.byte	0x03, 0x5f
        /*0212*/ 	.short	0x0101


	//----- nvinfo : EIATTR_UNUSED_LOAD_BYTE_OFFSET
	.align		4
        /*0214*/ 	.byte	0x04, 0x44
        /*0216*/ 	.short	(.L_425 - .L_424)


	//   ....[0]....
.L_424:
        /*0218*/ 	.word	0x00000a90
        /*021c*/ 	.word	0x0000fff0


	//   ....[1]....
        /*0220*/ 	.word	0x00010be0
        /*0224*/ 	.word	0x0000fff0


	//----- nvinfo : EIATTR_INT_WARP_WIDE_INSTR_OFFSETS
	.align		4
.L_425:
        /*0228*/ 	.byte	0x04, 0x31
        /*022a*/ 	.short	(.L_427 - .L_426)


	//   ....[0]....
.L_426:
        /*022c*/ 	.word	0x00000190


	//   ....[1]....
        /*0230*/ 	.word	0x000001d0


	//   ....[2]....
        /*0234*/ 	.word	0x00000240


	//   ....[3]....
        /*0238*/ 	.word	0x000002b0


	//   ....[4]....
        /*023c*/ 	.word	0x000149c0


	//   ....[5]....
        /*0240*/ 	.word	0x00014a80


	//   ....[6]....
        /*0244*/ 	.word	0x00014f90


	//   ....[7]....
        /*0248*/ 	.word	0x00015010


	//   ....[8]....
        /*024c*/ 	.word	0x00017c40


	//   ....[9]....
        /*0250*/ 	.word	0x00017d00


	//----- nvinfo : EIATTR_COOP_GROUP_MASK_REGIDS
	.align		4
.L_427:
        /*0254*/ 	.byte	0x04, 0x29
        /*0256*/ 	.short	(.L_429 - .L_428)


	//   ....[0]....
.L_428:
        /*0258*/ 	.word	0xffffffff


	//   ....[1]....
        /*025c*/ 	.word	0xffffffff


	//   ....[2]....
        /*0260*/ 	.word	0xffffffff


	//   ....[3]....
        /*0264*/ 	.word	0xffffffff


	//   ....[4]....
        /*0268*/ 	.word	0xffffffff


	//   ....[5]....
        /*026c*/ 	.word	0xffffffff


	//   ....[6]....
        /*0270*/ 	.word	0xffffffff


	//   ....[7]....
        /*0274*/ 	.word	0xffffffff


	//   ....[8]....
        /*0278*/ 	.word	0xffffffff


	//   ....[9]....
        /*027c*/ 	.word	0xffffffff


	//   ....[10]....
        /*0280*/ 	.word	0xffffffff


	//   ....[11]....
        /*0284*/ 	.word	0xffffffff


	//   ....[12]....
        /*0288*/ 	.word	0xffffffff


	//   ....[13]....
        /*028c*/ 	.word	0xffffffff


	//   ....[14]....
        /*0290*/ 	.word	0xffffffff


	//   ....[15]....
        /*0294*/ 	.word	0xffffffff


	//   ....[16]....
        /*0298*/ 	.word	0xffffffff


	//   ....[17]....
        /*029c*/ 	.word	0xffffffff


	//   ....[18]....
        /*02a0*/ 	.word	0xffffffff


	//   ....[19]....
        /*02a4*/ 	.word	0xffffffff


	//   ....[20]....
        /*02a8*/ 	.word	0xffffffff


	//   ....[21]....
        /*02ac*/ 	.word	0xffffffff


	//   ....[22]....
        /*02b0*/ 	.word	0xffffffff


	//   ....[23]....
        /*02b4*/ 	.word	0xffffffff


	//   ....[24]....
        /*02b8*/ 	.word	0xffffffff


	//   ....[25]....
        /*02bc*/ 	.word	0xffffffff


	//   ....[26]....
        /*02c0*/ 	.word	0xffffffff


	//   ....[27]....
        /*02c4*/ 	.word	0xffffffff


	//   ....[28]....
        /*02c8*/ 	.word	0xffffffff


	//   ....[29]....
        /*02cc*/ 	.word	0xffffffff


	//   ....[30]....
        /*02d0*/ 	.word	0xffffffff


	//   ....[31]....
        /*02d4*/ 	.word	0xffffffff


	//   ....[32]....
        /*02d8*/ 	.word	0xffffffff


	//   ....[33]....
        /*02dc*/ 	.word	0xffffffff


	//   ....[34]....
        /*02e0*/ 	.word	0xffffffff


	//   ....[35]....
        /*02e4*/ 	.word	0xffffffff


	//   ....[36]....
        /*02e8*/ 	.word	0xffffffff


	//   ....[37]....
        /*02ec*/ 	.word	0xffffffff


	//   ....[38]....
        /*02f0*/ 	.word	0xffffffff


	//   ....[39]....
        /*02f4*/ 	.word	0xffffffff


	//   ....[40]....
        /*02f8*/ 	.word	0xffffffff


	//   ....[41]....
        /*02fc*/ 	.word	0xffffffff


	//   ....[42]....
        /*0300*/ 	.word	0xffffffff


	//   ....[43]....
        /*0304*/ 	.word	0xffffffff


	//   ....[44]....
        /*0308*/ 	.word	0xffffffff


	//   ....[45]....
        /*030c*/ 	.word	0xffffffff


	//   ....[46]....
        /*0310*/ 	.word	0xffffffff


	//   ....[47]....
        /*0314*/ 	.word	0xffffffff


	//   ....[48]....
        /*0318*/ 	.word	0xffffffff


	//   ....[49]....
        /*031c*/ 	.word	0xffffffff


	//   ....[50]....
        /*0320*/ 	.word	0xffffffff


	//   ....[51]....
        /*0324*/ 	.word	0xffffffff


	//   ....[52]....
        /*0328*/ 	.word	0xffffffff


	//   ....[53]....
        /*032c*/ 	.word	0xffffffff


	//   ....[54]....
        /*0330*/ 	.word	0xffffffff


	//   ....[55]....
        /*0334*/ 	.word	0xffffffff


	//   ....[56]....
        /*0338*/ 	.word	0xffffffff


	//   ....[57]....
        /*033c*/ 	.word	0xffffffff


	//   ....[58]....
        /*0340*/ 	.word	0xffffffff


	//   ....[59]....
        /*0344*/ 	.word	0xffffffff


	//   ....[60]....
        /*0348*/ 	.word	0xffffffff


	//   ....[61]....
        /*034c*/ 	.word	0xffffffff


	//   ....[62]....
        /*0350*/ 	.word	0xffffffff


	//   ....[63]....
        /*0354*/ 	.word	0xffffffff


	//   ....[64]....
        /*0358*/ 	.word	0xffffffff


	//   ....[65]....
        /*035c*/ 	.word	0xffffffff


	//   ....[66]....
        /*0360*/ 	.word	0xffffffff


	//   ....[67]....
        /*0364*/ 	.word	0xffffffff


	//   ....[68]....
        /*0368*/ 	.word	0xffffffff


	//   ....[69]....
        /*036c*/ 	.word	0xffffffff


	//   ....[70]....
        /*0370*/ 	.word	0xffffffff


	//   ....[71]....
        /*0374*/ 	.word	0xffffffff


	//   ....[72]....
        /*0378*/ 	.word	0x0500000f


	//   ....[73]....
        /*037c*/ 	.word	0x0500000f


	//   ....[74]....
        /*0380*/ 	.word	0x0500000f


	//   ....[75]....
        /*0384*/ 	.word	0x0500000f


	//   ....[76]....
        /*0388*/ 	.word	0x0500000f


	//   ....[77]....
        /*038c*/ 	.word	0x0500000f


	//   ....[78]....
        /*0390*/ 	.word	0x0500000f


	//   ....[79]....
        /*0394*/ 	.word	0x0500000f


	//   ....[80]....
        /*0398*/ 	.word	0x0500000f


	//   ....[81]....
        /*039c*/ 	.word	0x0500000f


	//   ....[82]....
        /*03a0*/ 	.word	0x0500000f


	//   ....[83]....
        /*03a4*/ 	.word	0x0500000f


	//   ....[84]....
        /*03a8*/ 	.word	0x0500000f


	//   ....[85]....
        /*03ac*/ 	.word	0x0500000f


	//   ....[86]....
        /*03b0*/ 	.word	0x0500000f


	//   ....[87]....
        /*03b4*/ 	.word	0x0500000f


	//   ....[88]....
        /*03b8*/ 	.word	0x0500000f


	//   ....[89]....
        /*03bc*/ 	.word	0x0500000f


	//   ....[90]....
        /*03c0*/ 	.word	0x0500000f


	//----- nvinfo : EIATTR_COOP_GROUP_INSTR_OFFSETS
	.align		4
.L_429:
        /*03c4*/ 	.byte	0x04, 0x28
        /*03c6*/ 	.short	(.L_431 - .L_430)


	//   ....[0]....
.L_430:
        /*03c8*/ 	.word	0x00000060


	//   ....[1]....
        /*03cc*/ 	.word	0x000001a0


	//   ....[2]....
        /*03d0*/ 	.word	0x000001e0


	//   ....[3]....
        /*03d4*/ 	.word	0x000003f0


	//   ....[4]....
        /*03d8*/ 	.word	0x00000550


	//   ....[5]....
        /*03dc*/ 	.word	0x00000670


	//   ....[6]....
        /*03e0*/ 	.word	0x000007d0


	//   ....[7]....
        /*03e4*/ 	.word	0x00001b10


	//   ....[8]....
        /*03e8*/ 	.word	0x000039e0


	//   ....[9]....
        /*03ec*/ 	.word	0x000041c0


	//   ....[10]....
        /*03f0*/ 	.word	0x00005da0


	//   ....[11]....
        /*03f4*/ 	.word	0x00005f30


	//   ....[12]....
        /*03f8*/ 	.word	0x000061f0


	//   ....[13]....
        /*03fc*/ 	.word	0x00006290


	//   ....[14]....
        /*0400*/ 	.word	0x00006a90


	//   ....[15]....
        /*0404*/ 	.word	0x000070f0


	//   ....[16]....
        /*0408*/ 	.word	0x00008a30


	//   ....[17]....
        /*040c*/ 	.word	0x00008b30


	//   ....[18]....
        /*0410*/ 	.word	0x00008eb0


	//   ....[19]....
        /*0414*/ 	.word	0x00008f40


	//   ....[20]....
        /*0418*/ 	.word	0x0000a060


	//   ....[21]....
        /*041c*/ 	.word	0x0000a740


	//   ....[22]....
        /*0420*/ 	.word	0x0000b820


	//   ....[23]....
        /*0424*/ 	.word	0x0000b850


	//   ....[24]....
        /*0428*/ 	.word	0x0000bb40


	//   ....[25]....
        /*042c*/ 	.word	0x0000bd10


	//   ....[26]....
        /*0430*/ 	.word	0x0000cc40


	//   ....[27]....
        /*0434*/ 	.word	0x0000d190


	//   ....[28]....
        /*0438*/ 	.word	0x0000ea70


	//   ....[29]....
        /*043c*/ 	.word	0x0000eb70


	//   ....[30]....
        /*0440*/ 	.word	0x0000ef20


	//   ....[31]....
        /*0444*/ 	.word	0x0000ef90


	//   ....[32]....
        /*0448*/ 	.word	0x000100a0


	//   ....[33]....
        /*044c*/ 	.word	0x000100e0


	//   ....[34]....
        /*0450*/ 	.word	0x00010110


	//   ....[35]....
        /*0454*/ 	.word	0x000101a0


	//   ....[36]....
        /*0458*/ 	.word	0x000101b0


	//   ....[37]....
        /*045c*/ 	.word	0x00011bc0


	//   ....[38]....
        /*0460*/ 	.word	0x00013470


	//   ....[39]....
        /*0464*/ 	.word	0x00013600


	//   ....[40]....
        /*0468*/ 	.word	0x00013630


	//   ....[41]....
        /*046c*/ 	.word	0x00013670


	//   ....[42]....
        /*0470*/ 	.word	0x000136e0


	//   ....[43]....
        /*0474*/ 	.word	0x00013740


	//   ....[44]....
        /*0478*/ 	.word	0x00013780


	//   ....[45]....
        /*047c*/ 	.word	0x00013930


	//   ....[46]....
        /*0480*/ 	.word	0x00013990


	//   ....[47]....
        /*0484*/ 	.word	0x000139d0


	//   ....[48]....
        /*0488*/ 	.word	0x00013a10


	//   ....[49]....
        /*048c*/ 	.word	0x00013a40


	//   ....[50]....
        /*0490*/ 	.word	0x00013a70


	//   ....[51]....
        /*0494*/ 	.word	0x00013b10


	//   ....[52]....
        /*0498*/ 	.word	0x00013b70


	//   ....[53]....
        /*049c*/ 	.word	0x00013c00


	//   ....[54]....
        /*04a0*/ 	.word	0x00017d90


	//   ....[55]....
        /*04a4*/ 	.word	0x00017da0


	//   ....[56]....
        /*04a8*/ 	.word	0x00017ec0


	//   ....[57]....
        /*04ac*/ 	.word	0x00017f20


	//   ....[58]....
        /*04b0*/ 	.word	0x00017f60


	//   ....[59]....
        /*04b4*/ 	.word	0x00017fa0


	//   ....[60]....
        /*04b8*/ 	.word	0x00017fd0


	//   ....[61]....
        /*04bc*/ 	.word	0x00018000


	//   ....[62]....
        /*04c0*/ 	.word	0x000181a0


	//   ....[63]....
        /*04c4*/ 	.word	0x00018200


	//   ....[64]....
        /*04c8*/ 	.word	0x00018240


	//   ....[65]....
        /*04cc*/ 	.word	0x00018280


	//   ....[66]....
        /*04d0*/ 	.word	0x000182b0


	//   ....[67]....
        /*04d4*/ 	.word	0x000182e0


	//   ....[68]....
        /*04d8*/ 	.word	0x000183a0


	//   ....[69]....
        /*04dc*/ 	.word	0x000183c0


	//   ....[70]....
        /*04e0*/ 	.word	0x00018430


	//   ....[71]....
        /*04e4*/ 	.word	0x00018ad0


	//   ....[72]....
        /*04e8*/ 	.word	0x000191b0


	//   ....[73]....
        /*04ec*/ 	.word	0x000195d0


	//   ....[74]....
        /*04f0*/ 	.word	0x00019660


	//   ....[75]....
        /*04f4*/ 	.word	0x00019700


	//   ....[76]....
        /*04f8*/ 	.word	0x000197b0


	//   ....[77]....
        /*04fc*/ 	.word	0x00019830


	//   ....[78]....
        /*0500*/ 	.word	0x000198b0


	//   ....[79]....
        /*0504*/ 	.word	0x00019930


	//   ....[80]....
        /*0508*/ 	.word	0x000199b0


	//   ....[81]....
        /*050c*/ 	.word	0x00019a40


	//   ....[82]....
        /*0510*/ 	.word	0x00019af0


	//   ....[83]....
        /*0514*/ 	.word	0x00019b70


	//   ....[84]....
        /*0518*/ 	.word	0x00019bf0


	//   ....[85]....
        /*051c*/ 	.word	0x00019c70


	//   ....[86]....
        /*0520*/ 	.word	0x00019cf0


	//   ....[87]....
        /*0524*/ 	.word	0x00019d60


	//   ....[88]....
        /*0528*/ 	.word	0x00019e00


	//   ....[89]....
        /*052c*/ 	.word	0x00019e90


	//   ....[90]....
        /*0530*/ 	.word	0x00019fc0


	//----- nvinfo : EIATTR_REG_RECONFIG
	.align		4
.L_431:
        /*0534*/ 	.byte	0x01, 0x54
	.zero		2


	//----- nvinfo : EIATTR_SYSCALL_OFFSETS
	.align		4
        /*0538*/ 	.byte	0x04, 0x46
        /*053a*/ 	.short	(.L_433 - .L_432)


	//   ....[0]....
.L_432:
        /*053c*/ 	.word	0x00003bb0


	//   ....[1]....
        /*0540*/ 	.word	0x00014c10


	//   ....[2]....
        /*0544*/ 	.word	0x00014d50


	//   ....[3]....
        /*0548*/ 	.word	0x00014e50


	//----- nvinfo : EIATTR_MBARRIER_INSTR_OFFSETS
	.align		4
.L_433:
        /*054c*/ 	.byte	0x04, 0x39
        /*054e*/ 	.short	(.L_435 - .L_434)


	//   ....[0]....
.L_434:
        /*0550*/ 	.word	0x000002d0
        /*0554*/ 	.word	0x000000ff
        /*0558*/ 	.word	0x00038800
        /*055c*/ 	.short	0x0100
        /*055e*/ 	.byte	0x08
	.zero		1


	//   ....[1]....
        /*0560*/ 	.word	0x000002e0
        /*0564*/ 	.word	0x000000ff
        /*0568*/ 	.word	0x00038810
        /*056c*/ 	.short	0x0100
        /*056e*/ 	.byte	0x08
	.zero		1


	//   ....[2]....
        /*0570*/ 	.word	0x000002f0
        /*0574*/ 	.word	0x000000ff
        /*0578*/ 	.word	0x00038820
        /*057c*/ 	.short	0x0100
        /*057e*/ 	.byte	0x08
	.zero		1


	//   ....[3]....
        /*0580*/ 	.word	0x000003a0
        /*0584*/ 	.word	0x000000ff
        /*0588*/ 	.word	0x00038830
        /*058c*/ 	.short	0x0100
        /*058e*/ 	.byte	0x06
	.zero		1


	//   ....[4]....
        /*0590*/ 	.word	0x000003b0
        /*0594*/ 	.word	0x000000ff
        /*0598*/ 	.word	0x00038840
        /*059c*/ 	.short	0x0100
        /*059e*/ 	.byte	0x06
	.zero		1


	//   ....[5]....
        /*05a0*/ 	.word	0x000003c0
        /*05a4*/ 	.word	0x000000ff
        /*05a8*/ 	.word	0x00038838
        /*05ac*/ 	.short	0x0100
        /*05ae*/ 	.byte	0x06
	.zero		1


	//   ....[6]....
        /*05b0*/ 	.word	0x000003d0
        /*05b4*/ 	.word	0x000000ff
        /*05b8*/ 	.word	0x00038848
        /*05bc*/ 	.short	0x0100
        /*05be*/ 	.byte	0x06
	.zero		1


	//   ....[7]....
        /*05c0*/ 	.word	0x00000500
        /*05c4*/ 	.word	0x000000ff
        /*05c8*/ 	.word	0x00038850
        /*05cc*/ 	.short	0x0100
        /*05ce*/ 	.byte	0x08
	.zero		1


	//   ....[8]....
        /*05d0*/ 	.word	0x00000510
        /*05d4*/ 	.word	0x000000ff
        /*05d8*/ 	.word	0x00038860
        /*05dc*/ 	.short	0x0100
        /*05de*/ 	.byte	0x08
	.zero		1


	//   ....[9]....
        /*05e0*/ 	.word	0x00000520
        /*05e4*/ 	.word	0x000000ff
        /*05e8*/ 	.word	0x00038858
        /*05ec*/ 	.short	0x0100
        /*05ee*/ 	.byte	0x08
	.zero		1


	//   ....[10]....
        /*05f0*/ 	.word	0x00000530
        /*05f4*/ 	.word	0x000000ff
        /*05f8*/ 	.word	0x00038868
        /*05fc*/ 	.short	0x0100
        /*05fe*/ 	.byte	0x08
	.zero		1


	//   ....[11]....
        /*0600*/ 	.word	0x00000620
        /*0604*/ 	.word	0x000000ff
        /*0608*/ 	.word	0x00038870
        /*060c*/ 	.short	0x0100
        /*060e*/ 	.byte	0x06
	.zero		1


	//   ....[12]....
        /*0610*/ 	.word	0x00000630
        /*0614*/ 	.word	0x000000ff
        /*0618*/ 	.word	0x00038880
        /*061c*/ 	.short	0x0100
        /*061e*/ 	.byte	0x06
	.zero		1


	//   ....[13]....
        /*0620*/ 	.word	0x00000640
        /*0624*/ 	.word	0x000000ff
        /*0628*/ 	.word	0x00038878
        /*062c*/ 	.short	0x0100
        /*062e*/ 	.byte	0x06
	.zero		1


	//   ....[14]....
        /*0630*/ 	.word	0x00000650
        /*0634*/ 	.word	0x000000ff
        /*0638*/ 	.word	0x00038888
        /*063c*/ 	.short	0x0100
        /*063e*/ 	.byte	0x06
	.zero		1


	//   ....[15]....
        /*0640*/ 	.word	0x00000780
        /*0644*/ 	.word	0x000000ff
        /*0648*/ 	.word	0x00038890
        /*064c*/ 	.short	0x0100
        /*064e*/ 	.byte	0x08
	.zero		1


	//   ....[16]....
        /*0650*/ 	.word	0x00000790
        /*0654*/ 	.word	0x000000ff
        /*0658*/ 	.word	0x000388a0
        /*065c*/ 	.short	0x0100
        /*065e*/ 	.byte	0x08
	.zero		1


	//   ....[17]....
        /*0660*/ 	.word	0x000007a0
        /*0664*/ 	.word	0x000000ff
        /*0668*/ 	.word	0x00038898
        /*066c*/ 	.short	0x0100
        /*066e*/ 	.byte	0x08
	.zero		1


	//   ....[18]....
        /*0670*/ 	.word	0x000007b0
        /*0674*/ 	.word	0x000000ff
        /*0678*/ 	.word	0x000388a8
        /*067c*/ 	.short	0x0100
        /*067e*/ 	.byte	0x08
	.zero		1


	//   ....[19]....
        /*0680*/ 	.word	0x000008e0
        /*0684*/ 	.word	0x000000ff
        /*0688*/ 	.word	0x000388b0
        /*068c*/ 	.short	0x0100
        /*068e*/ 	.byte	0x08
	.zero		1


	//   ....[20]....
        /*0690*/ 	.word	0x000008f0
        /*0694*/ 	.word	0x000000ff
        /*0698*/ 	.word	0x000388c0
        /*069c*/ 	.short	0x0100
        /*069e*/ 	.byte	0x08
	.zero		1


	//   ....[21]....
        /*06a0*/ 	.word	0x00000900
        /*06a4*/ 	.word	0x000000ff
        /*06a8*/ 	.word	0x000388b8
        /*06ac*/ 	.short	0x0100
        /*06ae*/ 	.byte	0x08
	.zero		1


	//   ....[22]....
        /*06b0*/ 	.word	0x00000910
        /*06b4*/ 	.word	0x000000ff
        /*06b8*/ 	.word	0x000388c8
        /*06bc*/ 	.short	0x0100
        /*06be*/ 	.byte	0x08
	.zero		1


	//   ....[23]....
        /*06c0*/ 	.word	0x00001e80
        /*06c4*/ 	.word	0x00000000
        /*06c8*/ 	.word	0x00000000
        /*06cc*/ 	.short	0x0101
        /*06ce*/ 	.byte	0x3f
	.zero		1


	//   ....[24]....
        /*06d0*/ 	.word	0x00002930
        /*06d4*/ 	.word	0x00000000
        /*06d8*/ 	.word	0x00000000
        /*06dc*/ 	.short	0x0101
        /*06de*/ 	.byte	0x3f
	.zero		1


	//   ....[25]....
        /*06e0*/ 	.word	0x00003c10
        /*06e4*/ 	.word	0x000000ff
        /*06e8*/ 	.word	0x00038800
        /*06ec*/ 	.short	0x010a
        /*06ee*/ 	.byte	0x25
	.zero		1


	//   ....[26]....
        /*06f0*/ 	.word	0x00003c80
        /*06f4*/ 	.word	0x00000004
        /*06f8*/ 	.word	0x00038830
        /*06fc*/ 	.short	0x010a
        /*06fe*/ 	.byte	0x3f
	.zero		1


	//   ....[27]....
        /*0700*/ 	.word	0x00003cc0
        /*0704*/ 	.word	0x00000004
        /*0708*/ 	.word	0x00038830
        /*070c*/ 	.short	0x010a
        /*070e*/ 	.byte	0x3f
	.zero		1


	//   ....[28]....
        /*0710*/ 	.word	0x00003f40
        /*0714*/ 	.word	0x000000ff
        /*0718*/ 	.word	0x00038810
        /*071c*/ 	.short	0x010a
        /*071e*/ 	.byte	0x25
	.zero		1


	//   ....[29]....
        /*0720*/ 	.word	0x00003f80
        /*0724*/ 	.word	0x00000004
        /*0728*/ 	.word	0x00038850
        /*072c*/ 	.short	0x010a
        /*072e*/ 	.byte	0x3f
	.zero		1


	//   ....[30]....
        /*0730*/ 	.word	0x00003fc0
        /*0734*/ 	.word	0x00000004
        /*0738*/ 	.word	0x00038850
        /*073c*/ 	.short	0x010a
        /*073e*/ 	.byte	0x3f
	.zero		1


	//   ....[31]....
        /*0740*/ 	.word	0x00005250
        /*0744*/ 	.word	0x00000000
        /*0748*/ 	.word	0x00000000
        /*074c*/ 	.short	0x0101
        /*074e*/ 	.byte	0x3f
	.zero		1


	//   ....[32]....
        /*0750*/ 	.word	0x00006ab0
        /*0754*/ 	.word	0x00000004
        /*0758*/ 	.word	0x00000000
        /*075c*/ 	.short	0x0101
        /*075e*/ 	.byte	0x3f
	.zero		1


	//   ....[33]....
        /*0760*/ 	.word	0x00006d40
        /*0764*/ 	.word	0x000000ff
        /*0768*/ 	.word	0x00038830
        /*076c*/ 	.short	0x010a
        /*076e*/ 	.byte	0x07
	.zero		1


	//   ....[34]....
        /*0770*/ 	.word	0x00006d80
        /*0774*/ 	.word	0x000000ff
        /*0778*/ 	.word	0x00038830
        /*077c*/ 	.short	0x010a
        /*077e*/ 	.byte	0x07
	.zero		1


	//   ....[35]....
        /*0780*/ 	.word	0x00006fa0
        /*0784*/ 	.word	0x000000ff
        /*0788*/ 	.word	0x00038850
        /*078c*/ 	.short	0x010a
        /*078e*/ 	.byte	0x07
	.zero		1


	//   ....[36]....
        /*0790*/ 	.word	0x00006fe0
        /*0794*/ 	.word	0x000000ff
        /*0798*/ 	.word	0x00038850
        /*079c*/ 	.short	0x010a
        /*079e*/ 	.byte	0x07
	.zero		1


	//   ....[37]....
        /*07a0*/ 	.word	0x00008180
        /*07a4*/ 	.word	0x0000000c
        /*07a8*/ 	.word	0x00000000
        /*07ac*/ 	.short	0x0101
        /*07ae*/ 	.byte	0x3f
	.zero		1


	//   ....[38]....
        /*07b0*/ 	.word	0x0000a080
        /*07b4*/ 	.word	0x00000009
        /*07b8*/ 	.word	0x00000000
        /*07bc*/ 	.short	0x0101
        /*07be*/ 	.byte	0x3f
	.zero		1


	//   ....[39]....
        /*07c0*/ 	.word	0x0000a3a0
        /*07c4*/ 	.word	0x000000ff
        /*07c8*/ 	.word	0x00038830
        /*07cc*/ 	.short	0x010a
        /*07ce*/ 	.byte	0x06
	.zero		1


	//   ....[40]....
        /*07d0*/ 	.word	0x0000a3e0
        /*07d4*/ 	.word	0x000000ff
        /*07d8*/ 	.word	0x00038830
        /*07dc*/ 	.short	0x010a
        /*07de*/ 	.byte	0x06
	.zero		1


	//   ....[41]....
        /*07e0*/ 	.word	0x0000a600
        /*07e4*/ 	.word	0x000000ff
        /*07e8*/ 	.word	0x00038850
        /*07ec*/ 	.short	0x010a
        /*07ee*/ 	.byte	0x06
	.zero		1


	//   ....[42]....
        /*07f0*/ 	.word	0x0000a640
        /*07f4*/ 	.word	0x000000ff
        /*07f8*/ 	.word	0x00038850
        /*07fc*/ 	.short	0x010a
        /*07fe*/ 	.byte	0x06
	.zero		1


	//   ....[43]....
        /*0800*/ 	.word	0x0000c080
        /*0804*/ 	.word	0x00000098
        /*0808*/ 	.word	0x00000000
        /*080c*/ 	.short	0x0101
        /*080e*/ 	.byte	0x3f
	.zero		1


	//   ....[44]....
        /*0810*/ 	.word	0x0000cc60
        /*0814*/ 	.word	0x000000b3
        /*0818*/ 	.word	0x00000000
        /*081c*/ 	.short	0x0101
        /*081e*/ 	.byte	0x3f
	.zero		1


	//   ....[45]....
        /*0820*/ 	.word	0x0000cdc0
        /*0824*/ 	.word	0x000000ff
        /*0828*/ 	.word	0x00038830
        /*082c*/ 	.short	0x010a
        /*082e*/ 	.byte	0x07
	.zero		1


	//   ....[46]....
        /*0830*/ 	.word	0x0000ce00
        /*0834*/ 	.word	0x000000ff
        /*0838*/ 	.word	0x00038830
        /*083c*/ 	.short	0x010a
        /*083e*/ 	.byte	0x07
	.zero		1


	//   ....[47]....
        /*0840*/ 	.word	0x0000d020
        /*0844*/ 	.word	0x000000ff
        /*0848*/ 	.word	0x00038850
        /*084c*/ 	.short	0x010a
        /*084e*/ 	.byte	0x07
	.zero		1


	//   ....[48]....
        /*0850*/ 	.word	0x0000d060
        /*0854*/ 	.word	0x000000ff
        /*0858*/ 	.word	0x00038850
        /*085c*/ 	.short	0x010a
        /*085e*/ 	.byte	0x07
	.zero		1


	//   ....[49]....
        /*0860*/ 	.word	0x0000e1f0
        /*0864*/ 	.word	0x00000008
        /*0868*/ 	.word	0x00000000
        /*086c*/ 	.short	0x0101
        /*086e*/ 	.byte	0x3f
	.zero		1


	//   ....[50]....
        /*0870*/ 	.word	0x000100c0
        /*0874*/ 	.word	0x0000000a
        /*0878*/ 	.word	0x00000000
        /*087c*/ 	.short	0x0101
        /*087e*/ 	.byte	0x3f
	.zero		1


	//   ....[51]....
        /*0880*/ 	.word	0x00012530
        /*0884*/ 	.word	0x000000ff
        /*0888*/ 	.word	0x00000000
        /*088c*/ 	.short	0x0101
        /*088e*/ 	.byte	0x04
	.zero		1


	//   ....[52]....
        /*0890*/ 	.word	0x00015380
        /*0894*/ 	.word	0x00000009
        /*0898*/ 	.word	0x00038840
        /*089c*/ 	.short	0x010a
        /*089e*/ 	.byte	0x3f
	.zero		1


	//   ....[53]....
        /*08a0*/ 	.word	0x00015b70
        /*08a4*/ 	.word	0x0000000b
        /*08a8*/ 	.word	0x00038820
        /*08ac*/ 	.short	0x010a
        /*08ae*/ 	.byte	0x3f
	.zero		1


	//   ....[54]....
        /*08b0*/ 	.word	0x00015c40
        /*08b4*/ 	.word	0x00000006
        /*08b8*/ 	.word	0x00038860
        /*08bc*/ 	.short	0x010a
        /*08be*/ 	.byte	0x3f
	.zero		1


	//   ....[55]....
        /*08c0*/ 	.word	0x000163f0
        /*08c4*/ 	.word	0x00000002
        /*08c8*/ 	.word	0x00038840
        /*08cc*/ 	.short	0x010a
        /*08ce*/ 	.byte	0x3f
	.zero		1


	//   ....[56]....
        /*08d0*/ 	.word	0x00016600
        /*08d4*/ 	.word	0x00000002
        /*08d8*/ 	.word	0x00038860
        /*08dc*/ 	.short	0x010a
        /*08de*/ 	.byte	0x3f
	.zero		1


	//   ....[57]....
        /*08e0*/ 	.word	0x00016cd0
        /*08e4*/ 	.word	0x00000002
        /*08e8*/ 	.word	0x00038840
        /*08ec*/ 	.short	0x010a
        /*08ee*/ 	.byte	0x3f
	.zero		1


	//   ....[58]....
        /*08f0*/ 	.word	0x00016ed0
        /*08f4*/ 	.word	0x00000002
        /*08f8*/ 	.word	0x00038860
        /*08fc*/ 	.short	0x010a
        /*08fe*/ 	.byte	0x3f
	.zero		1


	//   ....[59]....
        /*0900*/ 	.word	0x00017510
        /*0904*/ 	.word	0x00000002
        /*0908*/ 	.word	0x00038840
        /*090c*/ 	.short	0x010a
        /*090e*/ 	.byte	0x3f
	.zero		1


	//   ....[60]....
        /*0910*/ 	.word	0x00017720
        /*0914*/ 	.word	0x00000002
        /*0918*/ 	.word	0x00038860
        /*091c*/ 	.short	0x010a
        /*091e*/ 	.byte	0x3f
	.zero		1


	//   ....[61]....
        /*0920*/ 	.word	0x00018a60
        /*0924*/ 	.word	0x00000000
        /*0928*/ 	.word	0x00038820
        /*092c*/ 	.short	0x010a
        /*092e*/ 	.byte	0x3f
	.zero		1


	//   ....[62]....
        /*0930*/ 	.word	0x00018c10
        /*0934*/ 	.word	0x00000006
        /*0938*/ 	.word	0x00000000
        /*093c*/ 	.short	0x010a
        /*093e*/ 	.byte	0x3f
	.zero		1


	//   ....[63]....
        /*0940*/ 	.word	0x00018c80
        /*0944*/ 	.word	0x00000007
        /*0948*/ 	.word	0x00000000
        /*094c*/ 	.short	0x010a
        /*094e*/ 	.byte	0x3f
	.zero		1


	//   ....[64]....
        /*0950*/ 	.word	0x00018cf0
        /*0954*/ 	.word	0x00000004
        /*0958*/ 	.word	0x00000000
        /*095c*/ 	.short	0x010a
        /*095e*/ 	.byte	0x3f
	.zero		1


	//   ....[65]....
        /*0960*/ 	.word	0x00018d20
        /*0964*/ 	.word	0x00000003
        /*0968*/ 	.word	0x00000000
        /*096c*/ 	.short	0x010a
        /*096e*/ 	.byte	0x3f
	.zero		1


	//   ....[66]....
        /*0970*/ 	.word	0x00018d90
        /*0974*/ 	.word	0x00000003
        /*0978*/ 	.word	0x00038800
        /*097c*/ 	.short	0x010a
        /*097e*/ 	.byte	0x3f
	.zero		1


	//   ....[67]....
        /*0980*/ 	.word	0x00018de0
        /*0984*/ 	.word	0x00000004
        /*0988*/ 	.word	0x00038830
        /*098c*/ 	.short	0x010a
        /*098e*/ 	.byte	0x3f
	.zero		1


	//   ....[68]....
        /*0990*/ 	.word	0x00018e40
        /*0994*/ 	.word	0x00000007
        /*0998*/ 	.word	0x00038810
        /*099c*/ 	.short	0x010a
        /*099e*/ 	.byte	0x3f
	.zero		1


	//   ....[69]....
        /*09a0*/ 	.word	0x00018e90
        /*09a4*/ 	.word	0x00000004
        /*09a8*/ 	.word	0x00038850
        /*09ac*/ 	.short	0x010a
        /*09ae*/ 	.byte	0x3f
	.zero		1


	//   ....[70]....
        /*09b0*/ 	.word	0x00018ef0
        /*09b4*/ 	.word	0x0000000a
        /*09b8*/ 	.word	0x00038830
        /*09bc*/ 	.short	0x010a
        /*09be*/ 	.byte	0x3f
	.zero		1


	//   ....[71]....
        /*09c0*/ 	.word	0x00018f50
        /*09c4*/ 	.word	0x0000000a
        /*09c8*/ 	.word	0x00038850
        /*09cc*/ 	.short	0x010a
        /*09ce*/ 	.byte	0x3f
	.zero		1


	//   ....[72]....
        /*09d0*/ 	.word	0x00018fb0
        /*09d4*/ 	.word	0x00000007
        /*09d8*/ 	.word	0x00038830
        /*09dc*/ 	.short	0x010a
        /*09de*/ 	.byte	0x3f
	.zero		1


	//   ....[73]....
        /*09e0*/ 	.word	0x00019010
        /*09e4*/ 	.word	0x00000007
        /*09e8*/ 	.word	0x00038850
        /*09ec*/ 	.short	0x010a
        /*09ee*/ 	.byte	0x3f
	.zero		1


	//   ....[74]....
        /*09f0*/ 	.word	0x00019070
        /*09f4*/ 	.word	0x0000000f
        /*09f8*/ 	.word	0x00038830
        /*09fc*/ 	.short	0x010a
        /*09fe*/ 	.byte	0x3f
	.zero		1


	//   ....[75]....
        /*0a00*/ 	.word	0x000190d0
        /*0a04*/ 	.word	0x0000000f
        /*0a08*/ 	.word	0x00038850
        /*0a0c*/ 	.short	0x010a
        /*0a0e*/ 	.byte	0x3f
	.zero		1


	//   ....[76]....
        /*0a10*/ 	.word	0x00019270
        /*0a14*/ 	.word	0x00000009
        /*0a18*/ 	.word	0x00038840
        /*0a1c*/ 	.short	0x010a
        /*0a1e*/ 	.byte	0x3f
	.zero		1


	//   ....[77]....
        /*0a20*/ 	.word	0x000192f0
        /*0a24*/ 	.word	0x00000009
        /*0a28*/ 	.word	0x00038820
        /*0a2c*/ 	.short	0x010a
        /*0a2e*/ 	.byte	0x3f
	.zero		1


	//   ....[78]....
        /*0a30*/ 	.word	0x00019340
        /*0a34*/ 	.word	0x00000006
        /*0a38*/ 	.word	0x00038860
        /*0a3c*/ 	.short	0x010a
        /*0a3e*/ 	.byte	0x3f
	.zero		1


	//   ....[79]....
        /*0a40*/ 	.word	0x00019390
        /*0a44*/ 	.word	0x00000002
        /*0a48*/ 	.word	0x00038840
        /*0a4c*/ 	.short	0x010a
        /*0a4e*/ 	.byte	0x3f
	.zero		1


	//   ....[80]....
        /*0a50*/ 	.word	0x000193e0
        /*0a54*/ 	.word	0x00000002
        /*0a58*/ 	.word	0x00038860
        /*0a5c*/ 	.short	0x010a
        /*0a5e*/ 	.byte	0x3f
	.zero		1


	//   ....[81]....
        /*0a60*/ 	.word	0x00019430
        /*0a64*/ 	.word	0x00000002
        /*0a68*/ 	.word	0x00038840
        /*0a6c*/ 	.short	0x010a
        /*0a6e*/ 	.byte	0x3f
	.zero		1


	//   ....[82]....
        /*0a70*/ 	.word	0x00019480
        /*0a74*/ 	.word	0x00000002
        /*0a78*/ 	.word	0x00038860
        /*0a7c*/ 	.short	0x010a
        /*0a7e*/ 	.byte	0x3f
	.zero		1


	//   ....[83]....
        /*0a80*/ 	.word	0x000194d0
        /*0a84*/ 	.word	0x00000002
        /*0a88*/ 	.word	0x00038840
        /*0a8c*/ 	.short	0x010a
        /*0a8e*/ 	.byte	0x3f
	.zero		1


	//   ....[84]....
        /*0a90*/ 	.word	0x00019520
        /*0a94*/ 	.word	0x00000002
        /*0a98*/ 	.word	0x00038860
        /*0a9c*/ 	.short	0x010a
        /*0a9e*/ 	.byte	0x3f
	.zero		1


	//   ....[85]....
        /*0aa0*/ 	.word	0x00019ee0
        /*0aa4*/ 	.word	0x00000000
        /*0aa8*/ 	.word	0x00038820
        /*0aac*/ 	.short	0x010a
        /*0aae*/ 	.byte	0x3f
	.zero		1


	//   ....[86]....
        /*0ab0*/ 	.word	0x0001a080
        /*0ab4*/ 	.word	0x00000006
        /*0ab8*/ 	.word	0x00000000
        /*0abc*/ 	.short	0x010a
        /*0abe*/ 	.byte	0x3f
	.zero		1


	//   ....[87]....
        /*0ac0*/ 	.word	0x0001a0d0
        /*0ac4*/ 	.word	0x00000007
        /*0ac8*/ 	.word	0x00000000
        /*0acc*/ 	.short	0x010a
        /*0ace*/ 	.byte	0x3f
	.zero		1


	//   ....[88]....
        /*0ad0*/ 	.word	0x0001a120
        /*0ad4*/ 	.word	0x00000004
        /*0ad8*/ 	.word	0x00000000
        /*0adc*/ 	.short	0x010a
        /*0ade*/ 	.byte	0x3f
	.zero		1


	//----- nvinfo : EIATTR_NUM_MBARRIERS
	.align		4
.L_435:
        /*0ae0*/ 	.byte	0x03, 0x38
        /*0ae2*/ 	.short	0x0017


	//----- nvinfo : EIATTR_EXIT_INSTR_OFFSETS
	.align		4
        /*0ae4*/ 	.byte	0x04, 0x1c
        /*0ae6*/ 	.short	(.L_437 - .L_436)


	//   ....[0]....
.L_436:
        /*0ae8*/ 	.word	0x00000ac0


	//   ....[1]....
        /*0aec*/ 	.word	0x00013430


	//   ....[2]....
        /*0af0*/ 	.word	0x00013490


	//   ....[3]....
        /*0af4*/ 	.word	0x00018d70


	//----- nvinfo : EIATTR_MAX_THREADS
	.align		4
.L_437:
        /*0af8*/ 	.byte	0x04, 0x05
        /*0afa*/ 	.short	(.L_439 - .L_438)
.L_438:
        /*0afc*/ 	.word	0x00000180
        /*0b00*/ 	.word	0x00000001
        /*0b04*/ 	.word	0x00000001


	//----- nvinfo : EIATTR_CRS_STACK_SIZE
	.align		4
.L_439:
        /*0b08*/ 	.byte	0x04, 0x1e
        /*0b0a*/ 	.short	(.L_441 - .L_440)
.L_440:
        /*0b0c*/ 	.word	0x00000000


	//----- nvinfo : EIATTR_CBANK_PARAM_SIZE
	.align		4
.L_441:
        /*0b10*/ 	.byte	0x03, 0x19
        /*0b12*/ 	.short	0x0b70


	//----- nvinfo : EIATTR_PARAM_CBANK
	.align		4
        /*0b14*/ 	.byte	0x04, 0x0a
        /*0b16*/ 	.short	(.L_443 - .L_442)
	.align		4
.L_442:
        /*0b18*/ 	.word	index@(.nv.constant0._ZN7cutlass13device_kernelIN5flash11enable_sm90INS1_16FlashAttnFwdSm90INS1_25CollectiveMainloopFwdSm90ILi2EN4cute5tupleIJNS5_1CILi1EEES8_S8_EEENS6_IJNS7_ILi64EEESA_SA_EEELi512ENS_6half_tEfNS_4arch4Sm90ELb0ELb1ELb0ELb1ELb0ELb0ELb1ELb0ELb0ELb0ELb0ELb0EEENS1_21CollectiveEpilogueFwdINS6_IJSA_NS7_ILi512EEESA_EEES9_SC_SE_Li256ELb1ELb0ELb0ELb0EEENS1_36VarlenDynamicPersistentTileSchedulerILi64ELi64ELi256ELi32ELb0ELb0ELb1ELb1ELb0ELb1EEEEEEEEEvNT_6ParamsE)
        /*0b1c*/ 	.short	0x0210
        /*0b1e*/ 	.short	0x0b70


	//----- nvinfo : EIATTR_SW_WAR
	.align		4
.L_443:
        /*0b20*/ 	.byte	0x04, 0x36
        /*0b22*/ 	.short	(.L_445 - .L_444)
.L_444:
        /*0b24*/ 	.word	0x00000008
.L_445:


//--------------------- .nv.info._ZN7cutlass13device_kernelIN5flash11enable_sm90INS1_16FlashAttnFwdSm90INS1_25CollectiveMainloopFwdSm90ILi2EN4cute5tupleIJNS5_1CILi1EEES8_S8_EEENS6_IJNS7_ILi64EEESA_SA_EEELi512ENS_6half_tEfNS_4arch4Sm90ELb0ELb1ELb0ELb1ELb0ELb1ELb1ELb0ELb0ELb0ELb0ELb0EEENS1_21CollectiveEpilogueFwdINS6_IJSA_NS7_ILi512EEESA_EEES9_SC_SE_Li256ELb1ELb0ELb0ELb0EEENS1_36VarlenDynamicPersistentTileSchedulerILi64ELi64ELi256ELi32ELb0ELb0ELb1ELb1ELb0ELb1EEEEEEEEEvNT_6ParamsE --------------------------
	.section	.nv.info._ZN7cutlass13device_kernelIN5flash11enable_sm90INS1_16FlashAttnFwdSm90INS1_25CollectiveMainloopFwdSm90ILi2EN4cute5tupleIJNS5_1CILi1EEES8_S8_EEENS6_IJNS7_ILi64EEESA_SA_EEELi512ENS_6half_tEfNS_4arch4Sm90ELb0ELb1ELb0ELb1ELb0ELb1ELb1ELb0ELb0ELb0ELb0ELb0EEENS1_21CollectiveEpilogueFwdINS6_IJSA_NS7_ILi512EEESA_EEES9_SC_SE_Li256ELb1ELb0ELb0ELb0EEENS1_36VarlenDynamicPersistentTileSchedulerILi64ELi64ELi256ELi32ELb0ELb0ELb1ELb1ELb0ELb1EEEEEEEEEvNT_6ParamsE,"",@"SHT_CUDA_INFO"
	.sectionflags	@""
	.align	4


	//----- nvinfo : EIATTR_CUDA_API_VERSION
	.align		4
        /*0000*/ 	.byte	0x04, 0x37
        /*0002*/ 	.short	(.L_447 - .L_446)
.L_446:
        /*0004*/ 	.word	0x00000082


	//----- nvinfo : EIATTR_KPARAM_INFO
	.align		4
.L_447:
        /*0008*/ 	.byte	0x04, 0x17
        /*000a*/ 	.short	(.L_449 - .L_448)
.L_448:
        /*000c*/ 	.word	0x00000000
        /*0010*/ 	.short	0x0000
        /*0012*/ 	.short	0x0070
        /*0014*/ 	.byte	0x00, 0xf0, 0x01, 0x2c


	//----- nvinfo : EIATTR_SPARSE_MMA_MASK
	.align		4
.L_449:
        /*0018*/ 	.byte	0x03, 0x50
        /*001a*/ 	.short	0x0000


	//----- nvinfo : EIATTR_MAXREG_COUNT
	.align		4
        /*001c*/ 	.byte	0x03, 0x1b
        /*001e*/ 	.short	0x00a8


	//----- nvinfo : EIATTR_NUM_BARRIERS
	.align		4
        /*0020*/ 	.byte	0x02, 0x4c
        /*0022*/ 	.byte	0x10
	.zero		1


	//----- nvinfo : EIATTR_EXTERNS
	.align		4
        /*0024*/ 	.byte	0x04, 0x0f
        /*0026*/ 	.short	(.L_451 - .L_450)


	//   ....[0]....
	.align		4
.L_450:
        /*0028*/ 	.word	index@(__assertfail)


	//----- nvinfo : EIATTR_ANNOTATIONS
	.align		4
.L_451:
        /*002c*/ 	.byte	0x04, 0x55
        /*002e*/ 	.short	(.L_453 - .L_452)


	//   ....[0]....
.L_452:
        /* <DEDUP_REMOVED lines=41> */


	//----- nvinfo : EIATTR_MERCURY_ISA_VERSION
	.align		4
.L_453:
        /*02a8*/ 	.byte	0x03, 0x5f
        /*02aa*/ 	.short	0x0101


	//----- nvinfo : EIATTR_UNUSED_LOAD_BYTE_OFFSET
	.align		4
        /*02ac*/ 	.byte	0x04, 0x44
        /*02ae*/ 	.short	(.L_455 - .L_454)


	//   ....[0]....
.L_454:
        /*02b0*/ 	.word	0x00000b50
        /*02b4*/ 	.word	0x0000fff0


	//   ....[1]....
        /*02b8*/ 	.word	0x000191d0
        /*02bc*/ 	.word	0x0000fff0


	//----- nvinfo : EIATTR_INT_WARP_WIDE_INSTR_OFFSETS
	.align		4
.L_455:
        /*02c0*/ 	.byte	0x04, 0x31
        /*02c2*/ 	.short	(.L_457 - .L_456)


	//   ....[0]....
.L_456:
        /*02c4*/ 	.word	0x00000200


	//   ....[1]....
        /*02c8*/ 	.word	0x00000240


	//   ....[2]....
        /*02cc*/ 	.word	0x000002a0


	//   ....[3]....
        /*02d0*/ 	.word	0x000002b0


	//   ....[4]....
        /*02d4*/ 	.word	0x0001e300


	//   ....[5]....
        /*02d8*/ 	.word	0x0001e3b0


	//   ....[6]....
        /*02dc*/ 	.word	0x0001e8c0


	//   ....[7]....
        /*02e0*/ 	.word	0x0001e930


	//   ....[8]....
        /*02e4*/ 	.word	0x000215b0


	//   ....[9]....
        /*02e8*/ 	.word	0x00021660


	//----- nvinfo : EIATTR_COOP_GROUP_MASK_REGIDS
	.align		4
.L_457:
        /*02ec*/ 	.byte	0x04, 0x29
        /*02ee*/ 	.short	(.L_459 - .L_458)


	//   ....[0]....
.L_458:
        /*02f0*/ 	.word	0xffffffff


	//   ....[1]....
        /*02f4*/ 	.word	0xffffffff


	//   ....[2]....
        /*02f8*/ 	.word	0xffffffff


	//   ....[3]....
        /*02fc*/ 	.word	0xffffffff


	//   ....[4]....
        /*0300*/ 	.word	0xffffffff


	//   ....[5]....
        /*0304*/ 	.word	0xffffffff


	//   ....[6]....
        /*0308*/ 	.word	0xffffffff


	//   ....[7]....
        /*030c*/ 	.word	0xffffffff


	//   ....[8]....
        /*0310*/ 	.word	0xffffffff


	//   ....[9]....
        /*0314*/ 	.word	0xffffffff


	//   ....[10]....
        /*0318*/ 	.word	0xffffffff


	//   ....[11]....
        /*031c*/ 	.word	0xffffffff


	//   ....[12]....
        /*0320*/ 	.word	0xffffffff


	//   ....[13]....
        /*0324*/ 	.word	0xffffffff


	//   ....[14]....
        /*0328*/ 	.word	0xffffffff


	//   ....[15]....
        /*032c*/ 	.word	0xffffffff


	//   ....[16]....
        /*0330*/ 	.word	0xffffffff


	//   ....[17]....
        /*0334*/ 	.word	0xffffffff


	//   ....[18]....
        /*0338*/ 	.word	0xffffffff


	//   ....[19]....
        /*033c*/ 	.word	0xffffffff


	//   ....[20]....
        /*0340*/ 	.word	0xffffffff


	//   ....[21]....
        /*0344*/ 	.word	0xffffffff


	//   ....[22]....
        /*0348*/ 	.word	0xffffffff


	//   ....[23]....
        /*034c*/ 	.word	0xffffffff


	//   ....[24]....
        /*0350*/ 	.word	0xffffffff


	//   ....[25]....
        /*0354*/ 	.word	0xffffffff


	//   ....[26]....
        /*0358*/ 	.word	0xffffffff


	//   ....[27]....
        /*035c*/ 	.word	0xffffffff


	//   ....[28]....
        /*0360*/ 	.word	0xffffffff


	//   ....[29]....
        /*0364*/ 	.word	0xffffffff


	//   ....[30]....
        /*0368*/ 	.word	0xffffffff


	//   ....[31]....
        /*036c*/ 	.word	0xffffffff


	//   ....[32]....
        /*0370*/ 	.word	0xffffffff


	//   ....[33]....
        /*0374*/ 	.word	0xffffffff


	//   ....[34]....
        /*0378*/ 	.word	0xffffffff


	//   ....[35]....
        /*037c*/ 	.word	0xffffffff


	//   ....[36]....
        /*0380*/ 	.word	0xffffffff


	//   ....[37]....
        /*0384*/ 	.word	0xffffffff


	//   ....[38]....
        /*0388*/ 	.word	0xffffffff


	//   ....[39]....
        /*038c*/ 	.word	0xffffffff


	//   ....[40]....
        /*0390*/ 	.word	0xffffffff


	//   ....[41]....
        /*0394*/ 	.word	0xffffffff


	//   ....[42]....
        /*0398*/ 	.word	0xffffffff


	//   ....[43]....
        /*039c*/ 	.word	0xffffffff


	//   ....[44]....
        /*03a0*/ 	.word	0xffffffff


	//   ....[45]....
        /*03a4*/ 	.word	0xffffffff


	//   ....[46]....
        /*03a8*/ 	.word	0xffffffff


	//   ....[47]....
        /*03ac*/ 	.word	0xffffffff


	//   ....[48]....
        /*03b0*/ 	.word	0xffffffff


	//   ....[49]....
        /*03b4*/ 	.word	0xffffffff


	//   ....[50]....
        /*03b8*/ 	.word	0xffffffff


	//   ....[51]....
        /*03bc*/ 	.word	0xffffffff


	//   ....[52]....
        /*03c0*/ 	.word	0xffffffff


	//   ....[53]....
        /*03c4*/ 	.word	0xffffffff


	//   ....[54]....
        /*03c8*/ 	.word	0xffffffff


	//   ....[55]....
        /*03cc*/ 	.word	0xffffffff


	//   ....[56]....
        /*03d0*/ 	.word	0xffffffff


	//   ....[57]....
        /*03d4*/ 	.word	0xffffffff


	//   ....[58]....
        /*03d8*/ 	.word	0xffffffff


	//   ....[59]....
        /*03dc*/ 	.word	0xffffffff


	//   ....[60]....
        /*03e0*/ 	.word	0xffffffff


	//   ....[61]....
        /*03e4*/ 	.word	0xffffffff


	//   ....[62]....
        /*03e8*/ 	.word	0xffffffff


	//   ....[63]....
        /*03ec*/ 	.word	0xffffffff


	//   ....[64]....
        /*03f0*/ 	.word	0xffffffff


	//   ....[65]....
        /*03f4*/ 	.word	0xffffffff


	//   ....[66]....
        /*03f8*/ 	.word	0xffffffff


	//   ....[67]....
        /*03fc*/ 	.word	0xffffffff


	//   ....[68]....
        /*0400*/ 	.word	0xffffffff


	//   ....[69]....
        /*0404*/ 	.word	0xffffffff


	//   ....[70]....
        /*0408*/ 	.word	0xffffffff


	//   ....[71]....
        /*040c*/ 	.word	0xffffffff


	//   ....[72]....
        /*0410*/ 	.word	0x0500000f


	//   ....[73]....
        /*0414*/ 	.word	0x0500000f


	//   ....[74]....
        /*0418*/ 	.word	0x0500000f


	//   ....[75]....
        /*041c*/ 	.word	0x0500000f


	//   ....[76]....
        /*0420*/ 	.word	0x0500000f


	//   ....[77]....
        /*0424*/ 	.word	0x0500000f


	//   ....[78]....
        /*0428*/ 	.word	0x0500000f


	//   ....[79]....
        /*042c*/ 	.word	0x0500000f


	//   ....[80]....
        /*0430*/ 	.word	0x0500000f


	//   ....[81]....
        /*0434*/ 	.word	0x0500000f


	//   ....[82]....
        /*0438*/ 	.word	0x0500000f


	//   ....[83]....
        /*043c*/ 	.word	0x0500000f


	//   ....[84]....
        /*0440*/ 	.word	0x0500000f


	//   ....[85]....
        /*0444*/ 	.word	0x0500000f


	//   ....[86]....
        /*0448*/ 	.word	0x0500000f


	//   ....[87]....
        /*044c*/ 	.word	0x0500000f


	//   ....[88]....
        /*0450*/ 	.word	0x0500000f


	//   ....[89]....
        /*0454*/ 	.word	0x0500000f


	//   ....[90]....
        /*0458*/ 	.word	0x0500000f


	//   ....[91]....
        /*045c*/ 	.word	0x0500000f


	//   ....[92]....
        /*0460*/ 	.word	0x0500000f


	//   ....[93]....
        /*0464*/ 	.word	0x0500000f


	//   ....[94]....
        /*0468*/ 	.word	0x0500000f


	//   ....[95]....
        /*046c*/ 	.word	0x0500000f


	//   ....[96]....
        /*0470*/ 	.word	0x0500000f


	//   ....[97]....
        /*0474*/ 	.word	0x0500000f


	//   ....[98]....
        /*0478*/ 	.word	0x0500000f


	//   ....[99]....
        /*047c*/ 	.word	0x0500000f


	//   ....[100]....
        /*0480*/ 	.word	0x0500000f


	//   ....[101]....
        /*0484*/ 	.word	0x0500000f


	//   ....[102]....
        /*0488*/ 	.word	0x0500000f


	//   ....[103]....
        /*048c*/ 	.word	0x0500000f


	//   ....[104]....
        /*0490*/ 	.word	0x0500000f


	//   ....[105]....
        /*0494*/ 	.word	0x0500000f


	//   ....[106]....
        /*0498*/ 	.word	0x0500000f


	//   ....[107]....
        /*049c*/ 	.word	0x0500000f


	//----- nvinfo : EIATTR_COOP_GROUP_INSTR_OFFSETS
	.align		4
.L_459:
        /*04a0*/ 	.byte	0x04, 0x28
        /*04a2*/ 	.short	(.L_461 - .L_460)


	//   ....[0]....
.L_460:
        /*04a4*/ 	.word	0x00000070


	//   ....[1]....
        /*04a8*/ 	.word	0x000001f0


	//   ....[2]....
        /*04ac*/ 	.word	0x00000230


	//   ....[3]....
        /*04b0*/ 	.word	0x00000480


	//   ....[4]....
        /*04b4*/ 	.word	0x000005e0


	//   ....[5]....
        /*04b8*/ 	.word	0x00000700


	//   ....[6]....
        /*04bc*/ 	.word	0x00000860


	//   ....[7]....
        /*04c0*/ 	.word	0x00004ce0


	//   ....[8]....
        /*04c4*/ 	.word	0x00006d50


	//   ....[9]....
        /*04c8*/ 	.word	0x0000a4c0


	//   ....[10]....
        /*04cc*/ 	.word	0x0000c810


	//   ....[11]....
        /*04d0*/ 	.word	0x0000c940


	//   ....[12]....
        /*04d4*/ 	.word	0x0000cc40


	//   ....[13]....
        /*04d8*/ 	.word	0x0000ccf0


	//   ....[14]....
        /*04dc*/ 	.word	0x0000d550


	//   ....[15]....
        /*04e0*/ 	.word	0x0000dd90


	//   ....[16]....
        /*04e4*/ 	.word	0x0000fdd0


	//   ....[17]....
        /*04e8*/ 	.word	0x0000fed0


	//   ....[18]....
        /*04ec*/ 	.word	0x00010160


	//   ....[19]....
        /*04f0*/ 	.word	0x000102d0


	//   ....[20]....
        /*04f4*/ 	.word	0x00011480


	//   ....[21]....
        /*04f8*/ 	.word	0x00012690


	//   ....[22]....
        /*04fc*/ 	.word	0x00013540


	//   ....[23]....
        /*0500*/ 	.word	0x00013570


	//   ....[24]....
        /*0504*/ 	.word	0x000137d0


	//   ....[25]....
        /*0508*/ 	.word	0x000139a0


	//   ....[26]....
        /*050c*/ 	.word	0x00014970


	//   ....[27]....
        /*0510*/ 	.word	0x00015950


	//   ....[28]....
        /*0514*/ 	.word	0x00016ff0


	//   ....[29]....
        /*0518*/ 	.word	0x000170f0


	//   ....[30]....
        /*051c*/ 	.word	0x000174e0


	//   ....[31]....
        /*0520*/ 	.word	0x00017550


	//   ....[32]....
        /*0524*/ 	.word	0x00018690


	//   ....[33]....
        /*0528*/ 	.word	0x000186e0


	//   ....[34]....
        /*052c*/ 	.word	0x00018720


	//   ....[35]....
        /*0530*/ 	.word	0x00018780


	//   ....[36]....
        /*0534*/ 	.word	0x00018790


	//   ....[37]....
        /*0538*/ 	.word	0x0001a160


	//   ....[38]....
        /*053c*/ 	.word	0x0001b8f0


	//   ....[39]....
        /*0540*/ 	.word	0x0001ba70


	//   ....[40]....
        /*0544*/ 	.word	0x0001baa0


	//   ....[41]....
        /*0548*/ 	.word	0x0001bae0


	//   ....[42]....
        /*054c*/ 	.word	0x0001bb40


	//   ....[43]....
        /*0550*/ 	.word	0x0001bba0


	//   ....[44]....
        /*0554*/ 	.word	0x0001bbe0


	//   ....[45]....
        /*0558*/ 	.word	0x0001bd90


	//   ....[46]....
        /*055c*/ 	.word	0x0001bdf0


	//   ....[47]....
        /*0560*/ 	.word	0x0001be30


	//   ....[48]....
        /*0564*/ 	.word	0x0001be70


	//   ....[49]....
        /*0568*/ 	.word	0x0001bea0


	//   ....[50]....
        /*056c*/ 	.word	0x0001bed0


	//   ....[51]....
        /*0570*/ 	.word	0x0001bf70


	//   ....[52]....
        /*0574*/ 	.word	0x0001bfd0


	//   ....[53]....
        /*0578*/ 	.word	0x0001c060


	//   ....[54]....
        /*057c*/ 	.word	0x000216f0


	//   ....[55]....
        /*0580*/ 	.word	0x00021700


	//   ....[56]....
        /*0584*/ 	.word	0x00021810


	//   ....[57]....
        /*0588*/ 	.word	0x00021870


	//   ....[58]....
        /*058c*/ 	.word	0x000218b0


	//   ....[59]....
        /*0590*/ 	.word	0x000218f0


	//   ....[60]....
        /*0594*/ 	.word	0x00021920


	//   ....[61]....
        /*0598*/ 	.word	0x00021950


	//   ....[62]....
        /*059c*/ 	.word	0x00021ae0


	//   ....[63]....
        /*05a0*/ 	.word	0x00021b40


	//   ....[64]....
        /*05a4*/ 	.word	0x00021b80


	//   ....[65]....
        /*05a8*/ 	.word	0x00021bc0


	//   ....[66]....
        /*05ac*/ 	.word	0x00021bf0


	//   ....[67]....
        /*05b0*/ 	.word	0x00021c20


	//   ....[68]....
        /*05b4*/ 	.word	0x00021ce0


	//   ....[69]....
        /*05b8*/ 	.word	0x00021d00


	//   ....[70]....
        /*05bc*/ 	.word	0x00021d70


	//   ....[71]....
        /*05c0*/ 	.word	0x00022400


	//   ....[72]....
        /*05c4*/ 	.word	0x00022860


	//   ....[73]....
        /*05c8*/ 	.word	0x00022900


	//   ....[74]....
        /*05cc*/ 	.word	0x000229a0


	//   ....[75]....
        /*05d0*/ 	.word	0x00022a40


	//   ....[76]....
        /*05d4*/ 	.word	0x00022ae0


	//   ....[77]....
        /*05d8*/ 	.word	0x00022b80


	//   ....[78]....
        /*05dc*/ 	.word	0x00022c20


	//   ....[79]....
        /*05e0*/ 	.word	0x00022cc0


	//   ....[80]....
        /*05e4*/ 	.word	0x00022db0


	//   ....[81]....
        /*05e8*/ 	.word	0x00022e50


	//   ....[82]....
        /*05ec*/ 	.word	0x00022ef0


	//   ....[83]....
        /*05f0*/ 	.word	0x00022f90


	//   ....[84]....
        /*05f4*/ 	.word	0x00023030


	//   ....[85]....
        /*05f8*/ 	.word	0x000230d0


	//   ....[86]....
        /*05fc*/ 	.word	0x00023170


	//   ....[87]....
        /*0600*/ 	.word	0x00023210


	//   ....[88]....
        /*0604*/ 	.word	0x00023600


	//   ....[89]....
        /*0608*/ 	.word	0x000238e0


	//   ....[90]....
        /*060c*/ 	.word	0x00023d00


	//   ....[91]....
        /*0610*/ 	.word	0x00023d90


	//   ....[92]....
        /*0614*/ 	.word	0x00023e30


	//   ....[93]....
        /*0618*/ 	.word	0x00023ee0


	//   ....[94]....
        /*061c*/ 	.word	0x00023f60


	//   ....[95]....
        /*0620*/ 	.word	0x00023fe0


	//   ....[96]....
        /*0624*/ 	.word	0x00024060


	//   ....[97]....
        /*0628*/ 	.word	0x000240e0


	//   ....[98]....
        /*062c*/ 	.word	0x00024170


	//   ....[99]....
        /*0630*/ 	.word	0x00024230


	//   ....[100]....
        /*0634*/ 	.word	0x000242b0


	//   ....[101]....
        /*0638*/ 	.word	0x00024330


	//   ....[102]....
        /*063c*/ 	.word	0x000243b0


	//   ....[103]....
        /*0640*/ 	.word	0x00024430


	//   ....[104]....
        /*0644*/ 	.word	0x000244a0


	//   ....[105]....
        /*0648*/ 	.word	0x00024540


	//   ....[106]....
        /*064c*/ 	.word	0x000245d0


	//   ....[107]....
        /*0650*/ 	.word	0x00024700


	//----- nvinfo : EIATTR_REG_RECONFIG
	.align		4
.L_461:
        /*0654*/ 	.byte	0x01, 0x54
	.zero		2


	//----- nvinfo : EIATTR_SYSCALL_OFFSETS
	.align		4
        /*0658*/ 	.byte	0x04, 0x46
        /*065a*/ 	.short	(.L_463 - .L_462)


	//   ....[0]....
.L_462:
        /*065c*/ 	.word	0x00001c00


	//   ....[1]....
        /*0660*/ 	.word	0x00001d50


	//   ....[2]....
        /*0664*/ 	.word	0x00006f10


	//   ....[3]....
        /*0668*/ 	.word	0x000073b0


	//   ....[4]....
        /*066c*/ 	.word	0x0001e540


	//   ....[5]....
        /*0670*/ 	.word	0x0001e680


	//   ....[6]....
        /*0674*/ 	.word	0x0001e780


	//----- nvinfo : EIATTR_MBARRIER_INSTR_OFFSETS
	.align		4
.L_463:
        /*0678*/ 	.byte	0x04, 0x39
        /*067a*/ 	.short	(.L_465 - .L_464)


	//   ....[0]....
.L_464:
        /*067c*/ 	.word	0x00000360
        /*0680*/ 	.word	0x000000ff
        /*0684*/ 	.word	0x00038800
        /*0688*/ 	.short	0x0100
        /*068a*/ 	.byte	0x08
	.zero		1


	//   ....[1]....
        /*068c*/ 	.word	0x00000370
        /*0690*/ 	.word	0x000000ff
        /*0694*/ 	.word	0x00038810
        /*0698*/ 	.short	0x0100
        /*069a*/ 	.byte	0x08
	.zero		1


	//   ....[2]....
        /*069c*/ 	.word	0x00000380
        /*06a0*/ 	.word	0x000000ff
        /*06a4*/ 	.word	0x00038820
        /*06a8*/ 	.short	0x0100
        /*06aa*/ 	.byte	0x08
	.zero		1


	//   ....[3]....
        /*06ac*/ 	.word	0x00000430
        /*06b0*/ 	.word	0x000000ff
        /*06b4*/ 	.word	0x00038830
        /*06b8*/ 	.short	0x0100
        /*06ba*/ 	.byte	0x06
	.zero		1


	//   ....[4]....
        /*06bc*/ 	.word	0x00000440
        /*06c0*/ 	.word	0x000000ff
        /*06c4*/ 	.word	0x00038840
        /*06c8*/ 	.short	0x0100
        /*06ca*/ 	.byte	0x06
	.zero		1


	//   ....[5]....
        /*06cc*/ 	.word	0x00000450
        /*06d0*/ 	.word	0x000000ff
        /*06d4*/ 	.word	0x00038838
        /*06d8*/ 	.short	0x0100
        /*06da*/ 	.byte	0x06
	.zero		1


	//   ....[6]....
        /*06dc*/ 	.word	0x00000460
        /*06e0*/ 	.word	0x000000ff
        /*06e4*/ 	.word	0x00038848
        /*06e8*/ 	.short	0x0100
        /*06ea*/ 	.byte	0x06
	.zero		1


	//   ....[7]....
        /*06ec*/ 	.word	0x00000590
        /*06f0*/ 	.word	0x000000ff
        /*06f4*/ 	.word	0x00038850
        /*06f8*/ 	.short	0x0100
        /*06fa*/ 	.byte	0x08
	.zero		1


	//   ....[8]....
        /*06fc*/ 	.word	0x000005a0
        /*0700*/ 	.word	0x000000ff
        /*0704*/ 	.word	0x00038860
        /*0708*/ 	.short	0x0100
        /*070a*/ 	.byte	0x08
	.zero		1


	//   ....[9]....
        /*070c*/ 	.word	0x000005b0
        /*0710*/ 	.word	0x000000ff
        /*0714*/ 	.word	0x00038858
        /*0718*/ 	.short	0x0100
        /*071a*/ 	.byte	0x08
	.zero		1


	//   ....[10]....
        /*071c*/ 	.word	0x000005c0
        /*0720*/ 	.word	0x000000ff
        /*0724*/ 	.word	0x00038868
        /*0728*/ 	.short	0x0100
        /*072a*/ 	.byte	0x08
	.zero		1


	//   ....[11]....
        /*072c*/ 	.word	0x000006b0
        /*0730*/ 	.word	0x000000ff
        /*0734*/ 	.word	0x00038870
        /*0738*/ 	.short	0x0100
        /*073a*/ 	.byte	0x06
	.zero		1


	//   ....[12]....
        /*073c*/ 	.word	0x000006c0
        /*0740*/ 	.word	0x000000ff
        /*0744*/ 	.word	0x00038880
        /*0748*/ 	.short	0x0100
        /*074a*/ 	.byte	0x06
	.zero		1


	//   ....[13]....
        /*074c*/ 	.word	0x000006d0
        /*0750*/ 	.word	0x000000ff
        /*0754*/ 	.word	0x00038878
        /*0758*/ 	.short	0x0100
        /*075a*/ 	.byte	0x06
	.zero		1


	//   ....[14]....
        /*075c*/ 	.word	0x000006e0
        /*0760*/ 	.word	0x000000ff
        /*0764*/ 	.word	0x00038888
        /*0768*/ 	.short	0x0100
        /*076a*/ 	.byte	0x06
	.zero		1


	//   ....[15]....
        /*076c*/ 	.word	0x00000810
        /*0770*/ 	.word	0x000000ff
        /*0774*/ 	.word	0x00038890
        /*0778*/ 	.short	0x0100
        /*077a*/ 	.byte	0x08
	.zero		1


	//   ....[16]....
        /*077c*/ 	.word	0x00000820
        /*0780*/ 	.word	0x000000ff
        /*0784*/ 	.word	0x000388a0
        /*0788*/ 	.short	0x0100
        /*078a*/ 	.byte	0x08
	.zero		1


	//   ....[17]....
        /*078c*/ 	.word	0x00000830
        /*0790*/ 	.word	0x000000ff
        /*0794*/ 	.word	0x00038898
        /*0798*/ 	.short	0x0100
        /*079a*/ 	.byte	0x08
	.zero		1


	//   ....[18]....
        /*079c*/ 	.word	0x00000840
        /*07a0*/ 	.word	0x000000ff
        /*07a4*/ 	.word	0x000388a8
        /*07a8*/ 	.short	0x0100
        /*07aa*/ 	.byte	0x08
	.zero		1


	//   ....[19]....
        /*07ac*/ 	.word	0x00000970
        /*07b0*/ 	.word	0x000000ff
        /*07b4*/ 	.word	0x000388b0
        /*07b8*/ 	.short	0x0100
        /*07ba*/ 	.byte	0x08
	.zero		1


	//   ....[20]....
        /*07bc*/ 	.word	0x00000980
        /*07c0*/ 	.word	0x000000ff
        /*07c4*/ 	.word	0x000388c0
        /*07c8*/ 	.short	0x0100
        /*07ca*/ 	.byte	0x08
	.zero		1


	//   ....[21]....
        /*07cc*/ 	.word	0x00000990
        /*07d0*/ 	.word	0x000000ff
        /*07d4*/ 	.word	0x000388b8
        /*07d8*/ 	.short	0x0100
        /*07da*/ 	.byte	0x08
	.zero		1


	//   ....[22]....
        /*07dc*/ 	.word	0x000009a0
        /*07e0*/ 	.word	0x000000ff
        /*07e4*/ 	.word	0x000388c8
        /*07e8*/ 	.short	0x0100
        /*07ea*/ 	.byte	0x08
	.zero		1


	//   ....[23]....
        /*07ec*/ 	.word	0x000029a0
        /*07f0*/ 	.word	0x00000046
        /*07f4*/ 	.word	0x00038890
        /*07f8*/ 	.short	0x010a
        /*07fa*/ 	.byte	0x3f
	.zero		1


	//   ....[24]....
        /*07fc*/ 	.word	0x00003340
        /*0800*/ 	.word	0x00000046
        /*0804*/ 	.word	0x00038890
        /*0808*/ 	.short	0x010a
        /*080a*/ 	.byte	0x3f
	.zero		1


	//   ....[25]....
        /*080c*/ 	.word	0x00003bb0
        /*0810*/ 	.word	0x00000046
        /*0814*/ 	.word	0x00038890
        /*0818*/ 	.short	0x010a
        /*081a*/ 	.byte	0x3f
	.zero		1


	//   ....[26]....
        /*081c*/ 	.word	0x00003db0
        /*0820*/ 	.word	0x00000004
        /*0824*/ 	.word	0x00000000
        /*0828*/ 	.short	0x0101
        /*082a*/ 	.byte	0x3f
	.zero		1


	//   ....[27]....
        /*082c*/ 	.word	0x00003df0
        /*0830*/ 	.word	0x00000046
        /*0834*/ 	.word	0x000388b0
        /*0838*/ 	.short	0x010a
        /*083a*/ 	.byte	0x3f
	.zero		1


	//   ....[28]....
        /*083c*/ 	.word	0x00004420
        /*0840*/ 	.word	0x00000046
        /*0844*/ 	.word	0x00000000
        /*0848*/ 	.short	0x0101
        /*084a*/ 	.byte	0x3f
	.zero		1


	//   ....[29]....
        /*084c*/ 	.word	0x00005130
        /*0850*/ 	.word	0x00000000
        /*0854*/ 	.word	0x00000000
        /*0858*/ 	.short	0x0101
        /*085a*/ 	.byte	0x3f
	.zero		1


	//   ....[30]....
        /*085c*/ 	.word	0x00005ca0
        /*0860*/ 	.word	0x00000000
        /*0864*/ 	.word	0x00000000
        /*0868*/ 	.short	0x0101
        /*086a*/ 	.byte	0x3f
	.zero		1


	//   ....[31]....
        /*086c*/ 	.word	0x00006fa0
        /*0870*/ 	.word	0x00000012
        /*0874*/ 	.word	0x00038800
        /*0878*/ 	.short	0x010a
        /*087a*/ 	.byte	0x3f
	.zero		1


	//   ....[32]....
        /*087c*/ 	.word	0x00006ff0
        /*0880*/ 	.word	0x00000012
        /*0884*/ 	.word	0x00038800
        /*0888*/ 	.short	0x010a
        /*088a*/ 	.byte	0x3f
	.zero		1


	//   ....[33]....
        /*088c*/ 	.word	0x00007c20
        /*0890*/ 	.word	0x00000012
        /*0894*/ 	.word	0x00038800
        /*0898*/ 	.short	0x010a
        /*089a*/ 	.byte	0x3f
	.zero		1


	//   ....[34]....
        /*089c*/ 	.word	0x00008f50
        /*08a0*/ 	.word	0x00000012
        /*08a4*/ 	.word	0x00038800
        /*08a8*/ 	.short	0x010a
        /*08aa*/ 	.byte	0x3f
	.zero		1


	//   ....[35]....
        /*08ac*/ 	.word	0x00009de0
        /*08b0*/ 	.word	0x00000014
        /*08b4*/ 	.word	0x00038830
        /*08b8*/ 	.short	0x010a
        /*08ba*/ 	.byte	0x3f
	.zero		1


	//   ....[36]....
        /*08bc*/ 	.word	0x00009e90
        /*08c0*/ 	.word	0x00000014
        /*08c4*/ 	.word	0x00038830
        /*08c8*/ 	.short	0x010a
        /*08ca*/ 	.byte	0x3f
	.zero		1


	//   ....[37]....
        /*08cc*/ 	.word	0x0000a1a0
        /*08d0*/ 	.word	0x00000012
        /*08d4*/ 	.word	0x00038810
        /*08d8*/ 	.short	0x010a
        /*08da*/ 	.byte	0x3f
	.zero		1


	//   ....[38]....
        /*08dc*/ 	.word	0x0000a1f0
        /*08e0*/ 	.word	0x00000014
        /*08e4*/ 	.word	0x00038850
        /*08e8*/ 	.short	0x010a
        /*08ea*/ 	.byte	0x3f
	.zero		1


	//   ....[39]....
        /*08ec*/ 	.word	0x0000a280
        /*08f0*/ 	.word	0x00000014
        /*08f4*/ 	.word	0x00038850
        /*08f8*/ 	.short	0x010a
        /*08fa*/ 	.byte	0x3f
	.zero		1


	//   ....[40]....
        /*08fc*/ 	.word	0x0000bca0
        /*0900*/ 	.word	0x00000000
        /*0904*/ 	.word	0x00000000
        /*0908*/ 	.short	0x0101
        /*090a*/ 	.byte	0x3f
	.zero		1


	//   ....[41]....
        /*090c*/ 	.word	0x0000d570
        /*0910*/ 	.word	0x00000014
        /*0914*/ 	.word	0x00000000
        /*0918*/ 	.short	0x0101
        /*091a*/ 	.byte	0x3f
	.zero		1


	//   ....[42]....
        /*091c*/ 	.word	0x0000d8b0
        /*0920*/ 	.word	0x000000c7
        /*0924*/ 	.word	0x00038830
        /*0928*/ 	.short	0x010a
        /*092a*/ 	.byte	0x3f
	.zero		1


	//   ....[43]....
        /*092c*/ 	.word	0x0000d920
        /*0930*/ 	.word	0x000000c7
        /*0934*/ 	.word	0x00038830
        /*0938*/ 	.short	0x010a
        /*093a*/ 	.byte	0x3f
	.zero		1


	//   ....[44]....
        /*093c*/ 	.word	0x0000db90
        /*0940*/ 	.word	0x000000c7
        /*0944*/ 	.word	0x00038850
        /*0948*/ 	.short	0x010a
        /*094a*/ 	.byte	0x3f
	.zero		1


	//   ....[45]....
        /*094c*/ 	.word	0x0000dbe0
        /*0950*/ 	.word	0x000000c7
        /*0954*/ 	.word	0x00038850
        /*0958*/ 	.short	0x010a
        /*095a*/ 	.byte	0x3f
	.zero		1


	//   ....[46]....
        /*095c*/ 	.word	0x0000f4d0
        /*0960*/ 	.word	0x00000015
        /*0964*/ 	.word	0x00000000
        /*0968*/ 	.short	0x0101
        /*096a*/ 	.byte	0x3f
	.zero		1


	//   ....[47]....
        /*096c*/ 	.word	0x000114a0
        /*0970*/ 	.word	0x000000c7
        /*0974*/ 	.word	0x00000000
        /*0978*/ 	.short	0x0101
        /*097a*/ 	.byte	0x3f
	.zero		1


	//   ....[48]....
        /*097c*/ 	.word	0x00011820
        /*0980*/ 	.word	0x000000bc
        /*0984*/ 	.word	0x00038830
        /*0988*/ 	.short	0x010a
        /*098a*/ 	.byte	0x3f
	.zero		1


	//   ....[49]....
        /*098c*/ 	.word	0x00011890
        /*0990*/ 	.word	0x000000bc
        /*0994*/ 	.word	0x00038830
        /*0998*/ 	.short	0x010a
        /*099a*/ 	.byte	0x3f
	.zero		1


	//   ....[50]....
        /*099c*/ 	.word	0x00011b00
        /*09a0*/ 	.word	0x000000bc
        /*09a4*/ 	.word	0x00038850
        /*09a8*/ 	.short	0x010a
        /*09aa*/ 	.byte	0x3f
	.zero		1


	//   ....[51]....
        /*09ac*/ 	.word	0x00011b50
        /*09b0*/ 	.word	0x000000bc
        /*09b4*/ 	.word	0x00038850
        /*09b8*/ 	.short	0x010a
        /*09ba*/ 	.byte	0x3f
	.zero		1


	//   ....[52]....
        /*09bc*/ 	.word	0x00013d20
        /*09c0*/ 	.word	0x0000009e
        /*09c4*/ 	.word	0x00000000
        /*09c8*/ 	.short	0x0101
        /*09ca*/ 	.byte	0x3f
	.zero		1


	//   ....[53]....
        /*09cc*/ 	.word	0x00014990
        /*09d0*/ 	.word	0x000000bc
        /*09d4*/ 	.word	0x00000000
        /*09d8*/ 	.short	0x0101
        /*09da*/ 	.byte	0x3f
	.zero		1


	//   ....[54]....
        /*09dc*/ 	.word	0x00014af0
        /*09e0*/ 	.word	0x000000bd
        /*09e4*/ 	.word	0x00038830
        /*09e8*/ 	.short	0x010a
        /*09ea*/ 	.byte	0x3f
	.zero		1


	//   ....[55]....
        /*09ec*/ 	.word	0x00014b60
        /*09f0*/ 	.word	0x000000bd
        /*09f4*/ 	.word	0x00038830
        /*09f8*/ 	.short	0x010a
        /*09fa*/ 	.byte	0x3f
	.zero		1


	//   ....[56]....
        /*09fc*/ 	.word	0x00014dd0
        /*0a00*/ 	.word	0x000000bd
        /*0a04*/ 	.word	0x00038850
        /*0a08*/ 	.short	0x010a
        /*0a0a*/ 	.byte	0x3f
	.zero		1


	//   ....[57]....
        /*0a0c*/ 	.word	0x00014e20
        /*0a10*/ 	.word	0x000000bd
        /*0a14*/ 	.word	0x00038850
        /*0a18*/ 	.short	0x010a
        /*0a1a*/ 	.byte	0x3f
	.zero		1


	//   ....[58]....
        /*0a1c*/ 	.word	0x000166f0
        /*0a20*/ 	.word	0x0000000e
        /*0a24*/ 	.word	0x00000000
        /*0a28*/ 	.short	0x0101
        /*0a2a*/ 	.byte	0x3f
	.zero		1


	//   ....[59]....
        /*0a2c*/ 	.word	0x000186b0
        /*0a30*/ 	.word	0x000000bd
        /*0a34*/ 	.word	0x00000000
        /*0a38*/ 	.short	0x0101
        /*0a3a*/ 	.byte	0x3f
	.zero		1


	//   ....[60]....
        /*0a3c*/ 	.word	0x0001a9d0
        /*0a40*/ 	.word	0x00000000
        /*0a44*/ 	.word	0x00000000
        /*0a48*/ 	.short	0x0101
        /*0a4a*/ 	.byte	0x3f
	.zero		1


	//   ....[61]....
        /*0a4c*/ 	.word	0x0001d0a0
        /*0a50*/ 	.word	0x00000007
        /*0a54*/ 	.word	0x00038820
        /*0a58*/ 	.short	0x010a
        /*0a5a*/ 	.byte	0x3f
	.zero		1


	//   ....[62]....
        /*0a5c*/ 	.word	0x0001d120
        /*0a60*/ 	.word	0x00000008
        /*0a64*/ 	.word	0x000388a0
        /*0a68*/ 	.short	0x010a
        /*0a6a*/ 	.byte	0x3f
	.zero		1


	//   ....[63]....
        /*0a6c*/ 	.word	0x0001d310
        /*0a70*/ 	.word	0x00000008
        /*0a74*/ 	.word	0x000388c0
        /*0a78*/ 	.short	0x010a
        /*0a7a*/ 	.byte	0x3f
	.zero		1


	//   ....[64]....
        /*0a7c*/ 	.word	0x0001d870
        /*0a80*/ 	.word	0x00000009
        /*0a84*/ 	.word	0x000388a0
        /*0a88*/ 	.short	0x010a
        /*0a8a*/ 	.byte	0x3f
	.zero		1


	//   ....[65]....
        /*0a8c*/ 	.word	0x0001da40
        /*0a90*/ 	.word	0x00000009
        /*0a94*/ 	.word	0x000388c0
        /*0a98*/ 	.short	0x010a
        /*0a9a*/ 	.byte	0x3f
	.zero		1


	//   ....[66]....
        /*0a9c*/ 	.word	0x0001eca0
        /*0aa0*/ 	.word	0x00000005
        /*0aa4*/ 	.word	0x00038840
        /*0aa8*/ 	.short	0x010a
        /*0aaa*/ 	.byte	0x3f
	.zero		1


	//   ....[67]....
        /*0aac*/ 	.word	0x0001f4b0
        /*0ab0*/ 	.word	0x00000009
        /*0ab4*/ 	.word	0x00038820
        /*0ab8*/ 	.short	0x010a
        /*0aba*/ 	.byte	0x3f
	.zero		1


	//   ....[68]....
        /*0abc*/ 	.word	0x0001f580
        /*0ac0*/ 	.word	0x00000002
        /*0ac4*/ 	.word	0x00038860
        /*0ac8*/ 	.short	0x010a
        /*0aca*/ 	.byte	0x3f
	.zero		1


	//   ....[69]....
        /*0acc*/ 	.word	0x0001fd20
        /*0ad0*/ 	.word	0x00000002
        /*0ad4*/ 	.word	0x00038840
        /*0ad8*/ 	.short	0x010a
        /*0ada*/ 	.byte	0x3f
	.zero		1


	//   ....[70]....
        /*0adc*/ 	.word	0x0001ff40
        /*0ae0*/ 	.word	0x00000002
        /*0ae4*/ 	.word	0x00038860
        /*0ae8*/ 	.short	0x010a
        /*0aea*/ 	.byte	0x3f
	.zero		1


	//   ....[71]....
        /*0aec*/ 	.word	0x00020610
        /*0af0*/ 	.word	0x00000002
        /*0af4*/ 	.word	0x00038840
        /*0af8*/ 	.short	0x010a
        /*0afa*/ 	.byte	0x3f
	.zero		1


	//   ....[72]....
        /*0afc*/ 	.word	0x00020820
        /*0b00*/ 	.word	0x00000002
        /*0b04*/ 	.word	0x00038860
        /*0b08*/ 	.short	0x010a
        /*0b0a*/ 	.byte	0x3f
	.zero		1


	//   ....[73]....
        /*0b0c*/ 	.word	0x00020e60
        /*0b10*/ 	.word	0x00000002
        /*0b14*/ 	.word	0x00038840
        /*0b18*/ 	.short	0x010a
        /*0b1a*/ 	.byte	0x3f
	.zero		1


	//   ....[74]....
        /*0b1c*/ 	.word	0x00021080
        /*0b20*/ 	.word	0x00000002
        /*0b24*/ 	.word	0x00038860
        /*0b28*/ 	.short	0x010a
        /*0b2a*/ 	.byte	0x3f
	.zero		1


	//   ....[75]....
        /*0b2c*/ 	.word	0x00022390
        /*0b30*/ 	.word	0x00000000
        /*0b34*/ 	.word	0x00038820
        /*0b38*/ 	.short	0x010a
        /*0b3a*/ 	.byte	0x3f
	.zero		1


	//   ....[76]....
        /*0b3c*/ 	.word	0x00022550
        /*0b40*/ 	.word	0x00000006
        /*0b44*/ 	.word	0x00000000
        /*0b48*/ 	.short	0x010a
        /*0b4a*/ 	.byte	0x3f
	.zero		1


	//   ....[77]....
        /*0b4c*/ 	.word	0x000225c0
        /*0b50*/ 	.word	0x00000007
        /*0b54*/ 	.word	0x00000000
        /*0b58*/ 	.short	0x010a
        /*0b5a*/ 	.byte	0x3f
	.zero		1


	//   ....[78]....
        /*0b5c*/ 	.word	0x00022630
        /*0b60*/ 	.word	0x00000004
        /*0b64*/ 	.word	0x00000000
        /*0b68*/ 	.short	0x010a
        /*0b6a*/ 	.byte	0x3f
	.zero		1


	//   ....[79]....
        /*0b6c*/ 	.word	0x00022660
        /*0b70*/ 	.word	0x00000003
        /*0b74*/ 	.word	0x00000000
        /*0b78*/ 	.short	0x010a
        /*0b7a*/ 	.byte	0x3f
	.zero		1


	//   ....[80]....
        /*0b7c*/ 	.word	0x000226c0
        /*0b80*/ 	.word	0x00000046
        /*0b84*/ 	.word	0x00038890
        /*0b88*/ 	.short	0x010a
        /*0b8a*/ 	.byte	0x3f
	.zero		1


	//   ....[81]....
        /*0b8c*/ 	.word	0x00022710
        /*0b90*/ 	.word	0x00000046
        /*0b94*/ 	.word	0x00038890
        /*0b98*/ 	.short	0x010a
        /*0b9a*/ 	.byte	0x3f
	.zero		1


	//   ....[82]....
        /*0b9c*/ 	.word	0x00022760
        /*0ba0*/ 	.word	0x00000046
        /*0ba4*/ 	.word	0x00038890
        /*0ba8*/ 	.short	0x010a
        /*0baa*/ 	.byte	0x3f
	.zero		1


	//   ....[83]....
        /*0bac*/ 	.word	0x000227b0
        /*0bb0*/ 	.word	0x00000046
        /*0bb4*/ 	.word	0x000388b0
        /*0bb8*/ 	.short	0x010a
        /*0bba*/ 	.byte	0x3f
	.zero		1


	//   ....[84]....
        /*0bbc*/ 	.word	0x00022d00
        /*0bc0*/ 	.word	0x00000012
        /*0bc4*/ 	.word	0x00038800
        /*0bc8*/ 	.short	0x010a
        /*0bca*/ 	.byte	0x3f
	.zero		1


	//   ....[85]....
        /*0bcc*/ 	.word	0x00023250
        /*0bd0*/ 	.word	0x00000012
        /*0bd4*/ 	.word	0x00038800
        /*0bd8*/ 	.short	0x010a
        /*0bda*/ 	.byte	0x3f
	.zero		1


	//   ....[86]....
        /*0bdc*/ 	.word	0x000232a0
        /*0be0*/ 	.word	0x00000014
        /*0be4*/ 	.word	0x00038830
        /*0be8*/ 	.short	0x010a
        /*0bea*/ 	.byte	0x3f
	.zero		1


	//   ....[87]....
        /*0bec*/ 	.word	0x000232f0
        /*0bf0*/ 	.word	0x00000012
        /*0bf4*/ 	.word	0x00038810
        /*0bf8*/ 	.short	0x010a
        /*0bfa*/ 	.byte	0x3f
	.zero		1


	//   ....[88]....
        /*0bfc*/ 	.word	0x00023340
        /*0c00*/ 	.word	0x00000014
        /*0c04*/ 	.word	0x00038850
        /*0c08*/ 	.short	0x010a
        /*0c0a*/ 	.byte	0x3f
	.zero		1


	//   ....[89]....
        /*0c0c*/ 	.word	0x00023390
        /*0c10*/ 	.word	0x000000c7
        /*0c14*/ 	.word	0x00038830
        /*0c18*/ 	.short	0x010a
        /*0c1a*/ 	.byte	0x3f
	.zero		1


	//   ....[90]....
        /*0c1c*/ 	.word	0x000233e0
        /*0c20*/ 	.word	0x000000c7
        /*0c24*/ 	.word	0x00038850
        /*0c28*/ 	.short	0x010a
        /*0c2a*/ 	.byte	0x3f
	.zero		1


	//   ....[91]....
        /*0c2c*/ 	.word	0x00023430
        /*0c30*/ 	.word	0x000000bc
        /*0c34*/ 	.word	0x00038830
        /*0c38*/ 	.short	0x010a
        /*0c3a*/ 	.byte	0x3f
	.zero		1


	//   ....[92]....
        /*0c3c*/ 	.word	0x00023480
        /*0c40*/ 	.word	0x000000bc
        /*0c44*/ 	.word	0x00038850
        /*0c48*/ 	.short	0x010a
        /*0c4a*/ 	.byte	0x3f
	.zero		1


	//   ....[93]....
        /*0c4c*/ 	.word	0x000234d0
        /*0c50*/ 	.word	0x000000bd
        /*0c54*/ 	.word	0x00038830
        /*0c58*/ 	.short	0x010a
        /*0c5a*/ 	.byte	0x3f
	.zero		1


	//   ....[94]....
        /*0c5c*/ 	.word	0x00023520
        /*0c60*/ 	.word	0x000000bd
        /*0c64*/ 	.word	0x00038850
        /*0c68*/ 	.short	0x010a
        /*0c6a*/ 	.byte	0x3f
	.zero		1


	//   ....[95]....
        /*0c6c*/ 	.word	0x000236c0
        /*0c70*/ 	.word	0x00000007
        /*0c74*/ 	.word	0x00038820
        /*0c78*/ 	.short	0x010a
        /*0c7a*/ 	.byte	0x3f
	.zero		1


	//   ....[96]....
        /*0c7c*/ 	.word	0x00023710
        /*0c80*/ 	.word	0x00000008
        /*0c84*/ 	.word	0x000388a0
        /*0c88*/ 	.short	0x010a
        /*0c8a*/ 	.byte	0x3f
	.zero		1


	//   ....[97]....
        /*0c8c*/ 	.word	0x00023760
        /*0c90*/ 	.word	0x00000008
        /*0c94*/ 	.word	0x000388c0
        /*0c98*/ 	.short	0x010a
        /*0c9a*/ 	.byte	0x3f
	.zero		1


	//   ....[98]....
        /*0c9c*/ 	.word	0x000237b0
        /*0ca0*/ 	.word	0x00000009
        /*0ca4*/ 	.word	0x000388a0
        /*0ca8*/ 	.short	0x010a
        /*0caa*/ 	.byte	0x3f
	.zero		1


	//   ....[99]....
        /*0cac*/ 	.word	0x00023800
        /*0cb0*/ 	.word	0x00000009
        /*0cb4*/ 	.word	0x000388c0
        /*0cb8*/ 	.short	0x010a
        /*0cba*/ 	.byte	0x3f
	.zero		1


	//   ....[100]....
        /*0cbc*/ 	.word	0x000239a0
        /*0cc0*/ 	.word	0x00000005
        /*0cc4*/ 	.word	0x00038840
        /*0cc8*/ 	.short	0x010a
        /*0cca*/ 	.byte	0x3f
	.zero		1


	//   ....[101]....
        /*0ccc*/ 	.word	0x00023a20
        /*0cd0*/ 	.word	0x00000005
        /*0cd4*/ 	.word	0x00038820
        /*0cd8*/ 	.short	0x010a
        /*0cda*/ 	.byte	0x3f
	.zero		1


	//   ....[102]....
        /*0cdc*/ 	.word	0x00023a70
        /*0ce0*/ 	.word	0x00000002
        /*0ce4*/ 	.word	0x00038860
        /*0ce8*/ 	.short	0x010a
        /*0cea*/ 	.byte	0x3f
	.zero		1


	//   ....[103]....
        /*0cec*/ 	.word	0x00023ac0
        /*0cf0*/ 	.word	0x00000002
        /*0cf4*/ 	.word	0x00038840
        /*0cf8*/ 	.short	0x010a
        /*0cfa*/ 	.byte	0x3f
	.zero		1


	//   ....[104]....
        /*0cfc*/ 	.word	0x00023b10
        /*0d00*/ 	.word	0x00000002
        /*0d04*/ 	.word	0x00038860
        /*0d08*/ 	.short	0x010a
        /*0d0a*/ 	.byte	0x3f
	.zero		1


	//   ....[105]....
        /*0d0c*/ 	.word	0x00023b60
        /*0d10*/ 	.word	0x00000002
        /*0d14*/ 	.word	0x00038840
        /*0d18*/ 	.short	0x010a
        /*0d1a*/ 	.byte	0x3f
	.zero		1


	//   ....[106]....
        /*0d1c*/ 	.word	0x00023bb0
        /*0d20*/ 	.word	0x00000002
        /*0d24*/ 	.word	0x00038860
        /*0d28*/ 	.short	0x010a
        /*0d2a*/ 	.byte	0x3f
	.zero		1


	//   ....[107]....
        /*0d2c*/ 	.word	0x00023c00
        /*0d30*/ 	.word	0x00000002
        /*0d34*/ 	.word	0x00038840
        /*0d38*/ 	.short	0x010a
        /*0d3a*/ 	.byte	0x3f
	.zero		1


	//   ....[108]....
        /*0d3c*/ 	.word	0x00023c50
        /*0d40*/ 	.word	0x00000002
        /*0d44*/ 	.word	0x00038860
        /*0d48*/ 	.short	0x010a
        /*0d4a*/ 	.byte	0x3f
	.zero		1


	//   ....[109]....
        /*0d4c*/ 	.word	0x00024620
        /*0d50*/ 	.word	0x00000000
        /*0d54*/ 	.word	0x00038820
        /*0d58*/ 	.short	0x010a
        /*0d5a*/ 	.byte	0x3f
	.zero		1


	//   ....[110]....
        /*0d5c*/ 	.word	0x000247c0
        /*0d60*/ 	.word	0x00000006
        /*0d64*/ 	.word	0x00000000
        /*0d68*/ 	.short	0x010a
        /*0d6a*/ 	.byte	0x3f
	.zero		1


	//   ....[111]....
        /*0d6c*/ 	.word	0x00024810
        /*0d70*/ 	.word	0x00000007
        /*0d74*/ 	.word	0x00000000
        /*0d78*/ 	.short	0x010a
        /*0d7a*/ 	.byte	0x3f
	.zero		1


	//   ....[112]....
        /*0d7c*/ 	.word	0x00024860
        /*0d80*/ 	.word	0x00000004
        /*0d84*/ 	.word	0x00000000
        /*0d88*/ 	.short	0x010a
        /*0d8a*/ 	.byte	0x3f
	.zero		1


	//----- nvinfo : EIATTR_NUM_MBARRIERS
	.align		4
.L_465:
        /*0d8c*/ 	.byte	0x03, 0x38
        /*0d8e*/ 	.short	0x0017


	//----- nvinfo : EIATTR_EXIT_INSTR_OFFSETS
	.align		4
        /*0d90*/ 	.byte	0x04, 0x1c
        /*0d92*/ 	.short	(.L_467 - .L_466)


	//   ....[0]....
.L_466:
        /*0d94*/ 	.word	0x000226b0


	//----- nvinfo : EIATTR_MAX_THREADS
	.align		4
.L_467:
        /*0d98*/ 	.byte	0x04, 0x05
        /*0d9a*/ 	.short	(.L_469 - .L_468)
.L_468:
        /*0d9c*/ 	.word	0x00000180
        /*0da0*/ 	.word	0x00000001
        /*0da4*/ 	.word	0x00000001


	//----- nvinfo : EIATTR_CRS_STACK_SIZE
	.align		4
.L_469:
        /*0da8*/ 	.byte	0x04, 0x1e
        /*0daa*/ 	.short	(.L_471 - .L_470)
.L_470:
        /*0dac*/ 	.word	0x00000000


	//----- nvinfo : EIATTR_CBANK_PARAM_SIZE
	.align		4
.L_471:
        /*0db0*/ 	.byte	0x03, 0x19
        /*0db2*/ 	.short	0x0b70


	//----- nvinfo : EIATTR_PARAM_CBANK
	.align		4
        /*0db4*/ 	.byte	0x04, 0x0a
        /*0db6*/ 	.short	(.L_473 - .L_472)
	.align		4
.L_472:
        /*0db8*/ 	.word	index@(.nv.constant0._ZN7cutlass13device_kernelIN5flash11enable_sm90INS1_16FlashAttnFwdSm90INS1_25CollectiveMainloopFwdSm90ILi2EN4cute5tupleIJNS5_1CILi1EEES8_S8_EEENS6_IJNS7_ILi64EEESA_SA_EEELi512ENS_6half_tEfNS_4arch4Sm90ELb0ELb1ELb0ELb1ELb0ELb1ELb1ELb0ELb0ELb0ELb0ELb0EEENS1_21CollectiveEpilogueFwdINS6_IJSA_NS7_ILi512EEESA_EEES9_SC_SE_Li256ELb1ELb0ELb0ELb0EEENS1_36VarlenDynamicPersistentTileSchedulerILi64ELi64ELi256ELi32ELb0ELb0ELb1ELb1ELb0ELb1EEEEEEEEEvNT_6ParamsE)
        /*0dbc*/ 	.short	0x0210
        /*0dbe*/ 	.short	0x0b70


	//----- nvinfo : EIATTR_SW_WAR
	.align		4
.L_473:
        /*0dc0*/ 	.byte	0x04, 0x36
        /*0dc2*/ 	.short	(.L_475 - .L_474)
.L_474:
        /*0dc4*/ 	.word	0x00000008
.L_475:


//--------------------- .nv.info._ZN7cutlass13device_kernelIN5flash11enable_sm90INS1_16FlashAttnFwdSm90INS1_25CollectiveMainloopFwdSm90ILi2EN4cute5tupleIJNS5_1CILi1EEES8_S8_EEENS6_IJNS7_ILi64EEESA_SA_EEELi512ENS_6half_tEfNS_4arch4Sm90ELb1ELb0ELb0ELb0ELb0ELb0ELb0ELb0ELb0ELb0ELb0ELb0EEENS1_21CollectiveEpilogueFwdINS6_IJSA_NS7_ILi512EEESA_EEES9_SC_SE_Li256ELb0ELb0ELb0ELb0EEENS1_30DynamicPersistentTileSchedulerILi256ELi32ELb0ELb0ELb1EEEEEEEEEvNT_6ParamsE --------------------------
	.section	.nv.info._ZN7cutlass13device_kernelIN5flash11enable_sm90INS1_16FlashAttnFwdSm90INS1_25CollectiveMainloopFwdSm90ILi2EN4cute5tupleIJNS5_1CILi1EEES8_S8_EEENS6_IJNS7_ILi64EEESA_SA_EEELi512ENS_6half_tEfNS_4arch4Sm90ELb1ELb0ELb0ELb0ELb0ELb0ELb0ELb0ELb0ELb0ELb0ELb0EEENS1_21CollectiveEpilogueFwdINS6_IJSA_NS7_ILi512EEESA_EEES9_SC_SE_Li256ELb0ELb0ELb0ELb0EEENS1_30DynamicPersistentTileSchedulerILi256ELi32ELb0ELb0ELb1EEEEEEEEEvNT_6ParamsE,"",@"SHT_CUDA_INFO"
	.sectionflags	@""
	.align	4


	//----- nvinfo : EIATTR_CUDA_API_VERSION
	.align		4
        /*0000*/ 	.byte	0x04, 0x37
        /*0002*/ 	.short	(.L_477 - .L_476)
.L_476:
        /*0004*/ 	.word	0x00000082


	//----- nvinfo : EIATTR_KPARAM_INFO
	.align		4
.L_477:
        /*0008*/ 	.byte	0x04, 0x17
        /*000a*/ 	.short	(.L_479 - .L_478)
.L_478:
        /*000c*/ 	.word	0x00000000
        /*0010*/ 	.short	0x0000
        /*0012*/ 	.short	0x0070
        /*0014*/ 	.byte	0x00, 0xf0, 0x01, 0x2e


	//----- nvinfo : EIATTR_SPARSE_MMA_MASK
	.align		4
.L_479:
        /*0018*/ 	.byte	0x03, 0x50
        /*001a*/ 	.short	0x0000


	//----- nvinfo : EIATTR_MAXREG_COUNT
	.align		4
        /*001c*/ 	.byte	0x03, 0x1b
        /*001e*/ 	.short	0x00a8


	//----- nvinfo : EIATTR_NUM_BARRIERS
	.align		4
        /*0020*/ 	.byte	0x02, 0x4c
        /*0022*/ 	.byte	0x10
	.zero		1


	//----- nvinfo : EIATTR_EXTERNS
	.align		4
        /*0024*/ 	.byte	0x04, 0x0f
        /*0026*/ 	.short	(.L_481 - .L_480)


	//   ....[0]....
	.align		4
.L_480:
        /*0028*/ 	.word	index@(__assertfail)


	//----- nvinfo : EIATTR_MERCURY_ISA_VERSION
	.align		4
.L_481:
        /*002c*/ 	.byte	0x03, 0x5f
        /*002e*/ 	.short	0x0101


	//----- nvinfo : EIATTR_INT_WARP_WIDE_INSTR_OFFSETS
	.align		4
        /*0030*/ 	.byte	0x04, 0x31
        /*0032*/ 	.short	(.L_483 - .L_482)


	//   ....[0]....
.L_482:
        /*0034*/ 	.word	0x00000180


	//   ....[1]....
        /*0038*/ 	.word	0x000001b0


	//   ....[2]....
        /*003c*/ 	.word	0x000001c0


	//   ....[3]....
        /*0040*/ 	.word	0x0000aa90


	//   ....[4]....
        /*0044*/ 	.word	0x0000ab20


	//   ....[5]....
        /*0048*/ 	.word	0x0000b010


	//   ....[6]....
        /*004c*/ 	.word	0x0000d100


	//   ....[7]....
        /*0050*/ 	.word	0x0000d190


	//----- nvinfo : EIATTR_COOP_GROUP_MASK_REGIDS
	.align		4
.L_483:
        /*0054*/ 	.byte	0x04, 0x29
        /*0056*/ 	.short	(.L_485 - .L_484)


	//   ....[0]....
.L_484:
        /*0058*/ 	.word	0xffffffff


	//   ....[1]....
        /*005c*/ 	.word	0xffffffff


	//   ....[2]....
        /*0060*/ 	.word	0xffffffff


	//   ....[3]....
        /*0064*/ 	.word	0xffffffff


	//   ....[4]....
        /*0068*/ 	.word	0xffffffff


	//   ....[5]....
        /*006c*/ 	.word	0xffffffff


	//   ....[6]....
        /*0070*/ 	.word	0xffffffff


	//   ....[7]....
        /*0074*/ 	.word	0xffffffff


	//   ....[8]....
        /*0078*/ 	.word	0xffffffff


	//   ....[9]....
        /*007c*/ 	.word	0xffffffff


	//   ....[10]....
        /*0080*/ 	.word	0xffffffff


	//   ....[11]....
        /*0084*/ 	.word	0xffffffff


	//   ....[12]....
        /*0088*/ 	.word	0xffffffff


	//   ....[13]....
        /*008c*/ 	.word	0xffffffff


	//   ....[14]....
        /*0090*/ 	.word	0xffffffff


	//   ....[15]....
        /*0094*/ 	.word	0xffffffff


	//   ....[16]....
        /*0098*/ 	.word	0xffffffff


	//   ....[17]....
        /*009c*/ 	.word	0xffffffff


	//   ....[18]....
        /*00a0*/ 	.word	0xffffffff


	//   ....[19]....
        /*00a4*/ 	.word	0xffffffff


	//   ....[20]....
        /*00a8*/ 	.word	0xffffffff


	//   ....[21]....
        /*00ac*/ 	.word	0xffffffff


	//   ....[22]....
        /*00b0*/ 	.word	0xffffffff


	//   ....[23]....
        /*00b4*/ 	.word	0xffffffff


	//   ....[24]....
        /*00b8*/ 	.word	0xffffffff


	//   ....[25]....
        /*00bc*/ 	.word	0xffffffff


	//   ....[26]....
        /*00c0*/ 	.word	0xffffffff


	//   ....[27]....
        /*00c4*/ 	.word	0xffffffff


	//   ....[28]....
        /*00c8*/ 	.word	0xffffffff


	//   ....[29]....
        /*00cc*/ 	.word	0xffffffff


	//   ....[30]....
        /*00d0*/ 	.word	0xffffffff


	//   ....[31]....
        /*00d4*/ 	.word	0xffffffff


	//   ....[32]....
        /*00d8*/ 	.word	0xffffffff


	//   ....[33]....
        /*00dc*/ 	.word	0x0500000f


	//   ....[34]....
        /*00e0*/ 	.word	0x0500000f


	//----- nvinfo : EIATTR_COOP_GROUP_INSTR_OFFSETS
	.align		4
.L_485:
        /*00e4*/ 	.byte	0x04, 0x28
        /*00e6*/ 	.short	(.L_487 - .L_486)


	//   ....[0]....
.L_486:
        /*00e8*/ 	.word	0x00000050


	//   ....[1]....
        /*00ec*/ 	.word	0x00000190


	//   ....[2]....
        /*00f0*/ 	.word	0x000001e0


	//   ....[3]....
        /*00f4*/ 	.word	0x00000390


	//   ....[4]....
        /*00f8*/ 	.word	0x000004f0


	//   ....[5]....
        /*00fc*/ 	.word	0x00000610


	//   ....[6]....
        /*0100*/ 	.word	0x00000770


	//   ....[7]....
        /*0104*/ 	.word	0x00001730


	//   ....[8]....
        /*0108*/ 	.word	0x000030a0


	//   ....[9]....
        /*010c*/ 	.word	0x00003a70


	//   ....[10]....
        /*0110*/ 	.word	0x00003bc0


	//   ....[11]....
        /*0114*/ 	.word	0x00003d90


	//   ....[12]....
        /*0118*/ 	.word	0x00003ee0


	//   ....[13]....
        /*011c*/ 	.word	0x00004890


	//   ....[14]....
        /*0120*/ 	.word	0x00004f60


	//   ....[15]....
        /*0124*/ 	.word	0x00005060


	//   ....[16]....
        /*0128*/ 	.word	0x00005300


	//   ....[17]....
        /*012c*/ 	.word	0x00005440


	//   ....[18]....
        /*0130*/ 	.word	0x000066a0


	//   ....[19]....
        /*0134*/ 	.word	0x00006ab0


	//   ....[20]....
        /*0138*/ 	.word	0x00006ae0


	//   ....[21]....
        /*013c*/ 	.word	0x00006da0


	//   ....[22]....
        /*0140*/ 	.word	0x00006f70


	//   ....[23]....
        /*0144*/ 	.word	0x00007f70


	//   ....[24]....
        /*0148*/ 	.word	0x00007fb0


	//   ....[25]....
        /*014c*/ 	.word	0x00007ff0


	//   ....[26]....
        /*0150*/ 	.word	0x00008070


	//   ....[27]....
        /*0154*/ 	.word	0x00008090


	//   ....[28]....
        /*0158*/ 	.word	0x00008af0


	//   ....[29]....
        /*015c*/ 	.word	0x000098a0


	//   ....[30]....
        /*0160*/ 	.word	0x0000a520


	//   ....[31]....
        /*0164*/ 	.word	0x0000d210


	//   ....[32]....
        /*0168*/ 	.word	0x0000d3c0


	//   ....[33]....
        /*016c*/ 	.word	0x0000d9c0


	//   ....[34]....
        /*0170*/ 	.word	0x0000dda0


	//----- nvinfo : EIATTR_REG_RECONFIG
	.align		4
.L_487:
        /*0174*/ 	.byte	0x01, 0x54
	.zero		2


	//----- nvinfo : EIATTR_SYSCALL_OFFSETS
	.align		4
        /*0178*/ 	.byte	0x04, 0x46
        /*017a*/ 	.short	(.L_489 - .L_488)


	//   ....[0]....
.L_488:
        /*017c*/ 	.word	0x00003270


	//   ....[1]....
        /*0180*/ 	.word	0x0000acb0


	//   ....[2]....
        /*0184*/ 	.word	0x0000adf0


	//   ....[3]....
        /*0188*/ 	.word	0x0000aef0


	//----- nvinfo : EIATTR_MBARRIER_INSTR_OFFSETS
	.align		4
.L_489:
        /*018c*/ 	.byte	0x04, 0x39
        /*018e*/ 	.short	(.L_491 - .L_490)


	//   ....[0]....
.L_490:
        /*0190*/ 	.word	0x00000280
        /*0194*/ 	.word	0x000000ff
        /*0198*/ 	.word	0x00028c00
        /*019c*/ 	.short	0x0100
        /*019e*/ 	.byte	0x06
	.zero		1


	//   ....[1]....
        /*01a0*/ 	.word	0x00000290
        /*01a4*/ 	.word	0x000000ff
        /*01a8*/ 	.word	0x00028c20
        /*01ac*/ 	.short	0x0100
        /*01ae*/ 	.byte	0x06
	.zero		1


	//   ....[2]....
        /*01b0*/ 	.word	0x00000340
        /*01b4*/ 	.word	0x000000ff
        /*01b8*/ 	.word	0x00028c30
        /*01bc*/ 	.short	0x0100
        /*01be*/ 	.byte	0x06
	.zero		1


	//   ....[3]....
        /*01c0*/ 	.word	0x00000350
        /*01c4*/ 	.word	0x000000ff
        /*01c8*/ 	.word	0x00028c40
        /*01cc*/ 	.short	0x0100
        /*01ce*/ 	.byte	0x06
	.zero		1


	//   ....[4]....
        /*01d0*/ 	.word	0x00000360
        /*01d4*/ 	.word	0x000000ff
        /*01d8*/ 	.word	0x00028c38
        /*01dc*/ 	.short	0x0100
        /*01de*/ 	.byte	0x06
	.zero		1


	//   ....[5]....
        /*01e0*/ 	.word	0x00000370
        /*01e4*/ 	.word	0x000000ff
        /*01e8*/ 	.word	0x00028c48
        /*01ec*/ 	.short	0x0100
        /*01ee*/ 	.byte	0x06
	.zero		1


	//   ....[6]....
        /*01f0*/ 	.word	0x000004a0
        /*01f4*/ 	.word	0x000000ff
        /*01f8*/ 	.word	0x00028c50
        /*01fc*/ 	.short	0x0100
        /*01fe*/ 	.byte	0x08
	.zero		1


	//   ....[7]....
        /*0200*/ 	.word	0x000004b0
        /*0204*/ 	.word	0x000000ff
        /*0208*/ 	.word	0x00028c60
        /*020c*/ 	.short	0x0100
        /*020e*/ 	.byte	0x08
	.zero		1


	//   ....[8]....
        /*0210*/ 	.word	0x000004c0
        /*0214*/ 	.word	0x000000ff
        /*0218*/ 	.word	0x00028c58
        /*021c*/ 	.short	0x0100
        /*021e*/ 	.byte	0x08
	.zero		1


	//   ....[9]....
        /*0220*/ 	.word	0x000004d0
        /*0224*/ 	.word	0x000000ff
        /*0228*/ 	.word	0x00028c68
        /*022c*/ 	.short	0x0100
        /*022e*/ 	.byte	0x08
	.zero		1


	//   ....[10]....
        /*0230*/ 	.word	0x000005c0
        /*0234*/ 	.word	0x000000ff
        /*0238*/ 	.word	0x00028c70
        /*023c*/ 	.short	0x0100
        /*023e*/ 	.byte	0x06
	.zero		1


	//   ....[11]....
        /*0240*/ 	.word	0x000005d0
        /*0244*/ 	.word	0x000000ff
        /*0248*/ 	.word	0x00028c80
        /*024c*/ 	.short	0x0100
        /*024e*/ 	.byte	0x06
	.zero		1


	//   ....[12]....
        /*0250*/ 	.word	0x000005e0
        /*0254*/ 	.word	0x000000ff
        /*0258*/ 	.word	0x00028c78
        /*025c*/ 	.short	0x0100
        /*025e*/ 	.byte	0x06
	.zero		1


	//   ....[13]....
        /*0260*/ 	.word	0x000005f0
        /*0264*/ 	.word	0x000000ff
        /*0268*/ 	.word	0x00028c88
        /*026c*/ 	.short	0x0100
        /*026e*/ 	.byte	0x06
	.zero		1


	//   ....[14]....
        /*0270*/ 	.word	0x00000720
        /*0274*/ 	.word	0x000000ff
        /*0278*/ 	.word	0x00028c90
        /*027c*/ 	.short	0x0100
        /*027e*/ 	.byte	0x08
	.zero		1


	//   ....[15]....
        /*0280*/ 	.word	0x00000730
        /*0284*/ 	.word	0x000000ff
        /*0288*/ 	.word	0x00028ca0
        /*028c*/ 	.short	0x0100
        /*028e*/ 	.byte	0x08
	.zero		1


	//   ....[16]....
        /*0290*/ 	.word	0x00000740
        /*0294*/ 	.word	0x000000ff
        /*0298*/ 	.word	0x00028c98
        /*029c*/ 	.short	0x0100
        /*029e*/ 	.byte	0x08
	.zero		1


	//   ....[17]....
        /*02a0*/ 	.word	0x00000750
        /*02a4*/ 	.word	0x000000ff
        /*02a8*/ 	.word	0x00028ca8
        /*02ac*/ 	.short	0x0100
        /*02ae*/ 	.byte	0x08
	.zero		1


	//   ....[18]....
        /*02b0*/ 	.word	0x00000880
        /*02b4*/ 	.word	0x000000ff
        /*02b8*/ 	.word	0x00028cb0
        /*02bc*/ 	.short	0x0100
        /*02be*/ 	.byte	0x08
	.zero		1


	//   ....[19]....
        /*02c0*/ 	.word	0x00000890
        /*02c4*/ 	.word	0x000000ff
        /*02c8*/ 	.word	0x00028cc0
        /*02cc*/ 	.short	0x0100
        /*02ce*/ 	.byte	0x08
	.zero		1


	//   ....[20]....
        /*02d0*/ 	.word	0x000008a0
        /*02d4*/ 	.word	0x000000ff
        /*02d8*/ 	.word	0x00028cb8
        /*02dc*/ 	.short	0x0100
        /*02de*/ 	.byte	0x08
	.zero		1


	//   ....[21]....
        /*02e0*/ 	.word	0x000008b0
        /*02e4*/ 	.word	0x000000ff
        /*02e8*/ 	.word	0x00028cc8
        /*02ec*/ 	.short	0x0100
        /*02ee*/ 	.byte	0x08
	.zero		1


	//   ....[22]....
        /*02f0*/ 	.word	0x00001840
        /*02f4*/ 	.word	0x000000ff
        /*02f8*/ 	.word	0x00028c50
        /*02fc*/ 	.short	0x010a
        /*02fe*/ 	.byte	0x10
	.zero		1


	//   ....[23]....
        /*0300*/ 	.word	0x00001b20
        /*0304*/ 	.word	0x00000000
        /*0308*/ 	.word	0x00000000
        /*030c*/ 	.short	0x0101
        /*030e*/ 	.byte	0x3f
	.zero		1


	//   ....[24]....
        /*0310*/ 	.word	0x000024b0
        /*0314*/ 	.word	0x000000ff
        /*0318*/ 	.word	0x00028c50
        /*031c*/ 	.short	0x010a
        /*031e*/ 	.byte	0x06
	.zero		1


	//   ....[25]....
        /*0320*/ 	.word	0x000024f0
        /*0324*/ 	.word	0x000000ff
        /*0328*/ 	.word	0x00028c50
        /*032c*/ 	.short	0x010a
        /*032e*/ 	.byte	0x06
	.zero		1


	//   ....[26]....
        /*0330*/ 	.word	0x00002740
        /*0334*/ 	.word	0x00000003
        /*0338*/ 	.word	0x00000000
        /*033c*/ 	.short	0x0101
        /*033e*/ 	.byte	0x3f
	.zero		1


	//   ....[27]....
        /*0340*/ 	.word	0x000032f0
        /*0344*/ 	.word	0x000000ff
        /*0348*/ 	.word	0x00028c00
        /*034c*/ 	.short	0x010a
        /*034e*/ 	.byte	0x30
	.zero		1


	//   ....[28]....
        /*0350*/ 	.word	0x00003370
        /*0354*/ 	.word	0x00000007
        /*0358*/ 	.word	0x00028c30
        /*035c*/ 	.short	0x010a
        /*035e*/ 	.byte	0x3f
	.zero		1


	//   ....[29]....
        /*0360*/ 	.word	0x000033b0
        /*0364*/ 	.word	0x00000007
        /*0368*/ 	.word	0x00028c30
        /*036c*/ 	.short	0x010a
        /*036e*/ 	.byte	0x3f
	.zero		1


	//   ....[30]....
        /*0370*/ 	.word	0x000040c0
        /*0374*/ 	.word	0x00000005
        /*0378*/ 	.word	0x00000000
        /*037c*/ 	.short	0x0101
        /*037e*/ 	.byte	0x3f
	.zero		1


	//   ....[31]....
        /*0380*/ 	.word	0x00004590
        /*0384*/ 	.word	0x00000007
        /*0388*/ 	.word	0x00028c50
        /*038c*/ 	.short	0x010a
        /*038e*/ 	.byte	0x3f
	.zero		1


	//   ....[32]....
        /*0390*/ 	.word	0x000045d0
        /*0394*/ 	.word	0x00000007
        /*0398*/ 	.word	0x00028c50
        /*039c*/ 	.short	0x010a
        /*039e*/ 	.byte	0x3f
	.zero		1


	//   ....[33]....
        /*03a0*/ 	.word	0x000048b0
        /*03a4*/ 	.word	0x00000007
        /*03a8*/ 	.word	0x00000000
        /*03ac*/ 	.short	0x0101
        /*03ae*/ 	.byte	0x3f
	.zero		1


	//   ....[34]....
        /*03b0*/ 	.word	0x000049f0
        /*03b4*/ 	.word	0x000000ff
        /*03b8*/ 	.word	0x00028c30
        /*03bc*/ 	.short	0x010a
        /*03be*/ 	.byte	0x1d
	.zero		1


	//   ....[35]....
        /*03c0*/ 	.word	0x00004a30
        /*03c4*/ 	.word	0x000000ff
        /*03c8*/ 	.word	0x00028c30
        /*03cc*/ 	.short	0x010a
        /*03ce*/ 	.byte	0x1d
	.zero		1


	//   ....[36]....
        /*03d0*/ 	.word	0x00005810
        /*03d4*/ 	.word	0x00000005
        /*03d8*/ 	.word	0x00000000
        /*03dc*/ 	.short	0x0101
        /*03de*/ 	.byte	0x3f
	.zero		1


	//   ....[37]....
        /*03e0*/ 	.word	0x000063e0
        /*03e4*/ 	.word	0x000000ff
        /*03e8*/ 	.word	0x00028c50
        /*03ec*/ 	.short	0x010a
        /*03ee*/ 	.byte	0x1d
	.zero		1


	//   ....[38]....
        /*03f0*/ 	.word	0x00006420
        /*03f4*/ 	.word	0x000000ff
        /*03f8*/ 	.word	0x00028c50
        /*03fc*/ 	.short	0x010a
        /*03fe*/ 	.byte	0x1d
	.zero		1


	//   ....[39]....
        /*0400*/ 	.word	0x000066c0
        /*0404*/ 	.word	0x000000aa
        /*0408*/ 	.word	0x00000000
        /*040c*/ 	.short	0x0101
        /*040e*/ 	.byte	0x3f
	.zero		1


	//   ....[40]....
        /*0410*/ 	.word	0x000067e0
        /*0414*/ 	.word	0x000000ff
        /*0418*/ 	.word	0x00028c30
        /*041c*/ 	.short	0x010a
        /*041e*/ 	.byte	0x16
	.zero		1


	//   ....[41]....
        /*0420*/ 	.word	0x00006820
        /*0424*/ 	.word	0x000000ff
        /*0428*/ 	.word	0x00028c30
        /*042c*/ 	.short	0x010a
        /*042e*/ 	.byte	0x16
	.zero		1


	//   ....[42]....
        /*0430*/ 	.word	0x000072d0
        /*0434*/ 	.word	0x0000009a
        /*0438*/ 	.word	0x00000000
        /*043c*/ 	.short	0x0101
        /*043e*/ 	.byte	0x3f
	.zero		1


	//   ....[43]....
        /*0440*/ 	.word	0x00007cc0
        /*0444*/ 	.word	0x000000ff
        /*0448*/ 	.word	0x00028c50
        /*044c*/ 	.short	0x010a
        /*044e*/ 	.byte	0x16
	.zero		1


	//   ....[44]....
        /*0450*/ 	.word	0x00007d00
        /*0454*/ 	.word	0x000000ff
        /*0458*/ 	.word	0x00028c50
        /*045c*/ 	.short	0x010a
        /*045e*/ 	.byte	0x16
	.zero		1


	//   ....[45]....
        /*0460*/ 	.word	0x00007f90
        /*0464*/ 	.word	0x000000aa
        /*0468*/ 	.word	0x00000000
        /*046c*/ 	.short	0x0101
        /*046e*/ 	.byte	0x3f
	.zero		1


	//   ....[46]....
        /*0470*/ 	.word	0x00009be0
        /*0474*/ 	.word	0x000000ff
        /*0478*/ 	.word	0x00000000
        /*047c*/ 	.short	0x0101
        /*047e*/ 	.byte	0x05
	.zero		1


	//   ....[47]....
        /*0480*/ 	.word	0x0000b2b0
        /*0484*/ 	.word	0x00000008
        /*0488*/ 	.word	0x00028c40
        /*048c*/ 	.short	0x010a
        /*048e*/ 	.byte	0x3f
	.zero		1


	//   ....[48]....
        /*0490*/ 	.word	0x0000b590
        /*0494*/ 	.word	0x000000ff
        /*0498*/ 	.word	0x00028c20
        /*049c*/ 	.short	0x010a
        /*049e*/ 	.byte	0x25
	.zero		1


	//   ....[49]....
        /*04a0*/ 	.word	0x0000b630
        /*04a4*/ 	.word	0x00000008
        /*04a8*/ 	.word	0x00028c60
        /*04ac*/ 	.short	0x010a
        /*04ae*/ 	.byte	0x3f
	.zero		1


	//   ....[50]....
        /*04b0*/ 	.word	0x0000bc90
        /*04b4*/ 	.word	0x00000002
        /*04b8*/ 	.word	0x00028c40
        /*04bc*/ 	.short	0x010a
        /*04be*/ 	.byte	0x3f
	.zero		1


	//   ....[51]....
        /*04c0*/ 	.word	0x0000be00
        /*04c4*/ 	.word	0x00000002
        /*04c8*/ 	.word	0x00028c60
        /*04cc*/ 	.short	0x010a
        /*04ce*/ 	.byte	0x3f
	.zero		1


	//   ....[52]....
        /*04d0*/ 	.word	0x0000c410
        /*04d4*/ 	.word	0x00000003
        /*04d8*/ 	.word	0x00028c40
        /*04dc*/ 	.short	0x010a
        /*04de*/ 	.byte	0x3f
	.zero		1


	//   ....[53]....
        /*04e0*/ 	.word	0x0000c580
        /*04e4*/ 	.word	0x00000003
        /*04e8*/ 	.word	0x00028c60
        /*04ec*/ 	.short	0x010a
        /*04ee*/ 	.byte	0x3f
	.zero		1


	//   ....[54]....
        /*04f0*/ 	.word	0x0000cb30
        /*04f4*/ 	.word	0x00000002
        /*04f8*/ 	.word	0x00028c40
        /*04fc*/ 	.short	0x010a
        /*04fe*/ 	.byte	0x3f
	.zero		1


	//   ....[55]....
        /*0500*/ 	.word	0x0000cca0
        /*0504*/ 	.word	0x00000002
        /*0508*/ 	.word	0x00028c60
        /*050c*/ 	.short	0x010a
        /*050e*/ 	.byte	0x3f
	.zero		1


	//   ....[56]....
        /*0510*/ 	.word	0x0000d370
        /*0514*/ 	.word	0x00000007
        /*0518*/ 	.word	0x00028c20
        /*051c*/ 	.short	0x010a
        /*051e*/ 	.byte	0x3f
	.zero		1


	//   ....[57]....
        /*0520*/ 	.word	0x0000d4c0
        /*0524*/ 	.word	0x00000005
        /*0528*/ 	.word	0x00000000
        /*052c*/ 	.short	0x010a
        /*052e*/ 	.byte	0x3f
	.zero		1


	//   ....[58]....
        /*0530*/ 	.word	0x0000d530
        /*0534*/ 	.word	0x00000003
        /*0538*/ 	.word	0x00000000
        /*053c*/ 	.short	0x010a
        /*053e*/ 	.byte	0x3f
	.zero		1


	//   ....[59]....
        /*0540*/ 	.word	0x0000d590
        /*0544*/ 	.word	0x00000005
        /*0548*/ 	.word	0x00000000
        /*054c*/ 	.short	0x010a
        /*054e*/ 	.byte	0x3f
	.zero		1


	//   ....[60]....
        /*0550*/ 	.word	0x0000d5c0
        /*0554*/ 	.word	0x00000003
        /*0558*/ 	.word	0x00000000
        /*055c*/ 	.short	0x010a
        /*055e*/ 	.byte	0x3f
	.zero		1


	//   ....[61]....
        /*0560*/ 	.word	0x0000d630
        /*0564*/ 	.word	0x00000003
        /*0568*/ 	.word	0x00028c50
        /*056c*/ 	.short	0x010a
        /*056e*/ 	.byte	0x3f
	.zero		1


	//   ....[62]....
        /*0570*/ 	.word	0x0000d690
        /*0574*/ 	.word	0x00000004
        /*0578*/ 	.word	0x00028c50
        /*057c*/ 	.short	0x010a
        /*057e*/ 	.byte	0x3f
	.zero		1


	//   ....[63]....
        /*0580*/ 	.word	0x0000d6f0
        /*0584*/ 	.word	0x00000003
        /*0588*/ 	.word	0x00028c00
        /*058c*/ 	.short	0x010a
        /*058e*/ 	.byte	0x3f
	.zero		1


	//   ....[64]....
        /*0590*/ 	.word	0x0000d740
        /*0594*/ 	.word	0x00000007
        /*0598*/ 	.word	0x00028c30
        /*059c*/ 	.short	0x010a
        /*059e*/ 	.byte	0x3f
	.zero		1


	//   ....[65]....
        /*05a0*/ 	.word	0x0000d790
        /*05a4*/ 	.word	0x00000007
        /*05a8*/ 	.word	0x00028c50
        /*05ac*/ 	.short	0x010a
        /*05ae*/ 	.byte	0x3f
	.zero		1


	//   ....[66]....
        /*05b0*/ 	.word	0x0000d7f0
        /*05b4*/ 	.word	0x00000004
        /*05b8*/ 	.word	0x00028c30
        /*05bc*/ 	.short	0x010a
        /*05be*/ 	.byte	0x3f
	.zero		1


	//   ....[67]....
        /*05c0*/ 	.word	0x0000d840
        /*05c4*/ 	.word	0x000000aa
        /*05c8*/ 	.word	0x00028c50
        /*05cc*/ 	.short	0x010a
        /*05ce*/ 	.byte	0x3f
	.zero		1


	//   ....[68]....
        /*05d0*/ 	.word	0x0000d8a0
        /*05d4*/ 	.word	0x00000004
        /*05d8*/ 	.word	0x00028c30
        /*05dc*/ 	.short	0x010a
        /*05de*/ 	.byte	0x3f
	.zero		1


	//   ....[69]....
        /*05e0*/ 	.word	0x0000d8f0
        /*05e4*/ 	.word	0x000000aa
        /*05e8*/ 	.word	0x00028c50
        /*05ec*/ 	.short	0x010a
        /*05ee*/ 	.byte	0x3f
	.zero		1


	//   ....[70]....
        /*05f0*/ 	.word	0x0000da70
        /*05f4*/ 	.word	0x00000008
        /*05f8*/ 	.word	0x00028c40
        /*05fc*/ 	.short	0x010a
        /*05fe*/ 	.byte	0x3f
	.zero		1


	//   ....[71]....
        /*0600*/ 	.word	0x0000dad0
        /*0604*/ 	.word	0x00000008
        /*0608*/ 	.word	0x00028c20
        /*060c*/ 	.short	0x010a
        /*060e*/ 	.byte	0x3f
	.zero		1


	//   ....[72]....
        /*0610*/ 	.word	0x0000db20
        /*0614*/ 	.word	0x00000008
        /*0618*/ 	.word	0x00028c60
        /*061c*/ 	.short	0x010a
        /*061e*/ 	.byte	0x3f
	.zero		1


	//   ....[73]....
        /*0620*/ 	.word	0x0000db70
        /*0624*/ 	.word	0x00000002
        /*0628*/ 	.word	0x00028c40
        /*062c*/ 	.short	0x010a
        /*062e*/ 	.byte	0x3f
	.zero		1


	//   ....[74]....
        /*0630*/ 	.word	0x0000dbc0
        /*0634*/ 	.word	0x00000002
        /*0638*/ 	.word	0x00028c60
        /*063c*/ 	.short	0x010a
        /*063e*/ 	.byte	0x3f
	.zero		1


	//   ....[75]....
        /*0640*/ 	.word	0x0000dc10
        /*0644*/ 	.word	0x00000003
        /*0648*/ 	.word	0x00028c40
        /*064c*/ 	.short	0x010a
        /*064e*/ 	.byte	0x3f
	.zero		1


	//   ....[76]....
        /*0650*/ 	.word	0x0000dc60
        /*0654*/ 	.word	0x00000003
        /*0658*/ 	.word	0x00028c60
        /*065c*/ 	.short	0x010a
        /*065e*/ 	.byte	0x3f
	.zero		1


	//   ....[77]....
        /*0660*/ 	.word	0x0000dcb0
        /*0664*/ 	.word	0x00000002
        /*0668*/ 	.word	0x00028c40
        /*066c*/ 	.short	0x010a
        /*066e*/ 	.byte	0x3f
	.zero		1


	//   ....[78]....
        /*0670*/ 	.word	0x0000dd00
        /*0674*/ 	.word	0x00000002
        /*0678*/ 	.word	0x00028c60
        /*067c*/ 	.short	0x010a
        /*067e*/ 	.byte	0x3f
	.zero		1


	//   ....[79]....
        /*0680*/ 	.word	0x0000dde0
        /*0684*/ 	.word	0x00000007
        /*0688*/ 	.word	0x00028c20
        /*068c*/ 	.short	0x010a
        /*068e*/ 	.byte	0x3f
	.zero		1


	//   ....[80]....
        /*0690*/ 	.word	0x0000de30
        /*0694*/ 	.word	0x00000005
        /*0698*/ 	.word	0x00000000
        /*069c*/ 	.short	0x010a
        /*069e*/ 	.byte	0x3f
	.zero		1


	//   ....[81]....
        /*06a0*/ 	.word	0x0000de80
        /*06a4*/ 	.word	0x00000003
        /*06a8*/ 	.word	0x00000000
        /*06ac*/ 	.short	0x010a
        /*06ae*/ 	.byte	0x3f
	.zero		1


	//   ....[82]....
        /*06b0*/ 	.word	0x0000ded0
        /*06b4*/ 	.word	0x00000005
        /*06b8*/ 	.word	0x00000000
        /*06bc*/ 	.short	0x010a
        /*06be*/ 	.byte	0x3f
	.zero		1


	//----- nvinfo : EIATTR_NUM_MBARRIERS
	.align		4
.L_491:
        /*06c0*/ 	.byte	0x03, 0x38
        /*06c2*/ 	.short	0x0016


	//----- nvinfo : EIATTR_EXIT_INSTR_OFFSETS
	.align		4
        /*06c4*/ 	.byte	0x04, 0x1c
        /*06c6*/ 	.short	(.L_493 - .L_492)


	//   ....[0]....
.L_492:
        /*06c8*/ 	.word	0x00000a20


	//   ....[1]....
        /*06cc*/ 	.word	0x0000a4e0


	//   ....[2]....
        /*06d0*/ 	.word	0x0000a540


	//   ....[3]....
        /*06d4*/ 	.word	0x0000d3e0


	//   ....[4]....
        /*06d8*/ 	.word	0x0000d610


	//----- nvinfo : EIATTR_MAX_THREADS
	.align		4
.L_493:
        /*06dc*/ 	.byte	0x04, 0x05
        /*06de*/ 	.short	(.L_495 - .L_494)
.L_494:
        /*06e0*/ 	.word	0x00000180
        /*06e4*/ 	.word	0x00000001
        /*06e8*/ 	.word	0x00000001


	//----- nvinfo : EIATTR_CRS_STACK_SIZE
	.align		4
.L_495:
        /*06ec*/ 	.byte	0x04, 0x1e
        /*06ee*/ 	.short	(.L_497 - .L_496)
.L_496:
        /*06f0*/ 	.word	0x00000000


	//----- nvinfo : EIATTR_CBANK_PARAM_SIZE
	.align		4
.L_497:
        /*06f4*/ 	.byte	0x03, 0x19
        /*06f6*/ 	.short	0x0bf0


	//----- nvinfo : EIATTR_PARAM_CBANK
	.align		4
        /*06f8*/ 	.byte	0x04, 0x0a
        /*06fa*/ 	.short	(.L_499 - .L_498)
	.align		4
.L_498:
        /*06fc*/ 	.word	index@(.nv.constant0._ZN7cutlass13device_kernelIN5flash11enable_sm90INS1_16FlashAttnFwdSm90INS1_25CollectiveMainloopFwdSm90ILi2EN4cute5tupleIJNS5_1CILi1EEES8_S8_EEENS6_IJNS7_ILi64EEESA_SA_EEELi512ENS_6half_tEfNS_4arch4Sm90ELb1ELb0ELb0ELb0ELb0ELb0ELb0ELb0ELb0ELb0ELb0ELb0EEENS1_21CollectiveEpilogueFwdINS6_IJSA_NS7_ILi512EEESA_EEES9_SC_SE_Li256ELb0ELb0ELb0ELb0EEENS1_30DynamicPersistentTileSchedulerILi256ELi32ELb0ELb0ELb1EEEEEEEEEvNT_6ParamsE)
        /*0700*/ 	.short	0x0210
        /*0702*/ 	.short	0x0bf0


	//----- nvinfo : EIATTR_SW_WAR
	.align		4
.L_499:
        /*0704*/ 	.byte	0x04, 0x36
        /*0706*/ 	.short	(.L_501 - .L_500)
.L_500:
        /*0708*/ 	.word	0x00000008
.L_501:


//--------------------- .nv.info._ZN7cutlass13device_kernelIN5flash11enable_sm90INS1_16FlashAttnFwdSm90INS1_25CollectiveMainloopFwdSm90ILi2EN4cute5tupleIJNS5_1CILi1EEES8_S8_EEENS6_IJNS7_ILi64EEESA_SA_EEELi512ENS_6half_tEfNS_4arch4Sm90ELb1ELb0ELb0ELb0ELb0ELb0ELb1ELb0ELb0ELb0ELb0ELb0EEENS1_21CollectiveEpilogueFwdINS6_IJSA_NS7_ILi512EEESA_EEES9_SC_SE_Li256ELb0ELb0ELb0ELb0EEENS1_30DynamicPersistentTileSchedulerILi256ELi32ELb0ELb0ELb1EEEEEEEEEvNT_6ParamsE --------------------------
	.section	.nv.info._ZN7cutlass13device_kernelIN5flash11enable_sm90INS1_16FlashAttnFwdSm90INS1_25CollectiveMainloopFwdSm90ILi2EN4cute5tupleIJNS5_1CILi1EEES8_S8_EEENS6_IJNS7_ILi64EEESA_SA_EEELi512ENS_6half_tEfNS_4arch4Sm90ELb1ELb0ELb0ELb0ELb0ELb0ELb1ELb0ELb0ELb0ELb0ELb0EEENS1_21CollectiveEpilogueFwdINS6_IJSA_NS7_ILi512EEESA_EEES9_SC_SE_Li256ELb0ELb0ELb0ELb0EEENS1_30DynamicPersistentTileSchedulerILi256ELi32ELb0ELb0ELb1EEEEEEEEEvNT_6ParamsE,"",@"SHT_CUDA_INFO"
	.sectionflags	@""
	.align	4


	//----- nvinfo : EIATTR_CUDA_API_VERSION
	.align		4
        /*0000*/ 	.byte	0x04, 0x37
        /*0002*/ 	.short	(.L_503 - .L_502)
.L_502:
        /*0004*/ 	.word	0x00000082


	//----- nvinfo : EIATTR_KPARAM_INFO
	.align		4
.L_503:
        /*0008*/ 	.byte	0x04, 0x17
        /*000a*/ 	.short	(.L_505 - .L_504)
.L_504:
        /*000c*/ 	.word	0x00000000
        /*0010*/ 	.short	0x0000
        /*0012*/ 	.short	0x0070
        /*0014*/ 	.byte	0x00, 0xf0, 0x01, 0x32


	//----- nvinfo : EIATTR_SPARSE_MMA_MASK
	.align		4
.L_505:
        /*0018*/ 	.byte	0x03, 0x50
        /*001a*/ 	.short	0x0000


	//----- nvinfo : EIATTR_MAXREG_COUNT
	.align		4
        /*001c*/ 	.byte	0x03, 0x1b
        /*001e*/ 	.short	0x00a8


	//----- nvinfo : EIATTR_NUM_BARRIERS
	.align		4
        /*0020*/ 	.byte	0x02, 0x4c
        /*0022*/ 	.byte	0x10
	.zero		1


	//----- nvinfo : EIATTR_EXTERNS
	.align		4
        /*0024*/ 	.byte	0x04, 0x0f
        /*0026*/ 	.short	(.L_507 - .L_506)


	//   ....[0]....
	.align		4
.L_506:
        /*0028*/ 	.word	index@(__assertfail)


	//----- nvinfo : EIATTR_ANNOTATIONS
	.align		4
.L_507:
        /*002c*/ 	.byte	0x04, 0x55
        /*002e*/ 	.short	(.L_509 - .L_508)


	//   ....[0]....
.L_508:
        /*0030*/ 	.word	0x00000001
        /*0034*/ 	.byte	0x90, 0x09, 0x00, 0x00, 0x01, 0x00, 0x00, 0x00, 0xb0, 0x0a, 0x00, 0x00, 0x01, 0x00, 0x00, 0x00
        /*0044*/ 	.byte	0xa0, 0x13, 0x01, 0x00


	//----- nvinfo : EIATTR_MERCURY_ISA_VERSION
	.align		4
.L_509:
        /*0048*/ 	.byte	0x03, 0x5f
        /*004a*/ 	.short	0x0101


	//----- nvinfo : EIATTR_INT_WARP_WIDE_INSTR_OFFSETS
	.align		4
        /*004c*/ 	.byte	0x04, 0x31
        /*004e*/ 	.short	(.L_511 - .L_510)


	//   ....[0]....
.L_510:
        /*0050*/ 	.word	0x000001c0


	//   ....[1]....
        /*0054*/ 	.word	0x000001f0


	//   ....[2]....
        /*0058*/ 	.word	0x00000200


	//   ....[3]....
        /*005c*/ 	.word	0x00000270


	//   ....[4]....
        /*0060*/ 	.word	0x0000e6c0


	//   ....[5]....
        /*0064*/ 	.word	0x0000e750


	//   ....[6]....
        /*0068*/ 	.word	0x0000ec40


	//   ....[7]....
        /*006c*/ 	.word	0x00011080


	//   ....[8]....
        /*0070*/ 	.word	0x00011110


	//----- nvinfo : EIATTR_COOP_GROUP_MASK_REGIDS
	.align		4
.L_511:
        /*0074*/ 	.byte	0x04, 0x29
        /*0076*/ 	.short	(.L_513 - .L_512)


	//   ....[0]....
.L_512:
        /*0078*/ 	.word	0xffffffff


	//   ....[1]....
        /*007c*/ 	.word	0xffffffff


	//   ....[2]....
        /*0080*/ 	.word	0xffffffff


	//   ....[3]....
        /*0084*/ 	.word	0xffffffff


	//   ....[4]....
        /*0088*/ 	.word	0xffffffff


	//   ....[5]....
        /*008c*/ 	.word	0xffffffff


	//   ....[6]....
        /*0090*/ 	.word	0xffffffff


	//   ....[7]....
        /*0094*/ 	.word	0xffffffff


	//   ....[8]....
        /*0098*/ 	.word	0xffffffff


	//   ....[9]....
        /*009c*/ 	.word	0xffffffff


	//   ....[10]....
        /*00a0*/ 	.word	0xffffffff


	//   ....[11]....
        /*00a4*/ 	.word	0xffffffff


	//   ....[12]....
        /*00a8*/ 	.word	0xffffffff


	//   ....[13]....
        /*00ac*/ 	.word	0xffffffff


	//   ....[14]....
        /*00b0*/ 	.word	0xffffffff


	//   ....[15]....
        /*00b4*/ 	.word	0xffffffff


	//   ....[16]....
        /*00b8*/ 	.word	0xffffffff


	//   ....[17]....
        /*00bc*/ 	.word	0xffffffff


	//   ....[18]....
        /*00c0*/ 	.word	0xffffffff


	//   ....[19]....
        /*00c4*/ 	.word	0xffffffff


	//   ....[20]....
        /*00c8*/ 	.word	0xffffffff


	//   ....[21]....
        /*00cc*/ 	.word	0xffffffff


	//   ....[22]....
        /*00d0*/ 	.word	0xffffffff


	//   ....[23]....
        /*00d4*/ 	.word	0xffffffff


	//   ....[24]....
        /*00d8*/ 	.word	0xffffffff


	//   ....[25]....
        /*00dc*/ 	.word	0xffffffff


	//   ....[26]....
        /*00e0*/ 	.word	0xffffffff


	//   ....[27]....
        /*00e4*/ 	.word	0xffffffff


	//   ....[28]....
        /*00e8*/ 	.word	0xffffffff


	//   ....[29]....
        /*00ec*/ 	.word	0xffffffff


	//   ....[30]....
        /*00f0*/ 	.word	0xffffffff


	//   ....[31]....
        /*00f4*/ 	.word	0xffffffff


	//   ....[32]....
        /*00f8*/ 	.word	0xffffffff


	//   ....[33]....
        /*00fc*/ 	.word	0xffffffff


	//   ....[34]....
        /*0100*/ 	.word	0xffffffff


	//   ....[35]....
        /*0104*/ 	.word	0xffffffff


	//   ....[36]....
        /*0108*/ 	.word	0x0500000f


	//   ....[37]....
        /*010c*/ 	.word	0x0500000f


	//----- nvinfo : EIATTR_COOP_GROUP_INSTR_OFFSETS
	.align		4
.L_513:
        /*0110*/ 	.byte	0x04, 0x28
        /*0112*/ 	.short	(.L_515 - .L_514)


	//   ....[0]....
.L_514:
        /*0114*/ 	.word	0x00000070


	//   ....[1]....
        /*0118*/ 	.word	0x000001d0


	//   ....[2]....
        /*011c*/ 	.word	0x00000220


	//   ....[3]....
        /*0120*/ 	.word	0x000003f0


	//   ....[4]....
        /*0124*/ 	.word	0x00000550


	//   ....[5]....
        /*0128*/ 	.word	0x00000670


	//   ....[6]....
        /*012c*/ 	.word	0x000007d0


	//   ....[7]....
        /*0130*/ 	.word	0x000017e0


	//   ....[8]....
        /*0134*/ 	.word	0x00002f40


	//   ....[9]....
        /*0138*/ 	.word	0x00003ef0


	//   ....[10]....
        /*013c*/ 	.word	0x00004f30


	//   ....[11]....
        /*0140*/ 	.word	0x00005030


	//   ....[12]....
        /*0144*/ 	.word	0x00005330


	//   ....[13]....
        /*0148*/ 	.word	0x000053e0


	//   ....[14]....
        /*014c*/ 	.word	0x00005c40


	//   ....[15]....
        /*0150*/ 	.word	0x000068e0


	//   ....[16]....
        /*0154*/ 	.word	0x00007810


	//   ....[17]....
        /*0158*/ 	.word	0x00007910


	//   ....[18]....
        /*015c*/ 	.word	0x00007c30


	//   ....[19]....
        /*0160*/ 	.word	0x00007cc0


	//   ....[20]....
        /*0164*/ 	.word	0x00008e60


	//   ....[21]....
        /*0168*/ 	.word	0x00009b00


	//   ....[22]....
        /*016c*/ 	.word	0x0000a780


	//   ....[23]....
        /*0170*/ 	.word	0x0000a7b0


	//   ....[24]....
        /*0174*/ 	.word	0x0000aaa0


	//   ....[25]....
        /*0178*/ 	.word	0x0000ac70


	//   ....[26]....
        /*017c*/ 	.word	0x0000bba0


	//   ....[27]....
        /*0180*/ 	.word	0x0000bc00


	//   ....[28]....
        /*0184*/ 	.word	0x0000bc40


	//   ....[29]....
        /*0188*/ 	.word	0x0000bcb0


	//   ....[30]....
        /*018c*/ 	.word	0x0000bcd0


	//   ....[31]....
        /*0190*/ 	.word	0x0000c730


	//   ....[32]....
        /*0194*/ 	.word	0x0000d4e0


	//   ....[33]....
        /*0198*/ 	.word	0x0000e150


	//   ....[34]....
        /*019c*/ 	.word	0x00011190


	//   ....[35]....
        /*01a0*/ 	.word	0x00011340


	//   ....[36]....
        /*01a4*/ 	.word	0x000118e0


	//   ....[37]....
        /*01a8*/ 	.word	0x00011cc0


	//----- nvinfo : EIATTR_REG_RECONFIG
	.align		4
.L_515:
        /*01ac*/ 	.byte	0x01, 0x54
	.zero		2


	//----- nvinfo : EIATTR_SYSCALL_OFFSETS
	.align		4
        /*01b0*/ 	.byte	0x04, 0x46
        /*01b2*/ 	.short	(.L_517 - .L_516)


	//   ....[0]....
.L_516:
        /*01b4*/ 	.word	0x00003100


	//   ....[1]....
        /*01b8*/ 	.word	0x0000e8e0


	//   ....[2]....
        /*01bc*/ 	.word	0x0000ea20


	//   ....[3]....
        /*01c0*/ 	.word	0x0000eb20


	//----- nvinfo : EIATTR_MBARRIER_INSTR_OFFSETS
	.align		4
.L_517:
        /*01c4*/ 	.byte	0x04, 0x39
        /*01c6*/ 	.short	(.L_519 - .L_518)


	//   ....[0]....
.L_518:
        /*01c8*/ 	.word	0x000002d0
        /*01cc*/ 	.word	0x000000ff
        /*01d0*/ 	.word	0x00038800
        /*01d4*/ 	.short	0x0100
        /*01d6*/ 	.byte	0x06
	.zero		1


	//   ....[1]....
        /*01d8*/ 	.word	0x000002e0
        /*01dc*/ 	.word	0x000000ff
        /*01e0*/ 	.word	0x00038810
        /*01e4*/ 	.short	0x0100
        /*01e6*/ 	.byte	0x06
	.zero		1


	//   ....[2]....
        /*01e8*/ 	.word	0x000002f0
        /*01ec*/ 	.word	0x000000ff
        /*01f0*/ 	.word	0x00038820
        /*01f4*/ 	.short	0x0100
        /*01f6*/ 	.byte	0x06
	.zero		1


	//   ....[3]....
        /*01f8*/ 	.word	0x000003a0
        /*01fc*/ 	.word	0x000000ff
        /*0200*/ 	.word	0x00038830
        /*0204*/ 	.short	0x0100
        /*0206*/ 	.byte	0x06
	.zero		1


	//   ....[4]....
        /*0208*/ 	.word	0x000003b0
        /*020c*/ 	.word	0x000000ff
        /*0210*/ 	.word	0x00038840
        /*0214*/ 	.short	0x0100
        /*0216*/ 	.byte	0x06
	.zero		1


	//   ....[5]....
        /*0218*/ 	.word	0x000003c0
        /*021c*/ 	.word	0x000000ff
        /*0220*/ 	.word	0x00038838
        /*0224*/ 	.short	0x0100
        /*0226*/ 	.byte	0x06
	.zero		1


	//   ....[6]....
        /*0228*/ 	.word	0x000003d0
        /*022c*/ 	.word	0x000000ff
        /*0230*/ 	.word	0x00038848
        /*0234*/ 	.short	0x0100
        /*0236*/ 	.byte	0x06
	.zero		1


	//   ....[7]....
        /*0238*/ 	.word	0x00000500
        /*023c*/ 	.word	0x000000ff
        /*0240*/ 	.word	0x00038850
        /*0244*/ 	.short	0x0100
        /*0246*/ 	.byte	0x08
	.zero		1


	//   ....[8]....
        /*0248*/ 	.word	0x00000510
        /*024c*/ 	.word	0x000000ff
        /*0250*/ 	.word	0x00038860
        /*0254*/ 	.short	0x0100
        /*0256*/ 	.byte	0x08
	.zero		1


	//   ....[9]....
        /*0258*/ 	.word	0x00000520
        /*025c*/ 	.word	0x000000ff
        /*0260*/ 	.word	0x00038858
        /*0264*/ 	.short	0x0100
        /*0266*/ 	.byte	0x08
	.zero		1


	//   ....[10]....
        /*0268*/ 	.word	0x00000530
        /*026c*/ 	.word	0x000000ff
        /*0270*/ 	.word	0x00038868
        /*0274*/ 	.short	0x0100
        /*0276*/ 	.byte	0x08
	.zero		1


	//   ....[11]....
        /*0278*/ 	.word	0x00000620
        /*027c*/ 	.word	0x000000ff
        /*0280*/ 	.word	0x00038870
        /*0284*/ 	.short	0x0100
        /*0286*/ 	.byte	0x06
	.zero		1


	//   ....[12]....
        /*0288*/ 	.word	0x00000630
        /*028c*/ 	.word	0x000000ff
        /*0290*/ 	.word	0x00038880
        /*0294*/ 	.short	0x0100
        /*0296*/ 	.byte	0x06
	.zero		1


	//   ....[13]....
        /*0298*/ 	.word	0x00000640
        /*029c*/ 	.word	0x000000ff
        /*02a0*/ 	.word	0x00038878
        /*02a4*/ 	.short	0x0100
        /*02a6*/ 	.byte	0x06
	.zero		1


	//   ....[14]....
        /*02a8*/ 	.word	0x00000650
        /*02ac*/ 	.word	0x000000ff
        /*02b0*/ 	.word	0x00038888
        /*02b4*/ 	.short	0x0100
        /*02b6*/ 	.byte	0x06
	.zero		1


	//   ....[15]....
        /*02b8*/ 	.word	0x00000780
        /*02bc*/ 	.word	0x000000ff
        /*02c0*/ 	.word	0x00038890
        /*02c4*/ 	.short	0x0100
        /*02c6*/ 	.byte	0x08
	.zero		1


	//   ....[16]....
        /*02c8*/ 	.word	0x00000790
        /*02cc*/ 	.word	0x000000ff
        /*02d0*/ 	.word	0x000388a0
        /*02d4*/ 	.short	0x0100
        /*02d6*/ 	.byte	0x08
	.zero		1


	//   ....[17]....
        /*02d8*/ 	.word	0x000007a0
        /*02dc*/ 	.word	0x000000ff
        /*02e0*/ 	.word	0x00038898
        /*02e4*/ 	.short	0x0100
        /*02e6*/ 	.byte	0x08
	.zero		1


	//   ....[18]....
        /*02e8*/ 	.word	0x000007b0
        /*02ec*/ 	.word	0x000000ff
        /*02f0*/ 	.word	0x000388a8
        /*02f4*/ 	.short	0x0100
        /*02f6*/ 	.byte	0x08
	.zero		1


	//   ....[19]....
        /*02f8*/ 	.word	0x000008e0
        /*02fc*/ 	.word	0x000000ff
        /*0300*/ 	.word	0x000388b0
        /*0304*/ 	.short	0x0100
        /*0306*/ 	.byte	0x08
	.zero		1


	//   ....[20]....
        /*0308*/ 	.word	0x000008f0
        /*030c*/ 	.word	0x000000ff
        /*0310*/ 	.word	0x000388c0
        /*0314*/ 	.short	0x0100
        /*0316*/ 	.byte	0x08
	.zero		1


	//   ....[21]....
        /*0318*/ 	.word	0x00000900
        /*031c*/ 	.word	0x000000ff
        /*0320*/ 	.word	0x000388b8
        /*0324*/ 	.short	0x0100
        /*0326*/ 	.byte	0x08
	.zero		1


	//   ....[22]....
        /*0328*/ 	.word	0x00000910
        /*032c*/ 	.word	0x000000ff
        /*0330*/ 	.word	0x000388c8
        /*0334*/ 	.short	0x0100
        /*0336*/ 	.byte	0x08
	.zero		1


	//   ....[23]....
        /*0338*/ 	.word	0x00001b50
        /*033c*/ 	.word	0x00000004
        /*0340*/ 	.word	0x00000000
        /*0344*/ 	.short	0x0101
        /*0346*/ 	.byte	0x3f
	.zero		1


	//   ....[24]....
        /*0348*/ 	.word	0x00002620
        /*034c*/ 	.word	0x00000004
        /*0350*/ 	.word	0x00000000
        /*0354*/ 	.short	0x0101
        /*0356*/ 	.byte	0x3f
	.zero		1


	//   ....[25]....
        /*0358*/ 	.word	0x00003180
        /*035c*/ 	.word	0x000000ff
        /*0360*/ 	.word	0x00038800
        /*0364*/ 	.short	0x010a
        /*0366*/ 	.byte	0x25
	.zero		1


	//   ....[26]....
        /*0368*/ 	.word	0x000031e0
        /*036c*/ 	.word	0x00000005
        /*0370*/ 	.word	0x00038830
        /*0374*/ 	.short	0x010a
        /*0376*/ 	.byte	0x3f
	.zero		1


	//   ....[27]....
        /*0378*/ 	.word	0x00003220
        /*037c*/ 	.word	0x00000005
        /*0380*/ 	.word	0x00038830
        /*0384*/ 	.short	0x010a
        /*0386*/ 	.byte	0x3f
	.zero		1


	//   ....[28]....
        /*0388*/ 	.word	0x000034a0
        /*038c*/ 	.word	0x000000ff
        /*0390*/ 	.word	0x00038810
        /*0394*/ 	.short	0x010a
        /*0396*/ 	.byte	0x25
	.zero		1


	//   ....[29]....
        /*0398*/ 	.word	0x000034e0
        /*039c*/ 	.word	0x00000005
        /*03a0*/ 	.word	0x00038850
        /*03a4*/ 	.short	0x010a
        /*03a6*/ 	.byte	0x3f
	.zero		1


	//   ....[30]....
        /*03a8*/ 	.word	0x000035c0
        /*03ac*/ 	.word	0x00000005
        /*03b0*/ 	.word	0x00038850
        /*03b4*/ 	.short	0x010a
        /*03b6*/ 	.byte	0x3f
	.zero		1


	//   ....[31]....
        /*03b8*/ 	.word	0x00005630
        /*03bc*/ 	.word	0x00000018
        /*03c0*/ 	.word	0x00000000
        /*03c4*/ 	.short	0x0101
        /*03c6*/ 	.byte	0x3f
	.zero		1


	//   ....[32]....
        /*03c8*/ 	.word	0x00005c60
        /*03cc*/ 	.word	0x00000005
        /*03d0*/ 	.word	0x00000000
        /*03d4*/ 	.short	0x0101
        /*03d6*/ 	.byte	0x3f
	.zero		1


	//   ....[33]....
        /*03d8*/ 	.word	0x00005d70
        /*03dc*/ 	.word	0x0000000a
        /*03e0*/ 	.word	0x00038830
        /*03e4*/ 	.short	0x010a
        /*03e6*/ 	.byte	0x3f
	.zero		1


	//   ....[34]....
        /*03e8*/ 	.word	0x00005dc0
        /*03ec*/ 	.word	0x0000000a
        /*03f0*/ 	.word	0x00038830
        /*03f4*/ 	.short	0x010a
        /*03f6*/ 	.byte	0x3f
	.zero		1


	//   ....[35]....
        /*03f8*/ 	.word	0x00005f40
        /*03fc*/ 	.word	0x0000000a
        /*0400*/ 	.word	0x00038850
        /*0404*/ 	.short	0x010a
        /*0406*/ 	.byte	0x3f
	.zero		1


	//   ....[36]....
        /*0408*/ 	.word	0x00005f80
        /*040c*/ 	.word	0x0000000a
        /*0410*/ 	.word	0x00038850
        /*0414*/ 	.short	0x010a
        /*0416*/ 	.byte	0x3f
	.zero		1


	//   ....[37]....
        /*0418*/ 	.word	0x00007f30
        /*041c*/ 	.word	0x0000000e
        /*0420*/ 	.word	0x00000000
        /*0424*/ 	.short	0x0101
        /*0426*/ 	.byte	0x3f
	.zero		1


	//   ....[38]....
        /*0428*/ 	.word	0x00008e80
        /*042c*/ 	.word	0x0000000a
        /*0430*/ 	.word	0x00000000
        /*0434*/ 	.short	0x0101
        /*0436*/ 	.byte	0x3f
	.zero		1


	//   ....[39]....
        /*0438*/ 	.word	0x00008fc0
        /*043c*/ 	.word	0x00000009
        /*0440*/ 	.word	0x00038830
        /*0444*/ 	.short	0x010a
        /*0446*/ 	.byte	0x3f
	.zero		1


	//   ....[40]....
        /*0448*/ 	.word	0x00009010
        /*044c*/ 	.word	0x00000009
        /*0450*/ 	.word	0x00038830
        /*0454*/ 	.short	0x010a
        /*0456*/ 	.byte	0x3f
	.zero		1


	//   ....[41]....
        /*0458*/ 	.word	0x00009190
        /*045c*/ 	.word	0x00000009
        /*0460*/ 	.word	0x00038850
        /*0464*/ 	.short	0x010a
        /*0466*/ 	.byte	0x3f
	.zero		1


	//   ....[42]....
        /*0468*/ 	.word	0x000091d0
        /*046c*/ 	.word	0x00000009
        /*0470*/ 	.word	0x00038850
        /*0474*/ 	.short	0x010a
        /*0476*/ 	.byte	0x3f
	.zero		1


	//   ....[43]....
        /*0478*/ 	.word	0x0000afe0
        /*047c*/ 	.word	0x00000098
        /*0480*/ 	.word	0x00000000
        /*0484*/ 	.short	0x0101
        /*0486*/ 	.byte	0x3f
	.zero		1


	//   ....[44]....
        /*0488*/ 	.word	0x0000bbc0
        /*048c*/ 	.word	0x00000009
        /*0490*/ 	.word	0x00000000
        /*0494*/ 	.short	0x0101
        /*0496*/ 	.byte	0x3f
	.zero		1


	//   ....[45]....
        /*0498*/ 	.word	0x0000d820
        /*049c*/ 	.word	0x000000ff
        /*04a0*/ 	.word	0x00000000
        /*04a4*/ 	.short	0x0101
        /*04a6*/ 	.byte	0x05
	.zero		1


	//   ....[46]....
        /*04a8*/ 	.word	0x0000eee0
        /*04ac*/ 	.word	0x00000008
        /*04b0*/ 	.word	0x00038840
        /*04b4*/ 	.short	0x010a
        /*04b6*/ 	.byte	0x3f
	.zero		1


	//   ....[47]....
        /*04b8*/ 	.word	0x0000f510
        /*04bc*/ 	.word	0x000000ff
        /*04c0*/ 	.word	0x00038820
        /*04c4*/ 	.short	0x010a
        /*04c6*/ 	.byte	0x26
	.zero		1


	//   ....[48]....
        /*04c8*/ 	.word	0x0000f5b0
        /*04cc*/ 	.word	0x00000005
        /*04d0*/ 	.word	0x00038860
        /*04d4*/ 	.short	0x010a
        /*04d6*/ 	.byte	0x3f
	.zero		1


	//   ....[49]....
        /*04d8*/ 	.word	0x0000fc10
        /*04dc*/ 	.word	0x00000002
        /*04e0*/ 	.word	0x00038840
        /*04e4*/ 	.short	0x010a
        /*04e6*/ 	.byte	0x3f
	.zero		1


	//   ....[50]....
        /*04e8*/ 	.word	0x0000fd80
        /*04ec*/ 	.word	0x00000002
        /*04f0*/ 	.word	0x00038860
        /*04f4*/ 	.short	0x010a
        /*04f6*/ 	.byte	0x3f
	.zero		1


	//   ....[51]....
        /*04f8*/ 	.word	0x00010390
        /*04fc*/ 	.word	0x00000003
        /*0500*/ 	.word	0x00038840
        /*0504*/ 	.short	0x010a
        /*0506*/ 	.byte	0x3f
	.zero		1


	//   ....[52]....
        /*0508*/ 	.word	0x00010500
        /*050c*/ 	.word	0x00000003
        /*0510*/ 	.word	0x00038860
        /*0514*/ 	.short	0x010a
        /*0516*/ 	.byte	0x3f
	.zero		1


	//   ....[53]....
        /*0518*/ 	.word	0x00010ab0
        /*051c*/ 	.word	0x00000002
        /*0520*/ 	.word	0x00038840
        /*0524*/ 	.short	0x010a
        /*0526*/ 	.byte	0x3f
	.zero		1


	//   ....[54]....
        /*0528*/ 	.word	0x00010c20
        /*052c*/ 	.word	0x00000002
        /*0530*/ 	.word	0x00038860
        /*0534*/ 	.short	0x010a
        /*0536*/ 	.byte	0x3f
	.zero		1


	//   ....[55]....
        /*0538*/ 	.word	0x000112f0
        /*053c*/ 	.word	0x00000007
        /*0540*/ 	.word	0x00038820
        /*0544*/ 	.short	0x010a
        /*0546*/ 	.byte	0x3f
	.zero		1


	//   ....[56]....
        /*0548*/ 	.word	0x00011460
        /*054c*/ 	.word	0x00000005
        /*0550*/ 	.word	0x00000000
        /*0554*/ 	.short	0x010a
        /*0556*/ 	.byte	0x3f
	.zero		1


	//   ....[57]....
        /*0558*/ 	.word	0x000114d0
        /*055c*/ 	.word	0x00000003
        /*0560*/ 	.word	0x00000000
        /*0564*/ 	.short	0x010a
        /*0566*/ 	.byte	0x3f
	.zero		1


	//   ....[58]....
        /*0568*/ 	.word	0x00011530
        /*056c*/ 	.word	0x00000005
        /*0570*/ 	.word	0x00000000
        /*0574*/ 	.short	0x010a
        /*0576*/ 	.byte	0x3f
	.zero		1


	//   ....[59]....
        /*0578*/ 	.word	0x00011560
        /*057c*/ 	.word	0x00000003
        /*0580*/ 	.word	0x00000000
        /*0584*/ 	.short	0x010a
        /*0586*/ 	.byte	0x3f
	.zero		1


	//   ....[60]....
        /*0588*/ 	.word	0x000115d0
        /*058c*/ 	.word	0x00000000
        /*0590*/ 	.word	0x00038800
        /*0594*/ 	.short	0x010a
        /*0596*/ 	.byte	0x3f
	.zero		1


	//   ....[61]....
        /*0598*/ 	.word	0x00011620
        /*059c*/ 	.word	0x00000005
        /*05a0*/ 	.word	0x00038830
        /*05a4*/ 	.short	0x010a
        /*05a6*/ 	.byte	0x3f
	.zero		1


	//   ....[62]....
        /*05a8*/ 	.word	0x00011680
        /*05ac*/ 	.word	0x00000004
        /*05b0*/ 	.word	0x00038810
        /*05b4*/ 	.short	0x010a
        /*05b6*/ 	.byte	0x3f
	.zero		1


	//   ....[63]....
        /*05b8*/ 	.word	0x000116d0
        /*05bc*/ 	.word	0x00000005
        /*05c0*/ 	.word	0x00038850
        /*05c4*/ 	.short	0x010a
        /*05c6*/ 	.byte	0x3f
	.zero		1


	//   ....[64]....
        /*05c8*/ 	.word	0x00011720
        /*05cc*/ 	.word	0x0000000a
        /*05d0*/ 	.word	0x00038830
        /*05d4*/ 	.short	0x010a
        /*05d6*/ 	.byte	0x3f
	.zero		1


	//   ....[65]....
        /*05d8*/ 	.word	0x00011770
        /*05dc*/ 	.word	0x0000000a
        /*05e0*/ 	.word	0x00038850
        /*05e4*/ 	.short	0x010a
        /*05e6*/ 	.byte	0x3f
	.zero		1


	//   ....[66]....
        /*05e8*/ 	.word	0x000117c0
        /*05ec*/ 	.word	0x00000009
        /*05f0*/ 	.word	0x00038830
        /*05f4*/ 	.short	0x010a
        /*05f6*/ 	.byte	0x3f
	.zero		1


	//   ....[67]....
        /*05f8*/ 	.word	0x00011810
        /*05fc*/ 	.word	0x00000009
        /*0600*/ 	.word	0x00038850
        /*0604*/ 	.short	0x010a
        /*0606*/ 	.byte	0x3f
	.zero		1


	//   ....[68]....
        /*0608*/ 	.word	0x00011990
        /*060c*/ 	.word	0x00000008
        /*0610*/ 	.word	0x00038840
        /*0614*/ 	.short	0x010a
        /*0616*/ 	.byte	0x3f
	.zero		1


	//   ....[69]....
        /*0618*/ 	.word	0x000119f0
        /*061c*/ 	.word	0x00000008
        /*0620*/ 	.word	0x00038820
        /*0624*/ 	.short	0x010a
        /*0626*/ 	.byte	0x3f
	.zero		1


	//   ....[70]....
        /*0628*/ 	.word	0x00011a40
        /*062c*/ 	.word	0x00000005
        /*0630*/ 	.word	0x00038860
        /*0634*/ 	.short	0x010a
        /*0636*/ 	.byte	0x3f
	.zero		1


	//   ....[71]....
        /*0638*/ 	.word	0x00011a90
        /*063c*/ 	.word	0x00000002
        /*0640*/ 	.word	0x00038840
        /*0644*/ 	.short	0x010a
        /*0646*/ 	.byte	0x3f
	.zero		1


	//   ....[72]....
        /*0648*/ 	.word	0x00011ae0
        /*064c*/ 	.word	0x00000002
        /*0650*/ 	.word	0x00038860
        /*0654*/ 	.short	0x010a
        /*0656*/ 	.byte	0x3f
	.zero		1


	//   ....[73]....
        /*0658*/ 	.word	0x00011b30
        /*065c*/ 	.word	0x00000003
        /*0660*/ 	.word	0x00038840
        /*0664*/ 	.short	0x010a
        /*0666*/ 	.byte	0x3f
	.zero		1


	//   ....[74]....
        /*0668*/ 	.word	0x00011b80
        /*066c*/ 	.word	0x00000003
        /*0670*/ 	.word	0x00038860
        /*0674*/ 	.short	0x010a
        /*0676*/ 	.byte	0x3f
	.zero		1


	//   ....[75]....
        /*0678*/ 	.word	0x00011bd0
        /*067c*/ 	.word	0x00000002
        /*0680*/ 	.word	0x00038840
        /*0684*/ 	.short	0x010a
        /*0686*/ 	.byte	0x3f
	.zero		1


	//   ....[76]....
        /*0688*/ 	.word	0x00011c20
        /*068c*/ 	.word	0x00000002
        /*0690*/ 	.word	0x00038860
        /*0694*/ 	.short	0x010a
        /*0696*/ 	.byte	0x3f
	.zero		1


	//   ....[77]....
        /*0698*/ 	.word	0x00011d00
        /*069c*/ 	.word	0x00000007
        /*06a0*/ 	.word	0x00038820
        /*06a4*/ 	.short	0x010a
        /*06a6*/ 	.byte	0x3f
	.zero		1


	//   ....[78]....
        /*06a8*/ 	.word	0x00011d50
        /*06ac*/ 	.word	0x00000005
        /*06b0*/ 	.word	0x00000000
        /*06b4*/ 	.short	0x010a
        /*06b6*/ 	.byte	0x3f
	.zero		1


	//   ....[79]....
        /*06b8*/ 	.word	0x00011da0
        /*06bc*/ 	.word	0x00000003
        /*06c0*/ 	.word	0x00000000
        /*06c4*/ 	.short	0x010a
        /*06c6*/ 	.byte	0x3f
	.zero		1


	//   ....[80]....
        /*06c8*/ 	.word	0x00011df0
        /*06cc*/ 	.word	0x00000005
        /*06d0*/ 	.word	0x00000000
        /*06d4*/ 	.short	0x010a
        /*06d6*/ 	.byte	0x3f
	.zero		1


	//----- nvinfo : EIATTR_NUM_MBARRIERS
	.align		4
.L_519:
        /*06d8*/ 	.byte	0x03, 0x38
        /*06da*/ 	.short	0x0017


	//----- nvinfo : EIATTR_EXIT_INSTR_OFFSETS
	.align		4
        /*06dc*/ 	.byte	0x04, 0x1c
        /*06de*/ 	.short	(.L_521 - .L_520)


	//   ....[0]....
.L_520:
        /*06e0*/ 	.word	0x00000aa0


	//   ....[1]....
        /*06e4*/ 	.word	0x0000e110


	//   ....[2]....
        /*06e8*/ 	.word	0x0000e170


	//   ....[3]....
        /*06ec*/ 	.word	0x00011360


	//   ....[4]....
        /*06f0*/ 	.word	0x000115b0


	//----- nvinfo : EIATTR_MAX_THREADS
	.align		4
.L_521:
        /*06f4*/ 	.byte	0x04, 0x05
        /*06f6*/ 	.short	(.L_523 - .L_522)
.L_522:
        /*06f8*/ 	.word	0x00000180
        /*06fc*/ 	.word	0x00000001
        /*0700*/ 	.word	0x00000001


	//----- nvinfo : EIATTR_CRS_STACK_SIZE
	.align		4
.L_523:
        /*0704*/ 	.byte	0x04, 0x1e
        /*0706*/ 	.short	(.L_525 - .L_524)
.L_524:
        /*0708*/ 	.word	0x00000000


	//----- nvinfo : EIATTR_CBANK_PARAM_SIZE
	.align		4
.L_525:
        /*070c*/ 	.byte	0x03, 0x19
        /*070e*/ 	.short	0x0cf0


	//----- nvinfo : EIATTR_PARAM_CBANK
	.align		4
        /*0710*/ 	.byte	0x04, 0x0a
        /*0712*/ 	.short	(.L_527 - .L_526)
	.align		4
.L_526:
        /*0714*/ 	.word	index@(.nv.constant0._ZN7cutlass13device_kernelIN5flash11enable_sm90INS1_16FlashAttnFwdSm90INS1_25CollectiveMainloopFwdSm90ILi2EN4cute5tupleIJNS5_1CILi1EEES8_S8_EEENS6_IJNS7_ILi64EEESA_SA_EEELi512ENS_6half_tEfNS_4arch4Sm90ELb1ELb0ELb0ELb0ELb0ELb0ELb1ELb0ELb0ELb0ELb0ELb0EEENS1_21CollectiveEpilogueFwdINS6_IJSA_NS7_ILi512EEESA_EEES9_SC_SE_Li256ELb0ELb0ELb0ELb0EEENS1_30DynamicPersistentTileSchedulerILi256ELi32ELb0ELb0ELb1EEEEEEEEEvNT_6ParamsE)
        /*0718*/ 	.short	0x0210
        /*071a*/ 	.short	0x0cf0


	//----- nvinfo : EIATTR_SW_WAR
	.align		4
.L_527:
        /*071c*/ 	.byte	0x04, 0x36
        /*071e*/ 	.short	(.L_529 - .L_528)
.L_528:
        /*0720*/ 	.word	0x00000008
.L_529:


//--------------------- .nv.info._ZN7cutlass13device_kernelIN5flash11enable_sm90INS1_16FlashAttnFwdSm90INS1_25CollectiveMainloopFwdSm90ILi2EN4cute5tupleIJNS5_1CILi1EEES8_S8_EEENS6_IJNS7_ILi64EEESA_SA_EEELi512ENS_6half_tEfNS_4arch4Sm90ELb1ELb0ELb0ELb1ELb0ELb0ELb0ELb0ELb0ELb0ELb0ELb0EEENS1_21CollectiveEpilogueFwdINS6_IJSA_NS7_ILi512EEESA_EEES9_SC_SE_Li256ELb1ELb0ELb0ELb0EEENS1_36VarlenDynamicPersistentTileSchedulerILi64ELi64ELi256ELi32ELb0ELb0ELb1ELb1ELb1ELb1EEEEEEEEEvNT_6ParamsE --------------------------
	.section	.nv.info._ZN7cutlass13device_kernelIN5flash11enable_sm90INS1_16FlashAttnFwdSm90INS1_25CollectiveMainloopFwdSm90ILi2EN4cute5tupleIJNS5_1CILi1EEES8_S8_EEENS6_IJNS7_ILi64EEESA_SA_EEELi512ENS_6half_tEfNS_4arch4Sm90ELb1ELb0ELb0ELb1ELb0ELb0ELb0ELb0ELb0ELb0ELb0ELb0EEENS1_21CollectiveEpilogueFwdINS6_IJSA_NS7_ILi512EEESA_EEES9_SC_SE_Li256ELb1ELb0ELb0ELb0EEENS1_36VarlenDynamicPersistentTileSchedulerILi64ELi64ELi256ELi32ELb0ELb0ELb1ELb1ELb1ELb1EEEEEEEEEvNT_6ParamsE,"",@"SHT_CUDA_INFO"
	.sectionflags	@""
	.align	4


	//----- nvinfo : EIATTR_CUDA_API_VERSION
	.align		4
        /*0000*/ 	.byte	0x04, 0x37
        /*0002*/ 	.short	(.L_531 - .L_530)
.L_530:
        /*0004*/ 	.word	0x00000082


	//----- nvinfo : EIATTR_KPARAM_INFO
	.align		4
.L_531:
        /*0008*/ 	.byte	0x04, 0x17
        /*000a*/ 	.short	(.L_533 - .L_532)
.L_532:
        /*000c*/ 	.word	0x00000000
        /*0010*/ 	.short	0x0000
        /*0012*/ 	.short	0x0070
        /*0014*/ 	.byte	0x00, 0xf0, 0x01, 0x28


	//----- nvinfo : EIATTR_SPARSE_MMA_MASK
	.align		4
.L_533:
        /*0018*/ 	.byte	0x03, 0x50
        /*001a*/ 	.short	0x0000


	//----- nvinfo : EIATTR_MAXREG_COUNT
	.align		4
        /*001c*/ 	.byte	0x03, 0x1b
        /*001e*/ 	.short	0x00a8


	//----- nvinfo : EIATTR_NUM_BARRIERS
	.align		4
        /*0020*/ 	.byte	0x02, 0x4c
        /*0022*/ 	.byte	0x10
	.zero		1


	//----- nvinfo : EIATTR_EXTERNS
	.align		4
        /*0024*/ 	.byte	0x04, 0x0f
        /*0026*/ 	.short	(.L_535 - .L_534)


	//   ....[0]....
	.align		4
.L_534:
        /*0028*/ 	.word	index@(__assertfail)


	//----- nvinfo : EIATTR_ANNOTATIONS
	.align		4
.L_535:
        /*002c*/ 	.byte	0x04, 0x55
        /*002e*/ 	.short	(.L_537 - .L_536)


	//   ....[0]....
.L_536:
        /* <DEDUP_REMOVED lines=28> */


	//----- nvinfo : EIATTR_MERCURY_ISA_VERSION
	.align		4
.L_537:
        /*01e0*/ 	.byte	0x03, 0x5f
        /*01e2*/ 	.short	0x0101


	//----- nvinfo : EIATTR_UNUSED_LOAD_BYTE_OFFSET
	.align		4
        /*01e4*/ 	.byte	0x04, 0x44
        /*01e6*/ 	.short	(.L_539 - .L_538)


	//   ....[0]....
.L_538:
        /*01e8*/ 	.word	0x00000a50
        /*01ec*/ 	.word	0x0000fff0


	//   ....[1]....
        /*01f0*/ 	.word	0x00008b00
        /*01f4*/ 	.word	0x0000fff0


	//----- nvinfo : EIATTR_INT_WARP_WIDE_INSTR_OFFSETS
	.align		4
.L_539:
        /*01f8*/ 	.byte	0x04, 0x31
        /*01fa*/ 	.short	(.L_541 - .L_540)


	//   ....[0]....
.L_540:
        /*01fc*/ 	.word	0x00000160


	//   ....[1]....
        /*0200*/ 	.word	0x000001a0


	//   ....[2]....
        /*0204*/ 	.word	0x00000210


	//   ....[3]....
        /*0208*/ 	.word	0x0000c640


	//   ....[4]....
        /*020c*/ 	.word	0x0000c6d0


	//   ....[5]....
        /*0210*/ 	.word	0x0000cb60


	//   ....[6]....
        /*0214*/ 	.word	0x0000cb90


	//   ....[7]....
        /*0218*/ 	.word	0x0000f430


	//   ....[8]....
        /*021c*/ 	.word	0x0000f4c0


	//----- nvinfo : EIATTR_COOP_GROUP_MASK_REGIDS
	.align		4
.L_541:
        /*0220*/ 	.byte	0x04, 0x29
        /*0222*/ 	.short	(.L_543 - .L_542)


	//   ....[0]....
.L_542:
        /*0224*/ 	.word	0xffffffff


	//   ....[1]....
        /*0228*/ 	.word	0xffffffff


	//   ....[2]....
        /*022c*/ 	.word	0xffffffff


	//   ....[3]....
        /*0230*/ 	.word	0xffffffff


	//   ....[4]....
        /*0234*/ 	.word	0xffffffff


	//   ....[5]....
        /*0238*/ 	.word	0xffffffff


	//   ....[6]....
        /*023c*/ 	.word	0xffffffff


	//   ....[7]....
        /*0240*/ 	.word	0xffffffff


	//   ....[8]....
        /*0244*/ 	.word	0xffffffff


	//   ....[9]....
        /*0248*/ 	.word	0xffffffff


	//   ....[10]....
        /*024c*/ 	.word	0xffffffff


	//   ....[11]....
        /*0250*/ 	.word	0xffffffff


	//   ....[12]....
        /*0254*/ 	.word	0xffffffff


	//   ....[13]....
        /*0258*/ 	.word	0xffffffff


	//   ....[14]....
        /*025c*/ 	.word	0xffffffff


	//   ....[15]....
        /*0260*/ 	.word	0xffffffff


	//   ....[16]....
        /*0264*/ 	.word	0xffffffff


	//   ....[17]....
        /*0268*/ 	.word	0xffffffff


	//   ....[18]....
        /*026c*/ 	.word	0xffffffff


	//   ....[19]....
        /*0270*/ 	.word	0xffffffff


	//   ....[20]....
        /*0274*/ 	.word	0xffffffff


	//   ....[21]....
        /*0278*/ 	.word	0xffffffff


	//   ....[22]....
        /*027c*/ 	.word	0xffffffff


	//   ....[23]....
        /*0280*/ 	.word	0xffffffff


	//   ....[24]....
        /*0284*/ 	.word	0xffffffff


	//   ....[25]....
        /*0288*/ 	.word	0xffffffff


	//   ....[26]....
        /*028c*/ 	.word	0xffffffff


	//   ....[27]....
        /*0290*/ 	.word	0xffffffff


	//   ....[28]....
        /*0294*/ 	.word	0xffffffff


	//   ....[29]....
        /*0298*/ 	.word	0xffffffff


	//   ....[30]....
        /*029c*/ 	.word	0xffffffff


	//   ....[31]....
        /*02a0*/ 	.word	0xffffffff


	//   ....[32]....
        /*02a4*/ 	.word	0xffffffff


	//   ....[33]....
        /*02a8*/ 	.word	0xffffffff


	//   ....[34]....
        /*02ac*/ 	.word	0xffffffff


	//   ....[35]....
        /*02b0*/ 	.word	0xffffffff


	//   ....[36]....
        /*02b4*/ 	.word	0xffffffff


	//   ....[37]....
        /*02b8*/ 	.word	0xffffffff


	//   ....[38]....
        /*02bc*/ 	.word	0xffffffff


	//   ....[39]....
        /*02c0*/ 	.word	0xffffffff


	//   ....[40]....
        /*02c4*/ 	.word	0xffffffff


	//   ....[41]....
        /*02c8*/ 	.word	0xffffffff


	//   ....[42]....
        /*02cc*/ 	.word	0xffffffff


	//   ....[43]....
        /*02d0*/ 	.word	0xffffffff


	//   ....[44]....
        /*02d4*/ 	.word	0xffffffff


	//   ....[45]....
        /*02d8*/ 	.word	0xffffffff


	//   ....[46]....
        /*02dc*/ 	.word	0xffffffff


	//   ....[47]....
        /*02e0*/ 	.word	0xffffffff


	//   ....[48]....
        /*02e4*/ 	.word	0xffffffff


	//   ....[49]....
        /*02e8*/ 	.word	0xffffffff


	//   ....[50]....
        /*02ec*/ 	.word	0xffffffff


	//   ....[51]....
        /*02f0*/ 	.word	0xffffffff


	//   ....[52]....
        /*02f4*/ 	.word	0xffffffff


	//   ....[53]....
        /*02f8*/ 	.word	0xffffffff


	//   ....[54]....
        /*02fc*/ 	.word	0xffffffff


	//   ....[55]....
        /*0300*/ 	.word	0xffffffff


	//   ....[56]....
        /*0304*/ 	.word	0xffffffff


	//   ....[57]....
        /*0308*/ 	.word	0xffffffff


	//   ....[58]....
        /*030c*/ 	.word	0xffffffff


	//   ....[59]....
        /*0310*/ 	.word	0xffffffff


	//   ....[60]....
        /*0314*/ 	.word	0xffffffff


	//   ....[61]....
        /*0318*/ 	.word	0xffffffff


	//   ....[62]....
        /*031c*/ 	.word	0xffffffff


	//   ....[63]....
        /*0320*/ 	.word	0x0500000f


	//   ....[64]....
        /*0324*/ 	.word	0x0500000f


	//   ....[65]....
        /*0328*/ 	.word	0x0500000f


	//   ....[66]....
        /*032c*/ 	.word	0x0500000f


	//   ....[67]....
        /*0330*/ 	.word	0x0500000f


	//   ....[68]....
        /*0334*/ 	.word	0x0500000f


	//   ....[69]....
        /*0338*/ 	.word	0x0500000f


	//   ....[70]....
        /*033c*/ 	.word	0x0500000f


	//   ....[71]....
        /*0340*/ 	.word	0x0500000f


	//   ....[72]....
        /*0344*/ 	.word	0x0500000f


	//   ....[73]....
        /*0348*/ 	.word	0x0500000f


	//   ....[74]....
        /*034c*/ 	.word	0x0500000f


	//   ....[75]....
        /*0350*/ 	.word	0x0500000f


	//   ....[76]....
        /*0354*/ 	.word	0x0500000f


	//   ....[77]....
        /*0358*/ 	.word	0x0500000f


	//   ....[78]....
        /*035c*/ 	.word	0x0500000f


	//   ....[79]....
        /*0360*/ 	.word	0x0500000f


	//   ....[80]....
        /*0364*/ 	.word	0x0500000f


	//   ....[81]....
        /*0368*/ 	.word	0x0500000f


	//----- nvinfo : EIATTR_COOP_GROUP_INSTR_OFFSETS
	.align		4
.L_543:
        /*036c*/ 	.byte	0x04, 0x28
        /*036e*/ 	.short	(.L_545 - .L_544)


	//   ....[0]....
.L_544:
        /*0370*/ 	.word	0x00000060


	//   ....[1]....
        /*0374*/ 	.word	0x00000170


	//   ....[2]....
        /*0378*/ 	.word	0x000001c0


	//   ....[3]....
        /*037c*/ 	.word	0x000003b0


	//   ....[4]....
        /*0380*/ 	.word	0x00000510


	//   ....[5]....
        /*0384*/ 	.word	0x00000630


	//   ....[6]....
        /*0388*/ 	.word	0x00000790


	//   ....[7]....
        /*038c*/ 	.word	0x00001920


	//   ....[8]....
        /*0390*/ 	.word	0x000031b0


	//   ....[9]....
        /*0394*/ 	.word	0x00003b60


	//   ....[10]....
        /*0398*/ 	.word	0x00003c80


	//   ....[11]....
        /*039c*/ 	.word	0x00003e80


	//   ....[12]....
        /*03a0*/ 	.word	0x00003fc0


	//   ....[13]....
        /*03a4*/ 	.word	0x00004980


	//   ....[14]....
        /*03a8*/ 	.word	0x00004fe0


	//   ....[15]....
        /*03ac*/ 	.word	0x000050e0


	//   ....[16]....
        /*03b0*/ 	.word	0x00005330


	//   ....[17]....
        /*03b4*/ 	.word	0x000054a0


	//   ....[18]....
        /*03b8*/ 	.word	0x00006700


	//   ....[19]....
        /*03bc*/ 	.word	0x00006b00


	//   ....[20]....
        /*03c0*/ 	.word	0x00006b30


	//   ....[21]....
        /*03c4*/ 	.word	0x00006da0


	//   ....[22]....
        /*03c8*/ 	.word	0x00006f70


	//   ....[23]....
        /*03cc*/ 	.word	0x00007fd0


	//   ....[24]....
        /*03d0*/ 	.word	0x00008010


	//   ....[25]....
        /*03d4*/ 	.word	0x00008050


	//   ....[26]....
        /*03d8*/ 	.word	0x000080c0


	//   ....[27]....
        /*03dc*/ 	.word	0x000080e0


	//   ....[28]....
        /*03e0*/ 	.word	0x00009a50


	//   ....[29]....
        /*03e4*/ 	.word	0x0000b470


	//   ....[30]....
        /*03e8*/ 	.word	0x0000b5f0


	//   ....[31]....
        /*03ec*/ 	.word	0x0000b620


	//   ....[32]....
        /*03f0*/ 	.word	0x0000b660


	//   ....[33]....
        /*03f4*/ 	.word	0x0000b6d0


	//   ....[34]....
        /*03f8*/ 	.word	0x0000b730


	//   ....[35]....
        /*03fc*/ 	.word	0x0000b770


	//   ....[36]....
        /*0400*/ 	.word	0x0000b910


	//   ....[37]....
        /*0404*/ 	.word	0x0000b970


	//   ....[38]....
        /*0408*/ 	.word	0x0000b9b0


	//   ....[39]....
        /*040c*/ 	.word	0x0000b9f0


	//   ....[40]....
        /*0410*/ 	.word	0x0000ba20


	//   ....[41]....
        /*0414*/ 	.word	0x0000ba50


	//   ....[42]....
        /*0418*/ 	.word	0x0000bae0


	//   ....[43]....
        /*041c*/ 	.word	0x0000bb40


	//   ....[44]....
        /*0420*/ 	.word	0x0000bbd0


	//   ....[45]....
        /*0424*/ 	.word	0x0000f550


	//   ....[46]....
        /*0428*/ 	.word	0x0000f560


	//   ....[47]....
        /*042c*/ 	.word	0x0000f670


	//   ....[48]....
        /*0430*/ 	.word	0x0000f6d0


	//   ....[49]....
        /*0434*/ 	.word	0x0000f710


	//   ....[50]....
        /*0438*/ 	.word	0x0000f750


	//   ....[51]....
        /*043c*/ 	.word	0x0000f780


	//   ....[52]....
        /*0440*/ 	.word	0x0000f7b0


	//   ....[53]....
        /*0444*/ 	.word	0x0000f940


	//   ....[54]....
        /*0448*/ 	.word	0x0000f9a0


	//   ....[55]....
        /*044c*/ 	.word	0x0000f9e0


	//   ....[56]....
        /*0450*/ 	.word	0x0000fa20


	//   ....[57]....
        /*0454*/ 	.word	0x0000fa50


	//   ....[58]....
        /*0458*/ 	.word	0x0000fa80


	//   ....[59]....
        /*045c*/ 	.word	0x0000fb40


	//   ....[60]....
        /*0460*/ 	.word	0x0000fb60


	//   ....[61]....
        /*0464*/ 	.word	0x0000fbd0


	//   ....[62]....
        /*0468*/ 	.word	0x00010260


	//   ....[63]....
        /*046c*/ 	.word	0x000108c0


	//   ....[64]....
        /*0470*/ 	.word	0x00010ce0


	//   ....[65]....
        /*0474*/ 	.word	0x00010d70


	//   ....[66]....
        /*0478*/ 	.word	0x00010e10


	//   ....[67]....
        /*047c*/ 	.word	0x00010ec0


	//   ....[68]....
        /*0480*/ 	.word	0x00010f40


	//   ....[69]....
        /*0484*/ 	.word	0x00010fc0


	//   ....[70]....
        /*0488*/ 	.word	0x00011040


	//   ....[71]....
        /*048c*/ 	.word	0x000110c0


	//   ....[72]....
        /*0490*/ 	.word	0x00011150


	//   ....[73]....
        /*0494*/ 	.word	0x00011200


	//   ....[74]....
        /*0498*/ 	.word	0x00011280


	//   ....[75]....
        /*049c*/ 	.word	0x00011300


	//   ....[76]....
        /*04a0*/ 	.word	0x00011380


	//   ....[77]....
        /*04a4*/ 	.word	0x00011400


	//   ....[78]....
        /*04a8*/ 	.word	0x00011470


	//   ....[79]....
        /*04ac*/ 	.word	0x00011510


	//   ....[80]....
        /*04b0*/ 	.word	0x000115a0


	//   ....[81]....
        /*04b4*/ 	.word	0x000116d0


	//----- nvinfo : EIATTR_REG_RECONFIG
	.align		4
.L_545:
        /*04b8*/ 	.byte	0x01, 0x54
	.zero		2


	//----- nvinfo : EIATTR_SYSCALL_OFFSETS
	.align		4
        /*04bc*/ 	.byte	0x04, 0x46
        /*04be*/ 	.short	(.L_547 - .L_546)


	//   ....[0]....
.L_546:
        /*04c0*/ 	.word	0x00003380


	//   ....[1]....
        /*04c4*/ 	.word	0x0000c860


	//   ....[2]....
        /*04c8*/ 	.word	0x0000c9a0


	//   ....[3]....
        /*04cc*/ 	.word	0x0000caa0


	//----- nvinfo : EIATTR_MBARRIER_INSTR_OFFSETS
	.align		4
.L_547:
        /*04d0*/ 	.byte	0x04, 0x39
        /*04d2*/ 	.short	(.L_549 - .L_548)


	//   ....[0]....
.L_548:
        /*04d4*/ 	.word	0x000002a0
        /*04d8*/ 	.word	0x000000ff
        /*04dc*/ 	.word	0x00028c00
        /*04e0*/ 	.short	0x0100
        /*04e2*/ 	.byte	0x08
	.zero		1


	//   ....[1]....
        /*04e4*/ 	.word	0x000002b0
        /*04e8*/ 	.word	0x000000ff
        /*04ec*/ 	.word	0x00028c20
        /*04f0*/ 	.short	0x0100
        /*04f2*/ 	.byte	0x08
	.zero		1


	//   ....[2]....
        /*04f4*/ 	.word	0x00000360
        /*04f8*/ 	.word	0x000000ff
        /*04fc*/ 	.word	0x00028c30
        /*0500*/ 	.short	0x0100
        /*0502*/ 	.byte	0x06
	.zero		1


	//   ....[3]....
        /*0504*/ 	.word	0x00000370
        /*0508*/ 	.word	0x000000ff
        /*050c*/ 	.word	0x00028c40
        /*0510*/ 	.short	0x0100
        /*0512*/ 	.byte	0x06
	.zero		1


	//   ....[4]....
        /*0514*/ 	.word	0x00000380
        /*0518*/ 	.word	0x000000ff
        /*051c*/ 	.word	0x00028c38
        /*0520*/ 	.short	0x0100
        /*0522*/ 	.byte	0x06
	.zero		1


	//   ....[5]....
        /*0524*/ 	.word	0x00000390
        /*0528*/ 	.word	0x000000ff
        /*052c*/ 	.word	0x00028c48
        /*0530*/ 	.short	0x0100
        /*0532*/ 	.byte	0x06
	.zero		1


	//   ....[6]....
        /*0534*/ 	.word	0x000004c0
        /*0538*/ 	.word	0x000000ff
        /*053c*/ 	.word	0x00028c50
        /*0540*/ 	.short	0x0100
        /*0542*/ 	.byte	0x08
	.zero		1


	//   ....[7]....
        /*0544*/ 	.word	0x000004d0
        /*0548*/ 	.word	0x000000ff
        /*054c*/ 	.word	0x00028c60
        /*0550*/ 	.short	0x0100
        /*0552*/ 	.byte	0x08
	.zero		1


	//   ....[8]....
        /*0554*/ 	.word	0x000004e0
        /*0558*/ 	.word	0x000000ff
        /*055c*/ 	.word	0x00028c58
        /*0560*/ 	.short	0x0100
        /*0562*/ 	.byte	0x08
	.zero		1


	//   ....[9]....
        /*0564*/ 	.word	0x000004f0
        /*0568*/ 	.word	0x000000ff
        /*056c*/ 	.word	0x00028c68
        /*0570*/ 	.short	0x0100
        /*0572*/ 	.byte	0x08
	.zero		1


	//   ....[10]....
        /*0574*/ 	.word	0x000005e0
        /*0578*/ 	.word	0x000000ff
        /*057c*/ 	.word	0x00028c70
        /*0580*/ 	.short	0x0100
        /*0582*/ 	.byte	0x06
	.zero		1


	//   ....[11]....
        /*0584*/ 	.word	0x000005f0
        /*0588*/ 	.word	0x000000ff
        /*058c*/ 	.word	0x00028c80
        /*0590*/ 	.short	0x0100
        /*0592*/ 	.byte	0x06
	.zero		1


	//   ....[12]....
        /*0594*/ 	.word	0x00000600
        /*0598*/ 	.word	0x000000ff
        /*059c*/ 	.word	0x00028c78
        /*05a0*/ 	.short	0x0100
        /*05a2*/ 	.byte	0x06
	.zero		1


	//   ....[13]....
        /*05a4*/ 	.word	0x00000610
        /*05a8*/ 	.word	0x000000ff
        /*05ac*/ 	.word	0x00028c88
        /*05b0*/ 	.short	0x0100
        /*05b2*/ 	.byte	0x06
	.zero		1


	//   ....[14]....
        /*05b4*/ 	.word	0x00000740
        /*05b8*/ 	.word	0x000000ff
        /*05bc*/ 	.word	0x00028c90
        /*05c0*/ 	.short	0x0100
        /*05c2*/ 	.byte	0x08
	.zero		1


	//   ....[15]....
        /*05c4*/ 	.word	0x00000750
        /*05c8*/ 	.word	0x000000ff
        /*05cc*/ 	.word	0x00028ca0
        /*05d0*/ 	.short	0x0100
        /*05d2*/ 	.byte	0x08
	.zero		1


	//   ....[16]....
        /*05d4*/ 	.word	0x00000760
        /*05d8*/ 	.word	0x000000ff
        /*05dc*/ 	.word	0x00028c98
        /*05e0*/ 	.short	0x0100
        /*05e2*/ 	.byte	0x08
	.zero		1


	//   ....[17]....
        /*05e4*/ 	.word	0x00000770
        /*05e8*/ 	.word	0x000000ff
        /*05ec*/ 	.word	0x00028ca8
        /*05f0*/ 	.short	0x0100
        /*05f2*/ 	.byte	0x08
	.zero		1


	//   ....[18]....
        /*05f4*/ 	.word	0x000008a0
        /*05f8*/ 	.word	0x000000ff
        /*05fc*/ 	.word	0x00028cb0
        /*0600*/ 	.short	0x0100
        /*0602*/ 	.byte	0x08
	.zero		1


	//   ....[19]....
        /*0604*/ 	.word	0x000008b0
        /*0608*/ 	.word	0x000000ff
        /*060c*/ 	.word	0x00028cc0
        /*0610*/ 	.short	0x0100
        /*0612*/ 	.byte	0x08
	.zero		1


	//   ....[20]....
        /*0614*/ 	.word	0x000008c0
        /*0618*/ 	.word	0x000000ff
        /*061c*/ 	.word	0x00028cb8
        /*0620*/ 	.short	0x0100
        /*0622*/ 	.byte	0x08
	.zero		1


	//   ....[21]....
        /*0624*/ 	.word	0x000008d0
        /*0628*/ 	.word	0x000000ff
        /*062c*/ 	.word	0x00028cc8
        /*0630*/ 	.short	0x0100
        /*0632*/ 	.byte	0x08
	.zero		1


	//   ....[22]....
        /*0634*/ 	.word	0x00001a30
        /*0638*/ 	.word	0x000000ff
        /*063c*/ 	.word	0x00028c50
        /*0640*/ 	.short	0x010a
        /*0642*/ 	.byte	0x15
	.zero		1


	//   ....[23]....
        /*0644*/ 	.word	0x00001d00
        /*0648*/ 	.word	0x00000004
        /*064c*/ 	.word	0x00000000
        /*0650*/ 	.short	0x0101
        /*0652*/ 	.byte	0x3f
	.zero		1


	//   ....[24]....
        /*0654*/ 	.word	0x00002660
        /*0658*/ 	.word	0x000000ff
        /*065c*/ 	.word	0x00028c50
        /*0660*/ 	.short	0x010a
        /*0662*/ 	.byte	0x15
	.zero		1


	//   ....[25]....
        /*0664*/ 	.word	0x000026a0
        /*0668*/ 	.word	0x000000ff
        /*066c*/ 	.word	0x00028c50
        /*0670*/ 	.short	0x010a
        /*0672*/ 	.byte	0x15
	.zero		1


	//   ....[26]....
        /*0674*/ 	.word	0x00002870
        /*0678*/ 	.word	0x00000005
        /*067c*/ 	.word	0x00000000
        /*0680*/ 	.short	0x0101
        /*0682*/ 	.byte	0x3f
	.zero		1


	//   ....[27]....
        /*0684*/ 	.word	0x00003400
        /*0688*/ 	.word	0x000000ff
        /*068c*/ 	.word	0x00028c00
        /*0690*/ 	.short	0x010a
        /*0692*/ 	.byte	0x28
	.zero		1


	//   ....[28]....
        /*0694*/ 	.word	0x00003480
        /*0698*/ 	.word	0x00000007
        /*069c*/ 	.word	0x00028c30
        /*06a0*/ 	.short	0x010a
        /*06a2*/ 	.byte	0x3f
	.zero		1


	//   ....[29]....
        /*06a4*/ 	.word	0x000034c0
        /*06a8*/ 	.word	0x00000007
        /*06ac*/ 	.word	0x00028c30
        /*06b0*/ 	.short	0x010a
        /*06b2*/ 	.byte	0x3f
	.zero		1


	//   ....[30]....
        /*06b4*/ 	.word	0x000041b0
        /*06b8*/ 	.word	0x00000003
        /*06bc*/ 	.word	0x00000000
        /*06c0*/ 	.short	0x0101
        /*06c2*/ 	.byte	0x3f
	.zero		1


	//   ....[31]....
        /*06c4*/ 	.word	0x00004680
        /*06c8*/ 	.word	0x00000007
        /*06cc*/ 	.word	0x00028c50
        /*06d0*/ 	.short	0x010a
        /*06d2*/ 	.byte	0x3f
	.zero		1


	//   ....[32]....
        /*06d4*/ 	.word	0x000046c0
        /*06d8*/ 	.word	0x00000007
        /*06dc*/ 	.word	0x00028c50
        /*06e0*/ 	.short	0x010a
        /*06e2*/ 	.byte	0x3f
	.zero		1


	//   ....[33]....
        /*06e4*/ 	.word	0x000049a0
        /*06e8*/ 	.word	0x00000007
        /*06ec*/ 	.word	0x00000000
        /*06f0*/ 	.short	0x0101
        /*06f2*/ 	.byte	0x3f
	.zero		1


	//   ....[34]....
        /*06f4*/ 	.word	0x00004aa0
        /*06f8*/ 	.word	0x000000ff
        /*06fc*/ 	.word	0x00028c30
        /*0700*/ 	.short	0x010a
        /*0702*/ 	.byte	0x18
	.zero		1


	//   ....[35]....
        /*0704*/ 	.word	0x00004ae0
        /*0708*/ 	.word	0x000000ff
        /*070c*/ 	.word	0x00028c30
        /*0710*/ 	.short	0x010a
        /*0712*/ 	.byte	0x18
	.zero		1


	//   ....[36]....
        /*0714*/ 	.word	0x000057e0
        /*0718*/ 	.word	0x000000a3
        /*071c*/ 	.word	0x00000000
        /*0720*/ 	.short	0x0101
        /*0722*/ 	.byte	0x3f
	.zero		1


	//   ....[37]....
        /*0724*/ 	.word	0x00006440
        /*0728*/ 	.word	0x000000ff
        /*072c*/ 	.word	0x00028c50
        /*0730*/ 	.short	0x010a
        /*0732*/ 	.byte	0x18
	.zero		1


	//   ....[38]....
        /*0734*/ 	.word	0x00006480
        /*0738*/ 	.word	0x000000ff
        /*073c*/ 	.word	0x00028c50
        /*0740*/ 	.short	0x010a
        /*0742*/ 	.byte	0x18
	.zero		1


	//   ....[39]....
        /*0744*/ 	.word	0x00006720
        /*0748*/ 	.word	0x000000a8
        /*074c*/ 	.word	0x00000000
        /*0750*/ 	.short	0x0101
        /*0752*/ 	.byte	0x3f
	.zero		1


	//   ....[40]....
        /*0754*/ 	.word	0x00006840
        /*0758*/ 	.word	0x000000ff
        /*075c*/ 	.word	0x00028c30
        /*0760*/ 	.short	0x010a
        /*0762*/ 	.byte	0x17
	.zero		1


	//   ....[41]....
        /*0764*/ 	.word	0x00006880
        /*0768*/ 	.word	0x000000ff
        /*076c*/ 	.word	0x00028c30
        /*0770*/ 	.short	0x010a
        /*0772*/ 	.byte	0x17
	.zero		1


	//   ....[42]....
        /*0774*/ 	.word	0x00007340
        /*0778*/ 	.word	0x0000009a
        /*077c*/ 	.word	0x00000000
        /*0780*/ 	.short	0x0101
        /*0782*/ 	.byte	0x3f
	.zero		1


	//   ....[43]....
        /*0784*/ 	.word	0x00007d20
        /*0788*/ 	.word	0x000000ff
        /*078c*/ 	.word	0x00028c50
        /*0790*/ 	.short	0x010a
        /*0792*/ 	.byte	0x17
	.zero		1


	//   ....[44]....
        /*0794*/ 	.word	0x00007d60
        /*0798*/ 	.word	0x000000ff
        /*079c*/ 	.word	0x00028c50
        /*07a0*/ 	.short	0x010a
        /*07a2*/ 	.byte	0x17
	.zero		1


	//   ....[45]....
        /*07a4*/ 	.word	0x00007ff0
        /*07a8*/ 	.word	0x000000aa
        /*07ac*/ 	.word	0x00000000
        /*07b0*/ 	.short	0x0101
        /*07b2*/ 	.byte	0x3f
	.zero		1


	//   ....[46]....
        /*07b4*/ 	.word	0x0000a470
        /*07b8*/ 	.word	0x000000ff
        /*07bc*/ 	.word	0x00000000
        /*07c0*/ 	.short	0x0101
        /*07c2*/ 	.byte	0x04
	.zero		1


	//   ....[47]....
        /*07c4*/ 	.word	0x0000cfd0
        /*07c8*/ 	.word	0x00000008
        /*07cc*/ 	.word	0x00028c40
        /*07d0*/ 	.short	0x010a
        /*07d2*/ 	.byte	0x3f
	.zero		1


	//   ....[48]....
        /*07d4*/ 	.word	0x0000d3c0
        /*07d8*/ 	.word	0x0000000a
        /*07dc*/ 	.word	0x00028c20
        /*07e0*/ 	.short	0x010a
        /*07e2*/ 	.byte	0x3f
	.zero		1


	//   ....[49]....
        /*07e4*/ 	.word	0x0000d480
        /*07e8*/ 	.word	0x0000000b
        /*07ec*/ 	.word	0x00028c60
        /*07f0*/ 	.short	0x010a
        /*07f2*/ 	.byte	0x3f
	.zero		1


	//   ....[50]....
        /*07f4*/ 	.word	0x0000dbf0
        /*07f8*/ 	.word	0x00000002
        /*07fc*/ 	.word	0x00028c40
        /*0800*/ 	.short	0x010a
        /*0802*/ 	.byte	0x3f
	.zero		1


	//   ....[51]....
        /*0804*/ 	.word	0x0000de00
        /*0808*/ 	.word	0x00000002
        /*080c*/ 	.word	0x00028c60
        /*0810*/ 	.short	0x010a
        /*0812*/ 	.byte	0x3f
	.zero		1


	//   ....[52]....
        /*0814*/ 	.word	0x0000e4c0
        /*0818*/ 	.word	0x00000002
        /*081c*/ 	.word	0x00028c40
        /*0820*/ 	.short	0x010a
        /*0822*/ 	.byte	0x3f
	.zero		1


	//   ....[53]....
        /*0824*/ 	.word	0x0000e6c0
        /*0828*/ 	.word	0x00000002
        /*082c*/ 	.word	0x00028c60
        /*0830*/ 	.short	0x010a
        /*0832*/ 	.byte	0x3f
	.zero		1


	//   ....[54]....
        /*0834*/ 	.word	0x0000ed00
        /*0838*/ 	.word	0x00000002
        /*083c*/ 	.word	0x00028c40
        /*0840*/ 	.short	0x010a
        /*0842*/ 	.byte	0x3f
	.zero		1


	//   ....[55]....
        /*0844*/ 	.word	0x0000ef10
        /*0848*/ 	.word	0x00000002
        /*084c*/ 	.word	0x00028c60
        /*0850*/ 	.short	0x010a
        /*0852*/ 	.byte	0x3f
	.zero		1


	//   ....[56]....
        /*0854*/ 	.word	0x000101e0
        /*0858*/ 	.word	0x00000000
        /*085c*/ 	.word	0x00028c20
        /*0860*/ 	.short	0x010a
        /*0862*/ 	.byte	0x3f
	.zero		1


	//   ....[57]....
        /*0864*/ 	.word	0x000103a0
        /*0868*/ 	.word	0x00000006
        /*086c*/ 	.word	0x00000000
        /*0870*/ 	.short	0x010a
        /*0872*/ 	.byte	0x3f
	.zero		1


	//   ....[58]....
        /*0874*/ 	.word	0x00010410
        /*0878*/ 	.word	0x00000007
        /*087c*/ 	.word	0x00000000
        /*0880*/ 	.short	0x010a
        /*0882*/ 	.byte	0x3f
	.zero		1


	//   ....[59]....
        /*0884*/ 	.word	0x00010480
        /*0888*/ 	.word	0x00000004
        /*088c*/ 	.word	0x00000000
        /*0890*/ 	.short	0x010a
        /*0892*/ 	.byte	0x3f
	.zero		1


	//   ....[60]....
        /*0894*/ 	.word	0x000104b0
        /*0898*/ 	.word	0x00000003
        /*089c*/ 	.word	0x00000000
        /*08a0*/ 	.short	0x010a
        /*08a2*/ 	.byte	0x3f
	.zero		1


	//   ....[61]....
        /*08a4*/ 	.word	0x00010520
        /*08a8*/ 	.word	0x00000005
        /*08ac*/ 	.word	0x00028c50
        /*08b0*/ 	.short	0x010a
        /*08b2*/ 	.byte	0x3f
	.zero		1


	//   ....[62]....
        /*08b4*/ 	.word	0x00010580
        /*08b8*/ 	.word	0x00000006
        /*08bc*/ 	.word	0x00028c50
        /*08c0*/ 	.short	0x010a
        /*08c2*/ 	.byte	0x3f
	.zero		1


	//   ....[63]....
        /*08c4*/ 	.word	0x000105e0
        /*08c8*/ 	.word	0x00000003
        /*08cc*/ 	.word	0x00028c00
        /*08d0*/ 	.short	0x010a
        /*08d2*/ 	.byte	0x3f
	.zero		1


	//   ....[64]....
        /*08d4*/ 	.word	0x00010630
        /*08d8*/ 	.word	0x00000007
        /*08dc*/ 	.word	0x00028c30
        /*08e0*/ 	.short	0x010a
        /*08e2*/ 	.byte	0x3f
	.zero		1


	//   ....[65]....
        /*08e4*/ 	.word	0x00010680
        /*08e8*/ 	.word	0x00000007
        /*08ec*/ 	.word	0x00028c50
        /*08f0*/ 	.short	0x010a
        /*08f2*/ 	.byte	0x3f
	.zero		1


	//   ....[66]....
        /*08f4*/ 	.word	0x000106e0
        /*08f8*/ 	.word	0x00000004
        /*08fc*/ 	.word	0x00028c30
        /*0900*/ 	.short	0x010a
        /*0902*/ 	.byte	0x3f
	.zero		1


	//   ....[67]....
        /*0904*/ 	.word	0x00010730
        /*0908*/ 	.word	0x000000a8
        /*090c*/ 	.word	0x00028c50
        /*0910*/ 	.short	0x010a
        /*0912*/ 	.byte	0x3f
	.zero		1


	//   ....[68]....
        /*0914*/ 	.word	0x00010790
        /*0918*/ 	.word	0x00000004
        /*091c*/ 	.word	0x00028c30
        /*0920*/ 	.short	0x010a
        /*0922*/ 	.byte	0x3f
	.zero		1


	//   ....[69]....
        /*0924*/ 	.word	0x000107e0
        /*0928*/ 	.word	0x000000aa
        /*092c*/ 	.word	0x00028c50
        /*0930*/ 	.short	0x010a
        /*0932*/ 	.byte	0x3f
	.zero		1


	//   ....[70]....
        /*0934*/ 	.word	0x00010980
        /*0938*/ 	.word	0x00000008
        /*093c*/ 	.word	0x00028c40
        /*0940*/ 	.short	0x010a
        /*0942*/ 	.byte	0x3f
	.zero		1


	//   ....[71]....
        /*0944*/ 	.word	0x00010a00
        /*0948*/ 	.word	0x00000008
        /*094c*/ 	.word	0x00028c20
        /*0950*/ 	.short	0x010a
        /*0952*/ 	.byte	0x3f
	.zero		1


	//   ....[72]....
        /*0954*/ 	.word	0x00010a50
        /*0958*/ 	.word	0x0000000b
        /*095c*/ 	.word	0x00028c60
        /*0960*/ 	.short	0x010a
        /*0962*/ 	.byte	0x3f
	.zero		1


	//   ....[73]....
        /*0964*/ 	.word	0x00010aa0
        /*0968*/ 	.word	0x00000002
        /*096c*/ 	.word	0x00028c40
        /*0970*/ 	.short	0x010a
        /*0972*/ 	.byte	0x3f
	.zero		1


	//   ....[74]....
        /*0974*/ 	.word	0x00010af0
        /*0978*/ 	.word	0x00000002
        /*097c*/ 	.word	0x00028c60
        /*0980*/ 	.short	0x010a
        /*0982*/ 	.byte	0x3f
	.zero		1


	//   ....[75]....
        /*0984*/ 	.word	0x00010b40
        /*0988*/ 	.word	0x00000002
        /*098c*/ 	.word	0x00028c40
        /*0990*/ 	.short	0x010a
        /*0992*/ 	.byte	0x3f
	.zero		1


	//   ....[76]....
        /*0994*/ 	.word	0x00010b90
        /*0998*/ 	.word	0x00000002
        /*099c*/ 	.word	0x00028c60
        /*09a0*/ 	.short	0x010a
        /*09a2*/ 	.byte	0x3f
	.zero		1


	//   ....[77]....
        /*09a4*/ 	.word	0x00010be0
        /*09a8*/ 	.word	0x00000002
        /*09ac*/ 	.word	0x00028c40
        /*09b0*/ 	.short	0x010a
        /*09b2*/ 	.byte	0x3f
	.zero		1


	//   ....[78]....
        /*09b4*/ 	.word	0x00010c30
        /*09b8*/ 	.word	0x00000002
        /*09bc*/ 	.word	0x00028c60
        /*09c0*/ 	.short	0x010a
        /*09c2*/ 	.byte	0x3f
	.zero		1


	//   ....[79]....
        /*09c4*/ 	.word	0x000115f0
        /*09c8*/ 	.word	0x00000000
        /*09cc*/ 	.word	0x00028c20
        /*09d0*/ 	.short	0x010a
        /*09d2*/ 	.byte	0x3f
	.zero		1


	//   ....[80]....
        /*09d4*/ 	.word	0x00011790
        /*09d8*/ 	.word	0x00000006
        /*09dc*/ 	.word	0x00000000
        /*09e0*/ 	.short	0x010a
        /*09e2*/ 	.byte	0x3f
	.zero		1


	//   ....[81]....
        /*09e4*/ 	.word	0x000117e0
        /*09e8*/ 	.word	0x00000007
        /*09ec*/ 	.word	0x00000000
        /*09f0*/ 	.short	0x010a
        /*09f2*/ 	.byte	0x3f
	.zero		1


	//   ....[82]....
        /*09f4*/ 	.word	0x00011830
        /*09f8*/ 	.word	0x00000004
        /*09fc*/ 	.word	0x00000000
        /*0a00*/ 	.short	0x010a
        /*0a02*/ 	.byte	0x3f
	.zero		1


	//----- nvinfo : EIATTR_NUM_MBARRIERS
	.align		4
.L_549:
        /*0a04*/ 	.byte	0x03, 0x38
        /*0a06*/ 	.short	0x0016


	//----- nvinfo : EIATTR_EXIT_INSTR_OFFSETS
	.align		4
        /*0a08*/ 	.byte	0x04, 0x1c
        /*0a0a*/ 	.short	(.L_551 - .L_550)


	//   ....[0]....
.L_550:
        /*0a0c*/ 	.word	0x00000a80


	//   ....[1]....
        /*0a10*/ 	.word	0x0000b430


	//   ....[2]....
        /*0a14*/ 	.word	0x0000b490


	//   ....[3]....
        /*0a18*/ 	.word	0x00010500


	//----- nvinfo : EIATTR_MAX_THREADS
	.align		4
.L_551:
        /*0a1c*/ 	.byte	0x04, 0x05
        /*0a1e*/ 	.short	(.L_553 - .L_552)
.L_552:
        /*0a20*/ 	.word	0x00000180
        /*0a24*/ 	.word	0x00000001
        /*0a28*/ 	.word	0x00000001


	//----- nvinfo : EIATTR_CRS_STACK_SIZE
	.align		4
.L_553:
        /*0a2c*/ 	.byte	0x04, 0x1e
        /*0a2e*/ 	.short	(.L_555 - .L_554)
.L_554:
        /*0a30*/ 	.word	0x00000000


	//----- nvinfo : EIATTR_CBANK_PARAM_SIZE
	.align		4
.L_555:
        /*0a34*/ 	.byte	0x03, 0x19
        /*0a36*/ 	.short	0x0a70


	//----- nvinfo : EIATTR_PARAM_CBANK
	.align		4
        /*0a38*/ 	.byte	0x04, 0x0a
        /*0a3a*/ 	.short	(.L_557 - .L_556)
	.align		4
.L_556:
        /*0a3c*/ 	.word	index@(.nv.constant0._ZN7cutlass13device_kernelIN5flash11enable_sm90INS1_16FlashAttnFwdSm90INS1_25CollectiveMainloopFwdSm90ILi2EN4cute5tupleIJNS5_1CILi1EEES8_S8_EEENS6_IJNS7_ILi64EEESA_SA_EEELi512ENS_6half_tEfNS_4arch4Sm90ELb1ELb0ELb0ELb1ELb0ELb0ELb0ELb0ELb0ELb0ELb0ELb0EEENS1_21CollectiveEpilogueFwdINS6_IJSA_NS7_ILi512EEESA_EEES9_SC_SE_Li256ELb1ELb0ELb0ELb0EEENS1_36VarlenDynamicPersistentTileSchedulerILi64ELi64ELi256ELi32ELb0ELb0ELb1ELb1ELb1ELb1EEEEEEEEEvNT_6ParamsE)
        /*0a40*/ 	.short	0x0210
        /*0a42*/ 	.short	0x0a70


	//----- nvinfo : EIATTR_SW_WAR
	.align		4
.L_557:
        /*0a44*/ 	.byte	0x04, 0x36
        /*0a46*/ 	.short	(.L_559 - .L_558)
.L_558:
        /*0a48*/ 	.word	0x00000008
.L_559:


//--------------------- .nv.info._ZN7cutlass13device_kernelIN5flash11enable_sm90INS1_16FlashAttnFwdSm90INS1_25CollectiveMainloopFwdSm90ILi2EN4cute5tupleIJNS5_1CILi1EEES8_S8_EEENS6_IJNS7_ILi64EEESA_SA_EEELi512ENS_6half_tEfNS_4arch4Sm90ELb1ELb0ELb0ELb1ELb0ELb1ELb0ELb0ELb0ELb0ELb0ELb0EEENS1_21CollectiveEpilogueFwdINS6_IJSA_NS7_ILi512EEESA_EEES9_SC_SE_Li256ELb1ELb0ELb0ELb0EEENS1_36VarlenDynamicPersistentTileSchedulerILi64ELi64ELi256ELi32ELb0ELb0ELb1ELb1ELb1ELb1EEEEEEEEEvNT_6ParamsE --------------------------
	.section	.nv.info._ZN7cutlass13device_kernelIN5flash11enable_sm90INS1_16FlashAttnFwdSm90INS1_25CollectiveMainloopFwdSm90ILi2EN4cute5tupleIJNS5_1CILi1EEES8_S8_EEENS6_IJNS7_ILi64EEESA_SA_EEELi512ENS_6half_tEfNS_4arch4Sm90ELb1ELb0ELb0ELb1ELb0ELb1ELb0ELb0ELb0ELb0ELb0ELb0EEENS1_21CollectiveEpilogueFwdINS6_IJSA_NS7_ILi512EEESA_EEES9_SC_SE_Li256ELb1ELb0ELb0ELb0EEENS1_36VarlenDynamicPersistentTileSchedulerILi64ELi64ELi256ELi32ELb0ELb0ELb1ELb1ELb1ELb1EEEEEEEEEvNT_6ParamsE,"",@"SHT_CUDA_INFO"
	.sectionflags	@""
	.align	4


	//----- nvinfo : EIATTR_CUDA_API_VERSION
	.align		4
        /*0000*/ 	.byte	0x04, 0x37
        /*0002*/ 	.short	(.L_561 - .L_560)
.L_560:
        /*0004*/ 	.word	0x00000082


	//----- nvinfo : EIATTR_KPARAM_INFO
	.align		4
.L_561:
        /*0008*/ 	.byte	0x04, 0x17
        /*000a*/ 	.short	(.L_563 - .L_562)
.L_562:
        /*000c*/ 	.word	0x00000000
        /*0010*/ 	.short	0x0000
        /*0012*/ 	.short	0x0070
        /*0014*/ 	.byte	0x00, 0xf0, 0x01, 0x28


	//----- nvinfo : EIATTR_SPARSE_MMA_MASK
	.align		4
.L_563:
        /*0018*/ 	.byte	0x03, 0x50
        /*001a*/ 	.short	0x0000


	//----- nvinfo : EIATTR_MAXREG_COUNT
	.align		4
        /*001c*/ 	.byte	0x03, 0x1b
        /*001e*/ 	.short	0x00a8


	//----- nvinfo : EIATTR_NUM_BARRIERS
	.align		4
        /*0020*/ 	.byte	0x02, 0x4c
        /*0022*/ 	.byte	0x10
	.zero		1


	//----- nvinfo : EIATTR_EXTERNS
	.align		4
        /*0024*/ 	.byte	0x04, 0x0f
        /*0026*/ 	.short	(.L_565 - .L_564)


	//   ....[0]....
	.align		4
.L_564:
        /*0028*/ 	.word	index@(__assertfail)


	//----- nvinfo : EIATTR_ANNOTATIONS
	.align		4
.L_565:
        /*002c*/ 	.byte	0x04, 0x55
        /*002e*/ 	.short	(.L_567 - .L_566)


	//   ....[0]....
.L_566:
        /* <DEDUP_REMOVED lines=41> */


	//----- nvinfo : EIATTR_MERCURY_ISA_VERSION
	.align		4
.L_567:
        /*02a8*/ 	.byte	0x03, 0x5f
        /*02aa*/ 	.short	0x0101


	//----- nvinfo : EIATTR_UNUSED_LOAD_BYTE_OFFSET
	.align		4
        /*02ac*/ 	.byte	0x04, 0x44
        /*02ae*/ 	.short	(.L_569 - .L_568)


	//   ....[0]....
.L_568:
        /*02b0*/ 	.word	0x00000ae0
        /*02b4*/ 	.word	0x0000fff0


	//   ....[1]....
        /*02b8*/ 	.word	0x0000eb70
        /*02bc*/ 	.word	0x0000fff0


	//----- nvinfo : EIATTR_INT_WARP_WIDE_INSTR_OFFSETS
	.align		4
.L_569:
        /*02c0*/ 	.byte	0x04, 0x31
        /*02c2*/ 	.short	(.L_571 - .L_570)


	//   ....[0]....
.L_570:
        /*02c4*/ 	.word	0x000001c0


	//   ....[1]....
        /*02c8*/ 	.word	0x00000200


	//   ....[2]....
        /*02cc*/ 	.word	0x000002d0


	//   ....[3]....
        /*02d0*/ 	.word	0x00013610


	//   ....[4]....
        /*02d4*/ 	.word	0x000136a0


	//   ....[5]....
        /*02d8*/ 	.word	0x00013b20


	//   ....[6]....
        /*02dc*/ 	.word	0x00013b50


	//   ....[7]....
        /*02e0*/ 	.word	0x000163e0


	//   ....[8]....
        /*02e4*/ 	.word	0x00016470


	//----- nvinfo : EIATTR_COOP_GROUP_MASK_REGIDS
	.align		4
.L_571:
        /*02e8*/ 	.byte	0x04, 0x29
        /*02ea*/ 	.short	(.L_573 - .L_572)


	//   ....[0]....
.L_572:
        /*02ec*/ 	.word	0xffffffff


	//   ....[1]....
        /*02f0*/ 	.word	0xffffffff


	//   ....[2]....
        /*02f4*/ 	.word	0xffffffff


	//   ....[3]....
        /*02f8*/ 	.word	0xffffffff


	//   ....[4]....
        /*02fc*/ 	.word	0xffffffff


	//   ....[5]....
        /*0300*/ 	.word	0xffffffff


	//   ....[6]....
        /*0304*/ 	.word	0xffffffff


	//   ....[7]....
        /*0308*/ 	.word	0xffffffff


	//   ....[8]....
        /*030c*/ 	.word	0xffffffff


	//   ....[9]....
        /*0310*/ 	.word	0xffffffff


	//   ....[10]....
        /*0314*/ 	.word	0xffffffff


	//   ....[11]....
        /*0318*/ 	.word	0xffffffff


	//   ....[12]....
        /*031c*/ 	.word	0xffffffff


	//   ....[13]....
        /*0320*/ 	.word	0xffffffff


	//   ....[14]....
        /*0324*/ 	.word	0xffffffff


	//   ....[15]....
        /*0328*/ 	.word	0xffffffff


	//   ....[16]....
        /*032c*/ 	.word	0xffffffff


	//   ....[17]....
        /*0330*/ 	.word	0xffffffff


	//   ....[18]....
        /*0334*/ 	.word	0xffffffff


	//   ....[19]....
        /*0338*/ 	.word	0xffffffff


	//   ....[20]....
        /*033c*/ 	.word	0xffffffff


	//   ....[21]....
        /*0340*/ 	.word	0xffffffff


	//   ....[22]....
        /*0344*/ 	.word	0xffffffff


	//   ....[23]....
        /*0348*/ 	.word	0xffffffff


	//   ....[24]....
        /*034c*/ 	.word	0xffffffff


	//   ....[25]....
        /*0350*/ 	.word	0xffffffff


	//   ....[26]....
        /*0354*/ 	.word	0xffffffff


	//   ....[27]....
        /*0358*/ 	.word	0xffffffff


	//   ....[28]....
        /*035c*/ 	.word	0xffffffff


	//   ....[29]....
        /*0360*/ 	.word	0xffffffff


	//   ....[30]....
        /*0364*/ 	.word	0xffffffff


	//   ....[31]....
        /*0368*/ 	.word	0xffffffff


	//   ....[32]....
        /*036c*/ 	.word	0xffffffff


	//   ....[33]....
        /*0370*/ 	.word	0xffffffff


	//   ....[34]....
        /*0374*/ 	.word	0xffffffff


	//   ....[35]....
        /*0378*/ 	.word	0xffffffff


	//   ....[36]....
        /*037c*/ 	.word	0xffffffff


	//   ....[37]....
        /*0380*/ 	.word	0xffffffff


	//   ....[38]....
        /*0384*/ 	.word	0xffffffff


	//   ....[39]....
        /*0388*/ 	.word	0xffffffff


	//   ....[40]....
        /*038c*/ 	.word	0xffffffff


	//   ....[41]....
        /*0390*/ 	.word	0xffffffff


	//   ....[42]....
        /*0394*/ 	.word	0xffffffff


	//   ....[43]....
        /*0398*/ 	.word	0xffffffff


	//   ....[44]....
        /*039c*/ 	.word	0xffffffff


	//   ....[45]....
        /*03a0*/ 	.word	0xffffffff


	//   ....[46]....
        /*03a4*/ 	.word	0xffffffff


	//   ....[47]....
        /*03a8*/ 	.word	0xffffffff


	//   ....[48]....
        /*03ac*/ 	.word	0xffffffff


	//   ....[49]....
        /*03b0*/ 	.word	0xffffffff


	//   ....[50]....
        /*03b4*/ 	.word	0xffffffff


	//   ....[51]....
        /*03b8*/ 	.word	0xffffffff


	//   ....[52]....
        /*03bc*/ 	.word	0xffffffff


	//   ....[53]....
        /*03c0*/ 	.word	0xffffffff


	//   ....[54]....
        /*03c4*/ 	.word	0xffffffff


	//   ....[55]....
        /*03c8*/ 	.word	0xffffffff


	//   ....[56]....
        /*03cc*/ 	.word	0xffffffff


	//   ....[57]....
        /*03d0*/ 	.word	0xffffffff


	//   ....[58]....
        /*03d4*/ 	.word	0xffffffff


	//   ....[59]....
        /*03d8*/ 	.word	0xffffffff


	//   ....[60]....
        /*03dc*/ 	.word	0xffffffff


	//   ....[61]....
        /*03e0*/ 	.word	0xffffffff


	//   ....[62]....
        /*03e4*/ 	.word	0xffffffff


	//   ....[63]....
        /*03e8*/ 	.word	0x0500000f


	//   ....[64]....
        /*03ec*/ 	.word	0x0500000f


	//   ....[65]....
        /*03f0*/ 	.word	0x0500000f


	//   ....[66]....
        /*03f4*/ 	.word	0x0500000f


	//   ....[67]....
        /*03f8*/ 	.word	0x0500000f


	//   ....[68]....
        /*03fc*/ 	.word	0x0500000f


	//   ....[69]....
        /*0400*/ 	.word	0x0500000f


	//   ....[70]....
        /*0404*/ 	.word	0x0500000f


	//   ....[71]....
        /*0408*/ 	.word	0x0500000f


	//   ....[72]....
        /*040c*/ 	.word	0x0500000f


	//   ....[73]....
        /*0410*/ 	.word	0x0500000f


	//   ....[74]....
        /*0414*/ 	.word	0x0500000f


	//   ....[75]....
        /*0418*/ 	.word	0x0500000f


	//   ....[76]....
        /*041c*/ 	.word	0x0500000f


	//   ....[77]....
        /*0420*/ 	.word	0x0500000f


	//   ....[78]....
        /*0424*/ 	.word	0x0500000f


	//   ....[79]....
        /*0428*/ 	.word	0x0500000f


	//   ....[80]....
        /*042c*/ 	.word	0x0500000f


	//   ....[81]....
        /*0430*/ 	.word	0x0500000f


	//   ....[82]....
        /*0434*/ 	.word	0x0500000f


	//   ....[83]....
        /*0438*/ 	.word	0x0500000f


	//   ....[84]....
        /*043c*/ 	.word	0x0500000f


	//   ....[85]....
        /*0440*/ 	.word	0x0500000f


	//   ....[86]....
        /*0444*/ 	.word	0x0500000f


	//   ....[87]....
        /*0448*/ 	.word	0x0500000f


	//   ....[88]....
        /*044c*/ 	.word	0x0500000f


	//   ....[89]....
        /*0450*/ 	.word	0x0500000f


	//   ....[90]....
        /*0454*/ 	.word	0x0500000f


	//   ....[91]....
        /*0458*/ 	.word	0x0500000f


	//   ....[92]....
        /*045c*/ 	.word	0x0500000f


	//   ....[93]....
        /*0460*/ 	.word	0x0500000f


	//   ....[94]....
        /*0464*/ 	.word	0x0500000f


	//   ....[95]....
        /*0468*/ 	.word	0x0500000f


	//   ....[96]....
        /*046c*/ 	.word	0x0500000f


	//   ....[97]....
        /*0470*/ 	.word	0x0500000f


	//   ....[98]....
        /*0474*/ 	.word	0x0500000f


	//----- nvinfo : EIATTR_COOP_GROUP_INSTR_OFFSETS
	.align		4
.L_573:
        /*0478*/ 	.byte	0x04, 0x28
        /*047a*/ 	.short	(.L_575 - .L_574)


	//   ....[0]....
.L_574:
        /*047c*/ 	.word	0x00000060


	//   ....[1]....
        /*0480*/ 	.word	0x000001d0


	//   ....[2]....
        /*0484*/ 	.word	0x00000210


	//   ....[3]....
        /*0488*/ 	.word	0x00000400


	//   ....[4]....
        /*048c*/ 	.word	0x00000560


	//   ....[5]....
        /*0490*/ 	.word	0x00000680


	//   ....[6]....
        /*0494*/ 	.word	0x000007e0


	//   ....[7]....
        /*0498*/ 	.word	0x00004610


	//   ....[8]....
        /*049c*/ 	.word	0x00006050


	//   ....[9]....
        /*04a0*/ 	.word	0x00009840


	//   ....[10]....
        /*04a4*/ 	.word	0x00009930


	//   ....[11]....
        /*04a8*/ 	.word	0x00009c40


	//   ....[12]....
        /*04ac*/ 	.word	0x00009cf0


	//   ....[13]....
        /*04b0*/ 	.word	0x0000a710


	//   ....[14]....
        /*04b4*/ 	.word	0x0000ae70


	//   ....[15]....
        /*04b8*/ 	.word	0x0000af70


	//   ....[16]....
        /*04bc*/ 	.word	0x0000b1e0


	//   ....[17]....
        /*04c0*/ 	.word	0x0000b300


	//   ....[18]....
        /*04c4*/ 	.word	0x0000c5e0


	//   ....[19]....
        /*04c8*/ 	.word	0x0000cb00


	//   ....[20]....
        /*04cc*/ 	.word	0x0000cb30


	//   ....[21]....
        /*04d0*/ 	.word	0x0000cd80


	//   ....[22]....
        /*04d4*/ 	.word	0x0000cee0


	//   ....[23]....
        /*04d8*/ 	.word	0x0000e030


	//   ....[24]....
        /*04dc*/ 	.word	0x0000e080


	//   ....[25]....
        /*04e0*/ 	.word	0x0000e0b0


	//   ....[26]....
        /*04e4*/ 	.word	0x0000e130


	//   ....[27]....
        /*04e8*/ 	.word	0x0000e150


	//   ....[28]....
        /*04ec*/ 	.word	0x0000fb10


	//   ....[29]....
        /*04f0*/ 	.word	0x00011290


	//   ....[30]....
        /*04f4*/ 	.word	0x00011410


	//   ....[31]....
        /*04f8*/ 	.word	0x00011440


	//   ....[32]....
        /*04fc*/ 	.word	0x00011480


	//   ....[33]....
        /*0500*/ 	.word	0x000114f0


	//   ....[34]....
        /*0504*/ 	.word	0x00011550


	//   ....[35]....
        /*0508*/ 	.word	0x00011590


	//   ....[36]....
        /*050c*/ 	.word	0x00011730


	//   ....[37]....
        /*0510*/ 	.word	0x00011790


	//   ....[38]....
        /*0514*/ 	.word	0x000117d0


	//   ....[39]....
        /*0518*/ 	.word	0x00011810


	//   ....[40]....
        /*051c*/ 	.word	0x00011840


	//   ....[41]....
        /*0520*/ 	.word	0x00011870


	//   ....[42]....
        /*0524*/ 	.word	0x00011900


	//   ....[43]....
        /*0528*/ 	.word	0x00011960


	//   ....[44]....
        /*052c*/ 	.word	0x000119f0


	//   ....[45]....
        /*0530*/ 	.word	0x00016500


	//   ....[46]....
        /*0534*/ 	.word	0x00016510


	//   ....[47]....
        /*0538*/ 	.word	0x00016620


	//   ....[48]....
        /*053c*/ 	.word	0x00016680


	//   ....[49]....
        /*0540*/ 	.word	0x000166c0


	//   ....[50]....
        /*0544*/ 	.word	0x00016700


	//   ....[51]....
        /*0548*/ 	.word	0x00016730


	//   ....[52]....
        /*054c*/ 	.word	0x00016760


	//   ....[53]....
        /*0550*/ 	.word	0x000168f0


	//   ....[54]....
        /*0554*/ 	.word	0x00016950


	//   ....[55]....
        /*0558*/ 	.word	0x00016990


	//   ....[56]....
        /*055c*/ 	.word	0x000169d0


	//   ....[57]....
        /*0560*/ 	.word	0x00016a00


	//   ....[58]....
        /*0564*/ 	.word	0x00016a30


	//   ....[59]....
        /*0568*/ 	.word	0x00016af0


	//   ....[60]....
        /*056c*/ 	.word	0x00016b10


	//   ....[61]....
        /*0570*/ 	.word	0x00016b80


	//   ....[62]....
        /*0574*/ 	.word	0x00017210


	//   ....[63]....
        /*0578*/ 	.word	0x000176f0


	//   ....[64]....
        /*057c*/ 	.word	0x00017790


	//   ....[65]....
        /*0580*/ 	.word	0x00017830


	//   ....[66]....
        /*0584*/ 	.word	0x000178d0


	//   ....[67]....
        /*0588*/ 	.word	0x00017970


	//   ....[68]....
        /*058c*/ 	.word	0x00017a10


	//   ....[69]....
        /*0590*/ 	.word	0x00017ab0


	//   ....[70]....
        /*0594*/ 	.word	0x00017b50


	//   ....[71]....
        /*0598*/ 	.word	0x00017c40


	//   ....[72]....
        /*059c*/ 	.word	0x00017ce0


	//   ....[73]....
        /*05a0*/ 	.word	0x00017d80


	//   ....[74]....
        /*05a4*/ 	.word	0x00017e20


	//   ....[75]....
        /*05a8*/ 	.word	0x00017ec0


	//   ....[76]....
        /*05ac*/ 	.word	0x00017f60


	//   ....[77]....
        /*05b0*/ 	.word	0x00018000


	//   ....[78]....
        /*05b4*/ 	.word	0x000180a0


	//   ....[79]....
        /*05b8*/ 	.word	0x000183a0


	//   ....[80]....
        /*05bc*/ 	.word	0x00018680


	//   ....[81]....
        /*05c0*/ 	.word	0x00018aa0


	//   ....[82]....
        /*05c4*/ 	.word	0x00018b30


	//   ....[83]....
        /*05c8*/ 	.word	0x00018bd0


	//   ....[84]....
        /*05cc*/ 	.word	0x00018c80


	//   ....[85]....
        /*05d0*/ 	.word	0x00018d00


	//   ....[86]....
        /*05d4*/ 	.word	0x00018d80


	//   ....[87]....
        /*05d8*/ 	.word	0x00018e00


	//   ....[88]....
        /*05dc*/ 	.word	0x00018e80


	//   ....[89]....
        /*05e0*/ 	.word	0x00018f10


	//   ....[90]....
        /*05e4*/ 	.word	0x00018fc0


	//   ....[91]....
        /*05e8*/ 	.word	0x00019040


	//   ....[92]....
        /*05ec*/ 	.word	0x000190c0


	//   ....[93]....
        /*05f0*/ 	.word	0x00019140


	//   ....[94]....
        /*05f4*/ 	.word	0x000191c0


	//   ....[95]....
        /*05f8*/ 	.word	0x00019230


	//   ....[96]....
        /*05fc*/ 	.word	0x000192d0


	//   ....[97]....
        /*0600*/ 	.word	0x00019360


	//   ....[98]....
        /*0604*/ 	.word	0x00019490


	//----- nvinfo : EIATTR_REG_RECONFIG
	.align		4
.L_575:
        /*0608*/ 	.byte	0x01, 0x54
	.zero		2


	//----- nvinfo : EIATTR_SYSCALL_OFFSETS
	.align		4
        /*060c*/ 	.byte	0x04, 0x46
        /*060e*/ 	.short	(.L_577 - .L_576)


	//   ....[0]....
.L_576:
        /*0610*/ 	.word	0x000018b0


	//   ....[1]....
        /*0614*/ 	.word	0x00001a00


	//   ....[2]....
        /*0618*/ 	.word	0x00006200


	//   ....[3]....
        /*061c*/ 	.word	0x000066a0


	//   ....[4]....
        /*0620*/ 	.word	0x00013830


	//   ....[5]....
        /*0624*/ 	.word	0x00013970


	//   ....[6]....
        /*0628*/ 	.word	0x00013a70


	//----- nvinfo : EIATTR_MBARRIER_INSTR_OFFSETS
	.align		4
.L_577:
        /*062c*/ 	.byte	0x04, 0x39
        /*062e*/ 	.short	(.L_579 - .L_578)


	//   ....[0]....
.L_578:
        /*0630*/ 	.word	0x000002f0
        /*0634*/ 	.word	0x000000ff
        /*0638*/ 	.word	0x00028c00
        /*063c*/ 	.short	0x0100
        /*063e*/ 	.byte	0x08
	.zero		1


	//   ....[1]....
        /*0640*/ 	.word	0x00000300
        /*0644*/ 	.word	0x000000ff
        /*0648*/ 	.word	0x00028c20
        /*064c*/ 	.short	0x0100
        /*064e*/ 	.byte	0x08
	.zero		1


	//   ....[2]....
        /*0650*/ 	.word	0x000003b0
        /*0654*/ 	.word	0x000000ff
        /*0658*/ 	.word	0x00028c30
        /*065c*/ 	.short	0x0100
        /*065e*/ 	.byte	0x06
	.zero		1


	//   ....[3]....
        /*0660*/ 	.word	0x000003c0
        /*0664*/ 	.word	0x000000ff
        /*0668*/ 	.word	0x00028c40
        /*066c*/ 	.short	0x0100
        /*066e*/ 	.byte	0x06
	.zero		1


	//   ....[4]....
        /*0670*/ 	.word	0x000003d0
        /*0674*/ 	.word	0x000000ff
        /*0678*/ 	.word	0x00028c38
        /*067c*/ 	.short	0x0100
        /*067e*/ 	.byte	0x06
	.zero		1


	//   ....[5]....
        /*0680*/ 	.word	0x000003e0
        /*0684*/ 	.word	0x000000ff
        /*0688*/ 	.word	0x00028c48
        /*068c*/ 	.short	0x0100
        /*068e*/ 	.byte	0x06
	.zero		1


	//   ....[6]....
        /*0690*/ 	.word	0x00000510
        /*0694*/ 	.word	0x000000ff
        /*0698*/ 	.word	0x00028c50
        /*069c*/ 	.short	0x0100
        /*069e*/ 	.byte	0x08
	.zero		1


	//   ....[7]....
        /*06a0*/ 	.word	0x00000520
        /*06a4*/ 	.word	0x000000ff
        /*06a8*/ 	.word	0x00028c60
        /*06ac*/ 	.short	0x0100
        /*06ae*/ 	.byte	0x08
	.zero		1


	//   ....[8]....
        /*06b0*/ 	.word	0x00000530
        /*06b4*/ 	.word	0x000000ff
        /*06b8*/ 	.word	0x00028c58
        /*06bc*/ 	.short	0x0100
        /*06be*/ 	.byte	0x08
	.zero		1


	//   ....[9]....
        /*06c0*/ 	.word	0x00000540
        /*06c4*/ 	.word	0x000000ff
        /*06c8*/ 	.word	0x00028c68
        /*06cc*/ 	.short	0x0100
        /*06ce*/ 	.byte	0x08
	.zero		1


	//   ....[10]....
        /*06d0*/ 	.word	0x00000630
        /*06d4*/ 	.word	0x000000ff
        /*06d8*/ 	.word	0x00028c70
        /*06dc*/ 	.short	0x0100
        /*06de*/ 	.byte	0x06
	.zero		1


	//   ....[11]....
        /*06e0*/ 	.word	0x00000640
        /*06e4*/ 	.word	0x000000ff
        /*06e8*/ 	.word	0x00028c80
        /*06ec*/ 	.short	0x0100
        /*06ee*/ 	.byte	0x06
	.zero		1


	//   ....[12]....
        /*06f0*/ 	.word	0x00000650
        /*06f4*/ 	.word	0x000000ff
        /*06f8*/ 	.word	0x00028c78
        /*06fc*/ 	.short	0x0100
        /*06fe*/ 	.byte	0x06
	.zero		1


	//   ....[13]....
        /*0700*/ 	.word	0x00000660
        /*0704*/ 	.word	0x000000ff
        /*0708*/ 	.word	0x00028c88
        /*070c*/ 	.short	0x0100
        /*070e*/ 	.byte	0x06
	.zero		1


	//   ....[14]....
        /*0710*/ 	.word	0x00000790
        /*0714*/ 	.word	0x000000ff
        /*0718*/ 	.word	0x00028c90
        /*071c*/ 	.short	0x0100
        /*071e*/ 	.byte	0x08
	.zero		1


	//   ....[15]....
        /*0720*/ 	.word	0x000007a0
        /*0724*/ 	.word	0x000000ff
        /*0728*/ 	.word	0x00028ca0
        /*072c*/ 	.short	0x0100
        /*072e*/ 	.byte	0x08
	.zero		1


	//   ....[16]....
        /*0730*/ 	.word	0x000007b0
        /*0734*/ 	.word	0x000000ff
        /*0738*/ 	.word	0x00028c98
        /*073c*/ 	.short	0x0100
        /*073e*/ 	.byte	0x08
	.zero		1


	//   ....[17]....
        /*0740*/ 	.word	0x000007c0
        /*0744*/ 	.word	0x000000ff
        /*0748*/ 	.word	0x00028ca8
        /*074c*/ 	.short	0x0100
        /*074e*/ 	.byte	0x08
	.zero		1


	//   ....[18]....
        /*0750*/ 	.word	0x000008f0
        /*0754*/ 	.word	0x000000ff
        /*0758*/ 	.word	0x00028cb0
        /*075c*/ 	.short	0x0100
        /*075e*/ 	.byte	0x08
	.zero		1


	//   ....[19]....
        /*0760*/ 	.word	0x00000900
        /*0764*/ 	.word	0x000000ff
        /*0768*/ 	.word	0x00028cc0
        /*076c*/ 	.short	0x0100
        /*076e*/ 	.byte	0x08
	.zero		1


	//   ....[20]....
        /*0770*/ 	.word	0x00000910
        /*0774*/ 	.word	0x000000ff
        /*0778*/ 	.word	0x00028cb8
        /*077c*/ 	.short	0x0100
        /*077e*/ 	.byte	0x08
	.zero		1


	//   ....[21]....
        /*0780*/ 	.word	0x00000920
        /*0784*/ 	.word	0x000000ff
        /*0788*/ 	.word	0x00028cc8
        /*078c*/ 	.short	0x0100
        /*078e*/ 	.byte	0x08
	.zero		1


	//   ....[22]....
        /*0790*/ 	.word	0x00002630
        /*0794*/ 	.word	0x00000046
        /*0798*/ 	.word	0x00028c90
        /*079c*/ 	.short	0x010a
        /*079e*/ 	.byte	0x3f
	.zero		1


	//   ....[23]....
        /*07a0*/ 	.word	0x00002fc0
        /*07a4*/ 	.word	0x00000046
        /*07a8*/ 	.word	0x00028c90
        /*07ac*/ 	.short	0x010a
        /*07ae*/ 	.byte	0x3f
	.zero		1


	//   ....[24]....
        /*07b0*/ 	.word	0x00003820
        /*07b4*/ 	.word	0x00000046
        /*07b8*/ 	.word	0x00028c90
        /*07bc*/ 	.short	0x010a
        /*07be*/ 	.byte	0x3f
	.zero		1


	//   ....[25]....
        /*07c0*/ 	.word	0x00003a20
        /*07c4*/ 	.word	0x00000004
        /*07c8*/ 	.word	0x00000000
        /*07cc*/ 	.short	0x0101
        /*07ce*/ 	.byte	0x3f
	.zero		1


	//   ....[26]....
        /*07d0*/ 	.word	0x00003a60
        /*07d4*/ 	.word	0x00000046
        /*07d8*/ 	.word	0x00028cb0
        /*07dc*/ 	.short	0x010a
        /*07de*/ 	.byte	0x3f
	.zero		1


	//   ....[27]....
        /*07e0*/ 	.word	0x00004080
        /*07e4*/ 	.word	0x00000046
        /*07e8*/ 	.word	0x00000000
        /*07ec*/ 	.short	0x0101
        /*07ee*/ 	.byte	0x3f
	.zero		1


	//   ....[28]....
        /*07f0*/ 	.word	0x00004720
        /*07f4*/ 	.word	0x0000000e
        /*07f8*/ 	.word	0x00028c50
        /*07fc*/ 	.short	0x010a
        /*07fe*/ 	.byte	0x3f
	.zero		1


	//   ....[29]....
        /*0800*/ 	.word	0x00004ad0
        /*0804*/ 	.word	0x00000000
        /*0808*/ 	.word	0x00000000
        /*080c*/ 	.short	0x0101
        /*080e*/ 	.byte	0x3f
	.zero		1


	//   ....[30]....
        /*0810*/ 	.word	0x00005400
        /*0814*/ 	.word	0x00000000
        /*0818*/ 	.word	0x00028c50
        /*081c*/ 	.short	0x010a
        /*081e*/ 	.byte	0x3f
	.zero		1


	//   ....[31]....
        /*0820*/ 	.word	0x00005450
        /*0824*/ 	.word	0x00000000
        /*0828*/ 	.word	0x00028c50
        /*082c*/ 	.short	0x010a
        /*082e*/ 	.byte	0x3f
	.zero		1


	//   ....[32]....
        /*0830*/ 	.word	0x00005720
        /*0834*/ 	.word	0x00000000
        /*0838*/ 	.word	0x00000000
        /*083c*/ 	.short	0x0101
        /*083e*/ 	.byte	0x3f
	.zero		1


	//   ....[33]....
        /*0840*/ 	.word	0x00006290
        /*0844*/ 	.word	0x00000002
        /*0848*/ 	.word	0x00028c00
        /*084c*/ 	.short	0x010a
        /*084e*/ 	.byte	0x3f
	.zero		1


	//   ....[34]....
        /*0850*/ 	.word	0x000062e0
        /*0854*/ 	.word	0x00000002
        /*0858*/ 	.word	0x00028c00
        /*085c*/ 	.short	0x010a
        /*085e*/ 	.byte	0x3f
	.zero		1


	//   ....[35]....
        /*0860*/ 	.word	0x00006f10
        /*0864*/ 	.word	0x00000002
        /*0868*/ 	.word	0x00028c00
        /*086c*/ 	.short	0x010a
        /*086e*/ 	.byte	0x3f
	.zero		1


	//   ....[36]....
        /*0870*/ 	.word	0x00008240
        /*0874*/ 	.word	0x00000002
        /*0878*/ 	.word	0x00028c00
        /*087c*/ 	.short	0x010a
        /*087e*/ 	.byte	0x3f
	.zero		1


	//   ....[37]....
        /*0880*/ 	.word	0x000090c0
        /*0884*/ 	.word	0x00000015
        /*0888*/ 	.word	0x00028c30
        /*088c*/ 	.short	0x010a
        /*088e*/ 	.byte	0x3f
	.zero		1


	//   ....[38]....
        /*0890*/ 	.word	0x00009170
        /*0894*/ 	.word	0x00000015
        /*0898*/ 	.word	0x00028c30
        /*089c*/ 	.short	0x010a
        /*089e*/ 	.byte	0x3f
	.zero		1


	//   ....[39]....
        /*08a0*/ 	.word	0x00009ff0
        /*08a4*/ 	.word	0x00000000
        /*08a8*/ 	.word	0x00000000
        /*08ac*/ 	.short	0x0101
        /*08ae*/ 	.byte	0x3f
	.zero		1


	//   ....[40]....
        /*08b0*/ 	.word	0x0000a380
        /*08b4*/ 	.word	0x00000015
        /*08b8*/ 	.word	0x00028c50
        /*08bc*/ 	.short	0x010a
        /*08be*/ 	.byte	0x3f
	.zero		1


	//   ....[41]....
        /*08c0*/ 	.word	0x0000a420
        /*08c4*/ 	.word	0x00000015
        /*08c8*/ 	.word	0x00028c50
        /*08cc*/ 	.short	0x010a
        /*08ce*/ 	.byte	0x3f
	.zero		1


	//   ....[42]....
        /*08d0*/ 	.word	0x0000a730
        /*08d4*/ 	.word	0x00000015
        /*08d8*/ 	.word	0x00000000
        /*08dc*/ 	.short	0x0101
        /*08de*/ 	.byte	0x3f
	.zero		1


	//   ....[43]....
        /*08e0*/ 	.word	0x0000a820
        /*08e4*/ 	.word	0x000000d6
        /*08e8*/ 	.word	0x00028c30
        /*08ec*/ 	.short	0x010a
        /*08ee*/ 	.byte	0x3f
	.zero		1


	//   ....[44]....
        /*08f0*/ 	.word	0x0000a890
        /*08f4*/ 	.word	0x000000d6
        /*08f8*/ 	.word	0x00028c30
        /*08fc*/ 	.short	0x010a
        /*08fe*/ 	.byte	0x3f
	.zero		1


	//   ....[45]....
        /*0900*/ 	.word	0x0000b4d0
        /*0904*/ 	.word	0x0000009a
        /*0908*/ 	.word	0x00000000
        /*090c*/ 	.short	0x0101
        /*090e*/ 	.byte	0x3f
	.zero		1


	//   ....[46]....
        /*0910*/ 	.word	0x0000c2b0
        /*0914*/ 	.word	0x000000d6
        /*0918*/ 	.word	0x00028c50
        /*091c*/ 	.short	0x010a
        /*091e*/ 	.byte	0x3f
	.zero		1


	//   ....[47]....
        /*0920*/ 	.word	0x0000c300
        /*0924*/ 	.word	0x000000d6
        /*0928*/ 	.word	0x00028c50
        /*092c*/ 	.short	0x010a
        /*092e*/ 	.byte	0x3f
	.zero		1


	//   ....[48]....
        /*0930*/ 	.word	0x0000c600
        /*0934*/ 	.word	0x000000d6
        /*0938*/ 	.word	0x00000000
        /*093c*/ 	.short	0x0101
        /*093e*/ 	.byte	0x3f
	.zero		1


	//   ....[49]....
        /*0940*/ 	.word	0x0000c730
        /*0944*/ 	.word	0x000000ba
        /*0948*/ 	.word	0x00028c30
        /*094c*/ 	.short	0x010a
        /*094e*/ 	.byte	0x3f
	.zero		1


	//   ....[50]....
        /*0950*/ 	.word	0x0000c7a0
        /*0954*/ 	.word	0x000000ba
        /*0958*/ 	.word	0x00028c30
        /*095c*/ 	.short	0x010a
        /*095e*/ 	.byte	0x3f
	.zero		1


	//   ....[51]....
        /*0960*/ 	.word	0x0000d230
        /*0964*/ 	.word	0x0000009a
        /*0968*/ 	.word	0x00000000
        /*096c*/ 	.short	0x0101
        /*096e*/ 	.byte	0x3f
	.zero		1


	//   ....[52]....
        /*0970*/ 	.word	0x0000dd00
        /*0974*/ 	.word	0x000000ba
        /*0978*/ 	.word	0x00028c50
        /*097c*/ 	.short	0x010a
        /*097e*/ 	.byte	0x3f
	.zero		1


	//   ....[53]....
        /*0980*/ 	.word	0x0000dd50
        /*0984*/ 	.word	0x000000ba
        /*0988*/ 	.word	0x00028c50
        /*098c*/ 	.short	0x010a
        /*098e*/ 	.byte	0x3f
	.zero		1


	//   ....[54]....
        /*0990*/ 	.word	0x0000e050
        /*0994*/ 	.word	0x000000ba
        /*0998*/ 	.word	0x00000000
        /*099c*/ 	.short	0x0101
        /*099e*/ 	.byte	0x3f
	.zero		1


	//   ....[55]....
        /*09a0*/ 	.word	0x00010370
        /*09a4*/ 	.word	0x00000000
        /*09a8*/ 	.word	0x00000000
        /*09ac*/ 	.short	0x0101
        /*09ae*/ 	.byte	0x3f
	.zero		1


	//   ....[56]....
        /*09b0*/ 	.word	0x00012720
        /*09b4*/ 	.word	0x00000009
        /*09b8*/ 	.word	0x00028c20
        /*09bc*/ 	.short	0x010a
        /*09be*/ 	.byte	0x3f
	.zero		1


	//   ....[57]....
        /*09c0*/ 	.word	0x000127b0
        /*09c4*/ 	.word	0x00000005
        /*09c8*/ 	.word	0x00028ca0
        /*09cc*/ 	.short	0x010a
        /*09ce*/ 	.byte	0x3f
	.zero		1


	//   ....[58]....
        /*09d0*/ 	.word	0x00012990
        /*09d4*/ 	.word	0x00000005
        /*09d8*/ 	.word	0x00028cc0
        /*09dc*/ 	.short	0x010a
        /*09de*/ 	.byte	0x3f
	.zero		1


	//   ....[59]....
        /*09e0*/ 	.word	0x00012ee0
        /*09e4*/ 	.word	0x00000006
        /*09e8*/ 	.word	0x00028ca0
        /*09ec*/ 	.short	0x010a
        /*09ee*/ 	.byte	0x3f
	.zero		1


	//   ....[60]....
        /*09f0*/ 	.word	0x000130a0
        /*09f4*/ 	.word	0x00000006
        /*09f8*/ 	.word	0x00028cc0
        /*09fc*/ 	.short	0x010a
        /*09fe*/ 	.byte	0x3f
	.zero		1


	//   ....[61]....
        /*0a00*/ 	.word	0x00013fb0
        /*0a04*/ 	.word	0x00000005
        /*0a08*/ 	.word	0x00028c40
        /*0a0c*/ 	.short	0x010a
        /*0a0e*/ 	.byte	0x3f
	.zero		1


	//   ....[62]....
        /*0a10*/ 	.word	0x000143a0
        /*0a14*/ 	.word	0x00000007
        /*0a18*/ 	.word	0x00028c20
        /*0a1c*/ 	.short	0x010a
        /*0a1e*/ 	.byte	0x3f
	.zero		1


	//   ....[63]....
        /*0a20*/ 	.word	0x00014460
        /*0a24*/ 	.word	0x00000002
        /*0a28*/ 	.word	0x00028c60
        /*0a2c*/ 	.short	0x010a
        /*0a2e*/ 	.byte	0x3f
	.zero		1


	//   ....[64]....
        /*0a30*/ 	.word	0x00014bc0
        /*0a34*/ 	.word	0x00000003
        /*0a38*/ 	.word	0x00028c40
        /*0a3c*/ 	.short	0x010a
        /*0a3e*/ 	.byte	0x3f
	.zero		1


	//   ....[65]....
        /*0a40*/ 	.word	0x00014dd0
        /*0a44*/ 	.word	0x00000003
        /*0a48*/ 	.word	0x00028c60
        /*0a4c*/ 	.short	0x010a
        /*0a4e*/ 	.byte	0x3f
	.zero		1


	//   ....[66]....
        /*0a50*/ 	.word	0x00015480
        /*0a54*/ 	.word	0x00000002
        /*0a58*/ 	.word	0x00028c40
        /*0a5c*/ 	.short	0x010a
        /*0a5e*/ 	.byte	0x3f
	.zero		1


	//   ....[67]....
        /*0a60*/ 	.word	0x00015680
        /*0a64*/ 	.word	0x00000002
        /*0a68*/ 	.word	0x00028c60
        /*0a6c*/ 	.short	0x010a
        /*0a6e*/ 	.byte	0x3f
	.zero		1


	//   ....[68]....
        /*0a70*/ 	.word	0x00015cc0
        /*0a74*/ 	.word	0x00000002
        /*0a78*/ 	.word	0x00028c40
        /*0a7c*/ 	.short	0x010a
        /*0a7e*/ 	.byte	0x3f
	.zero		1


	//   ....[69]....
        /*0a80*/ 	.word	0x00015ed0
        /*0a84*/ 	.word	0x00000002
        /*0a88*/ 	.word	0x00028c60
        /*0a8c*/ 	.short	0x010a
        /*0a8e*/ 	.byte	0x3f
	.zero		1


	//   ....[70]....
        /*0a90*/ 	.word	0x00017190
        /*0a94*/ 	.word	0x00000000
        /*0a98*/ 	.word	0x00028c20
        /*0a9c*/ 	.short	0x010a
        /*0a9e*/ 	.byte	0x3f
	.zero		1


	//   ....[71]....
        /*0aa0*/ 	.word	0x00017340
        /*0aa4*/ 	.word	0x00000006
        /*0aa8*/ 	.word	0x00000000
        /*0aac*/ 	.short	0x010a
        /*0aae*/ 	.byte	0x3f
	.zero		1


	//   ....[72]....
        /*0ab0*/ 	.word	0x000173b0
        /*0ab4*/ 	.word	0x00000007
        /*0ab8*/ 	.word	0x00000000
        /*0abc*/ 	.short	0x010a
        /*0abe*/ 	.byte	0x3f
	.zero		1


	//   ....[73]....
        /*0ac0*/ 	.word	0x00017420
        /*0ac4*/ 	.word	0x00000004
        /*0ac8*/ 	.word	0x00000000
        /*0acc*/ 	.short	0x010a
        /*0ace*/ 	.byte	0x3f
	.zero		1


	//   ....[74]....
        /*0ad0*/ 	.word	0x00017450
        /*0ad4*/ 	.word	0x00000003
        /*0ad8*/ 	.word	0x00000000
        /*0adc*/ 	.short	0x010a
        /*0ade*/ 	.byte	0x3f
	.zero		1


	//   ....[75]....
        /*0ae0*/ 	.word	0x000174b0
        /*0ae4*/ 	.word	0x00000046
        /*0ae8*/ 	.word	0x00028c90
        /*0aec*/ 	.short	0x010a
        /*0aee*/ 	.byte	0x3f
	.zero		1


	//   ....[76]....
        /*0af0*/ 	.word	0x00017500
        /*0af4*/ 	.word	0x00000046
        /*0af8*/ 	.word	0x00028c90
        /*0afc*/ 	.short	0x010a
        /*0afe*/ 	.byte	0x3f
	.zero		1


	//   ....[77]....
        /*0b00*/ 	.word	0x00017550
        /*0b04*/ 	.word	0x00000046
        /*0b08*/ 	.word	0x00028c90
        /*0b0c*/ 	.short	0x010a
        /*0b0e*/ 	.byte	0x3f
	.zero		1


	//   ....[78]....
        /*0b10*/ 	.word	0x000175a0
        /*0b14*/ 	.word	0x00000046
        /*0b18*/ 	.word	0x00028cb0
        /*0b1c*/ 	.short	0x010a
        /*0b1e*/ 	.byte	0x3f
	.zero		1


	//   ....[79]....
        /*0b20*/ 	.word	0x000175f0
        /*0b24*/ 	.word	0x0000000e
        /*0b28*/ 	.word	0x00028c50
        /*0b2c*/ 	.short	0x010a
        /*0b2e*/ 	.byte	0x3f
	.zero		1


	//   ....[80]....
        /*0b30*/ 	.word	0x00017640
        /*0b34*/ 	.word	0x00000000
        /*0b38*/ 	.word	0x00028c50
        /*0b3c*/ 	.short	0x010a
        /*0b3e*/ 	.byte	0x3f
	.zero		1


	//   ....[81]....
        /*0b40*/ 	.word	0x00017b90
        /*0b44*/ 	.word	0x00000002
        /*0b48*/ 	.word	0x00028c00
        /*0b4c*/ 	.short	0x010a
        /*0b4e*/ 	.byte	0x3f
	.zero		1


	//   ....[82]....
        /*0b50*/ 	.word	0x000180e0
        /*0b54*/ 	.word	0x00000002
        /*0b58*/ 	.word	0x00028c00
        /*0b5c*/ 	.short	0x010a
        /*0b5e*/ 	.byte	0x3f
	.zero		1


	//   ....[83]....
        /*0b60*/ 	.word	0x00018130
        /*0b64*/ 	.word	0x00000015
        /*0b68*/ 	.word	0x00028c30
        /*0b6c*/ 	.short	0x010a
        /*0b6e*/ 	.byte	0x3f
	.zero		1


	//   ....[84]....
        /*0b70*/ 	.word	0x00018180
        /*0b74*/ 	.word	0x00000015
        /*0b78*/ 	.word	0x00028c50
        /*0b7c*/ 	.short	0x010a
        /*0b7e*/ 	.byte	0x3f
	.zero		1


	//   ....[85]....
        /*0b80*/ 	.word	0x000181d0
        /*0b84*/ 	.word	0x000000d6
        /*0b88*/ 	.word	0x00028c30
        /*0b8c*/ 	.short	0x010a
        /*0b8e*/ 	.byte	0x3f
	.zero		1


	//   ....[86]....
        /*0b90*/ 	.word	0x00018220
        /*0b94*/ 	.word	0x000000d6
        /*0b98*/ 	.word	0x00028c50
        /*0b9c*/ 	.short	0x010a
        /*0b9e*/ 	.byte	0x3f
	.zero		1


	//   ....[87]....
        /*0ba0*/ 	.word	0x00018270
        /*0ba4*/ 	.word	0x000000ba
        /*0ba8*/ 	.word	0x00028c30
        /*0bac*/ 	.short	0x010a
        /*0bae*/ 	.byte	0x3f
	.zero		1


	//   ....[88]....
        /*0bb0*/ 	.word	0x000182c0
        /*0bb4*/ 	.word	0x000000ba
        /*0bb8*/ 	.word	0x00028c50
        /*0bbc*/ 	.short	0x010a
        /*0bbe*/ 	.byte	0x3f
	.zero		1


	//   ....[89]....
        /*0bc0*/ 	.word	0x00018460
        /*0bc4*/ 	.word	0x00000009
        /*0bc8*/ 	.word	0x00028c20
        /*0bcc*/ 	.short	0x010a
        /*0bce*/ 	.byte	0x3f
	.zero		1


	//   ....[90]....
        /*0bd0*/ 	.word	0x000184b0
        /*0bd4*/ 	.word	0x00000005
        /*0bd8*/ 	.word	0x00028ca0
        /*0bdc*/ 	.short	0x010a
        /*0bde*/ 	.byte	0x3f
	.zero		1


	//   ....[91]....
        /*0be0*/ 	.word	0x00018500
        /*0be4*/ 	.word	0x00000005
        /*0be8*/ 	.word	0x00028cc0
        /*0bec*/ 	.short	0x010a
        /*0bee*/ 	.byte	0x3f
	.zero		1


	//   ....[92]....
        /*0bf0*/ 	.word	0x00018550
        /*0bf4*/ 	.word	0x00000006
        /*0bf8*/ 	.word	0x00028ca0
        /*0bfc*/ 	.short	0x010a
        /*0bfe*/ 	.byte	0x3f
	.zero		1


	//   ....[93]....
        /*0c00*/ 	.word	0x000185a0
        /*0c04*/ 	.word	0x00000006
        /*0c08*/ 	.word	0x00028cc0
        /*0c0c*/ 	.short	0x010a
        /*0c0e*/ 	.byte	0x3f
	.zero		1


	//   ....[94]....
        /*0c10*/ 	.word	0x00018740
        /*0c14*/ 	.word	0x00000005
        /*0c18*/ 	.word	0x00028c40
        /*0c1c*/ 	.short	0x010a
        /*0c1e*/ 	.byte	0x3f
	.zero		1


	//   ....[95]....
        /*0c20*/ 	.word	0x000187c0
        /*0c24*/ 	.word	0x00000005
        /*0c28*/ 	.word	0x00028c20
        /*0c2c*/ 	.short	0x010a
        /*0c2e*/ 	.byte	0x3f
	.zero		1


	//   ....[96]....
        /*0c30*/ 	.word	0x00018810
        /*0c34*/ 	.word	0x00000002
        /*0c38*/ 	.word	0x00028c60
        /*0c3c*/ 	.short	0x010a
        /*0c3e*/ 	.byte	0x3f
	.zero		1


	//   ....[97]....
        /*0c40*/ 	.word	0x00018860
        /*0c44*/ 	.word	0x00000003
        /*0c48*/ 	.word	0x00028c40
        /*0c4c*/ 	.short	0x010a
        /*0c4e*/ 	.byte	0x3f
	.zero		1


	//   ....[98]....
        /*0c50*/ 	.word	0x000188b0
        /*0c54*/ 	.word	0x00000003
        /*0c58*/ 	.word	0x00028c60
        /*0c5c*/ 	.short	0x010a
        /*0c5e*/ 	.byte	0x3f
	.zero		1


	//   ....[99]....
        /*0c60*/ 	.word	0x00018900
        /*0c64*/ 	.word	0x00000002
        /*0c68*/ 	.word	0x00028c40
        /*0c6c*/ 	.short	0x010a
        /*0c6e*/ 	.byte	0x3f
	.zero		1


	//   ....[100]....
        /*0c70*/ 	.word	0x00018950
        /*0c74*/ 	.word	0x00000002
        /*0c78*/ 	.word	0x00028c60
        /*0c7c*/ 	.short	0x010a
        /*0c7e*/ 	.byte	0x3f
	.zero		1


	//   ....[101]....
        /*0c80*/ 	.word	0x000189a0
        /*0c84*/ 	.word	0x00000002
        /*0c88*/ 	.word	0x00028c40
        /*0c8c*/ 	.short	0x010a
        /*0c8e*/ 	.byte	0x3f
	.zero		1


	//   ....[102]....
        /*0c90*/ 	.word	0x000189f0
        /*0c94*/ 	.word	0x00000002
        /*0c98*/ 	.word	0x00028c60
        /*0c9c*/ 	.short	0x010a
        /*0c9e*/ 	.byte	0x3f
	.zero		1


	//   ....[103]....
        /*0ca0*/ 	.word	0x000193b0
        /*0ca4*/ 	.word	0x00000000
        /*0ca8*/ 	.word	0x00028c20
        /*0cac*/ 	.short	0x010a
        /*0cae*/ 	.byte	0x3f
	.zero		1


	//   ....[104]....
        /*0cb0*/ 	.word	0x00019550
        /*0cb4*/ 	.word	0x00000006
        /*0cb8*/ 	.word	0x00000000
        /*0cbc*/ 	.short	0x010a
        /*0cbe*/ 	.byte	0x3f
	.zero		1


	//   ....[105]....
        /*0cc0*/ 	.word	0x000195a0
        /*0cc4*/ 	.word	0x00000007
        /*0cc8*/ 	.word	0x00000000
        /*0ccc*/ 	.short	0x010a
        /*0cce*/ 	.byte	0x3f
	.zero		1


	//   ....[106]....
        /*0cd0*/ 	.word	0x000195f0
        /*0cd4*/ 	.word	0x00000004
        /*0cd8*/ 	.word	0x00000000
        /*0cdc*/ 	.short	0x010a
        /*0cde*/ 	.byte	0x3f
	.zero		1


	//----- nvinfo : EIATTR_NUM_MBARRIERS
	.align		4
.L_579:
        /*0ce0*/ 	.byte	0x03, 0x38
        /*0ce2*/ 	.short	0x0016


	//----- nvinfo : EIATTR_EXIT_INSTR_OFFSETS
	.align		4
        /*0ce4*/ 	.byte	0x04, 0x1c
        /*0ce6*/ 	.short	(.L_581 - .L_580)


	//   ....[0]....
.L_580:
        /*0ce8*/ 	.word	0x000174a0


	//----- nvinfo : EIATTR_MAX_THREADS
	.align		4
.L_581:
        /*0cec*/ 	.byte	0x04, 0x05
        /*0cee*/ 	.short	(.L_583 - .L_582)
.L_582:
        /*0cf0*/ 	.word	0x00000180
        /*0cf4*/ 	.word	0x00000001
        /*0cf8*/ 	.word	0x00000001


	//----- nvinfo : EIATTR_CRS_STACK_SIZE
	.align		4
.L_583:
        /*0cfc*/ 	.byte	0x04, 0x1e
        /*0cfe*/ 	.short	(.L_585 - .L_584)
.L_584:
        /*0d00*/ 	.word	0x00000000


	//----- nvinfo : EIATTR_CBANK_PARAM_SIZE
	.align		4
.L_585:
        /*0d04*/ 	.byte	0x03, 0x19
        /*0d06*/ 	.short	0x0a70


	//----- nvinfo : EIATTR_PARAM_CBANK
	.align		4
        /*0d08*/ 	.byte	0x04, 0x0a
        /*0d0a*/ 	.short	(.L_587 - .L_586)
	.align		4
.L_586:
        /*0d0c*/ 	.word	index@(.nv.constant0._ZN7cutlass13device_kernelIN5flash11enable_sm90INS1_16FlashAttnFwdSm90INS1_25CollectiveMainloopFwdSm90ILi2EN4cute5tupleIJNS5_1CILi1EEES8_S8_EEENS6_IJNS7_ILi64EEESA_SA_EEELi512ENS_6half_tEfNS_4arch4Sm90ELb1ELb0ELb0ELb1ELb0ELb1ELb0ELb0ELb0ELb0ELb0ELb0EEENS1_21CollectiveEpilogueFwdINS6_IJSA_NS7_ILi512EEESA_EEES9_SC_SE_Li256ELb1ELb0ELb0ELb0EEENS1_36VarlenDynamicPersistentTileSchedulerILi64ELi64ELi256ELi32ELb0ELb0ELb1ELb1ELb1ELb1EEEEEEEEEvNT_6ParamsE)
        /*0d10*/ 	.short	0x0210
        /*0d12*/ 	.short	0x0a70


	//----- nvinfo : EIATTR_SW_WAR
	.align		4
.L_587:
        /*0d14*/ 	.byte	0x04, 0x36
        /*0d16*/ 	.short	(.L_589 - .L_588)
.L_588:
        /*0d18*/ 	.word	0x00000008
.L_589:


//--------------------- .nv.info._ZN7cutlass13device_kernelIN5flash11enable_sm90INS1_16FlashAttnFwdSm90INS1_25CollectiveMainloopFwdSm90ILi2EN4cute5tupleIJNS5_1CILi1EEES8_S8_EEENS6_IJNS7_ILi64EEESA_SA_EEELi512ENS_6half_tEfNS_4arch4Sm90ELb1ELb0ELb0ELb1ELb0ELb0ELb1ELb0ELb0ELb0ELb0ELb0EEENS1_21CollectiveEpilogueFwdINS6_IJSA_NS7_ILi512EEESA_EEES9_SC_SE_Li256ELb1ELb0ELb0ELb0EEENS1_36VarlenDynamicPersistentTileSchedulerILi64ELi64ELi256ELi32ELb0ELb0ELb1ELb1ELb1ELb1EEEEEEEEEvNT_6ParamsE --------------------------
	.section	.nv.info._ZN7cutlass13device_kernelIN5flash11enable_sm90INS1_16FlashAttnFwdSm90INS1_25CollectiveMainloopFwdSm90ILi2EN4cute5tupleIJNS5_1CILi1EEES8_S8_EEENS6_IJNS7_ILi64EEESA_SA_EEELi512ENS_6half_tEfNS_4arch4Sm90ELb1ELb0ELb0ELb1ELb0ELb0ELb1ELb0ELb0ELb0ELb0ELb0EEENS1_21CollectiveEpilogueFwdINS6_IJSA_NS7_ILi512EEESA_EEES9_SC_SE_Li256ELb1ELb0ELb0ELb0EEENS1_36VarlenDynamicPersistentTileSchedulerILi64ELi64ELi256ELi32ELb0ELb0ELb1ELb1ELb1ELb1EEEEEEEEEvNT_6ParamsE,"",@"SHT_CUDA_INFO"
	.sectionflags	@""
	.align	4


	//----- nvinfo : EIATTR_CUDA_API_VERSION
	.align		4
        /*0000*/ 	.byte	0x04, 0x37
        /*0002*/ 	.short	(.L_591 - .L_590)
.L_590:
        /*0004*/ 	.word	0x00000082


	//----- nvinfo : EIATTR_KPARAM_INFO
	.align		4
.L_591:
        /*0008*/ 	.byte	0x04, 0x17
        /*000a*/ 	.short	(.L_593 - .L_592)
.L_592:
        /*000c*/ 	.word	0x00000000
        /*0010*/ 	.short	0x0000
        /*0012*/ 	.short	0x0070
        /*0014*/ 	.byte	0x00, 0xf0, 0x01, 0x2c


	//----- nvinfo : EIATTR_SPARSE_MMA_MASK
	.align		4
.L_593:
        /*0018*/ 	.byte	0x03, 0x50
        /*001a*/ 	.short	0x0000


	//----- nvinfo : EIATTR_MAXREG_COUNT
	.align		4
        /*001c*/ 	.byte	0x03, 0x1b
        /*001e*/ 	.short	0x00a8


	//----- nvinfo : EIATTR_NUM_BARRIERS
	.align		4
        /*0020*/ 	.byte	0x02, 0x4c
        /*0022*/ 	.byte	0x10
	.zero		1


	//----- nvinfo : EIATTR_EXTERNS
	.align		4
        /*0024*/ 	.byte	0x04, 0x0f
        /*0026*/ 	.short	(.L_595 - .L_594)


	//   ....[0]....
	.align		4
.L_594:
        /*0028*/ 	.word	index@(__assertfail)


	//----- nvinfo : EIATTR_ANNOTATIONS
	.align		4
.L_595:
        /*002c*/ 	.byte	0x04, 0x55
        /*002e*/ 	.short	(.L_597 - .L_596)


	//   ....[0]....
.L_596:
        /* <DEDUP_REMOVED lines=31> */


	//----- nvinfo : EIATTR_MERCURY_ISA_VERSION
	.align		4
.L_597:
        /*0210*/ 	.byte	0x03, 0x5f
        /*0212*/ 	.short	0x0101


	//----- nvinfo : EIATTR_UNUSED_LOAD_BYTE_OFFSET
	.align		4
        /*0214*/ 	.byte	0x04, 0x44
        /*0216*/ 	.short	(.L_599 - .L_598)


	//   ....[0]....
.L_598:
        /*0218*/ 	.word	0x00000ac0
        /*021c*/ 	.word	0x0000fff0


	//   ....[1]....
        /*0220*/ 	.word	0x0000c8c0
        /*0224*/ 	.word	0x0000fff0


	//----- nvinfo : EIATTR_INT_WARP_WIDE_INSTR_OFFSETS
	.align		4
.L_599:
        /*0228*/ 	.byte	0x04, 0x31
        /*022a*/ 	.short	(.L_601 - .L_600)


	//   ....[0]....
.L_600:
        /*022c*/ 	.word	0x00000190


	//   ....[1]....
        /*0230*/ 	.word	0x000001d0


	//   ....[2]....
        /*0234*/ 	.word	0x00000240


	//   ....[3]....
        /*0238*/ 	.word	0x00000250


	//   ....[4]....
        /*023c*/ 	.word	0x000104e0


	//   ....[5]....
        /*0240*/ 	.word	0x000105a0


	//   ....[6]....
        /*0244*/ 	.word	0x00010a40


	//   ....[7]....
        /*0248*/ 	.word	0x00010a70


	//   ....[8]....
        /*024c*/ 	.word	0x00013730


	//   ....[9]....
        /*0250*/ 	.word	0x000137f0


	//----- nvinfo : EIATTR_COOP_GROUP_MASK_REGIDS
	.align		4
.L_601:
        /*0254*/ 	.byte	0x04, 0x29
        /*0256*/ 	.short	(.L_603 - .L_602)


	//   ....[0]....
.L_602:
        /*0258*/ 	.word	0xffffffff


	//   ....[1]....
        /*025c*/ 	.word	0xffffffff


	//   ....[2]....
        /*0260*/ 	.word	0xffffffff


	//   ....[3]....
        /*0264*/ 	.word	0xffffffff


	//   ....[4]....
        /*0268*/ 	.word	0xffffffff


	//   ....[5]....
        /*026c*/ 	.word	0xffffffff


	//   ....[6]....
        /*0270*/ 	.word	0xffffffff


	//   ....[7]....
        /*0274*/ 	.word	0xffffffff


	//   ....[8]....
        /*0278*/ 	.word	0xffffffff


	//   ....[9]....
        /*027c*/ 	.word	0xffffffff


	//   ....[10]....
        /*0280*/ 	.word	0xffffffff


	//   ....[11]....
        /*0284*/ 	.word	0xffffffff


	//   ....[12]....
        /*0288*/ 	.word	0xffffffff


	//   ....[13]....
        /*028c*/ 	.word	0xffffffff


	//   ....[14]....
        /*0290*/ 	.word	0xffffffff


	//   ....[15]....
        /*0294*/ 	.word	0xffffffff


	//   ....[16]....
        /*0298*/ 	.word	0xffffffff


	//   ....[17]....
        /*029c*/ 	.word	0xffffffff


	//   ....[18]....
        /*02a0*/ 	.word	0xffffffff


	//   ....[19]....
        /*02a4*/ 	.word	0xffffffff


	//   ....[20]....
        /*02a8*/ 	.word	0xffffffff


	//   ....[21]....
        /*02ac*/ 	.word	0xffffffff


	//   ....[22]....
        /*02b0*/ 	.word	0xffffffff


	//   ....[23]....
        /*02b4*/ 	.word	0xffffffff


	//   ....[24]....
        /*02b8*/ 	.word	0xffffffff


	//   ....[25]....
        /*02bc*/ 	.word	0xffffffff


	//   ....[26]....
        /*02c0*/ 	.word	0xffffffff


	//   ....[27]....
        /*02c4*/ 	.word	0xffffffff


	//   ....[28]....
        /*02c8*/ 	.word	0xffffffff


	//   ....[29]....
        /*02cc*/ 	.word	0xffffffff


	//   ....[30]....
        /*02d0*/ 	.word	0xffffffff


	//   ....[31]....
        /*02d4*/ 	.word	0xffffffff


	//   ....[32]....
        /*02d8*/ 	.word	0xffffffff


	//   ....[33]....
        /*02dc*/ 	.word	0xffffffff


	//   ....[34]....
        /*02e0*/ 	.word	0xffffffff


	//   ....[35]....
        /*02e4*/ 	.word	0xffffffff


	//   ....[36]....
        /*02e8*/ 	.word	0xffffffff


	//   ....[37]....
        /*02ec*/ 	.word	0xffffffff


	//   ....[38]....
        /*02f0*/ 	.word	0xffffffff


	//   ....[39]....
        /*02f4*/ 	.word	0xffffffff


	//   ....[40]....
        /*02f8*/ 	.word	0xffffffff


	//   ....[41]....
        /*02fc*/ 	.word	0xffffffff


	//   ....[42]....
        /*0300*/ 	.word	0xffffffff


	//   ....[43]....
        /*0304*/ 	.word	0xffffffff


	//   ....[44]....
        /*0308*/ 	.word	0xffffffff


	//   ....[45]....
        /*030c*/ 	.word	0xffffffff


	//   ....[46]....
        /*0310*/ 	.word	0xffffffff


	//   ....[47]....
        /*0314*/ 	.word	0xffffffff


	//   ....[48]....
        /*0318*/ 	.word	0xffffffff


	//   ....[49]....
        /*031c*/ 	.word	0xffffffff


	//   ....[50]....
        /*0320*/ 	.word	0xffffffff


	//   ....[51]....
        /*0324*/ 	.word	0xffffffff


	//   ....[52]....
        /*0328*/ 	.word	0xffffffff


	//   ....[53]....
        /*032c*/ 	.word	0xffffffff


	//   ....[54]....
        /*0330*/ 	.word	0xffffffff


	//   ....[55]....
        /*0334*/ 	.word	0xffffffff


	//   ....[56]....
        /*0338*/ 	.word	0xffffffff


	//   ....[57]....
        /*033c*/ 	.word	0xffffffff


	//   ....[58]....
        /*0340*/ 	.word	0xffffffff


	//   ....[59]....
        /*0344*/ 	.word	0xffffffff


	//   ....[60]....
        /*0348*/ 	.word	0xffffffff


	//   ....[61]....
        /*034c*/ 	.word	0xffffffff


	//   ....[62]....
        /*0350*/ 	.word	0xffffffff


	//   ....[63]....
        /*0354*/ 	.word	0xffffffff


	//   ....[64]....
        /*0358*/ 	.word	0xffffffff


	//   ....[65]....
        /*035c*/ 	.word	0xffffffff


	//   ....[66]....
        /*0360*/ 	.word	0x0500000f


	//   ....[67]....
        /*0364*/ 	.word	0x0500000f


	//   ....[68]....
        /*0368*/ 	.word	0x0500000f


	//   ....[69]....
        /*036c*/ 	.word	0x0500000f


	//   ....[70]....
        /*0370*/ 	.word	0x0500000f


	//   ....[71]....
        /*0374*/ 	.word	0x0500000f


	//   ....[72]....
        /*0378*/ 	.word	0x0500000f


	//   ....[73]....
        /*037c*/ 	.word	0x0500000f


	//   ....[74]....
        /*0380*/ 	.word	0x0500000f


	//   ....[75]....
        /*0384*/ 	.word	0x0500000f


	//   ....[76]....
        /*0388*/ 	.word	0x0500000f


	//   ....[77]....
        /*038c*/ 	.word	0x0500000f


	//   ....[78]....
        /*0390*/ 	.word	0x0500000f


	//   ....[79]....
        /*0394*/ 	.word	0x0500000f


	//   ....[80]....
        /*0398*/ 	.word	0x0500000f


	//   ....[81]....
        /*039c*/ 	.word	0x0500000f


	//   ....[82]....
        /*03a0*/ 	.word	0x0500000f


	//   ....[83]....
        /*03a4*/ 	.word	0x0500000f


	//   ....[84]....
        /*03a8*/ 	.word	0x0500000f


	//----- nvinfo : EIATTR_COOP_GROUP_INSTR_OFFSETS
	.align		4
.L_603:
        /*03ac*/ 	.byte	0x04, 0x28
        /*03ae*/ 	.short	(.L_605 - .L_604)


	//   ....[0]....
.L_604:
        /*03b0*/ 	.word	0x00000070


	//   ....[1]....
        /*03b4*/ 	.word	0x000001a0


	//   ....[2]....
        /*03b8*/ 	.word	0x000001f0


	//   ....[3]....
        /*03bc*/ 	.word	0x00000400


	//   ....[4]....
        /*03c0*/ 	.word	0x00000560


	//   ....[5]....
        /*03c4*/ 	.word	0x00000680


	//   ....[6]....
        /*03c8*/ 	.word	0x000007e0


	//   ....[7]....
        /*03cc*/ 	.word	0x00001970


	//   ....[8]....
        /*03d0*/ 	.word	0x00003110


	//   ....[9]....
        /*03d4*/ 	.word	0x000040e0


	//   ....[10]....
        /*03d8*/ 	.word	0x00005070


	//   ....[11]....
        /*03dc*/ 	.word	0x00005170


	//   ....[12]....
        /*03e0*/ 	.word	0x000054a0


	//   ....[13]....
        /*03e4*/ 	.word	0x00005530


	//   ....[14]....
        /*03e8*/ 	.word	0x00005de0


	//   ....[15]....
        /*03ec*/ 	.word	0x00006a30


	//   ....[16]....
        /*03f0*/ 	.word	0x00007940


	//   ....[17]....
        /*03f4*/ 	.word	0x00007a40


	//   ....[18]....
        /*03f8*/ 	.word	0x00007d80


	//   ....[19]....
        /*03fc*/ 	.word	0x00007e10


	//   ....[20]....
        /*0400*/ 	.word	0x00008fe0


	//   ....[21]....
        /*0404*/ 	.word	0x00009c70


	//   ....[22]....
        /*0408*/ 	.word	0x0000a920


	//   ....[23]....
        /*040c*/ 	.word	0x0000a950


	//   ....[24]....
        /*0410*/ 	.word	0x0000abb0


	//   ....[25]....
        /*0414*/ 	.word	0x0000ad80


	//   ....[26]....
        /*0418*/ 	.word	0x0000bd70


	//   ....[27]....
        /*041c*/ 	.word	0x0000bdd0


	//   ....[28]....
        /*0420*/ 	.word	0x0000be00


	//   ....[29]....
        /*0424*/ 	.word	0x0000be70


	//   ....[30]....
        /*0428*/ 	.word	0x0000be80


	//   ....[31]....
        /*042c*/ 	.word	0x0000d7d0


	//   ....[32]....
        /*0430*/ 	.word	0x0000f220


	//   ....[33]....
        /*0434*/ 	.word	0x0000f3b0


	//   ....[34]....
        /*0438*/ 	.word	0x0000f3e0


	//   ....[35]....
        /*043c*/ 	.word	0x0000f420


	//   ....[36]....
        /*0440*/ 	.word	0x0000f490


	//   ....[37]....
        /*0444*/ 	.word	0x0000f4f0


	//   ....[38]....
        /*0448*/ 	.word	0x0000f530


	//   ....[39]....
        /*044c*/ 	.word	0x0000f6e0


	//   ....[40]....
        /*0450*/ 	.word	0x0000f740


	//   ....[41]....
        /*0454*/ 	.word	0x0000f780


	//   ....[42]....
        /*0458*/ 	.word	0x0000f7c0


	//   ....[43]....
        /*045c*/ 	.word	0x0000f7f0


	//   ....[44]....
        /*0460*/ 	.word	0x0000f820


	//   ....[45]....
        /*0464*/ 	.word	0x0000f8c0


	//   ....[46]....
        /*0468*/ 	.word	0x0000f920


	//   ....[47]....
        /*046c*/ 	.word	0x0000f9b0


	//   ....[48]....
        /*0470*/ 	.word	0x00013880


	//   ....[49]....
        /*0474*/ 	.word	0x00013890


	//   ....[50]....
        /*0478*/ 	.word	0x000139b0


	//   ....[51]....
        /*047c*/ 	.word	0x00013a10


	//   ....[52]....
        /*0480*/ 	.word	0x00013a50


	//   ....[53]....
        /*0484*/ 	.word	0x00013a90


	//   ....[54]....
        /*0488*/ 	.word	0x00013ac0


	//   ....[55]....
        /*048c*/ 	.word	0x00013af0


	//   ....[56]....
        /*0490*/ 	.word	0x00013c90


	//   ....[57]....
        /*0494*/ 	.word	0x00013cf0


	//   ....[58]....
        /*0498*/ 	.word	0x00013d30


	//   ....[59]....
        /*049c*/ 	.word	0x00013d70


	//   ....[60]....
        /*04a0*/ 	.word	0x00013da0


	//   ....[61]....
        /*04a4*/ 	.word	0x00013dd0


	//   ....[62]....
        /*04a8*/ 	.word	0x00013e90


	//   ....[63]....
        /*04ac*/ 	.word	0x00013eb0


	//   ....[64]....
        /*04b0*/ 	.word	0x00013f20


	//   ....[65]....
        /*04b4*/ 	.word	0x000145b0


	//   ....[66]....
        /*04b8*/ 	.word	0x00014b90


	//   ....[67]....
        /*04bc*/ 	.word	0x00014fb0


	//   ....[68]....
        /*04c0*/ 	.word	0x00015040


	//   ....[69]....
        /*04c4*/ 	.word	0x000150e0


	//   ....[70]....
        /*04c8*/ 	.word	0x00015190


	//   ....[71]....
        /*04cc*/ 	.word	0x00015210


	//   ....[72]....
        /*04d0*/ 	.word	0x00015290


	//   ....[73]....
        /*04d4*/ 	.word	0x00015310


	//   ....[74]....
        /*04d8*/ 	.word	0x00015390


	//   ....[75]....
        /*04dc*/ 	.word	0x00015420


	//   ....[76]....
        /*04e0*/ 	.word	0x000154d0


	//   ....[77]....
        /*04e4*/ 	.word	0x00015550


	//   ....[78]....
        /*04e8*/ 	.word	0x000155d0


	//   ....[79]....
        /*04ec*/ 	.word	0x00015650


	//   ....[80]....
        /*04f0*/ 	.word	0x000156d0


	//   ....[81]....
        /*04f4*/ 	.word	0x00015740


	//   ....[82]....
        /*04f8*/ 	.word	0x000157e0


	//   ....[83]....
        /*04fc*/ 	.word	0x00015870


	//   ....[84]....
        /*0500*/ 	.word	0x000159a0


	//----- nvinfo : EIATTR_REG_RECONFIG
	.align		4
.L_605:
        /*0504*/ 	.byte	0x01, 0x54
	.zero		2


	//----- nvinfo : EIATTR_SYSCALL_OFFSETS
	.align		4
        /*0508*/ 	.byte	0x04, 0x46
        /*050a*/ 	.short	(.L_607 - .L_606)


	//   ....[0]....
.L_606:
        /*050c*/ 	.word	0x000032c0


	//   ....[1]....
        /*0510*/ 	.word	0x00010730


	//   ....[2]....
        /*0514*/ 	.word	0x00010870


	//   ....[3]....
        /*0518*/ 	.word	0x00010970


	//----- nvinfo : EIATTR_MBARRIER_INSTR_OFFSETS
	.align		4
.L_607:
        /*051c*/ 	.byte	0x04, 0x39
        /*051e*/ 	.short	(.L_609 - .L_608)


	//   ....[0]....
.L_608:
        /*0520*/ 	.word	0x000002e0
        /*0524*/ 	.word	0x000000ff
        /*0528*/ 	.word	0x00038800
        /*052c*/ 	.short	0x0100
        /*052e*/ 	.byte	0x08
	.zero		1


	//   ....[1]....
        /*0530*/ 	.word	0x000002f0
        /*0534*/ 	.word	0x000000ff
        /*0538*/ 	.word	0x00038810
        /*053c*/ 	.short	0x0100
        /*053e*/ 	.byte	0x08
	.zero		1


	//   ....[2]....
        /*0540*/ 	.word	0x00000300
        /*0544*/ 	.word	0x000000ff
        /*0548*/ 	.word	0x00038820
        /*054c*/ 	.short	0x0100
        /*054e*/ 	.byte	0x08
	.zero		1


	//   ....[3]....
        /*0550*/ 	.word	0x000003b0
        /*0554*/ 	.word	0x000000ff
        /*0558*/ 	.word	0x00038830
        /*055c*/ 	.short	0x0100
        /*055e*/ 	.byte	0x06
	.zero		1


	//   ....[4]....
        /*0560*/ 	.word	0x000003c0
        /*0564*/ 	.word	0x000000ff
        /*0568*/ 	.word	0x00038840
        /*056c*/ 	.short	0x0100
        /*056e*/ 	.byte	0x06
	.zero		1


	//   ....[5]....
        /*0570*/ 	.word	0x000003d0
        /*0574*/ 	.word	0x000000ff
        /*0578*/ 	.word	0x00038838
        /*057c*/ 	.short	0x0100
        /*057e*/ 	.byte	0x06
	.zero		1


	//   ....[6]....
        /*0580*/ 	.word	0x000003e0
        /*0584*/ 	.word	0x000000ff
        /*0588*/ 	.word	0x00038848
        /*058c*/ 	.short	0x0100
        /*058e*/ 	.byte	0x06
	.zero		1


	//   ....[7]....
        /*0590*/ 	.word	0x00000510
        /*0594*/ 	.word	0x000000ff
        /*0598*/ 	.word	0x00038850
        /*059c*/ 	.short	0x0100
        /*059e*/ 	.byte	0x08
	.zero		1


	//   ....[8]....
        /*05a0*/ 	.word	0x00000520
        /*05a4*/ 	.word	0x000000ff
        /*05a8*/ 	.word	0x00038860
        /*05ac*/ 	.short	0x0100
        /*05ae*/ 	.byte	0x08
	.zero		1


	//   ....[9]....
        /*05b0*/ 	.word	0x00000530
        /*05b4*/ 	.word	0x000000ff
        /*05b8*/ 	.word	0x00038858
        /*05bc*/ 	.short	0x0100
        /*05be*/ 	.byte	0x08
	.zero		1


	//   ....[10]....
        /*05c0*/ 	.word	0x00000540
        /*05c4*/ 	.word	0x000000ff
        /*05c8*/ 	.word	0x00038868
        /*05cc*/ 	.short	0x0100
        /*05ce*/ 	.byte	0x08
	.zero		1


	//   ....[11]....
        /*05d0*/ 	.word	0x00000630
        /*05d4*/ 	.word	0x000000ff
        /*05d8*/ 	.word	0x00038870
        /*05dc*/ 	.short	0x0100
        /*05de*/ 	.byte	0x06
	.zero		1


	//   ....[12]....
        /*05e0*/ 	.word	0x00000640
        /*05e4*/ 	.word	0x000000ff
        /*05e8*/ 	.word	0x00038880
        /*05ec*/ 	.short	0x0100
        /*05ee*/ 	.byte	0x06
	.zero		1


	//   ....[13]....
        /*05f0*/ 	.word	0x00000650
        /*05f4*/ 	.word	0x000000ff
        /*05f8*/ 	.word	0x00038878
        /*05fc*/ 	.short	0x0100
        /*05fe*/ 	.byte	0x06
	.zero		1


	//   ....[14]....
        /*0600*/ 	.word	0x00000660
        /*0604*/ 	.word	0x000000ff
        /*0608*/ 	.word	0x00038888
        /*060c*/ 	.short	0x0100
        /*060e*/ 	.byte	0x06
	.zero		1


	//   ....[15]....
        /*0610*/ 	.word	0x00000790
        /*0614*/ 	.word	0x000000ff
        /*0618*/ 	.word	0x00038890
        /*061c*/ 	.short	0x0100
        /*061e*/ 	.byte	0x08
	.zero		1


	//   ....[16]....
        /*0620*/ 	.word	0x000007a0
        /*0624*/ 	.word	0x000000ff
        /*0628*/ 	.word	0x000388a0
        /*062c*/ 	.short	0x0100
        /*062e*/ 	.byte	0x08
	.zero		1


	//   ....[17]....
        /*0630*/ 	.word	0x000007b0
        /*0634*/ 	.word	0x000000ff
        /*0638*/ 	.word	0x00038898
        /*063c*/ 	.short	0x0100
        /*063e*/ 	.byte	0x08
	.zero		1


	//   ....[18]....
        /*0640*/ 	.word	0x000007c0
        /*0644*/ 	.word	0x000000ff
        /*0648*/ 	.word	0x000388a8
        /*064c*/ 	.short	0x0100
        /*064e*/ 	.byte	0x08
	.zero		1


	//   ....[19]....
        /*0650*/ 	.word	0x000008f0
        /*0654*/ 	.word	0x000000ff
        /*0658*/ 	.word	0x000388b0
        /*065c*/ 	.short	0x0100
        /*065e*/ 	.byte	0x08
	.zero		1


	//   ....[20]....
        /*0660*/ 	.word	0x00000900
        /*0664*/ 	.word	0x000000ff
        /*0668*/ 	.word	0x000388c0
        /*066c*/ 	.short	0x0100
        /*066e*/ 	.byte	0x08
	.zero		1


	//   ....[21]....
        /*0670*/ 	.word	0x00000910
        /*0674*/ 	.word	0x000000ff
        /*0678*/ 	.word	0x000388b8
        /*067c*/ 	.short	0x0100
        /*067e*/ 	.byte	0x08
	.zero		1


	//   ....[22]....
        /*0680*/ 	.word	0x00000920
        /*0684*/ 	.word	0x000000ff
        /*0688*/ 	.word	0x000388c8
        /*068c*/ 	.short	0x0100
        /*068e*/ 	.byte	0x08
	.zero		1


	//   ....[23]....
        /*0690*/ 	.word	0x00001d20
        /*0694*/ 	.word	0x00000004
        /*0698*/ 	.word	0x00000000
        /*069c*/ 	.short	0x0101
        /*069e*/ 	.byte	0x3f
	.zero		1


	//   ....[24]....
        /*06a0*/ 	.word	0x000027f0
        /*06a4*/ 	.word	0x00000004
        /*06a8*/ 	.word	0x00000000
        /*06ac*/ 	.short	0x0101
        /*06ae*/ 	.byte	0x3f
	.zero		1


	//   ....[25]....
        /*06b0*/ 	.word	0x00003340
        /*06b4*/ 	.word	0x00000011
        /*06b8*/ 	.word	0x00038800
        /*06bc*/ 	.short	0x010a
        /*06be*/ 	.byte	0x3f
	.zero		1


	//   ....[26]....
        /*06c0*/ 	.word	0x000033a0
        /*06c4*/ 	.word	0x00000006
        /*06c8*/ 	.word	0x00038830
        /*06cc*/ 	.short	0x010a
        /*06ce*/ 	.byte	0x3f
	.zero		1


	//   ....[27]....
        /*06d0*/ 	.word	0x00003410
        /*06d4*/ 	.word	0x00000006
        /*06d8*/ 	.word	0x00038830
        /*06dc*/ 	.short	0x010a
        /*06de*/ 	.byte	0x3f
	.zero		1


	//   ....[28]....
        /*06e0*/ 	.word	0x00003690
        /*06e4*/ 	.word	0x00000011
        /*06e8*/ 	.word	0x00038810
        /*06ec*/ 	.short	0x010a
        /*06ee*/ 	.byte	0x3f
	.zero		1


	//   ....[29]....
        /*06f0*/ 	.word	0x000036d0
        /*06f4*/ 	.word	0x00000006
        /*06f8*/ 	.word	0x00038850
        /*06fc*/ 	.short	0x010a
        /*06fe*/ 	.byte	0x3f
	.zero		1


	//   ....[30]....
        /*0700*/ 	.word	0x000037a0
        /*0704*/ 	.word	0x00000006
        /*0708*/ 	.word	0x00038850
        /*070c*/ 	.short	0x010a
        /*070e*/ 	.byte	0x3f
	.zero		1


	//   ....[31]....
        /*0710*/ 	.word	0x000057d0
        /*0714*/ 	.word	0x00000018
        /*0718*/ 	.word	0x00000000
        /*071c*/ 	.short	0x0101
        /*071e*/ 	.byte	0x3f
	.zero		1


	//   ....[32]....
        /*0720*/ 	.word	0x00005e00
        /*0724*/ 	.word	0x00000006
        /*0728*/ 	.word	0x00000000
        /*072c*/ 	.short	0x0101
        /*072e*/ 	.byte	0x3f
	.zero		1


	//   ....[33]....
        /*0730*/ 	.word	0x00005f00
        /*0734*/ 	.word	0x0000000a
        /*0738*/ 	.word	0x00038830
        /*073c*/ 	.short	0x010a
        /*073e*/ 	.byte	0x3f
	.zero		1


	//   ....[34]....
        /*0740*/ 	.word	0x00005f50
        /*0744*/ 	.word	0x0000000a
        /*0748*/ 	.word	0x00038830
        /*074c*/ 	.short	0x010a
        /*074e*/ 	.byte	0x3f
	.zero		1


	//   ....[35]....
        /*0750*/ 	.word	0x000060f0
        /*0754*/ 	.word	0x0000000a
        /*0758*/ 	.word	0x00038850
        /*075c*/ 	.short	0x010a
        /*075e*/ 	.byte	0x3f
	.zero		1


	//   ....[36]....
        /*0760*/ 	.word	0x00006130
        /*0764*/ 	.word	0x0000000a
        /*0768*/ 	.word	0x00038850
        /*076c*/ 	.short	0x010a
        /*076e*/ 	.byte	0x3f
	.zero		1


	//   ....[37]....
        /*0770*/ 	.word	0x00008060
        /*0774*/ 	.word	0x0000000f
        /*0778*/ 	.word	0x00000000
        /*077c*/ 	.short	0x0101
        /*077e*/ 	.byte	0x3f
	.zero		1


	//   ....[38]....
        /*0780*/ 	.word	0x00009000
        /*0784*/ 	.word	0x0000000a
        /*0788*/ 	.word	0x00000000
        /*078c*/ 	.short	0x0101
        /*078e*/ 	.byte	0x3f
	.zero		1


	//   ....[39]....
        /*0790*/ 	.word	0x00009140
        /*0794*/ 	.word	0x00000009
        /*0798*/ 	.word	0x00038830
        /*079c*/ 	.short	0x010a
        /*079e*/ 	.byte	0x3f
	.zero		1


	//   ....[40]....
        /*07a0*/ 	.word	0x00009190
        /*07a4*/ 	.word	0x00000009
        /*07a8*/ 	.word	0x00038830
        /*07ac*/ 	.short	0x010a
        /*07ae*/ 	.byte	0x3f
	.zero		1


	//   ....[41]....
        /*07b0*/ 	.word	0x00009330
        /*07b4*/ 	.word	0x00000009
        /*07b8*/ 	.word	0x00038850
        /*07bc*/ 	.short	0x010a
        /*07be*/ 	.byte	0x3f
	.zero		1


	//   ....[42]....
        /*07c0*/ 	.word	0x00009370
        /*07c4*/ 	.word	0x00000009
        /*07c8*/ 	.word	0x00038850
        /*07cc*/ 	.short	0x010a
        /*07ce*/ 	.byte	0x3f
	.zero		1


	//   ....[43]....
        /*07d0*/ 	.word	0x0000b0f0
        /*07d4*/ 	.word	0x00000098
        /*07d8*/ 	.word	0x00000000
        /*07dc*/ 	.short	0x0101
        /*07de*/ 	.byte	0x3f
	.zero		1


	//   ....[44]....
        /*07e0*/ 	.word	0x0000bd90
        /*07e4*/ 	.word	0x00000009
        /*07e8*/ 	.word	0x00000000
        /*07ec*/ 	.short	0x0101
        /*07ee*/ 	.byte	0x3f
	.zero		1


	//   ....[45]....
        /*07f0*/ 	.word	0x0000e220
        /*07f4*/ 	.word	0x00000000
        /*07f8*/ 	.word	0x00000000
        /*07fc*/ 	.short	0x0101
        /*07fe*/ 	.byte	0x3f
	.zero		1


	//   ....[46]....
        /*0800*/ 	.word	0x00010ec0
        /*0804*/ 	.word	0x00000008
        /*0808*/ 	.word	0x00038840
        /*080c*/ 	.short	0x010a
        /*080e*/ 	.byte	0x3f
	.zero		1


	//   ....[47]....
        /*0810*/ 	.word	0x000116b0
        /*0814*/ 	.word	0x0000000b
        /*0818*/ 	.word	0x00038820
        /*081c*/ 	.short	0x010a
        /*081e*/ 	.byte	0x3f
	.zero		1


	//   ....[48]....
        /*0820*/ 	.word	0x00011780
        /*0824*/ 	.word	0x00000006
        /*0828*/ 	.word	0x00038860
        /*082c*/ 	.short	0x010a
        /*082e*/ 	.byte	0x3f
	.zero		1


	//   ....[49]....
        /*0830*/ 	.word	0x00011f00
        /*0834*/ 	.word	0x00000002
        /*0838*/ 	.word	0x00038840
        /*083c*/ 	.short	0x010a
        /*083e*/ 	.byte	0x3f
	.zero		1


	//   ....[50]....
        /*0840*/ 	.word	0x00012110
        /*0844*/ 	.word	0x00000002
        /*0848*/ 	.word	0x00038860
        /*084c*/ 	.short	0x010a
        /*084e*/ 	.byte	0x3f
	.zero		1


	//   ....[51]....
        /*0850*/ 	.word	0x000127c0
        /*0854*/ 	.word	0x00000002
        /*0858*/ 	.word	0x00038840
        /*085c*/ 	.short	0x010a
        /*085e*/ 	.byte	0x3f
	.zero		1


	//   ....[52]....
        /*0860*/ 	.word	0x000129c0
        /*0864*/ 	.word	0x00000002
        /*0868*/ 	.word	0x00038860
        /*086c*/ 	.short	0x010a
        /*086e*/ 	.byte	0x3f
	.zero		1


	//   ....[53]....
        /*0870*/ 	.word	0x00013000
        /*0874*/ 	.word	0x00000002
        /*0878*/ 	.word	0x00038840
        /*087c*/ 	.short	0x010a
        /*087e*/ 	.byte	0x3f
	.zero		1


	//   ....[54]....
        /*0880*/ 	.word	0x00013210
        /*0884*/ 	.word	0x00000002
        /*0888*/ 	.word	0x00038860
        /*088c*/ 	.short	0x010a
        /*088e*/ 	.byte	0x3f
	.zero		1


	//   ....[55]....
        /*0890*/ 	.word	0x00014540
        /*0894*/ 	.word	0x00000000
        /*0898*/ 	.word	0x00038820
        /*089c*/ 	.short	0x010a
        /*089e*/ 	.byte	0x3f
	.zero		1


	//   ....[56]....
        /*08a0*/ 	.word	0x00014710
        /*08a4*/ 	.word	0x00000006
        /*08a8*/ 	.word	0x00000000
        /*08ac*/ 	.short	0x010a
        /*08ae*/ 	.byte	0x3f
	.zero		1


	//   ....[57]....
        /*08b0*/ 	.word	0x00014780
        /*08b4*/ 	.word	0x00000007
        /*08b8*/ 	.word	0x00000000
        /*08bc*/ 	.short	0x010a
        /*08be*/ 	.byte	0x3f
	.zero		1


	//   ....[58]....
        /*08c0*/ 	.word	0x000147f0
        /*08c4*/ 	.word	0x00000004
        /*08c8*/ 	.word	0x00000000
        /*08cc*/ 	.short	0x010a
        /*08ce*/ 	.byte	0x3f
	.zero		1


	//   ....[59]....
        /*08d0*/ 	.word	0x00014820
        /*08d4*/ 	.word	0x00000003
        /*08d8*/ 	.word	0x00000000
        /*08dc*/ 	.short	0x010a
        /*08de*/ 	.byte	0x3f
	.zero		1


	//   ....[60]....
        /*08e0*/ 	.word	0x00014880
        /*08e4*/ 	.word	0x00000011
        /*08e8*/ 	.word	0x00038800
        /*08ec*/ 	.short	0x010a
        /*08ee*/ 	.byte	0x3f
	.zero		1


	//   ....[61]....
        /*08f0*/ 	.word	0x000148d0
        /*08f4*/ 	.word	0x00000006
        /*08f8*/ 	.word	0x00038830
        /*08fc*/ 	.short	0x010a
        /*08fe*/ 	.byte	0x3f
	.zero		1


	//   ....[62]....
        /*0900*/ 	.word	0x00014920
        /*0904*/ 	.word	0x00000011
        /*0908*/ 	.word	0x00038810
        /*090c*/ 	.short	0x010a
        /*090e*/ 	.byte	0x3f
	.zero		1


	//   ....[63]....
        /*0910*/ 	.word	0x00014970
        /*0914*/ 	.word	0x00000006
        /*0918*/ 	.word	0x00038850
        /*091c*/ 	.short	0x010a
        /*091e*/ 	.byte	0x3f
	.zero		1


	//   ....[64]....
        /*0920*/ 	.word	0x000149c0
        /*0924*/ 	.word	0x0000000a
        /*0928*/ 	.word	0x00038830
        /*092c*/ 	.short	0x010a
        /*092e*/ 	.byte	0x3f
	.zero		1


	//   ....[65]....
        /*0930*/ 	.word	0x00014a10
        /*0934*/ 	.word	0x0000000a
        /*0938*/ 	.word	0x00038850
        /*093c*/ 	.short	0x010a
        /*093e*/ 	.byte	0x3f
	.zero		1


	//   ....[66]....
        /*0940*/ 	.word	0x00014a60
        /*0944*/ 	.word	0x00000009
        /*0948*/ 	.word	0x00038830
        /*094c*/ 	.short	0x010a
        /*094e*/ 	.byte	0x3f
	.zero		1


	//   ....[67]....
        /*0950*/ 	.word	0x00014ab0
        /*0954*/ 	.word	0x00000009
        /*0958*/ 	.word	0x00038850
        /*095c*/ 	.short	0x010a
        /*095e*/ 	.byte	0x3f
	.zero		1


	//   ....[68]....
        /*0960*/ 	.word	0x00014c50
        /*0964*/ 	.word	0x00000008
        /*0968*/ 	.word	0x00038840
        /*096c*/ 	.short	0x010a
        /*096e*/ 	.byte	0x3f
	.zero		1


	//   ....[69]....
        /*0970*/ 	.word	0x00014cd0
        /*0974*/ 	.word	0x00000008
        /*0978*/ 	.word	0x00038820
        /*097c*/ 	.short	0x010a
        /*097e*/ 	.byte	0x3f
	.zero		1


	//   ....[70]....
        /*0980*/ 	.word	0x00014d20
        /*0984*/ 	.word	0x00000006
        /*0988*/ 	.word	0x00038860
        /*098c*/ 	.short	0x010a
        /*098e*/ 	.byte	0x3f
	.zero		1


	//   ....[71]....
        /*0990*/ 	.word	0x00014d70
        /*0994*/ 	.word	0x00000002
        /*0998*/ 	.word	0x00038840
        /*099c*/ 	.short	0x010a
        /*099e*/ 	.byte	0x3f
	.zero		1


	//   ....[72]....
        /*09a0*/ 	.word	0x00014dc0
        /*09a4*/ 	.word	0x00000002
        /*09a8*/ 	.word	0x00038860
        /*09ac*/ 	.short	0x010a
        /*09ae*/ 	.byte	0x3f
	.zero		1


	//   ....[73]....
        /*09b0*/ 	.word	0x00014e10
        /*09b4*/ 	.word	0x00000002
        /*09b8*/ 	.word	0x00038840
        /*09bc*/ 	.short	0x010a
        /*09be*/ 	.byte	0x3f
	.zero		1


	//   ....[74]....
        /*09c0*/ 	.word	0x00014e60
        /*09c4*/ 	.word	0x00000002
        /*09c8*/ 	.word	0x00038860
        /*09cc*/ 	.short	0x010a
        /*09ce*/ 	.byte	0x3f
	.zero		1


	//   ....[75]....
        /*09d0*/ 	.word	0x00014eb0
        /*09d4*/ 	.word	0x00000002
        /*09d8*/ 	.word	0x00038840
        /*09dc*/ 	.short	0x010a
        /*09de*/ 	.byte	0x3f
	.zero		1


	//   ....[76]....
        /*09e0*/ 	.word	0x00014f00
        /*09e4*/ 	.word	0x00000002
        /*09e8*/ 	.word	0x00038860
        /*09ec*/ 	.short	0x010a
        /*09ee*/ 	.byte	0x3f
	.zero		1


	//   ....[77]....
        /*09f0*/ 	.word	0x000158c0
        /*09f4*/ 	.word	0x00000000
        /*09f8*/ 	.word	0x00038820
        /*09fc*/ 	.short	0x010a
        /*09fe*/ 	.byte	0x3f
	.zero		1


	//   ....[78]....
        /*0a00*/ 	.word	0x00015a60
        /*0a04*/ 	.word	0x00000006
        /*0a08*/ 	.word	0x00000000
        /*0a0c*/ 	.short	0x010a
        /*0a0e*/ 	.byte	0x3f
	.zero		1


	//   ....[79]....
        /*0a10*/ 	.word	0x00015ab0
        /*0a14*/ 	.word	0x00000007
        /*0a18*/ 	.word	0x00000000
        /*0a1c*/ 	.short	0x010a
        /*0a1e*/ 	.byte	0x3f
	.zero		1


	//   ....[80]....
        /*0a20*/ 	.word	0x00015b00
        /*0a24*/ 	.word	0x00000004
        /*0a28*/ 	.word	0x00000000
        /*0a2c*/ 	.short	0x010a
        /*0a2e*/ 	.byte	0x3f
	.zero		1


	//----- nvinfo : EIATTR_NUM_MBARRIERS
	.align		4
.L_609:
        /*0a30*/ 	.byte	0x03, 0x38
        /*0a32*/ 	.short	0x0017


	//----- nvinfo : EIATTR_EXIT_INSTR_OFFSETS
	.align		4
        /*0a34*/ 	.byte	0x04, 0x1c
        /*0a36*/ 	.short	(.L_611 - .L_610)


	//   ....[0]....
.L_610:
        /*0a38*/ 	.word	0x00000af0


	//   ....[1]....
        /*0a3c*/ 	.word	0x0000f1e0


	//   ....[2]....
        /*0a40*/ 	.word	0x0000f240


	//   ....[3]....
        /*0a44*/ 	.word	0x00014870


	//----- nvinfo : EIATTR_MAX_THREADS
	.align		4
.L_611:
        /*0a48*/ 	.byte	0x04, 0x05
        /*0a4a*/ 	.short	(.L_613 - .L_612)
.L_612:
        /*0a4c*/ 	.word	0x00000180
        /*0a50*/ 	.word	0x00000001
        /*0a54*/ 	.word	0x00000001


	//----- nvinfo : EIATTR_CRS_STACK_SIZE
	.align		4
.L_613:
        /*0a58*/ 	.byte	0x04, 0x1e
        /*0a5a*/ 	.short	(.L_615 - .L_614)
.L_614:
        /*0a5c*/ 	.word	0x00000000


	//----- nvinfo : EIATTR_CBANK_PARAM_SIZE
	.align		4
.L_615:
        /*0a60*/ 	.byte	0x03, 0x19
        /*0a62*/ 	.short	0x0b70


	//----- nvinfo : EIATTR_PARAM_CBANK
	.align		4
        /*0a64*/ 	.byte	0x04, 0x0a
        /*0a66*/ 	.short	(.L_617 - .L_616)
	.align		4
.L_616:
        /*0a68*/ 	.word	index@(.nv.constant0._ZN7cutlass13device_kernelIN5flash11enable_sm90INS1_16FlashAttnFwdSm90INS1_25CollectiveMainloopFwdSm90ILi2EN4cute5tupleIJNS5_1CILi1EEES8_S8_EEENS6_IJNS7_ILi64EEESA_SA_EEELi512ENS_6half_tEfNS_4arch4Sm90ELb1ELb0ELb0ELb1ELb0ELb0ELb1ELb0ELb0ELb0ELb0ELb0EEENS1_21CollectiveEpilogueFwdINS6_IJSA_NS7_ILi512EEESA_EEES9_SC_SE_Li256ELb1ELb0ELb0ELb0EEENS1_36VarlenDynamicPersistentTileSchedulerILi64ELi64ELi256ELi32ELb0ELb0ELb1ELb1ELb1ELb1EEEEEEEEEvNT_6ParamsE)
        /*0a6c*/ 	.short	0x0210
        /*0a6e*/ 	.short	0x0b70


	//----- nvinfo : EIATTR_SW_WAR
	.align		4
.L_617:
        /*0a70*/ 	.byte	0x04, 0x36
        /*0a72*/ 	.short	(.L_619 - .L_618)
.L_618:
        /*0a74*/ 	.word	0x00000008
.L_619:


//--------------------- .nv.info._ZN7cutlass13device_kernelIN5flash11enable_sm90INS1_16FlashAttnFwdSm90INS1_25CollectiveMainloopFwdSm90ILi2EN4cute5tupleIJNS5_1CILi1EEES8_S8_EEENS6_IJNS7_ILi64EEESA_SA_EEELi512ENS_6half_tEfNS_4arch4Sm90ELb1ELb0ELb0ELb1ELb0ELb1ELb1ELb0ELb0ELb0ELb0ELb0EEENS1_21CollectiveEpilogueFwdINS6_IJSA_NS7_ILi512EEESA_EEES9_SC_SE_Li256ELb1ELb0ELb0ELb0EEENS1_36VarlenDynamicPersistentTileSchedulerILi64ELi64ELi256ELi32ELb0ELb0ELb1ELb1ELb1ELb1EEEEEEEEEvNT_6ParamsE --------------------------
	.section	.nv.info._ZN7cutlass13device_kernelIN5flash11enable_sm90INS1_16FlashAttnFwdSm90INS1_25CollectiveMainloopFwdSm90ILi2EN4cute5tupleIJNS5_1CILi1EEES8_S8_EEENS6_IJNS7_ILi64EEESA_SA_EEELi512ENS_6half_tEfNS_4arch4Sm90ELb1ELb0ELb0ELb1ELb0ELb1ELb1ELb0ELb0ELb0ELb0ELb0EEENS1_21CollectiveEpilogueFwdINS6_IJSA_NS7_ILi512EEESA_EEES9_SC_SE_Li256ELb1ELb0ELb0ELb0EEENS1_36VarlenDynamicPersistentTileSchedulerILi64ELi64ELi256ELi32ELb0ELb0ELb1ELb1ELb1ELb1EEEEEEEEEvNT_6ParamsE,"",@"SHT_CUDA_INFO"
	.sectionflags	@""
	.align	4


	//----- nvinfo : EIATTR_CUDA_API_VERSION
	.align		4
        /*0000*/ 	.byte	0x04, 0x37
        /*0002*/ 	.short	(.L_621 - .L_620)
.L_620:
        /*0004*/ 	.word	0x00000082


	//----- nvinfo : EIATTR_KPARAM_INFO
	.align		4
.L_621:
        /*0008*/ 	.byte	0x04, 0x17
        /*000a*/ 	.short	(.L_623 - .L_622)
.L_622:
        /*000c*/ 	.word	0x00000000
        /*0010*/ 	.short	0x0000
        /*0012*/ 	.short	0x0070
        /*0014*/ 	.byte	0x00, 0xf0, 0x01, 0x2c


	//----- nvinfo : EIATTR_SPARSE_MMA_MASK
	.align		4
.L_623:
        /*0018*/ 	.byte	0x03, 0x50
        /*001a*/ 	.short	0x0000


	//----- nvinfo : EIATTR_MAXREG_COUNT
	.align		4
        /*001c*/ 	.byte	0x03, 0x1b
        /*001e*/ 	.short	0x00a8


	//----- nvinfo : EIATTR_NUM_BARRIERS
	.align		4
        /*0020*/ 	.byte	0x02, 0x4c
        /*0022*/ 	.byte	0x10
	.zero		1


	//----- nvinfo : EIATTR_EXTERNS
	.align		4
        /*0024*/ 	.byte	0x04, 0x0f
        /*0026*/ 	.short	(.L_625 - .L_624)


	//   ....[0]....
	.align		4
.L_624:
        /*0028*/ 	.word	index@(__assertfail)


	//----- nvinfo : EIATTR_ANNOTATIONS
	.align		4
.L_625:
        /*002c*/ 	.byte	0x04, 0x55
        /*002e*/ 	.short	(.L_627 - .L_626)


	//   ....[0]....
.L_626:
        /* <DEDUP_REMOVED lines=42> */


	//----- nvinfo : EIATTR_MERCURY_ISA_VERSION
	.align		4
.L_627:
        /*02c0*/ 	.byte	0x03, 0x5f
        /*02c2*/ 	.short	0x0101


	//----- nvinfo : EIATTR_UNUSED_LOAD_BYTE_OFFSET
	.align		4
        /*02c4*/ 	.byte	0x04, 0x44
        /*02c6*/ 	.short	(.L_629 - .L_628)


	//   ....[0]....
.L_628:
        /*02c8*/ 	.word	0x00000b30
        /*02cc*/ 	.word	0x0000fff0


	//   ....[1]....
        /*02d0*/ 	.word	0x00013490
        /*02d4*/ 	.word	0x0000fff0


	//----- nvinfo : EIATTR_INT_WARP_WIDE_INSTR_OFFSETS
	.align		4
.L_629:
        /*02d8*/ 	.byte	0x04, 0x31
        /*02da*/ 	.short	(.L_631 - .L_630)


	//   ....[0]....
.L_630:
        /*02dc*/ 	.word	0x000001f0


	//   ....[1]....
        /*02e0*/ 	.word	0x00000230


	//   ....[2]....
        /*02e4*/ 	.word	0x000002a0


	//   ....[3]....
        /*02e8*/ 	.word	0x00000310


	//   ....[4]....
        /*02ec*/ 	.word	0x00017f70


	//   ....[5]....
        /*02f0*/ 	.word	0x00018020


	//   ....[6]....
        /*02f4*/ 	.word	0x000184b0


	//   ....[7]....
        /*02f8*/ 	.word	0x000184e0


	//   ....[8]....
        /*02fc*/ 	.word	0x0001b1b0


	//   ....[9]....
        /*0300*/ 	.word	0x0001b260


	//----- nvinfo : EIATTR_COOP_GROUP_MASK_REGIDS
	.align		4
.L_631:
        /*0304*/ 	.byte	0x04, 0x29
        /*0306*/ 	.short	(.L_633 - .L_632)


	//   ....[0]....
.L_632:
        /*0308*/ 	.word	0xffffffff


	//   ....[1]....
        /*030c*/ 	.word	0xffffffff


	//   ....[2]....
        /*0310*/ 	.word	0xffffffff


	//   ....[3]....
        /*0314*/ 	.word	0xffffffff


	//   ....[4]....
        /*0318*/ 	.word	0xffffffff


	//   ....[5]....
        /*031c*/ 	.word	0xffffffff


	//   ....[6]....
        /*0320*/ 	.word	0xffffffff


	//   ....[7]....
        /*0324*/ 	.word	0xffffffff


	//   ....[8]....
        /*0328*/ 	.word	0xffffffff


	//   ....[9]....
        /*032c*/ 	.word	0xffffffff


	//   ....[10]....
        /*0330*/ 	.word	0xffffffff


	//   ....[11]....
        /*0334*/ 	.word	0xffffffff


	//   ....[12]....
        /*0338*/ 	.word	0xffffffff


	//   ....[13]....
        /*033c*/ 	.word	0xffffffff


	//   ....[14]....
        /*0340*/ 	.word	0xffffffff


	//   ....[15]....
        /*0344*/ 	.word	0xffffffff


	//   ....[16]....
        /*0348*/ 	.word	0xffffffff


	//   ....[17]....
        /*034c*/ 	.word	0xffffffff


	//   ....[18]....
        /*0350*/ 	.word	0xffffffff


	//   ....[19]....
        /*0354*/ 	.word	0xffffffff


	//   ....[20]....
        /*0358*/ 	.word	0xffffffff


	//   ....[21]....
        /*035c*/ 	.word	0xffffffff


	//   ....[22]....
        /*0360*/ 	.word	0xffffffff


	//   ....[23]....
        /*0364*/ 	.word	0xffffffff


	//   ....[24]....
        /*0368*/ 	.word	0xffffffff


	//   ....[25]....
        /*036c*/ 	.word	0xffffffff


	//   ....[26]....
        /*0370*/ 	.word	0xffffffff


	//   ....[27]....
        /*0374*/ 	.word	0xffffffff


	//   ....[28]....
        /*0378*/ 	.word	0xffffffff


	//   ....[29]....
        /*037c*/ 	.word	0xffffffff


	//   ....[30]....
        /*0380*/ 	.word	0xffffffff


	//   ....[31]....
        /*0384*/ 	.word	0xffffffff


	//   ....[32]....
        /*0388*/ 	.word	0xffffffff


	//   ....[33]....
        /*038c*/ 	.word	0xffffffff


	//   ....[34]....
        /*0390*/ 	.word	0xffffffff


	//   ....[35]....
        /*0394*/ 	.word	0xffffffff


	//   ....[36]....
        /*0398*/ 	.word	0xffffffff


	//   ....[37]....
        /*039c*/ 	.word	0xffffffff


	//   ....[38]....
        /*03a0*/ 	.word	0xffffffff


	//   ....[39]....
        /*03a4*/ 	.word	0xffffffff


	//   ....[40]....
        /*03a8*/ 	.word	0xffffffff


	//   ....[41]....
        /*03ac*/ 	.word	0xffffffff


	//   ....[42]....
        /*03b0*/ 	.word	0xffffffff


	//   ....[43]....
        /*03b4*/ 	.word	0xffffffff


	//   ....[44]....
        /*03b8*/ 	.word	0xffffffff


	//   ....[45]....
        /*03bc*/ 	.word	0xffffffff


	//   ....[46]....
        /*03c0*/ 	.word	0xffffffff


	//   ....[47]....
        /*03c4*/ 	.word	0xffffffff


	//   ....[48]....
        /*03c8*/ 	.word	0xffffffff


	//   ....[49]....
        /*03cc*/ 	.word	0xffffffff


	//   ....[50]....
        /*03d0*/ 	.word	0xffffffff


	//   ....[51]....
        /*03d4*/ 	.word	0xffffffff


	//   ....[52]....
        /*03d8*/ 	.word	0xffffffff


	//   ....[53]....
        /*03dc*/ 	.word	0xffffffff


	//   ....[54]....
        /*03e0*/ 	.word	0xffffffff


	//   ....[55]....
        /*03e4*/ 	.word	0xffffffff


	//   ....[56]....
        /*03e8*/ 	.word	0xffffffff


	//   ....[57]....
        /*03ec*/ 	.word	0xffffffff


	//   ....[58]....
        /*03f0*/ 	.word	0xffffffff


	//   ....[59]....
        /*03f4*/ 	.word	0xffffffff


	//   ....[60]....
        /*03f8*/ 	.word	0xffffffff


	//   ....[61]....
        /*03fc*/ 	.word	0xffffffff


	//   ....[62]....
        /*0400*/ 	.word	0xffffffff


	//   ....[63]....
        /*0404*/ 	.word	0xffffffff


	//   ....[64]....
        /*0408*/ 	.word	0xffffffff


	//   ....[65]....
        /*040c*/ 	.word	0xffffffff


	//   ....[66]....
        /*0410*/ 	.word	0x0500000f


	//   ....[67]....
        /*0414*/ 	.word	0x0500000f


	//   ....[68]....
        /*0418*/ 	.word	0x0500000f


	//   ....[69]....
        /*041c*/ 	.word	0x0500000f


	//   ....[70]....
        /*0420*/ 	.word	0x0500000f


	//   ....[71]....
        /*0424*/ 	.word	0x0500000f


	//   ....[72]....
        /*0428*/ 	.word	0x0500000f


	//   ....[73]....
        /*042c*/ 	.word	0x0500000f


	//   ....[74]....
        /*0430*/ 	.word	0x0500000f


	//   ....[75]....
        /*0434*/ 	.word	0x0500000f


	//   ....[76]....
        /*0438*/ 	.word	0x0500000f


	//   ....[77]....
        /*043c*/ 	.word	0x0500000f


	//   ....[78]....
        /*0440*/ 	.word	0x0500000f


	//   ....[79]....
        /*0444*/ 	.word	0x0500000f


	//   ....[80]....
        /*0448*/ 	.word	0x0500000f


	//   ....[81]....
        /*044c*/ 	.word	0x0500000f


	//   ....[82]....
        /*0450*/ 	.word	0x0500000f


	//   ....[83]....
        /*0454*/ 	.word	0x0500000f


	//   ....[84]....
        /*0458*/ 	.word	0x0500000f


	//   ....[85]....
        /*045c*/ 	.word	0x0500000f


	//   ....[86]....
        /*0460*/ 	.word	0x0500000f


	//   ....[87]....
        /*0464*/ 	.word	0x0500000f


	//   ....[88]....
        /*0468*/ 	.word	0x0500000f


	//   ....[89]....
        /*046c*/ 	.word	0x0500000f


	//   ....[90]....
        /*0470*/ 	.word	0x0500000f


	//   ....[91]....
        /*0474*/ 	.word	0x0500000f


	//   ....[92]....
        /*0478*/ 	.word	0x0500000f


	//   ....[93]....
        /*047c*/ 	.word	0x0500000f


	//   ....[94]....
        /*0480*/ 	.word	0x0500000f


	//   ....[95]....
        /*0484*/ 	.word	0x0500000f


	//   ....[96]....
        /*0488*/ 	.word	0x0500000f


	//   ....[97]....
        /*048c*/ 	.word	0x0500000f


	//   ....[98]....
        /*0490*/ 	.word	0x0500000f


	//   ....[99]....
        /*0494*/ 	.word	0x0500000f


	//   ....[100]....
        /*0498*/ 	.word	0x0500000f


	//   ....[101]....
        /*049c*/ 	.word	0x0500000f


	//----- nvinfo : EIATTR_COOP_GROUP_INSTR_OFFSETS
	.align		4
.L_633:
        /*04a0*/ 	.byte	0x04, 0x28
        /*04a2*/ 	.short	(.L_635 - .L_634)


	//   ....[0]....
.L_634:
        /*04a4*/ 	.word	0x00000060


	//   ....[1]....
        /*04a8*/ 	.word	0x00000200


	//   ....[2]....
        /*04ac*/ 	.word	0x00000240


	//   ....[3]....
        /*04b0*/ 	.word	0x00000450


	//   ....[4]....
        /*04b4*/ 	.word	0x000005b0


	//   ....[5]....
        /*04b8*/ 	.word	0x000006d0


	//   ....[6]....
        /*04bc*/ 	.word	0x00000830


	//   ....[7]....
        /*04c0*/ 	.word	0x00004650


	//   ....[8]....
        /*04c4*/ 	.word	0x00005f50


	//   ....[9]....
        /*04c8*/ 	.word	0x000096e0


	//   ....[10]....
        /*04cc*/ 	.word	0x0000b170


	//   ....[11]....
        /*04d0*/ 	.word	0x0000b270


	//   ....[12]....
        /*04d4*/ 	.word	0x0000b5d0


	//   ....[13]....
        /*04d8*/ 	.word	0x0000b640


	//   ....[14]....
        /*04dc*/ 	.word	0x0000bf30


	//   ....[15]....
        /*04e0*/ 	.word	0x0000c530


	//   ....[16]....
        /*04e4*/ 	.word	0x0000dfc0


	//   ....[17]....
        /*04e8*/ 	.word	0x0000e160


	//   ....[18]....
        /*04ec*/ 	.word	0x0000e370


	//   ....[19]....
        /*04f0*/ 	.word	0x0000e4e0


	//   ....[20]....
        /*04f4*/ 	.word	0x0000f690


	//   ....[21]....
        /*04f8*/ 	.word	0x0000fcc0


	//   ....[22]....
        /*04fc*/ 	.word	0x00011510


	//   ....[23]....
        /*0500*/ 	.word	0x00011540


	//   ....[24]....
        /*0504*/ 	.word	0x00011840


	//   ....[25]....
        /*0508*/ 	.word	0x00011a10


	//   ....[26]....
        /*050c*/ 	.word	0x00012960


	//   ....[27]....
        /*0510*/ 	.word	0x000129b0


	//   ....[28]....
        /*0514*/ 	.word	0x000129f0


	//   ....[29]....
        /*0518*/ 	.word	0x00012a40


	//   ....[30]....
        /*051c*/ 	.word	0x00012a50


	//   ....[31]....
        /*0520*/ 	.word	0x00014430


	//   ....[32]....
        /*0524*/ 	.word	0x00015bb0


	//   ....[33]....
        /*0528*/ 	.word	0x00015d30


	//   ....[34]....
        /*052c*/ 	.word	0x00015d60


	//   ....[35]....
        /*0530*/ 	.word	0x00015da0


	//   ....[36]....
        /*0534*/ 	.word	0x00015e10


	//   ....[37]....
        /*0538*/ 	.word	0x00015e70


	//   ....[38]....
        /*053c*/ 	.word	0x00015eb0


	//   ....[39]....
        /*0540*/ 	.word	0x00016050


	//   ....[40]....
        /*0544*/ 	.word	0x000160b0


	//   ....[41]....
        /*0548*/ 	.word	0x000160f0


	//   ....[42]....
        /*054c*/ 	.word	0x00016130


	//   ....[43]....
        /*0550*/ 	.word	0x00016160


	//   ....[44]....
        /*0554*/ 	.word	0x00016190


	//   ....[45]....
        /*0558*/ 	.word	0x00016220


	//   ....[46]....
        /*055c*/ 	.word	0x00016280


	//   ....[47]....
        /*0560*/ 	.word	0x00016310


	//   ....[48]....
        /*0564*/ 	.word	0x0001b2f0


	//   ....[49]....
        /*0568*/ 	.word	0x0001b300


	//   ....[50]....
        /*056c*/ 	.word	0x0001b410


	//   ....[51]....
        /*0570*/ 	.word	0x0001b470


	//   ....[52]....
        /*0574*/ 	.word	0x0001b4b0


	//   ....[53]....
        /*0578*/ 	.word	0x0001b4f0


	//   ....[54]....
        /*057c*/ 	.word	0x0001b520


	//   ....[55]....
        /*0580*/ 	.word	0x0001b550


	//   ....[56]....
        /*0584*/ 	.word	0x0001b6e0


	//   ....[57]....
        /*0588*/ 	.word	0x0001b740


	//   ....[58]....
        /*058c*/ 	.word	0x0001b780


	//   ....[59]....
        /*0590*/ 	.word	0x0001b7c0


	//   ....[60]....
        /*0594*/ 	.word	0x0001b7f0


	//   ....[61]....
        /*0598*/ 	.word	0x0001b820


	//   ....[62]....
        /*059c*/ 	.word	0x0001b8e0


	//   ....[63]....
        /*05a0*/ 	.word	0x0001b900


	//   ....[64]....
        /*05a4*/ 	.word	0x0001b970


	//   ....[65]....
        /*05a8*/ 	.word	0x0001bfe0


	//   ....[66]....
        /*05ac*/ 	.word	0x0001c420


	//   ....[67]....
        /*05b0*/ 	.word	0x0001c4c0


	//   ....[68]....
        /*05b4*/ 	.word	0x0001c560


	//   ....[69]....
        /*05b8*/ 	.word	0x0001c600


	//   ....[70]....
        /*05bc*/ 	.word	0x0001c6a0


	//   ....[71]....
        /*05c0*/ 	.word	0x0001c740


	//   ....[72]....
        /*05c4*/ 	.word	0x0001c7e0


	//   ....[73]....
        /*05c8*/ 	.word	0x0001c880


	//   ....[74]....
        /*05cc*/ 	.word	0x0001c970


	//   ....[75]....
        /*05d0*/ 	.word	0x0001ca10


	//   ....[76]....
        /*05d4*/ 	.word	0x0001cab0


	//   ....[77]....
        /*05d8*/ 	.word	0x0001cb50


	//   ....[78]....
        /*05dc*/ 	.word	0x0001cbf0


	//   ....[79]....
        /*05e0*/ 	.word	0x0001cc90


	//   ....[80]....
        /*05e4*/ 	.word	0x0001cd30


	//   ....[81]....
        /*05e8*/ 	.word	0x0001cdd0


	//   ....[82]....
        /*05ec*/ 	.word	0x0001d120


	//   ....[83]....
        /*05f0*/ 	.word	0x0001d400


	//   ....[84]....
        /*05f4*/ 	.word	0x0001d820


	//   ....[85]....
        /*05f8*/ 	.word	0x0001d8b0


	//   ....[86]....
        /*05fc*/ 	.word	0x0001d950


	//   ....[87]....
        /*0600*/ 	.word	0x0001da00


	//   ....[88]....
        /*0604*/ 	.word	0x0001da80


	//   ....[89]....
        /*0608*/ 	.word	0x0001db00


	//   ....[90]....
        /*060c*/ 	.word	0x0001db80


	//   ....[91]....
        /*0610*/ 	.word	0x0001dc00


	//   ....[92]....
        /*0614*/ 	.word	0x0001dc90


	//   ....[93]....
        /*0618*/ 	.word	0x0001dd40


	//   ....[94]....
        /*061c*/ 	.word	0x0001ddc0


	//   ....[95]....
        /*0620*/ 	.word	0x0001de40


	//   ....[96]....
        /*0624*/ 	.word	0x0001dec0


	//   ....[97]....
        /*0628*/ 	.word	0x0001df40


	//   ....[98]....
        /*062c*/ 	.word	0x0001dfb0


	//   ....[99]....
        /*0630*/ 	.word	0x0001e050


	//   ....[100]....
        /*0634*/ 	.word	0x0001e0e0


	//   ....[101]....
        /*0638*/ 	.word	0x0001e210


	//----- nvinfo : EIATTR_REG_RECONFIG
	.align		4
.L_635:
        /*063c*/ 	.byte	0x01, 0x54
	.zero		2


	//----- nvinfo : EIATTR_SYSCALL_OFFSETS
	.align		4
        /*0640*/ 	.byte	0x04, 0x46
        /*0642*/ 	.short	(.L_637 - .L_636)


	//   ....[0]....
.L_636:
        /*0644*/ 	.word	0x00001900


	//   ....[1]....
        /*0648*/ 	.word	0x00001a50


	//   ....[2]....
        /*064c*/ 	.word	0x00006100


	//   ....[3]....
        /*0650*/ 	.word	0x000065a0


	//   ....[4]....
        /*0654*/ 	.word	0x000181b0


	//   ....[5]....
        /*0658*/ 	.word	0x000182f0


	//   ....[6]....
        /*065c*/ 	.word	0x000183f0


	//----- nvinfo : EIATTR_MBARRIER_INSTR_OFFSETS
	.align		4
.L_637:
        /*0660*/ 	.byte	0x04, 0x39
        /*0662*/ 	.short	(.L_639 - .L_638)


	//   ....[0]....
.L_638:
        /*0664*/ 	.word	0x00000330
        /*0668*/ 	.word	0x000000ff
        /*066c*/ 	.word	0x00038800
        /*0670*/ 	.short	0x0100
        /*0672*/ 	.byte	0x08
	.zero		1


	//   ....[1]....
        /*0674*/ 	.word	0x00000340
        /*0678*/ 	.word	0x000000ff
        /*067c*/ 	.word	0x00038810
        /*0680*/ 	.short	0x0100
        /*0682*/ 	.byte	0x08
	.zero		1


	//   ....[2]....
        /*0684*/ 	.word	0x00000350
        /*0688*/ 	.word	0x000000ff
        /*068c*/ 	.word	0x00038820
        /*0690*/ 	.short	0x0100
        /*0692*/ 	.byte	0x08
	.zero		1


	//   ....[3]....
        /*0694*/ 	.word	0x00000400
        /*0698*/ 	.word	0x000000ff
        /*069c*/ 	.word	0x00038830
        /*06a0*/ 	.short	0x0100
        /*06a2*/ 	.byte	0x06
	.zero		1


	//   ....[4]....
        /*06a4*/ 	.word	0x00000410
        /*06a8*/ 	.word	0x000000ff
        /*06ac*/ 	.word	0x00038840
        /*06b0*/ 	.short	0x0100
        /*06b2*/ 	.byte	0x06
	.zero		1


	//   ....[5]....
        /*06b4*/ 	.word	0x00000420
        /*06b8*/ 	.word	0x000000ff
        /*06bc*/ 	.word	0x00038838
        /*06c0*/ 	.short	0x0100
        /*06c2*/ 	.byte	0x06
	.zero		1


	//   ....[6]....
        /*06c4*/ 	.word	0x00000430
        /*06c8*/ 	.word	0x000000ff
        /*06cc*/ 	.word	0x00038848
        /*06d0*/ 	.short	0x0100
        /*06d2*/ 	.byte	0x06
	.zero		1


	//   ....[7]....
        /*06d4*/ 	.word	0x00000560
        /*06d8*/ 	.word	0x000000ff
        /*06dc*/ 	.word	0x00038850
        /*06e0*/ 	.short	0x0100
        /*06e2*/ 	.byte	0x08
	.zero		1


	//   ....[8]....
        /*06e4*/ 	.word	0x00000570
        /*06e8*/ 	.word	0x000000ff
        /*06ec*/ 	.word	0x00038860
        /*06f0*/ 	.short	0x0100
        /*06f2*/ 	.byte	0x08
	.zero		1


	//   ....[9]....
        /*06f4*/ 	.word	0x00000580
        /*06f8*/ 	.word	0x000000ff
        /*06fc*/ 	.word	0x00038858
        /*0700*/ 	.short	0x0100
        /*0702*/ 	.byte	0x08
	.zero		1


	//   ....[10]....
        /*0704*/ 	.word	0x00000590
        /*0708*/ 	.word	0x000000ff
        /*070c*/ 	.word	0x00038868
        /*0710*/ 	.short	0x0100
        /*0712*/ 	.byte	0x08
	.zero		1


	//   ....[11]....
        /*0714*/ 	.word	0x00000680
        /*0718*/ 	.word	0x000000ff
        /*071c*/ 	.word	0x00038870
        /*0720*/ 	.short	0x0100
        /*0722*/ 	.byte	0x06
	.zero		1


	//   ....[12]....
        /*0724*/ 	.word	0x00000690
        /*0728*/ 	.word	0x000000ff
        /*072c*/ 	.word	0x00038880
        /*0730*/ 	.short	0x0100
        /*0732*/ 	.byte	0x06
	.zero		1


	//   ....[13]....
        /*0734*/ 	.word	0x000006a0
        /*0738*/ 	.word	0x000000ff
        /*073c*/ 	.word	0x00038878
        /*0740*/ 	.short	0x0100
        /*0742*/ 	.byte	0x06
	.zero		1


	//   ....[14]....
        /*0744*/ 	.word	0x000006b0
        /*0748*/ 	.word	0x000000ff
        /*074c*/ 	.word	0x00038888
        /*0750*/ 	.short	0x0100
        /*0752*/ 	.byte	0x06
	.zero		1


	//   ....[15]....
        /*0754*/ 	.word	0x000007e0
        /*0758*/ 	.word	0x000000ff
        /*075c*/ 	.word	0x00038890
        /*0760*/ 	.short	0x0100
        /*0762*/ 	.byte	0x08
	.zero		1


	//   ....[16]....
        /*0764*/ 	.word	0x000007f0
        /*0768*/ 	.word	0x000000ff
        /*076c*/ 	.word	0x000388a0
        /*0770*/ 	.short	0x0100
        /*0772*/ 	.byte	0x08
	.zero		1


	//   ....[17]....
        /*0774*/ 	.word	0x00000800
        /*0778*/ 	.word	0x000000ff
        /*077c*/ 	.word	0x00038898
        /*0780*/ 	.short	0x0100
        /*0782*/ 	.byte	0x08
	.zero		1


	//   ....[18]....
        /*0784*/ 	.word	0x00000810
        /*0788*/ 	.word	0x000000ff
        /*078c*/ 	.word	0x000388a8
        /*0790*/ 	.short	0x0100
        /*0792*/ 	.byte	0x08
	.zero		1


	//   ....[19]....
        /*0794*/ 	.word	0x00000940
        /*0798*/ 	.word	0x000000ff
        /*079c*/ 	.word	0x000388b0
        /*07a0*/ 	.short	0x0100
        /*07a2*/ 	.byte	0x08
	.zero		1


	//   ....[20]....
        /*07a4*/ 	.word	0x00000950
        /*07a8*/ 	.word	0x000000ff
        /*07ac*/ 	.word	0x000388c0
        /*07b0*/ 	.short	0x0100
        /*07b2*/ 	.byte	0x08
	.zero		1


	//   ....[21]....
        /*07b4*/ 	.word	0x00000960
        /*07b8*/ 	.word	0x000000ff
        /*07bc*/ 	.word	0x000388b8
        /*07c0*/ 	.short	0x0100
        /*07c2*/ 	.byte	0x08
	.zero		1


	//   ....[22]....
        /*07c4*/ 	.word	0x00000970
        /*07c8*/ 	.word	0x000000ff
        /*07cc*/ 	.word	0x000388c8
        /*07d0*/ 	.short	0x0100
        /*07d2*/ 	.byte	0x08
	.zero		1


	//   ....[23]....
        /*07d4*/ 	.word	0x00002680
        /*07d8*/ 	.word	0x00000046
        /*07dc*/ 	.word	0x00038890
        /*07e0*/ 	.short	0x010a
        /*07e2*/ 	.byte	0x3f
	.zero		1


	//   ....[24]....
        /*07e4*/ 	.word	0x00003010
        /*07e8*/ 	.word	0x00000046
        /*07ec*/ 	.word	0x00038890
        /*07f0*/ 	.short	0x010a
        /*07f2*/ 	.byte	0x3f
	.zero		1


	//   ....[25]....
        /*07f4*/ 	.word	0x00003870
        /*07f8*/ 	.word	0x00000046
        /*07fc*/ 	.word	0x00038890
        /*0800*/ 	.short	0x010a
        /*0802*/ 	.byte	0x3f
	.zero		1


	//   ....[26]....
        /*0804*/ 	.word	0x00003a70
        /*0808*/ 	.word	0x00000004
        /*080c*/ 	.word	0x00000000
        /*0810*/ 	.short	0x0101
        /*0812*/ 	.byte	0x3f
	.zero		1


	//   ....[27]....
        /*0814*/ 	.word	0x00003ab0
        /*0818*/ 	.word	0x00000046
        /*081c*/ 	.word	0x000388b0
        /*0820*/ 	.short	0x010a
        /*0822*/ 	.byte	0x3f
	.zero		1


	//   ....[28]....
        /*0824*/ 	.word	0x000040d0
        /*0828*/ 	.word	0x00000046
        /*082c*/ 	.word	0x00000000
        /*0830*/ 	.short	0x0101
        /*0832*/ 	.byte	0x3f
	.zero		1


	//   ....[29]....
        /*0834*/ 	.word	0x00004a90
        /*0838*/ 	.word	0x00000000
        /*083c*/ 	.word	0x00000000
        /*0840*/ 	.short	0x0101
        /*0842*/ 	.byte	0x3f
	.zero		1


	//   ....[30]....
        /*0844*/ 	.word	0x00005620
        /*0848*/ 	.word	0x00000000
        /*084c*/ 	.word	0x00000000
        /*0850*/ 	.short	0x0101
        /*0852*/ 	.byte	0x3f
	.zero		1


	//   ....[31]....
        /*0854*/ 	.word	0x00006190
        /*0858*/ 	.word	0x00000002
        /*085c*/ 	.word	0x00038800
        /*0860*/ 	.short	0x010a
        /*0862*/ 	.byte	0x3f
	.zero		1


	//   ....[32]....
        /*0864*/ 	.word	0x000061e0
        /*0868*/ 	.word	0x00000002
        /*086c*/ 	.word	0x00038800
        /*0870*/ 	.short	0x010a
        /*0872*/ 	.byte	0x3f
	.zero		1


	//   ....[33]....
        /*0874*/ 	.word	0x00006e10
        /*0878*/ 	.word	0x00000002
        /*087c*/ 	.word	0x00038800
        /*0880*/ 	.short	0x010a
        /*0882*/ 	.byte	0x3f
	.zero		1


	//   ....[34]....
        /*0884*/ 	.word	0x00008140
        /*0888*/ 	.word	0x00000002
        /*088c*/ 	.word	0x00038800
        /*0890*/ 	.short	0x010a
        /*0892*/ 	.byte	0x3f
	.zero		1


	//   ....[35]....
        /*0894*/ 	.word	0x00008fc0
        /*0898*/ 	.word	0x00000015
        /*089c*/ 	.word	0x00038830
        /*08a0*/ 	.short	0x010a
        /*08a2*/ 	.byte	0x3f
	.zero		1


	//   ....[36]....
        /*08a4*/ 	.word	0x00009070
        /*08a8*/ 	.word	0x00000015
        /*08ac*/ 	.word	0x00038830
        /*08b0*/ 	.short	0x010a
        /*08b2*/ 	.byte	0x3f
	.zero		1


	//   ....[37]....
        /*08b4*/ 	.word	0x00009380
        /*08b8*/ 	.word	0x00000002
        /*08bc*/ 	.word	0x00038810
        /*08c0*/ 	.short	0x010a
        /*08c2*/ 	.byte	0x3f
	.zero		1


	//   ....[38]....
        /*08c4*/ 	.word	0x000093d0
        /*08c8*/ 	.word	0x00000015
        /*08cc*/ 	.word	0x00038850
        /*08d0*/ 	.short	0x010a
        /*08d2*/ 	.byte	0x3f
	.zero		1


	//   ....[39]....
        /*08d4*/ 	.word	0x00009490
        /*08d8*/ 	.word	0x00000015
        /*08dc*/ 	.word	0x00038850
        /*08e0*/ 	.short	0x010a
        /*08e2*/ 	.byte	0x3f
	.zero		1


	//   ....[40]....
        /*08e4*/ 	.word	0x0000b890
        /*08e8*/ 	.word	0x00000019
        /*08ec*/ 	.word	0x00000000
        /*08f0*/ 	.short	0x0101
        /*08f2*/ 	.byte	0x3f
	.zero		1


	//   ....[41]....
        /*08f4*/ 	.word	0x0000bf50
        /*08f8*/ 	.word	0x00000015
        /*08fc*/ 	.word	0x00000000
        /*0900*/ 	.short	0x0101
        /*0902*/ 	.byte	0x3f
	.zero		1


	//   ....[42]....
        /*0904*/ 	.word	0x0000c050
        /*0908*/ 	.word	0x000000c4
        /*090c*/ 	.word	0x00038830
        /*0910*/ 	.short	0x010a
        /*0912*/ 	.byte	0x3f
	.zero		1


	//   ....[43]....
        /*0914*/ 	.word	0x0000c0c0
        /*0918*/ 	.word	0x000000c4
        /*091c*/ 	.word	0x00038830
        /*0920*/ 	.short	0x010a
        /*0922*/ 	.byte	0x3f
	.zero		1


	//   ....[44]....
        /*0924*/ 	.word	0x0000c330
        /*0928*/ 	.word	0x000000c4
        /*092c*/ 	.word	0x00038850
        /*0930*/ 	.short	0x010a
        /*0932*/ 	.byte	0x3f
	.zero		1


	//   ....[45]....
        /*0934*/ 	.word	0x0000c380
        /*0938*/ 	.word	0x000000c4
        /*093c*/ 	.word	0x00038850
        /*0940*/ 	.short	0x010a
        /*0942*/ 	.byte	0x3f
	.zero		1


	//   ....[46]....
        /*0944*/ 	.word	0x0000e490
        /*0948*/ 	.word	0x000000a4
        /*094c*/ 	.word	0x00000000
        /*0950*/ 	.short	0x0101
        /*0952*/ 	.byte	0x3f
	.zero		1


	//   ....[47]....
        /*0954*/ 	.word	0x0000f6b0
        /*0958*/ 	.word	0x000000c4
        /*095c*/ 	.word	0x00000000
        /*0960*/ 	.short	0x0101
        /*0962*/ 	.byte	0x3f
	.zero		1


	//   ....[48]....
        /*0964*/ 	.word	0x0000f7f0
        /*0968*/ 	.word	0x000000bb
        /*096c*/ 	.word	0x00038830
        /*0970*/ 	.short	0x010a
        /*0972*/ 	.byte	0x3f
	.zero		1


	//   ....[49]....
        /*0974*/ 	.word	0x0000f860
        /*0978*/ 	.word	0x000000bb
        /*097c*/ 	.word	0x00038830
        /*0980*/ 	.short	0x010a
        /*0982*/ 	.byte	0x3f
	.zero		1


	//   ....[50]....
        /*0984*/ 	.word	0x0000fad0
        /*0988*/ 	.word	0x000000bb
        /*098c*/ 	.word	0x00038850
        /*0990*/ 	.short	0x010a
        /*0992*/ 	.byte	0x3f
	.zero		1


	//   ....[51]....
        /*0994*/ 	.word	0x0000fb20
        /*0998*/ 	.word	0x000000bb
        /*099c*/ 	.word	0x00038850
        /*09a0*/ 	.short	0x010a
        /*09a2*/ 	.byte	0x3f
	.zero		1


	//   ....[52]....
        /*09a4*/ 	.word	0x00011d80
        /*09a8*/ 	.word	0x0000009e
        /*09ac*/ 	.word	0x00000000
        /*09b0*/ 	.short	0x0101
        /*09b2*/ 	.byte	0x3f
	.zero		1


	//   ....[53]....
        /*09b4*/ 	.word	0x00012980
        /*09b8*/ 	.word	0x000000bb
        /*09bc*/ 	.word	0x00000000
        /*09c0*/ 	.short	0x0101
        /*09c2*/ 	.byte	0x3f
	.zero		1


	//   ....[54]....
        /*09c4*/ 	.word	0x00014cb0
        /*09c8*/ 	.word	0x00000000
        /*09cc*/ 	.word	0x00000000
        /*09d0*/ 	.short	0x0101
        /*09d2*/ 	.byte	0x3f
	.zero		1


	//   ....[55]....
        /*09d4*/ 	.word	0x00017050
        /*09d8*/ 	.word	0x00000009
        /*09dc*/ 	.word	0x00038820
        /*09e0*/ 	.short	0x010a
        /*09e2*/ 	.byte	0x3f
	.zero		1


	//   ....[56]....
        /*09e4*/ 	.word	0x000170d0
        /*09e8*/ 	.word	0x00000005
        /*09ec*/ 	.word	0x000388a0
        /*09f0*/ 	.short	0x010a
        /*09f2*/ 	.byte	0x3f
	.zero		1


	//   ....[57]....
        /*09f4*/ 	.word	0x000172c0
        /*09f8*/ 	.word	0x00000005
        /*09fc*/ 	.word	0x000388c0
        /*0a00*/ 	.short	0x010a
        /*0a02*/ 	.byte	0x3f
	.zero		1


	//   ....[58]....
        /*0a04*/ 	.word	0x00017820
        /*0a08*/ 	.word	0x00000006
        /*0a0c*/ 	.word	0x000388a0
        /*0a10*/ 	.short	0x010a
        /*0a12*/ 	.byte	0x3f
	.zero		1


	//   ....[59]....
        /*0a14*/ 	.word	0x000179f0
        /*0a18*/ 	.word	0x00000006
        /*0a1c*/ 	.word	0x000388c0
        /*0a20*/ 	.short	0x010a
        /*0a22*/ 	.byte	0x3f
	.zero		1


	//   ....[60]....
        /*0a24*/ 	.word	0x00018940
        /*0a28*/ 	.word	0x00000009
        /*0a2c*/ 	.word	0x00038840
        /*0a30*/ 	.short	0x010a
        /*0a32*/ 	.byte	0x3f
	.zero		1


	//   ....[61]....
        /*0a34*/ 	.word	0x00019120
        /*0a38*/ 	.word	0x0000000b
        /*0a3c*/ 	.word	0x00038820
        /*0a40*/ 	.short	0x010a
        /*0a42*/ 	.byte	0x3f
	.zero		1


	//   ....[62]....
        /*0a44*/ 	.word	0x000191f0
        /*0a48*/ 	.word	0x00000005
        /*0a4c*/ 	.word	0x00038860
        /*0a50*/ 	.short	0x010a
        /*0a52*/ 	.byte	0x3f
	.zero		1


	//   ....[63]....
        /*0a54*/ 	.word	0x00019970
        /*0a58*/ 	.word	0x00000002
        /*0a5c*/ 	.word	0x00038840
        /*0a60*/ 	.short	0x010a
        /*0a62*/ 	.byte	0x3f
	.zero		1


	//   ....[64]....
        /*0a64*/ 	.word	0x00019b90
        /*0a68*/ 	.word	0x00000002
        /*0a6c*/ 	.word	0x00038860
        /*0a70*/ 	.short	0x010a
        /*0a72*/ 	.byte	0x3f
	.zero		1


	//   ....[65]....
        /*0a74*/ 	.word	0x0001a230
        /*0a78*/ 	.word	0x00000002
        /*0a7c*/ 	.word	0x00038840
        /*0a80*/ 	.short	0x010a
        /*0a82*/ 	.byte	0x3f
	.zero		1


	//   ....[66]....
        /*0a84*/ 	.word	0x0001a440
        /*0a88*/ 	.word	0x00000002
        /*0a8c*/ 	.word	0x00038860
        /*0a90*/ 	.short	0x010a
        /*0a92*/ 	.byte	0x3f
	.zero		1


	//   ....[67]....
        /*0a94*/ 	.word	0x0001aa70
        /*0a98*/ 	.word	0x00000002
        /*0a9c*/ 	.word	0x00038840
        /*0aa0*/ 	.short	0x010a
        /*0aa2*/ 	.byte	0x3f
	.zero		1


	//   ....[68]....
        /*0aa4*/ 	.word	0x0001ac90
        /*0aa8*/ 	.word	0x00000002
        /*0aac*/ 	.word	0x00038860
        /*0ab0*/ 	.short	0x010a
        /*0ab2*/ 	.byte	0x3f
	.zero		1


	//   ....[69]....
        /*0ab4*/ 	.word	0x0001bf70
        /*0ab8*/ 	.word	0x00000000
        /*0abc*/ 	.word	0x00038820
        /*0ac0*/ 	.short	0x010a
        /*0ac2*/ 	.byte	0x3f
	.zero		1


	//   ....[70]....
        /*0ac4*/ 	.word	0x0001c110
        /*0ac8*/ 	.word	0x00000006
        /*0acc*/ 	.word	0x00000000
        /*0ad0*/ 	.short	0x010a
        /*0ad2*/ 	.byte	0x3f
	.zero		1


	//   ....[71]....
        /*0ad4*/ 	.word	0x0001c180
        /*0ad8*/ 	.word	0x00000007
        /*0adc*/ 	.word	0x00000000
        /*0ae0*/ 	.short	0x010a
        /*0ae2*/ 	.byte	0x3f
	.zero		1


	//   ....[72]....
        /*0ae4*/ 	.word	0x0001c1f0
        /*0ae8*/ 	.word	0x00000004
        /*0aec*/ 	.word	0x00000000
        /*0af0*/ 	.short	0x010a
        /*0af2*/ 	.byte	0x3f
	.zero		1


	//   ....[73]....
        /*0af4*/ 	.word	0x0001c220
        /*0af8*/ 	.word	0x00000003
        /*0afc*/ 	.word	0x00000000
        /*0b00*/ 	.short	0x010a
        /*0b02*/ 	.byte	0x3f
	.zero		1


	//   ....[74]....
        /*0b04*/ 	.word	0x0001c280
        /*0b08*/ 	.word	0x00000046
        /*0b0c*/ 	.word	0x00038890
        /*0b10*/ 	.short	0x010a
        /*0b12*/ 	.byte	0x3f
	.zero		1


	//   ....[75]....
        /*0b14*/ 	.word	0x0001c2d0
        /*0b18*/ 	.word	0x00000046
        /*0b1c*/ 	.word	0x00038890
        /*0b20*/ 	.short	0x010a
        /*0b22*/ 	.byte	0x3f
	.zero		1


	//   ....[76]....
        /*0b24*/ 	.word	0x0001c320
        /*0b28*/ 	.word	0x00000046
        /*0b2c*/ 	.word	0x00038890
        /*0b30*/ 	.short	0x010a
        /*0b32*/ 	.byte	0x3f
	.zero		1


	//   ....[77]....
        /*0b34*/ 	.word	0x0001c370
        /*0b38*/ 	.word	0x00000046
        /*0b3c*/ 	.word	0x000388b0
        /*0b40*/ 	.short	0x010a
        /*0b42*/ 	.byte	0x3f
	.zero		1


	//   ....[78]....
        /*0b44*/ 	.word	0x0001c8c0
        /*0b48*/ 	.word	0x00000002
        /*0b4c*/ 	.word	0x00038800
        /*0b50*/ 	.short	0x010a
        /*0b52*/ 	.byte	0x3f
	.zero		1


	//   ....[79]....
        /*0b54*/ 	.word	0x0001ce10
        /*0b58*/ 	.word	0x00000002
        /*0b5c*/ 	.word	0x00038800
        /*0b60*/ 	.short	0x010a
        /*0b62*/ 	.byte	0x3f
	.zero		1


	//   ....[80]....
        /*0b64*/ 	.word	0x0001ce60
        /*0b68*/ 	.word	0x00000015
        /*0b6c*/ 	.word	0x00038830
        /*0b70*/ 	.short	0x010a
        /*0b72*/ 	.byte	0x3f
	.zero		1


	//   ....[81]....
        /*0b74*/ 	.word	0x0001ceb0
        /*0b78*/ 	.word	0x00000002
        /*0b7c*/ 	.word	0x00038810
        /*0b80*/ 	.short	0x010a
        /*0b82*/ 	.byte	0x3f
	.zero		1


	//   ....[82]....
        /*0b84*/ 	.word	0x0001cf00
        /*0b88*/ 	.word	0x00000015
        /*0b8c*/ 	.word	0x00038850
        /*0b90*/ 	.short	0x010a
        /*0b92*/ 	.byte	0x3f
	.zero		1


	//   ....[83]....
        /*0b94*/ 	.word	0x0001cf50
        /*0b98*/ 	.word	0x000000c4
        /*0b9c*/ 	.word	0x00038830
        /*0ba0*/ 	.short	0x010a
        /*0ba2*/ 	.byte	0x3f
	.zero		1


	//   ....[84]....
        /*0ba4*/ 	.word	0x0001cfa0
        /*0ba8*/ 	.word	0x000000c4
        /*0bac*/ 	.word	0x00038850
        /*0bb0*/ 	.short	0x010a
        /*0bb2*/ 	.byte	0x3f
	.zero		1


	//   ....[85]....
        /*0bb4*/ 	.word	0x0001cff0
        /*0bb8*/ 	.word	0x000000bb
        /*0bbc*/ 	.word	0x00038830
        /*0bc0*/ 	.short	0x010a
        /*0bc2*/ 	.byte	0x3f
	.zero		1


	//   ....[86]....
        /*0bc4*/ 	.word	0x0001d040
        /*0bc8*/ 	.word	0x000000bb
        /*0bcc*/ 	.word	0x00038850
        /*0bd0*/ 	.short	0x010a
        /*0bd2*/ 	.byte	0x3f
	.zero		1


	//   ....[87]....
        /*0bd4*/ 	.word	0x0001d1e0
        /*0bd8*/ 	.word	0x00000009
        /*0bdc*/ 	.word	0x00038820
        /*0be0*/ 	.short	0x010a
        /*0be2*/ 	.byte	0x3f
	.zero		1


	//   ....[88]....
        /*0be4*/ 	.word	0x0001d230
        /*0be8*/ 	.word	0x00000005
        /*0bec*/ 	.word	0x000388a0
        /*0bf0*/ 	.short	0x010a
        /*0bf2*/ 	.byte	0x3f
	.zero		1


	//   ....[89]....
        /*0bf4*/ 	.word	0x0001d280
        /*0bf8*/ 	.word	0x00000005
        /*0bfc*/ 	.word	0x000388c0
        /*0c00*/ 	.short	0x010a
        /*0c02*/ 	.byte	0x3f
	.zero		1


	//   ....[90]....
        /*0c04*/ 	.word	0x0001d2d0
        /*0c08*/ 	.word	0x00000006
        /*0c0c*/ 	.word	0x000388a0
        /*0c10*/ 	.short	0x010a
        /*0c12*/ 	.byte	0x3f
	.zero		1


	//   ....[91]....
        /*0c14*/ 	.word	0x0001d320
        /*0c18*/ 	.word	0x00000006
        /*0c1c*/ 	.word	0x000388c0
        /*0c20*/ 	.short	0x010a
        /*0c22*/ 	.byte	0x3f
	.zero		1


	//   ....[92]....
        /*0c24*/ 	.word	0x0001d4c0
        /*0c28*/ 	.word	0x00000009
        /*0c2c*/ 	.word	0x00038840
        /*0c30*/ 	.short	0x010a
        /*0c32*/ 	.byte	0x3f
	.zero		1


	//   ....[93]....
        /*0c34*/ 	.word	0x0001d540
        /*0c38*/ 	.word	0x00000009
        /*0c3c*/ 	.word	0x00038820
        /*0c40*/ 	.short	0x010a
        /*0c42*/ 	.byte	0x3f
	.zero		1


	//   ....[94]....
        /*0c44*/ 	.word	0x0001d590
        /*0c48*/ 	.word	0x00000005
        /*0c4c*/ 	.word	0x00038860
        /*0c50*/ 	.short	0x010a
        /*0c52*/ 	.byte	0x3f
	.zero		1


	//   ....[95]....
        /*0c54*/ 	.word	0x0001d5e0
        /*0c58*/ 	.word	0x00000002
        /*0c5c*/ 	.word	0x00038840
        /*0c60*/ 	.short	0x010a
        /*0c62*/ 	.byte	0x3f
	.zero		1


	//   ....[96]....
        /*0c64*/ 	.word	0x0001d630
        /*0c68*/ 	.word	0x00000002
        /*0c6c*/ 	.word	0x00038860
        /*0c70*/ 	.short	0x010a
        /*0c72*/ 	.byte	0x3f
	.zero		1


	//   ....[97]....
        /*0c74*/ 	.word	0x0001d680
        /*0c78*/ 	.word	0x00000002
        /*0c7c*/ 	.word	0x00038840
        /*0c80*/ 	.short	0x010a
        /*0c82*/ 	.byte	0x3f
	.zero		1


	//   ....[98]....
        /*0c84*/ 	.word	0x0001d6d0
        /*0c88*/ 	.word	0x00000002
        /*0c8c*/ 	.word	0x00038860
        /*0c90*/ 	.short	0x010a
        /*0c92*/ 	.byte	0x3f
	.zero		1


	//   ....[99]....
        /*0c94*/ 	.word	0x0001d720
        /*0c98*/ 	.word	0x00000002
        /*0c9c*/ 	.word	0x00038840
        /*0ca0*/ 	.short	0x010a
        /*0ca2*/ 	.byte	0x3f
	.zero		1


	//   ....[100]....
        /*0ca4*/ 	.word	0x0001d770
        /*0ca8*/ 	.word	0x00000002
        /*0cac*/ 	.word	0x00038860
        /*0cb0*/ 	.short	0x010a
        /*0cb2*/ 	.byte	0x3f
	.zero		1


	//   ....[101]....
        /*0cb4*/ 	.word	0x0001e130
        /*0cb8*/ 	.word	0x00000000
        /*0cbc*/ 	.word	0x00038820
        /*0cc0*/ 	.short	0x010a
        /*0cc2*/ 	.byte	0x3f
	.zero		1


	//   ....[102]....
        /*0cc4*/ 	.word	0x0001e2d0
        /*0cc8*/ 	.word	0x00000006
        /*0ccc*/ 	.word	0x00000000
        /*0cd0*/ 	.short	0x010a
        /*0cd2*/ 	.byte	0x3f
	.zero		1


	//   ....[103]....
        /*0cd4*/ 	.word	0x0001e320
        /*0cd8*/ 	.word	0x00000007
        /*0cdc*/ 	.word	0x00000000
        /*0ce0*/ 	.short	0x010a
        /*0ce2*/ 	.byte	0x3f
	.zero		1


	//   ....[104]....
        /*0ce4*/ 	.word	0x0001e370
        /*0ce8*/ 	.word	0x00000004
        /*0cec*/ 	.word	0x00000000
        /*0cf0*/ 	.short	0x010a
        /*0cf2*/ 	.byte	0x3f
	.zero		1


	//----- nvinfo : EIATTR_NUM_MBARRIERS
	.align		4
.L_639:
        /*0cf4*/ 	.byte	0x03, 0x38
        /*0cf6*/ 	.short	0x0017


	//----- nvinfo : EIATTR_EXIT_INSTR_OFFSETS
	.align		4
        /*0cf8*/ 	.byte	0x04, 0x1c
        /*0cfa*/ 	.short	(.L_641 - .L_640)


	//   ....[0]....
.L_640:
        /*0cfc*/ 	.word	0x0001c270


	//----- nvinfo : EIATTR_MAX_THREADS
	.align		4
.L_641:
        /*0d00*/ 	.byte	0x04, 0x05
        /*0d02*/ 	.short	(.L_643 - .L_642)
.L_642:
        /*0d04*/ 	.word	0x00000180
        /*0d08*/ 	.word	0x00000001
        /*0d0c*/ 	.word	0x00000001


	//----- nvinfo : EIATTR_CRS_STACK_SIZE
	.align		4
.L_643:
        /*0d10*/ 	.byte	0x04, 0x1e
        /*0d12*/ 	.short	(.L_645 - .L_644)
.L_644:
        /*0d14*/ 	.word	0x00000000


	//----- nvinfo : EIATTR_CBANK_PARAM_SIZE
	.align		4
.L_645:
        /*0d18*/ 	.byte	0x03, 0x19
        /*0d1a*/ 	.short	0x0b70


	//----- nvinfo : EIATTR_PARAM_CBANK
	.align		4
        /*0d1c*/ 	.byte	0x04, 0x0a
        /*0d1e*/ 	.short	(.L_647 - .L_646)
	.align		4
.L_646:
        /*0d20*/ 	.word	index@(.nv.constant0._ZN7cutlass13device_kernelIN5flash11enable_sm90INS1_16FlashAttnFwdSm90INS1_25CollectiveMainloopFwdSm90ILi2EN4cute5tupleIJNS5_1CILi1EEES8_S8_EEENS6_IJNS7_ILi64EEESA_SA_EEELi512ENS_6half_tEfNS_4arch4Sm90ELb1ELb0ELb0ELb1ELb0ELb1ELb1ELb0ELb0ELb0ELb0ELb0EEENS1_21CollectiveEpilogueFwdINS6_IJSA_NS7_ILi512EEESA_EEES9_SC_SE_Li256ELb1ELb0ELb0ELb0EEENS1_36VarlenDynamicPersistentTileSchedulerILi64ELi64ELi256ELi32ELb0ELb0ELb1ELb1ELb1ELb1EEEEEEEEEvNT_6ParamsE)
        /*0d24*/ 	.short	0x0210
        /*0d26*/ 	.short	0x0b70


	//----- nvinfo : EIATTR_SW_WAR
	.align		4
.L_647:
        /*0d28*/ 	.byte	0x04, 0x36
        /*0d2a*/ 	.short	(.L_649 - .L_648)
.L_648:
        /*0d2c*/ 	.word	0x00000008
.L_649:


//--------------------- .nv.callgraph             --------------------------
	.section	.nv.callgraph,"",@"SHT_CUDA_CALLGRAPH"
	.align	4
	.sectionentsize	8
	.align		4
        /*0000*/ 	.word	0x00000000
	.align		4
        /*0004*/ 	.word	0xffffffff
	.align		4
        /*0008*/ 	.word	index@(_ZN7cutlass13device_kernelIN5flash11enable_sm90INS1_16FlashAttnFwdSm90INS1_25CollectiveMainloopFwdSm90ILi2EN4cute5tupleIJNS5_1CILi1EEES8_S8_EEENS6_IJNS7_ILi64EEESA_SA_EEELi512ENS_6half_tEfNS_4arch4Sm90ELb0ELb0ELb0ELb0ELb0ELb0ELb0ELb0ELb0ELb0ELb0ELb0EEENS1_21CollectiveEpilogueFwdINS6_IJSA_NS7_ILi512EEESA_EEES9_SC_SE_Li256ELb0ELb0ELb0ELb0EEENS1_29StaticPersistentTileSchedulerILb0EEEEEEEEEvNT_6ParamsE)
	.align		4
        /*000c*/ 	.word	index@(__assertfail)
	.align		4
        /*0010*/ 	.word	index@(_ZN7cutlass13device_kernelIN5flash11enable_sm90INS1_16FlashAttnFwdSm90INS1_25CollectiveMainloopFwdSm90ILi2EN4cute5tupleIJNS5_1CILi1EEES8_S8_EEENS6_IJNS7_ILi64EEESA_SA_EEELi512ENS_6half_tEfNS_4arch4Sm90ELb0ELb0ELb0ELb0ELb0ELb0ELb1ELb0ELb0ELb0ELb0ELb0EEENS1_21CollectiveEpilogueFwdINS6_IJSA_NS7_ILi512EEESA_EEES9_SC_SE_Li256ELb0ELb0ELb0ELb0EEENS1_29StaticPersistentTileSchedulerILb0EEEEEEEEEvNT_6ParamsE)
	.align		4
        /*0014*/ 	.word	index@(__assertfail)
	.align		4
        /*0018*/ 	.word	index@(_ZN7cutlass13device_kernelIN5flash11enable_sm90INS1_16FlashAttnFwdSm90INS1_25CollectiveMainloopFwdSm90ILi2EN4cute5tupleIJNS5_1CILi1EEES8_S8_EEENS6_IJNS7_ILi64EEESA_SA_EEELi512ENS_6half_tEfNS_4arch4Sm90ELb0ELb0ELb0ELb1ELb0ELb0ELb0ELb0ELb0ELb0ELb0ELb0EEENS1_21CollectiveEpilogueFwdINS6_IJSA_NS7_ILi512EEESA_EEES9_SC_SE_Li256ELb1ELb0ELb0ELb0EEENS1_36VarlenDynamicPersistentTileSchedulerILi64ELi64ELi256ELi32ELb0ELb0ELb1ELb0ELb1ELb1EEEEEEEEEvNT_6ParamsE)
	.align		4
        /*001c*/ 	.word	index@(__assertfail)
	.align		4
        /*0020*/ 	.word	index@(_ZN7cutlass13device_kernelIN5flash11enable_sm90INS1_16FlashAttnFwdSm90INS1_25CollectiveMainloopFwdSm90ILi2EN4cute5tupleIJNS5_1CILi1EEES8_S8_EEENS6_IJNS7_ILi64EEESA_SA_EEELi512ENS_6half_tEfNS_4arch4Sm90ELb0ELb0ELb0ELb1ELb0ELb1ELb0ELb0ELb0ELb0ELb0ELb0EEENS1_21CollectiveEpilogueFwdINS6_IJSA_NS7_ILi512EEESA_EEES9_SC_SE_Li256ELb1ELb0ELb0ELb0EEENS1_36VarlenDynamicPersistentTileSchedulerILi64ELi64ELi256ELi32ELb0ELb0ELb1ELb0ELb1ELb1EEEEEEEEEvNT_6ParamsE)
	.align		4
        /*0024*/ 	.word	index@(__assertfail)
	.align		4
        /*0028*/ 	.word	index@(_ZN7cutlass13device_kernelIN5flash11enable_sm90INS1_16FlashAttnFwdSm90INS1_25CollectiveMainloopFwdSm90ILi2EN4cute5tupleIJNS5_1CILi1EEES8_S8_EEENS6_IJNS7_ILi64EEESA_SA_EEELi512ENS_6half_tEfNS_4arch4Sm90ELb0ELb0ELb0ELb1ELb0ELb0ELb1ELb0ELb0ELb0ELb0ELb0EEENS1_21CollectiveEpilogueFwdINS6_IJSA_NS7_ILi512EEESA_EEES9_SC_SE_Li256ELb1ELb0ELb0ELb0EEENS1_36VarlenDynamicPersistentTileSchedulerILi64ELi64ELi256ELi32ELb0ELb0ELb1ELb0ELb1ELb1EEEEEEEEEvNT_6ParamsE)
	.align		4
        /*002c*/ 	.word	index@(__assertfail)
	.align		4
        /*0030*/ 	.word	index@(_ZN7cutlass13device_kernelIN5flash11enable_sm90INS1_16FlashAttnFwdSm90INS1_25CollectiveMainloopFwdSm90ILi2EN4cute5tupleIJNS5_1CILi1EEES8_S8_EEENS6_IJNS7_ILi64EEESA_SA_EEELi512ENS_6half_tEfNS_4arch4Sm90ELb0ELb0ELb0ELb1ELb0ELb1ELb1ELb0ELb0ELb0ELb0ELb0EEENS1_21CollectiveEpilogueFwdINS6_IJSA_NS7_ILi512EEESA_EEES9_SC_SE_Li256ELb1ELb0ELb0ELb0EEENS1_36VarlenDynamicPersistentTileSchedulerILi64ELi64ELi256ELi32ELb0ELb0ELb1ELb0ELb1ELb1EEEEEEEEEvNT_6ParamsE)
	.align		4
        /*0034*/ 	.word	index@(__assertfail)
	.align		4
        /*0038*/ 	.word	index@(_ZN7cutlass13device_kernelIN5flash11enable_sm90INS1_16FlashAttnFwdSm90INS1_25CollectiveMainloopFwdSm90ILi2EN4cute5tupleIJNS5_1CILi1EEES8_S8_EEENS6_IJNS7_ILi64EEESA_SA_EEELi512ENS_6half_tEfNS_4arch4Sm90ELb0ELb1ELb0ELb0ELb0ELb0ELb0ELb0ELb0ELb0ELb0ELb0EEENS1_21CollectiveEpilogueFwdINS6_IJSA_NS7_ILi512EEESA_EEES9_SC_SE_Li256ELb0ELb0ELb0ELb0EEENS1_30DynamicPersistentTileSchedulerILi256ELi32ELb0ELb0ELb1EEEEEEEEEvNT_6ParamsE)
	.align		4
        /*003c*/ 	.word	index@(__assertfail)
	.align		4
        /*0040*/ 	.word	index@(_ZN7cutlass13device_kernelIN5flash11enable_sm90INS1_16FlashAttnFwdSm90INS1_25CollectiveMainloopFwdSm90ILi2EN4cute5tupleIJNS5_1CILi1EEES8_S8_EEENS6_IJNS7_ILi64EEESA_SA_EEELi512ENS_6half_tEfNS_4arch4Sm90ELb0ELb1ELb0ELb0ELb0ELb0ELb1ELb0ELb0ELb0ELb0ELb0EEENS1_21CollectiveEpilogueFwdINS6_IJSA_NS7_ILi512EEESA_EEES9_SC_SE_Li256ELb0ELb0ELb0ELb0EEENS1_30DynamicPersistentTileSchedulerILi256ELi32ELb0ELb0ELb1EEEEEEEEEvNT_6ParamsE)
	.align		4
        /*0044*/ 	.word	index@(__assertfail)
	.align		4
        /*0048*/ 	.word	index@(_ZN7cutlass13device_kernelIN5flash11enable_sm90INS1_16FlashAttnFwdSm90INS1_25CollectiveMainloopFwdSm90ILi2EN4cute5tupleIJNS5_1CILi1EEES8_S8_EEENS6_IJNS7_ILi64EEESA_SA_EEELi512ENS_6half_tEfNS_4arch4Sm90ELb0ELb1ELb0ELb1ELb0ELb0ELb0ELb0ELb0ELb0ELb0ELb0EEENS1_21CollectiveEpilogueFwdINS6_IJSA_NS7_ILi512EEESA_EEES9_SC_SE_Li256ELb1ELb0ELb0ELb0EEENS1_36VarlenDynamicPersistentTileSchedulerILi64ELi64ELi256ELi32ELb0ELb0ELb1ELb1ELb0ELb1EEEEEEEEEvNT_6ParamsE)
	.align		4
        /*004c*/ 	.word	index@(__assertfail)
	.align		4
        /*0050*/ 	.word	index@(_ZN7cutlass13device_kernelIN5flash11enable_sm90INS1_16FlashAttnFwdSm90INS1_25CollectiveMainloopFwdSm90ILi2EN4cute5tupleIJNS5_1CILi1EEES8_S8_EEENS6_IJNS7_ILi64EEESA_SA_EEELi512ENS_6half_tEfNS_4arch4Sm90ELb0ELb1ELb0ELb1ELb0ELb1ELb0ELb0ELb0ELb0ELb0ELb0EEENS1_21CollectiveEpilogueFwdINS6_IJSA_NS7_ILi512EEESA_EEES9_SC_SE_Li256ELb1ELb0ELb0ELb0EEENS1_36VarlenDynamicPersistentTileSchedulerILi64ELi64ELi256ELi32ELb0ELb0ELb1ELb1ELb0ELb1EEEEEEEEEvNT_6ParamsE)
	.align		4
        /*0054*/ 	.word	index@(__assertfail)
	.align		4
        /*0058*/ 	.word	index@(_ZN7cutlass13device_kernelIN5flash11enable_sm90INS1_16FlashAttnFwdSm90INS1_25CollectiveMainloopFwdSm90ILi2EN4cute5tupleIJNS5_1CILi1EEES8_S8_EEENS6_IJNS7_ILi64EEESA_SA_EEELi512ENS_6half_tEfNS_4arch4Sm90ELb0ELb1ELb0ELb1ELb0ELb0ELb1ELb0ELb0ELb0ELb0ELb0EEENS1_21CollectiveEpilogueFwdINS6_IJSA_NS7_ILi512EEESA_EEES9_SC_SE_Li256ELb1ELb0ELb0ELb0EEENS1_36VarlenDynamicPersistentTileSchedulerILi64ELi64ELi256ELi32ELb0ELb0ELb1ELb1ELb0ELb1EEEEEEEEEvNT_6ParamsE)
	.align		4
        /*005c*/ 	.word	index@(__assertfail)
	.align		4
        /*0060*/ 	.word	index@(_ZN7cutlass13device_kernelIN5flash11enable_sm90INS1_16FlashAttnFwdSm90INS1_25CollectiveMainloopFwdSm90ILi2EN4cute5tupleIJNS5_1CILi1EEES8_S8_EEENS6_IJNS7_ILi64EEESA_SA_EEELi512ENS_6half_tEfNS_4arch4Sm90ELb0ELb1ELb0ELb1ELb0ELb1ELb1ELb0ELb0ELb0ELb0ELb0EEENS1_21CollectiveEpilogueFwdINS6_IJSA_NS7_ILi512EEESA_EEES9_SC_SE_Li256ELb1ELb0ELb0ELb0EEENS1_36VarlenDynamicPersistentTileSchedulerILi64ELi64ELi256ELi32ELb0ELb0ELb1ELb1ELb0ELb1EEEEEEEEEvNT_6ParamsE)
	.align		4
        /*0064*/ 	.word	index@(__assertfail)
	.align		4
        /*0068*/ 	.word	index@(_ZN7cutlass13device_kernelIN5flash11enable_sm90INS1_16FlashAttnFwdSm90INS1_25CollectiveMainloopFwdSm90ILi2EN4cute5tupleIJNS5_1CILi1EEES8_S8_EEENS6_IJNS7_ILi64EEESA_SA_EEELi512ENS_6half_tEfNS_4arch4Sm90ELb1ELb0ELb0ELb0ELb0ELb0ELb0ELb0ELb0ELb0ELb0ELb0EEENS1_21CollectiveEpilogueFwdINS6_IJSA_NS7_ILi512EEESA_EEES9_SC_SE_Li256ELb0ELb0ELb0ELb0EEENS1_30DynamicPersistentTileSchedulerILi256ELi32ELb0ELb0ELb1EEEEEEEEEvNT_6ParamsE)
	.align		4
        /*006c*/ 	.word	index@(__assertfail)
	.align		4
        /*0070*/ 	.word	index@(_ZN7cutlass13device_kernelIN5flash11enable_sm90INS1_16FlashAttnFwdSm90INS1_25CollectiveMainloopFwdSm90ILi2EN4cute5tupleIJNS5_1CILi1EEES8_S8_EEENS6_IJNS7_ILi64EEESA_SA_EEELi512ENS_6half_tEfNS_4arch4Sm90ELb1ELb0ELb0ELb0ELb0ELb0ELb1ELb0ELb0ELb0ELb0ELb0EEENS1_21CollectiveEpilogueFwdINS6_IJSA_NS7_ILi512EEESA_EEES9_SC_SE_Li256ELb0ELb0ELb0ELb0EEENS1_30DynamicPersistentTileSchedulerILi256ELi32ELb0ELb0ELb1EEEEEEEEEvNT_6ParamsE)
	.align		4
        /*0074*/ 	.word	index@(__assertfail)
	.align		4
        /*0078*/ 	.word	index@(_ZN7cutlass13device_kernelIN5flash11enable_sm90INS1_16FlashAttnFwdSm90INS1_25CollectiveMainloopFwdSm90ILi2EN4cute5tupleIJNS5_1CILi1EEES8_S8_EEENS6_IJNS7_ILi64EEESA_SA_EEELi512ENS_6half_tEfNS_4arch4Sm90ELb1ELb0ELb0ELb1ELb0ELb0ELb0ELb0ELb0ELb0ELb0ELb0EEENS1_21CollectiveEpilogueFwdINS6_IJSA_NS7_ILi512EEESA_EEES9_SC_SE_Li256ELb1ELb0ELb0ELb0EEENS1_36VarlenDynamicPersistentTileSchedulerILi64ELi64ELi256ELi32ELb0ELb0ELb1ELb1ELb1ELb1EEEEEEEEEvNT_6ParamsE)
	.align		4
        /*007c*/ 	.word	index@(__assertfail)
	.align		4
        /*0080*/ 	.word	index@(_ZN7cutlass13device_kernelIN5flash11enable_sm90INS1_16FlashAttnFwdSm90INS1_25CollectiveMainloopFwdSm90ILi2EN4cute5tupleIJNS5_1CILi1EEES8_S8_EEENS6_IJNS7_ILi64EEESA_SA_EEELi512ENS_6half_tEfNS_4arch4Sm90ELb1ELb0ELb0ELb1ELb0ELb1ELb0ELb0ELb0ELb0ELb0ELb0EEENS1_21CollectiveEpilogueFwdINS6_IJSA_NS7_ILi512EEESA_EEES9_SC_SE_Li256ELb1ELb0ELb0ELb0EEENS1_36VarlenDynamicPersistentTileSchedulerILi64ELi64ELi256ELi32ELb0ELb0ELb1ELb1ELb1ELb1EEEEEEEEEvNT_6ParamsE)
	.align		4
        /*0084*/ 	.word	index@(__assertfail)
	.align		4
        /*0088*/ 	.word	index@(_ZN7cutlass13device_kernelIN5flash11enable_sm90INS1_16FlashAttnFwdSm90INS1_25CollectiveMainloopFwdSm90ILi2EN4cute5tupleIJNS5_1CILi1EEES8_S8_EEENS6_IJNS7_ILi64EEESA_SA_EEELi512ENS_6half_tEfNS_4arch4Sm90ELb1ELb0ELb0ELb1ELb0ELb0ELb1ELb0ELb0ELb0ELb0ELb0EEENS1_21CollectiveEpilogueFwdINS6_IJSA_NS7_ILi512EEESA_EEES9_SC_SE_Li256ELb1ELb0ELb0ELb0EEENS1_36VarlenDynamicPersistentTileSchedulerILi64ELi64ELi256ELi32ELb0ELb0ELb1ELb1ELb1ELb1EEEEEEEEEvNT_6ParamsE)
	.align		4
        /*008c*/ 	.word	index@(__assertfail)
	.align		4
        /*0090*/ 	.word	index@(_ZN7cutlass13device_kernelIN5flash11enable_sm90INS1_16FlashAttnFwdSm90INS1_25CollectiveMainloopFwdSm90ILi2EN4cute5tupleIJNS5_1CILi1EEES8_S8_EEENS6_IJNS7_ILi64EEESA_SA_EEELi512ENS_6half_tEfNS_4arch4Sm90ELb1ELb0ELb0ELb1ELb0ELb1ELb1ELb0ELb0ELb0ELb0ELb0EEENS1_21CollectiveEpilogueFwdINS6_IJSA_NS7_ILi512EEESA_EEES9_SC_SE_Li256ELb1ELb0ELb0ELb0EEENS1_36VarlenDynamicPersistentTileSchedulerILi64ELi64ELi256ELi32ELb0ELb0ELb1ELb1ELb1ELb1EEEEEEEEEvNT_6ParamsE)
	.align		4
        /*0094*/ 	.word	index@(__assertfail)
	.align		4
        /*0098*/ 	.word	0x00000000
	.align		4
        /*009c*/ 	.word	0xfffffffe
	.align		4
        /*00a0*/ 	.word	0x00000000
	.align		4
        /*00a4*/ 	.word	0xfffffffd
	.align		4
        /*00a8*/ 	.word	0x00000000
	.align		4
        /*00ac*/ 	.word	0xfffffffc


//--------------------- .nv.constant4             --------------------------
	.section	.nv.constant4,"a",@progbits
	.align	8
	.align		8
.nv.constant4:
        /*0000*/ 	.dword	__assertfail
	.align		8
        /*0008*/ 	.dword	__unnamed_1
	.align		8
        /*0010*/ 	.dword	__unnamed_2
	.align		8
        /*0018*/ 	.dword	__unnamed_3
	.align		8
        /*0020*/ 	.dword	__unnamed_4
	.align		8
        /*0028*/ 	.dword	__unnamed_5
	.align		8
        /*0030*/ 	.dword	_ZN69_INTERNAL_5d5e14de_33_flash_fwd_hdim64_512_fp16_sm90_cu_49158569_35904cuda3std3__45__cpo5beginE
	.align		8
        /*0038*/ 	.dword	_ZN69_INTERNAL_5d5e14de_33_flash_fwd_hdim64_512_fp16_sm90_cu_49158569_35904cuda3std3__45__cpo3endE
	.align		8
        /*0040*/ 	.dword	_ZN69_INTERNAL_5d5e14de_33_flash_fwd_hdim64_512_fp16_sm90_cu_49158569_35904cuda3std3__45__cpo6cbeginE
	.align		8
        /*0048*/ 	.dword	_ZN69_INTERNAL_5d5e14de_33_flash_fwd_hdim64_512_fp16_sm90_cu_49158569_35904cuda3std3__45__cpo4cendE
	.align		8
        /*0050*/ 	.dword	_ZN69_INTERNAL_5d5e14de_33_flash_fwd_hdim64_512_fp16_sm90_cu_49158569_35904cuda3std3__471_GLOBAL__N__5d5e14de_33_flash_fwd_hdim64_512_fp16_sm90_cu_49158569_35906ignoreE
	.align		8
        /*0058*/ 	.dword	_ZN69_INTERNAL_5d5e14de_33_flash_fwd_hdim64_512_fp16_sm90_cu_49158569_35904cuda3std3__419piecewise_constructE
	.align		8
        /*0060*/ 	.dword	_ZN69_INTERNAL_5d5e14de_33_flash_fwd_hdim64_512_fp16_sm90_cu_49158569_35904cuda3std3__48in_placeE
	.align		8
        /*0068*/ 	.dword	_ZN69_INTERNAL_5d5e14de_33_flash_fwd_hdim64_512_fp16_sm90_cu_49158569_35904cuda3std6ranges3__45__cpo4swapE
	.align		8
        /*0070*/ 	.dword	_ZN69_INTERNAL_5d5e14de_33_flash_fwd_hdim64_512_fp16_sm90_cu_49158569_35904cuda3std6ranges3__45__cpo9iter_moveE
	.align		8
        /*0078*/ 	.dword	_ZN69_INTERNAL_5d5e14de_33_flash_fwd_hdim64_512_fp16_sm90_cu_49158569_35904cute7productE
	.align		8
        /*0080*/ 	.dword	_ZN69_INTERNAL_5d5e14de_33_flash_fwd_hdim64_512_fp16_sm90_cu_49158569_35904cute1_E
	.align		8
        /*0088*/ 	.dword	$str$20
	.align		8
        /*0090*/ 	.dword	$str$21


//--------------------- .text._ZN7cutlass13device_kernelIN5flash11enable_sm90INS1_16FlashAttnFwdSm90INS1_25CollectiveMainloopFwdSm90ILi2EN4cute5tupleIJNS5_1CILi1EEES8_S8_EEENS6_IJNS7_ILi64EEESA_SA_EEELi512ENS_6half_tEfNS_4arch4Sm90ELb0ELb0ELb0ELb0ELb0ELb0ELb0ELb0ELb0ELb0ELb0ELb0EEENS1_21CollectiveEpilogueFwdINS6_IJSA_NS7_ILi512EEESA_EEES9_SC_SE_Li256ELb0ELb0ELb0ELb0EEENS1_29StaticPersistentTileSchedulerILb0EEEEEEEEEvNT_6ParamsE --------------------------
	.section	.text._ZN7cutlass13device_kernelIN5flash11enable_sm90INS1_16FlashAttnFwdSm90INS1_25CollectiveMainloopFwdSm90ILi2EN4cute5tupleIJNS5_1CILi1EEES8_S8_EEENS6_IJNS7_ILi64EEESA_SA_EEELi512ENS_6half_tEfNS_4arch4Sm90ELb0ELb0ELb0ELb0ELb0ELb0ELb0ELb0ELb0ELb0ELb0ELb0EEENS1_21CollectiveEpilogueFwdINS6_IJSA_NS7_ILi512EEESA_EEES9_SC_SE_Li256ELb0ELb0ELb0ELb0EEENS1_29StaticPersistentTileSchedulerILb0EEEEEEEEEvNT_6ParamsE,"ax",@progbits
	.align	128
.text._ZN7cutlass13device_kernelIN5flash11enable_sm90INS1_16FlashAttnFwdSm90INS1_25CollectiveMainloopFwdSm90ILi2EN4cute5tupleIJNS5_1CILi1EEES8_S8_EEENS6_IJNS7_ILi64EEESA_SA_EEELi512ENS_6half_tEfNS_4arch4Sm90ELb0ELb0ELb0ELb0ELb0ELb0ELb0ELb0ELb0ELb0ELb0ELb0EEENS1_21CollectiveEpilogueFwdINS6_IJSA_NS7_ILi512EEESA_EEES9_SC_SE_Li256ELb0ELb0ELb0ELb0EEENS1_29StaticPersistentTileSchedulerILb0EEEEEEEEEvNT_6ParamsE:
        .type           _ZN7cutlass13device_kernelIN5flash11enable_sm90INS1_16FlashAttnFwdSm90INS1_25CollectiveMainloopFwdSm90ILi2EN4cute5tupleIJNS5_1CILi1EEES8_S8_EEENS6_IJNS7_ILi64EEESA_SA_EEELi512ENS_6half_tEfNS_4arch4Sm90ELb0ELb0ELb0ELb0ELb0ELb0ELb0ELb0ELb0ELb0ELb0ELb0EEENS1_21CollectiveEpilogueFwdINS6_IJSA_NS7_ILi512EEESA_EEES9_SC_SE_Li256ELb0ELb0ELb0ELb0EEENS1_29StaticPersistentTileSchedulerILb0EEEEEEEEEvNT_6ParamsE,@function
        .size           _ZN7cutlass13device_kernelIN5flash11enable_sm90INS1_16FlashAttnFwdSm90INS1_25CollectiveMainloopFwdSm90ILi2EN4cute5tupleIJNS5_1CILi1EEES8_S8_EEENS6_IJNS7_ILi64EEESA_SA_EEELi512ENS_6half_tEfNS_4arch4Sm90ELb0ELb0ELb0ELb0ELb0ELb0ELb0ELb0ELb0ELb0ELb0ELb0EEENS1_21CollectiveEpilogueFwdINS6_IJSA_NS7_ILi512EEESA_EEES9_SC_SE_Li256ELb0ELb0ELb0ELb0EEENS1_29StaticPersistentTileSchedulerILb0EEEEEEEEEvNT_6ParamsE,(.L_x_4549 - _ZN7cutlass13device_kernelIN5flash11enable_sm90INS1_16FlashAttnFwdSm90INS1_25CollectiveMainloopFwdSm90ILi2EN4cute5tupleIJNS5_1CILi1EEES8_S8_EEENS6_IJNS7_ILi64EEESA_SA_EEELi512ENS_6half_tEfNS_4arch4Sm90ELb0ELb0ELb0ELb0ELb0ELb0ELb0ELb0ELb0ELb0ELb0ELb0EEENS1_21CollectiveEpilogueFwdINS6_IJSA_NS7_ILi512EEESA_EEES9_SC_SE_Li256ELb0ELb0ELb0ELb0EEENS1_29StaticPersistentTileSchedulerILb0EEEEEEEEEvNT_6ParamsE)
        .other          _ZN7cutlass13device_kernelIN5flash11enable_sm90INS1_16FlashAttnFwdSm90INS1_25CollectiveMainloopFwdSm90ILi2EN4cute5tupleIJNS5_1CILi1EEES8_S8_EEENS6_IJNS7_ILi64EEESA_SA_EEELi512ENS_6half_tEfNS_4arch4Sm90ELb0ELb0ELb0ELb0ELb0ELb0ELb0ELb0ELb0ELb0ELb0ELb0EEENS1_21CollectiveEpilogueFwdINS6_IJSA_NS7_ILi512EEESA_EEES9_SC_SE_Li256ELb0ELb0ELb0ELb0EEENS1_29StaticPersistentTileSchedulerILb0EEEEEEEEEvNT_6ParamsE,@"STO_CUDA_ENTRY STV_DEFAULT"
_ZN7cutlass13device_kernelIN5flash11enable_sm90INS1_16FlashAttnFwdSm90INS1_25CollectiveMainloopFwdSm90ILi2EN4cute5tupleIJNS5_1CILi1EEES8_S8_EEENS6_IJNS7_ILi64EEESA_SA_EEELi512ENS_6half_tEfNS_4arch4Sm90ELb0ELb0ELb0ELb0ELb0ELb0ELb0ELb0ELb0ELb0ELb0ELb0EEENS1_21CollectiveEpilogueFwdINS6_IJSA_NS7_ILi512EEESA_EEES9_SC_SE_Li256ELb0ELb0ELb0ELb0EEENS1_29StaticPersistentTileSchedulerILb0EEEEEEEEEvNT_6ParamsE:
[----:B------:R-:W1:Y:S02]  /*0000*/  LDC R1, c[0x0][0x28] ;  /* 0x00000a00ff017b82 */ /* 0x000e640000000800 */
[----:B-1----:R-:W-:Y:S01]  /*0010*/  IADD3 R1, R1, -0x20, RZ ;  /* 0xffffffe001017810 */ /* 0x002fe20007ffe0ff */
[----:B------:R-:W1:Y:S01]  /*0020*/  S2R R4, SR_TID.X ;  /* 0x0000000000047919 */ /* 0x000e620000002100 */
[----:B------:R-:W-:Y:S01]  /*0030*/  ELECT P0, URZ, PT ;  /* 0x00000000003f782f */ /* 0x000fe20003800000 */
[----:B------:R-:W-:Y:S01]  /*0040*/  BSSY B0, `(.L_x_0) ;  /* 0x0000014000007945 */ /* 0x000fe20003800000 */
[----:B-1----:R-:W-:-:S05]  /*0050*/  SHF.R.U32.HI R0, RZ, 0x5, R4 ;  /* 0x00000005ff007819 */ /* 0x002fca0000011604 */
[----:B------:R-:W1:Y:S02]  /*0060*/  SHFL.IDX PT, R2, R0, RZ, 0x1f ;  /* 0x00001fff00027589 */ /* 0x000e6400000e0000 */
[----:B-1----:R-:W-:Y:S02]  /*0070*/  ISETP.EQ.AND P0, PT, R2, RZ, P0 ;  /* 0x000000ff0200720c */ /* 0x002fe40000702270 */
[----:B------:R-:W-:-:S11]  /*0080*/  SHF.R.U32.HI R2, RZ, 0x7, R4 ;  /* 0x00000007ff027819 */ /* 0x000fd60000011604 */
[----:B------:R-:W-:Y:S05]  /*0090*/  @!P0 BRA `(.L_x_1) ;  /* 0x0000000000388947 */ /* 0x000fea0003800000 */
[----:B------:R-:W-:Y:S02]  /*00a0*/  ULDC.64 UR4, c[0x0][0x198] ;  /* 0x0000660000047ab9 */ /* 0x000fe40000000a00 */
[----:B------:R-:W-:Y:S02]  /*00b0*/  UIADD3 UR6, UP0, UR4, 0x270, URZ ;  /* 0x0000027004067890 */ /* 0x000fe4000ff1e03f */
[----:B------:R-:W-:Y:S02]  /*00c0*/  UIADD3 UR8, UP1, UR4, 0x370, URZ ;  /* 0x0000037004087890 */ /* 0x000fe4000ff3e03f */
[----:B------:R-:W-:Y:S02]  /*00d0*/  UIADD3 UR10, UP2, UR4, 0x470, URZ ;  /* 0x00000470040a7890 */ /* 0x000fe4000ff5e03f */
[----:B------:R-:W-:Y:S02]  /*00e0*/  UIADD3 UR4, UP3, UR4, 0x9f0, URZ ;  /* 0x000009f004047890 */ /* 0x000fe4000ff7e03f */
[----:B------:R-:W-:-:S02]  /*00f0*/  UIADD3.X UR7, URZ, UR5, URZ, UP0, !UPT ;  /* 0x000000053f077290 */ /* 0x000fc400087fe43f */
[----:B------:R-:W-:Y:S02]  /*0100*/  UIADD3.X UR9, URZ, UR5, URZ, UP1, !UPT ;  /* 0x000000053f097290 */ /* 0x000fe40008ffe43f */
[----:B------:R-:W-:Y:S02]  /*0110*/  UIADD3.X UR11, URZ, UR5, URZ, UP2, !UPT ;  /* 0x000000053f0b7290 */ /* 0x000fe400097fe43f */
[----:B------:R-:W-:-:S03]  /*0120*/  UIADD3.X UR5, URZ, UR5, URZ, UP3, !UPT ;  /* 0x000000053f057290 */ /* 0x000fc60009ffe43f */
[----:B------:R1:W-:Y:S02]  /*0130*/  UTMACCTL.PF [UR6] ;  /* 0x00000000060079b9 */ /* 0x0003e40008040000 */
[----:B------:R1:W-:Y:S02]  /*0140*/  UTMACCTL.PF [UR8] ;  /* 0x00000000080079b9 */ /* 0x0003e40008040000 */
[----:B------:R1:W-:Y:S02]  /*0150*/  UTMACCTL.PF [UR10] ;  /* 0x000000000a0079b9 */ /* 0x0003e40008040000 */
[----:B------:R1:W-:Y:S02]  /*0160*/  UTMACCTL.PF [UR4] ;  /* 0x00000000040079b9 */ /* 0x0003e40008040000 */
[----:B-1----:R-:W-:Y:S01]  /*0170*/  NOP ;  /* 0x0000000000007918 */ /* 0x002fe20000000000 */
.L_x_1:
[----:B------:R-:W-:Y:S05]  /*0180*/  BSYNC B0 ;  /* 0x0000000000007941 */ /* 0x000fea0003800000 */
.L_x_0:
[----:B------:R-:W-:Y:S01]  /*0190*/  VOTEU.ANY UP0, P0 ;  /* 0x00000000003f7886 */ /* 0x000fe20000000100 */
[----:B------:R-:W1:Y:S01]  /*01a0*/  SHFL.IDX PT, R2, R2, RZ, 0x1f ;  /* 0x00001fff02027589 */ /* 0x000e6200000e0000 */
[----:B------:R-:W-:Y:S01]  /*01b0*/  UMOV UR4, 0x1 ;  /* 0x0000000100047882 */ /* 0x000fe20000000000 */
[----:B------:R-:W-:Y:S01]  /*01c0*/  VOTEU.ANY UP1, P0 ;  /* 0x00000000003f7886 */ /* 0x000fe20000020100 */
[----:B------:R-:W-:Y:S01]  /*01d0*/  VOTEU.ANY UP2, P0 ;  /* 0x00000000003f7886 */ /* 0x000fe20000040100 */
[----:B------:R-:W2:Y:S01]  /*01e0*/  @UP0 S2UR UR7, SR_CgaCtaId ;  /* 0x00000000000709c3 */ /* 0x000ea20000008800 */
[----:B------:R-:W3:Y:S01]  /*01f0*/  SHFL.IDX PT, R3, R0, RZ, 0x1f ;  /* 0x00001fff00037589 */ /* 0x000ee200000e0000 */
[----:B------:R-:W-:Y:S01]  /*0200*/  @UP0 UMOV UR6, 0x400 ;  /* 0x0000040000060882 */ /* 0x000fe20000000000 */
[----:B------:R-:W-:-:S04]  /*0210*/  @UP0 UIADD3 UR4, -UR4, 0x100000, URZ ;  /* 0x0010000004040890 */ /* 0x000fc8000fffe13f */
[----:B------:R-:W-:Y:S02]  /*0220*/  @UP0 USHF.L.U32 UR5, UR4, 0xb, URZ ;  /* 0x0000000b04050899 */ /* 0x000fe4000800063f */
[----:B------:R-:W-:Y:S01]  /*0230*/  @UP0 USHF.L.U32 UR4, UR4, 0x1, URZ ;  /* 0x0000000104040899 */ /* 0x000fe2000800063f */
[----:B-1----:R-:W-:Y:S01]  /*0240*/  R2UR UR47, R2 ;  /* 0x00000000022f72ca */ /* 0x002fe200000e0000 */
[----:B--2---:R-:W-:Y:S01]  /*0250*/  @UP0 ULEA UR6, UR7, UR6, 0x18 ;  /* 0x0000000607060291 */ /* 0x004fe2000f8ec03f */
[----:B---3--:R-:W-:-:S11]  /*0260*/  ISETP.NE.AND P1, PT, R3, RZ, PT ;  /* 0x000000ff0300720c */ /* 0x008fd60003f25270 */
[----:B------:R-:W-:Y:S01]  /*0270*/  UISETP.NE.AND UP0, UPT, UR47, URZ, UPT ;  /* 0x0000003f2f00728c */ /* 0x000fe2000bf05270 */
[----:B------:R-:W1:Y:S02]  /*0280*/  FENCE.VIEW.ASYNC.S ;  /* 0x00000000000073c6 */ /* 0x000e640000000000 */
[----:B-1----:R1:W2:Y:S01]  /*0290*/  @UP1 SYNCS.EXCH.64 URZ, [UR6+0x28c00], UR4 ;  /* 0x028c0004063f15b2 */ /* 0x0022a20008000100 */
[----:B------:R1:W3:Y:S01]  /*02a0*/  @UP2 SYNCS.EXCH.64 URZ, [UR6+0x28c20], UR4 ;  /* 0x028c2004063f25b2 */ /* 0x0002e20008000100 */
[----:B------:R-:W-:Y:S06]  /*02b0*/  @P1 BRA `(.L_x_2) ;  /* 0x0000000000381947 */ /* 0x000fec0003800000 */
[----:B-1----:R-:W1:Y:S01]  /*02c0*/  S2UR UR5, SR_CgaCtaId ;  /* 0x00000000000579c3 */ /* 0x002e620000008800 */
[----:B------:R-:W-:Y:S01]  /*02d0*/  UMOV UR4, 0x400 ;  /* 0x0000040000047882 */ /* 0x000fe20000000000 */
[----:B------:R-:W-:Y:S01]  /*02e0*/  UMOV UR7, 0x1 ;  /* 0x0000000100077882 */ /* 0x000fe20000000000 */
[----:B------:R-:W-:Y:S01]  /*02f0*/  ELECT P0, URZ, PT ;  /* 0x00000000003f782f */ /* 0x000fe20003800000 */
[----:B-1----:R-:W-:Y:S02]  /*0300*/  ULEA UR6, UR5, UR4, 0x18 ;  /* 0x0000000405067291 */ /* 0x002fe4000f8ec03f */
[----:B------:R-:W-:-:S04]  /*0310*/  UIADD3 UR4, -UR7, 0x100000, URZ ;  /* 0x0010000007047890 */ /* 0x000fc8000fffe13f */
[----:B------:R-:W-:Y:S02]  /*0320*/  USHF.L.U32 UR5, UR4, 0xb, URZ ;  /* 0x0000000b04057899 */ /* 0x000fe4000800063f */
[----:B------:R-:W-:Y:S01]  /*0330*/  USHF.L.U32 UR4, UR4, 0x1, URZ ;  /* 0x0000000104047899 */ /* 0x000fe2000800063f */
[----:B------:R-:W1:Y:S11]  /*0340*/  FENCE.VIEW.ASYNC.S ;  /* 0x00000000000073c6 */ /* 0x000e760000000000 */
[----:B-1----:R4:W1:Y:S01]  /*0350*/  SYNCS.EXCH.64 URZ, [UR6+0x28c30], UR4 ;  /* 0x028c3004063f75b2 */ /* 0x0028620008000100 */
[----:B------:R4:W1:Y:S01]  /*0360*/  SYNCS.EXCH.64 URZ, [UR6+0x28c40], UR4 ;  /* 0x028c4004063f75b2 */ /* 0x0008620008000100 */
[----:B------:R4:W1:Y:S01]  /*0370*/  SYNCS.EXCH.64 URZ, [UR6+0x28c38], UR4 ;  /* 0x028c3804063f75b2 */ /* 0x0008620008000100 */
[----:B------:R4:W1:Y:S02]  /*0380*/  SYNCS.EXCH.64 URZ, [UR6+0x28c48], UR4 ;  /* 0x028c4804063f75b2 */ /* 0x0008640008000100 */
[----:B----4-:R-:W-:Y:S01]  /*0390*/  NOP ;  /* 0x0000000000007918 */ /* 0x010fe20000000000 */
.L_x_2:
[----:B------:R-:W4:Y:S01]  /*03a0*/  SHFL.IDX PT, R2, R0, RZ, 0x1f ;  /* 0x00001fff00027589 */ /* 0x000f2200000e0000 */
[----:B------:R-:W-:Y:S01]  /*03b0*/  NOP ;  /* 0x0000000000007918 */ /* 0x000fe20000000000 */
[----:B----4-:R-:W-:-:S13]  /*03c0*/  ISETP.NE.AND P0, PT, R2, RZ, PT ;  /* 0x000000ff0200720c */ /* 0x010fda0003f05270 */
[----:B------:R-:W-:Y:S05]  /*03d0*/  @P0 BRA `(.L_x_3) ;  /* 0x0000000000480947 */ /* 0x000fea0003800000 */
[----:B-1----:R-:W1:Y:S01]  /*03e0*/  S2UR UR5, SR_CgaCtaId ;  /* 0x00000000000579c3 */ /* 0x002e620000008800 */
[----:B------:R-:W-:Y:S01]  /*03f0*/  UMOV UR4, 0x400 ;  /* 0x0000040000047882 */ /* 0x000fe20000000000 */
[----:B------:R-:W-:Y:S01]  /*0400*/  UMOV UR6, 0x1 ;  /* 0x0000000100067882 */ /* 0x000fe20000000000 */
[----:B------:R-:W-:Y:S01]  /*0410*/  UMOV UR9, 0x2 ;  /* 0x0000000200097882 */ /* 0x000fe20000000000 */
[----:B------:R-:W-:-:S04]  /*0420*/  UIADD3 UR6, -UR6, 0x100000, URZ ;  /* 0x0010000006067890 */ /* 0x000fc8000fffe13f */
[----:B------:R-:W-:Y:S02]  /*0430*/  USHF.L.U32 UR7, UR6, 0xb, URZ ;  /* 0x0000000b06077899 */ /* 0x000fe4000800063f */
[----:B------:R-:W-:Y:S01]  /*0440*/  USHF.L.U32 UR6, UR6, 0x1, URZ ;  /* 0x0000000106067899 */ /* 0x000fe2000800063f */
[----:B------:R-:W-:Y:S01]  /*0450*/  ELECT P0, URZ, PT ;  /* 0x00000000003f782f */ /* 0x000fe20003800000 */
[----:B-1----:R-:W-:Y:S02]  /*0460*/  ULEA UR8, UR5, UR4, 0x18 ;  /* 0x0000000405087291 */ /* 0x002fe4000f8ec03f */
[----:B------:R-:W-:-:S04]  /*0470*/  UIADD3 UR4, -UR9, 0x100000, URZ ;  /* 0x0010000009047890 */ /* 0x000fc8000fffe13f */
[----:B------:R-:W-:Y:S02]  /*0480*/  USHF.L.U32 UR5, UR4, 0xb, URZ ;  /* 0x0000000b04057899 */ /* 0x000fe4000800063f */
[----:B------:R-:W-:Y:S01]  /*0490*/  USHF.L.U32 UR4, UR4, 0x1, URZ ;  /* 0x0000000104047899 */ /* 0x000fe2000800063f */
[----:B------:R-:W1:Y:S03]  /*04a0*/  FENCE.VIEW.ASYNC.S ;  /* 0x00000000000073c6 */ /* 0x000e660000000000 */
[----:B-1----:R4:W1:Y:S08]  /*04b0*/  SYNCS.EXCH.64 URZ, [UR8+0x28c50], UR6 ;  /* 0x028c5006083f75b2 */ /* 0x0028700008000100 */
[----:B------:R4:W1:Y:S01]  /*04c0*/  SYNCS.EXCH.64 URZ, [UR8+0x28c60], UR4 ;  /* 0x028c6004083f75b2 */ /* 0x0008620008000100 */
[----:B------:R4:W1:Y:S01]  /*04d0*/  SYNCS.EXCH.64 URZ, [UR8+0x28c58], UR6 ;  /* 0x028c5806083f75b2 */ /* 0x0008620008000100 */
[----:B------:R4:W1:Y:S02]  /*04e0*/  SYNCS.EXCH.64 URZ, [UR8+0x28c68], UR4 ;  /* 0x028c6804083f75b2 */ /* 0x0008640008000100 */
[----:B----4-:R-:W-:Y:S01]  /*04f0*/  NOP ;  /* 0x0000000000007918 */ /* 0x010fe20000000000 */
.L_x_3:
[----:B------:R-:W4:Y:S01]  /*0500*/  SHFL.IDX PT, R2, R0, RZ, 0x1f ;  /* 0x00001fff00027589 */ /* 0x000f2200000e0000 */
[----:B------:R-:W-:Y:S01]  /*0510*/  NOP ;  /* 0x0000000000007918 */ /* 0x000fe20000000000 */
[----:B----4-:R-:W-:-:S13]  /*0520*/  ISETP.NE.AND P0, PT, R2, RZ, PT ;  /* 0x000000ff0200720c */ /* 0x010fda0003f05270 */
[----:B------:R-:W-:Y:S05]  /*0530*/  @P0 BRA `(.L_x_4) ;  /* 0x0000000000380947 */ /* 0x000fea0003800000 */
        /* <DEDUP_REMOVED lines=14> */
.L_x_4:
        /* <DEDUP_REMOVED lines=8> */
[----:B------:R-:W-:Y:S01]  /*06a0*/  ELECT P0, URZ, PT ;  /* 0x00000000003f782f */ /* 0x000fe20003800000 */
[----:B-1----:R-:W-:Y:S02]  /*06b0*/  ULEA UR8, UR5, UR4, 0x18 ;  /* 0x0000000405087291 */ /* 0x002fe4000f8ec03f */
[----:B------:R-:W-:-:S04]  /*06c0*/  UIADD3 UR4, -UR6, 0x100000, URZ ;  /* 0x0010000006047890 */ /* 0x000fc8000fffe13f */
[----:B------:R-:W-:Y:S02]  /*06d0*/  USHF.L.U32 UR5, UR4, 0xb, URZ ;  /* 0x0000000b04057899 */ /* 0x000fe4000800063f */
[----:B------:R-:W-:Y:S02]  /*06e0*/  USHF.L.U32 UR4, UR4, 0x1, URZ ;  /* 0x0000000104047899 */ /* 0x000fe4000800063f */
        /* <DEDUP_REMOVED lines=9> */
.L_x_5:
        /* <DEDUP_REMOVED lines=22> */
.L_x_6:
[----:B------:R-:W-:Y:S01]  /*08e0*/  PLOP3.LUT P0, PT, PT, PT, UP0, 0x80, 0x0 ;  /* 0x000000000000781c */ /* 0x000fe20003f0f008 */
[----:B------:R-:W-:Y:S01]  /*08f0*/  UMOV UR38, 0x1 ;  /* 0x0000000100267882 */ /* 0x000fe20000000000 */
[----:B------:R-:W-:Y:S01]  /*0900*/  NOP ;  /* 0x0000000000007918 */ /* 0x000fe20000000000 */
[----:B------:R-:W-:Y:S01]  /*0910*/  USEL UR38, UR38, 0x2, !UP0 ;  /* 0x0000000226267887 */ /* 0x000fe2000c000000 */
[----:B------:R-:W-:Y:S01]  /*0920*/  ULDC.64 UR48, c[0x0][0x208] ;  /* 0x0000820000307ab9 */ /* 0x000fe20000000a00 */
[----:B-123--:R-:W-:Y:S08]  /*0930*/  BAR.SYNC.DEFER_BLOCKING 0x0 ;  /* 0x0000000000007b1d */ /* 0x00eff00000010000 */
[----:B------:R-:W-:Y:S05]  /*0940*/  @!P0 BRA `(.L_x_7) ;  /* 0x0000006c00088947 */ /* 0x000fea0003800000 */
.L_x_8:
[----:B------:R-:W-:-:S08]  /*0950*/  NOP ;  /* 0x0000000000007918 */ /* 0x000fd00000000000 */
[----:B------:R-:W1:Y:S02]  /*0960*/  USETMAXREG.TRY_ALLOC.CTAPOOL UP0, 0xf0 ;  /* 0x000000f0000079c8 */ /* 0x000e640008000600 */
[----:B-1----:R-:W-:-:S13]  /*0970*/  PLOP3.LUT P0, PT, PT, PT, UP0, 0x80, 0x0 ;  /* 0x000000000000781c */ /* 0x002fda0003f0f008 */
[----:B------:R-:W-:Y:S05]  /*0980*/  @!P0 BRA `(.L_x_8) ;  /* 0xfffffffc00f08947 */ /* 0x000fea000383ffff */
[----:B------:R-:W-:Y:S01]  /*0990*/  LOP3.LUT R0, R4, 0xffffff80, RZ, 0xc0, !PT ;  /* 0xffffff8004007812 */ /* 0x000fe200078ec0ff */
[----:B------:R-:W1:Y:S03]  /*09a0*/  S2UR UR45, SR_CTAID.X ;  /* 0x00000000002d79c3 */ /* 0x000e660000002500 */
[----:B------:R-:W-:-:S05]  /*09b0*/  ISETP.NE.AND P0, PT, R0, 0x80, PT ;  /* 0x000000800000780c */ /* 0x000fca0003f05270 */
[----:B------:R-:W1:Y:S08]  /*09c0*/  LDC R0, c[0x0][0xda4] ;  /* 0x00036900ff007b82 */ /* 0x000e700000000800 */
[----:B------:R-:W-:Y:S06]  /*09d0*/  @!P0 BAR.ARV 0x8, 0xa0 ;  /* 0x0202800000008b1d */ /* 0x000fec0000002000 */
[----:B------:R-:W-:-:S13]  /*09e0*/  ISETP.GE.U32.AND P0, PT, R4, 0x100, PT ;  /* 0x000001000400780c */ /* 0x000fda0003f06070 */
[----:B------:R-:W-:Y:S06]  /*09f0*/  @P0 BAR.ARV 0xf, 0x100 ;  /* 0x03c4000000000b1d */ /* 0x000fec0000002000 */
[----:B-1----:R-:W-:-:S13]  /*0a00*/  ISETP.LE.AND P0, PT, R0, UR45, PT ;  /* 0x0000002d00007c0c */ /* 0x002fda000bf03270 */
[----:B------:R-:W-:Y:S05]  /*0a10*/  @P0 EXIT ;  /* 0x000000000000094d */ /* 0x000fea0003800000 */
[----:B------:R-:W-:Y:S01]  /*0a20*/  VIADD R0, R4, 0xffffff80 ;  /* 0xffffff8004007836 */ /* 0x000fe20000000000 */
[----:B------:R-:W1:Y:S01]  /*0a30*/  S2UR UR4, SR_CgaCtaId ;  /* 0x00000000000479c3 */ /* 0x000e620000008800 */
[----:B------:R-:W-:Y:S01]  /*0a40*/  UMOV UR46, 0x400 ;  /* 0x00000400002e7882 */ /* 0x000fe20000000000 */
[----:B------:R-:W-:Y:S01]  /*0a50*/  MOV R22, 0x40 ;  /* 0x0000004000167802 */ /* 0x000fe20000000f00 */
[----:B------:R-:W-:Y:S01]  /*0a60*/  ULOP3.LUT UR44, UR38, 0x1, URZ, 0xfc, !UPT ;  /* 0x00000001262c7892 */ /* 0x000fe2000f8efc3f */
[----:B------:R-:W-:Y:S01]  /*0a70*/  SHF.R.S32.HI R3, RZ, 0x1f, R0 ;  /* 0x0000001fff037819 */ /* 0x000fe20000011400 */
[----:B------:R-:W-:Y:S01]  /*0a80*/  ULDC.64 UR52, c[0x0][0x198] ;  /* 0x0000660000347ab9 */ /* 0x000fe20000000a00 */
[----:B------:R-:W-:Y:S01]  /*0a90*/  UMOV UR41, URZ ;  /* 0x0000003f00297c82 */ /* 0x000fe20008000000 */
[----:B------:R-:W-:Y:S01]  /*0aa0*/  UMOV UR40, URZ ;  /* 0x0000003f00287c82 */ /* 0x000fe20008000000 */
[CC--:B------:R-:W-:Y:S01]  /*0ab0*/  LEA.HI R2, R3.reuse, R0.reuse, RZ, 0x4 ;  /* 0x0000000003027211 */ /* 0x0c0fe200078f20ff */
[----:B------:R-:W-:Y:S01]  /*0ac0*/  UMOV UR39, URZ ;  /* 0x0000003f00277c82 */ /* 0x000fe20008000000 */
[----:B------:R-:W-:-:S02]  /*0ad0*/  LEA.HI R4, R3, R0, RZ, 0x5 ;  /* 0x0000000003047211 */ /* 0x000fc400078f28ff */
[----:B------:R-:W-:Y:S02]  /*0ae0*/  LEA.HI R5, R3, R0, RZ, 0x7 ;  /* 0x0000000003057211 */ /* 0x000fe400078f38ff */
[----:B------:R-:W-:Y:S02]  /*0af0*/  LOP3.LUT R7, R2, 0xfffffff0, RZ, 0xc0, !PT ;  /* 0xfffffff002077812 */ /* 0x000fe400078ec0ff */
[--C-:B------:R-:W-:Y:S02]  /*0b00*/  SHF.R.S32.HI R185, RZ, 0x5, R4.reuse ;  /* 0x00000005ffb97819 */ /* 0x100fe40000011404 */
[----:B------:R-:W-:Y:S02]  /*0b10*/  LOP3.LUT R3, R5, 0xffffff80, RZ, 0xc0, !PT ;  /* 0xffffff8005037812 */ /* 0x000fe400078ec0ff */
[----:B------:R-:W-:Y:S02]  /*0b20*/  SHF.R.S32.HI R4, RZ, 0x1f, R4 ;  /* 0x0000001fff047819 */ /* 0x000fe40000011404 */
[C---:B------:R-:W-:Y:S01]  /*0b30*/  IADD3 R7, R0.reuse, -R7, RZ ;  /* 0x8000000700077210 */ /* 0x040fe20007ffe0ff */
[----:B------:R-:W-:Y:S01]  /*0b40*/  IMAD.IADD R3, R0, 0x1, -R3 ;  /* 0x0000000100037824 */ /* 0x000fe200078e0a03 */
[----:B------:R-:W-:Y:S01]  /*0b50*/  LEA.HI R4, R4, R185, RZ, 0x2 ;  /* 0x000000b904047211 */ /* 0x000fe200078f10ff */
[----:B-1----:R-:W-:Y:S01]  /*0b60*/  ULEA UR46, UR4, UR46, 0x18 ;  /* 0x0000002e042e7291 */ /* 0x002fe2000f8ec03f */
[----:B------:R-:W-:-:S02]  /*0b70*/  SHF.R.S32.HI R0, RZ, 0x1f, R7 ;  /* 0x0000001fff007819 */ /* 0x000fc40000011407 */
[----:B------:R-:W-:Y:S02]  /*0b80*/  SHF.R.S32.HI R184, RZ, 0x7, R5 ;  /* 0x00000007ffb87819 */ /* 0x000fe40000011405 */
[----:B------:R-:W-:Y:S02]  /*0b90*/  LOP3.LUT R4, R4, 0x3ffffc, RZ, 0xc0, !PT ;  /* 0x003ffffc04047812 */ /* 0x000fe400078ec0ff */
[----:B------:R-:W-:Y:S01]  /*0ba0*/  LEA.HI R6, R0, R7, RZ, 0x3 ;  /* 0x0000000700067211 */ /* 0x000fe200078f18ff */
[----:B------:R-:W-:Y:S01]  /*0bb0*/  IMAD R11, R184, 0x100, R7 ;  /* 0x00000100b80b7824 */ /* 0x000fe200078e0207 */
[----:B------:R-:W-:Y:S02]  /*0bc0*/  SHF.R.S32.HI R9, RZ, 0x4, R2 ;  /* 0x00000004ff097819 */ /* 0x000fe40000011402 */
[----:B------:R-:W-:Y:S02]  /*0bd0*/  IADD3 R8, R185, -R4, RZ ;  /* 0x80000004b9087210 */ /* 0x000fe40007ffe0ff */
[C---:B------:R-:W-:Y:S01]  /*0be0*/  LOP3.LUT R4, R6.reuse, 0xfffffff8, RZ, 0xc0, !PT ;  /* 0xfffffff806047812 */ /* 0x040fe200078ec0ff */
[----:B------:R-:W-:Y:S01]  /*0bf0*/  IMAD.SHL.U32 R6, R6, 0x40, RZ ;  /* 0x0000004006067824 */ /* 0x000fe200078e00ff */
[----:B------:R-:W-:Y:S01]  /*0c00*/  LEA.HI R2, R2, R9, RZ, 0x1 ;  /* 0x0000000902027211 */ /* 0x000fe200078f08ff */
[----:B------:R-:W-:Y:S01]  /*0c10*/  IMAD R186, R8, 0x10, R11 ;  /* 0x0000001008ba7824 */ /* 0x000fe200078e020b */
[----:B------:R-:W-:-:S02]  /*0c20*/  IADD3 R8, R7, -R4, RZ ;  /* 0x8000000407087210 */ /* 0x000fc40007ffe0ff */
[----:B------:R-:W-:Y:S02]  /*0c30*/  LOP3.LUT R2, R2, 0x1ffffffe, RZ, 0xc0, !PT ;  /* 0x1ffffffe02027812 */ /* 0x000fe400078ec0ff */
[----:B------:R-:W-:Y:S01]  /*0c40*/  LOP3.LUT R6, R6, 0x7ffffe00, RZ, 0xc0, !PT ;  /* 0x7ffffe0006067812 */ /* 0x000fe200078ec0ff */
[----:B------:R-:W-:Y:S01]  /*0c50*/  IMAD.SHL.U32 R10, R8, 0x40, RZ ;  /* 0x00000040080a7824 */ /* 0x000fe200078e00ff */
[----:B------:R-:W-:Y:S02]  /*0c60*/  IADD3 R9, R9, -R2, RZ ;  /* 0x8000000209097210 */ /* 0x000fe40007ffe0ff */
[----:B------:R-:W-:Y:S01]  /*0c70*/  SHF.R.S32.HI R0, RZ, 0x1f, R3 ;  /* 0x0000001fff007819 */ /* 0x000fe20000011403 */
[----:B------:R-:W-:Y:S01]  /*0c80*/  IMAD R6, R185, 0x400, R6 ;  /* 0x00000400b9067824 */ /* 0x000fe200078e0206 */
[----:B------:R-:W-:Y:S02]  /*0c90*/  SHF.L.U32 R9, R9, 0x3, RZ ;  /* 0x0000000309097819 */ /* 0x000fe400000006ff */
[----:B------:R-:W-:-:S02]  /*0ca0*/  LOP3.LUT R10, R10, 0x1c0, RZ, 0xc0, !PT ;  /* 0x000001c00a0a7812 */ /* 0x000fc400078ec0ff */
[----:B------:R-:W-:Y:S02]  /*0cb0*/  LEA R186, R186, R9, 0x6 ;  /* 0x00000009baba7211 */ /* 0x000fe400078e30ff */
[----:B------:R-:W-:Y:S02]  /*0cc0*/  LOP3.LUT R9, R10, 0x8, R9, 0xf8, !PT ;  /* 0x000000080a097812 */ /* 0x000fe400078ef809 */
[----:B------:R-:W-:Y:S02]  /*0cd0*/  SHF.R.U32.HI R10, RZ, 0x3, R10 ;  /* 0x00000003ff0a7819 */ /* 0x000fe4000001160a */
[CC--:B------:R-:W-:Y:S02]  /*0ce0*/  LEA.HI R2, R0.reuse, R3.reuse, RZ, 0x2 ;  /* 0x0000000300027211 */ /* 0x0c0fe400078f10ff */
[----:B------:R-:W-:Y:S02]  /*0cf0*/  LOP3.LUT R9, R9, R10, RZ, 0x3c, !PT ;  /* 0x0000000a09097212 */ /* 0x000fe400078e3cff */
[----:B------:R-:W-:-:S02]  /*0d00*/  LEA.HI R4, R0, R3, RZ, 0x5 ;  /* 0x0000000300047211 */ /* 0x000fc400078f28ff */
[----:B------:R-:W-:Y:S01]  /*0d10*/  R2P PR, R8, 0x6 ;  /* 0x0000000608007804 */ /* 0x000fe20000000000 */
[----:B------:R-:W-:Y:S01]  /*0d20*/  IMAD.IADD R6, R6, 0x1, R9 ;  /* 0x0000000106067824 */ /* 0x000fe200078e0209 */
[--C-:B------:R-:W-:Y:S02]  /*0d30*/  SHF.R.S32.HI R0, RZ, 0x2, R2.reuse ;  /* 0x00000002ff007819 */ /* 0x100fe40000011402 */
[----:B------:R-:W-:Y:S02]  /*0d40*/  SHF.R.S32.HI R7, RZ, 0x1f, R2 ;  /* 0x0000001fff077819 */ /* 0x000fe40000011402 */
[----:B------:R-:W-:Y:S02]  /*0d50*/  LEA.HI R5, R5, R184, RZ, 0x1 ;  /* 0x000000b805057211 */ /* 0x000fe400078f08ff */
[----:B------:R-:W-:Y:S02]  /*0d60*/  LEA R19, R6, UR46, 0x1 ;  /* 0x0000002e06137c11 */ /* 0x000fe4000f8e08ff */
[----:B------:R-:W-:-:S02]  /*0d70*/  LEA.HI R7, R7, R0, RZ, 0x3 ;  /* 0x0000000007077211 */ /* 0x000fc400078f18ff */
[----:B------:R-:W-:Y:S01]  /*0d80*/  LOP3.LUT R2, R2, 0x7ffffffc, RZ, 0xc0, !PT ;  /* 0x7ffffffc02027812 */ /* 0x000fe200078ec0ff */
[----:B------:R-:W-:Y:S01]  /*0d90*/  VIADD R23, R19, 0x26800 ;  /* 0x0002680013177836 */ /* 0x000fe20000000000 */
[----:B------:R-:W-:Y:S02]  /*0da0*/  LOP3.LUT R5, R5, 0xfffffe, RZ, 0xc0, !PT ;  /* 0x00fffffe05057812 */ /* 0x000fe400078ec0ff */
[----:B------:R-:W-:Y:S01]  /*0db0*/  LOP3.LUT R7, R7, 0xfffffff8, RZ, 0xc0, !PT ;  /* 0xfffffff807077812 */ /* 0x000fe200078ec0ff */
[----:B------:R-:W-:Y:S01]  /*0dc0*/  IMAD.IADD R16, R3, 0x1, -R2 ;  /* 0x0000000103107824 */ /* 0x000fe200078e0a02 */
[----:B------:R-:W-:Y:S01]  /*0dd0*/  IADD3 R18, R19, 0x26820, RZ ;  /* 0x0002682013127810 */ /* 0x000fe20007ffe0ff */
[----:B------:R-:W-:Y:S01]  /*0de0*/  IMAD.IADD R5, R184, 0x1, -R5 ;  /* 0x00000001b8057824 */ /* 0x000fe200078e0a05 */
[----:B------:R-:W-:Y:S01]  /*0df0*/  SEL R22, R22, 0xffffffc0, !P2 ;  /* 0xffffffc016167807 */ /* 0x000fe20005000000 */
[----:B------:R-:W-:Y:S01]  /*0e00*/  IMAD.SHL.U32 R16, R16, 0x2, RZ ;  /* 0x0000000210107824 */ /* 0x000fe200078e00ff */
[----:B------:R-:W-:-:S02]  /*0e10*/  IADD3 R7, R0, -R7, RZ ;  /* 0x8000000700077210 */ /* 0x000fc40007ffe0ff */
[----:B------:R-:W-:Y:S02]  /*0e20*/  SHF.R.S32.HI R2, RZ, 0x5, R4 ;  /* 0x00000005ff027819 */ /* 0x000fe40000011404 */
[C---:B------:R-:W-:Y:S02]  /*0e30*/  @P1 IADD3 R18, R23.reuse, -0x20, RZ ;  /* 0xffffffe017121810 */ /* 0x040fe40007ffe0ff */
[----:B------:R-:W-:Y:S02]  /*0e40*/  IADD3 R23, R23, R22, RZ ;  /* 0x0000001617177210 */ /* 0x000fe40007ffe0ff */
[----:B------:R-:W-:Y:S02]  /*0e50*/  LEA R2, R2, R7, 0x4 ;  /* 0x0000000702027211 */ /* 0x000fe400078e20ff */
[----:B------:R-:W-:Y:S02]  /*0e60*/  SHF.L.U32 R17, R5, 0x8, RZ ;  /* 0x0000000805117819 */ /* 0x000fe400000006ff */
[----:B------:R-:W-:-:S07]  /*0e70*/  IADD3 R22, R22, R18, RZ ;  /* 0x0000001216167210 */ /* 0x000fce0007ffe0ff */
.L_x_42:
[----:B------:R-:W-:Y:S01]  /*0e80*/  ULDC UR4, c[0x0][0xda8] ;  /* 0x00036a0000047ab9 */ /* 0x000fe20000000800 */
[----:B------:R-:W-:Y:S01]  /*0e90*/  ULDC UR50, c[0x0][0x404] ;  /* 0x0001010000327ab9 */ /* 0x000fe20000000800 */
[----:B------:R-:W-:Y:S01]  /*0ea0*/  UISETP.NE.AND UP1, UPT, UR4, 0x1, UPT ;  /* 0x000000010400788c */ /* 0x000fe2000bf25270 */
[----:B------:R-:W-:Y:S02]  /*0eb0*/  ULDC UR6, c[0x0][0x2e0] ;  /* 0x0000b80000067ab9 */ /* 0x000fe40000000800 */
[----:B------:R-:W-:Y:S01]  /*0ec0*/  ULDC.64 UR4, c[0x0][0x3f8] ;  /* 0x0000fe0000047ab9 */ /* 0x000fe20000000a00 */
[----:B------:R-:W-:Y:S01]  /*0ed0*/  UMOV UR43, UR45 ;  /* 0x0000002d002b7c82 */ /* 0x000fe20008000000 */
[----:B------:R-:W-:Y:S01]  /*0ee0*/  UISETP.NE.U32.AND UP0, UPT, UR4, URZ, UPT ;  /* 0x0000003f0400728c */ /* 0x000fe2000bf05070 */
[----:B------:R-:W-:Y:S02]  /*0ef0*/  UMOV UR42, UR45 ;  /* 0x0000002d002a7c82 */ /* 0x000fe40008000000 */
[----:B------:R-:W-:Y:S01]  /*0f00*/  ULDC UR4, c[0x0][0xdb4] ;  /* 0x00036d0000047ab9 */ /* 0x000fe20000000800 */
[----:B------:R-:W-:-:S02]  /*0f10*/  UISETP.NE.AND.EX UP0, UPT, UR5, URZ, UPT, UP0 ;  /* 0x0000003f0500728c */ /* 0x000fc4000bf05300 */
[----:B------:R-:W-:Y:S02]  /*0f20*/  UISETP.NE.AND UP2, UPT, UR4, 0x1, UPT ;  /* 0x000000010400788c */ /* 0x000fe4000bf45270 */
[----:B------:R-:W-:Y:S01]  /*0f30*/  USEL UR50, UR50, 0x1, UP0 ;  /* 0x0000000132327887 */ /* 0x000fe20008000000 */
[----:B------:R-:W-:Y:S01]  /*0f40*/  @UP1 ULDC UR4, c[0x0][0xdac] ;  /* 0x00036b0000041ab9 */ /* 0x000fe20000000800 */
[----:B------:R-:W-:Y:S02]  /*0f50*/  UISETP.NE.AND UP0, UPT, UR47, 0x1, UPT ;  /* 0x000000012f00788c */ /* 0x000fe4000bf05270 */
[----:B------:R-:W-:Y:S02]  /*0f60*/  UIMAD.WIDE.U32 UR4, UR45, UR4, URZ ;  /* 0x000000042d0472a5 */ /* 0x000fe4000f8e003f */
[----:B------:R-:W-:Y:S02]  /*0f70*/  UIMAD UR50, UR50, UR6, URZ ;  /* 0x00000006323272a4 */ /* 0x000fe4000f8e023f */
[----:B------:R-:W-:Y:S01]  /*0f80*/  PLOP3.LUT P0, PT, PT, PT, UP0, 0x80, 0x0 ;  /* 0x000000000000781c */ /* 0x000fe20003f0f008 */
[----:B------:R-:W-:Y:S01]  /*0f90*/  @UP1 ULDC UR6, c[0x0][0xdb0] ;  /* 0x00036c0000061ab9 */ /* 0x000fe20000000800 */
[----:B------:R-:W-:Y:S01]  /*0fa0*/  @UP2 ULDC.64 UR8, c[0x0][0xdb8] ;  /* 0x00036e0000082ab9 */ /* 0x000fe20000000a00 */
[----:B------:R-:W-:-:S02]  /*0fb0*/  @UP1 USHF.R.U32.HI UR43, URZ, UR6, UR5 ;  /* 0x000000063f2b1299 */ /* 0x000fc40008011605 */
[----:B------:R-:W-:Y:S02]  /*0fc0*/  UIADD3 UR6, UR50, 0x3f, URZ ;  /* 0x0000003f32067890 */ /* 0x000fe4000fffe03f */
[----:B------:R-:W-:Y:S02]  /*0fd0*/  UIMAD.WIDE.U32 UR4, UR43, UR8, URZ ;  /* 0x000000082b0472a5 */ /* 0x000fe4000f8e003f */
[----:B------:R-:W-:Y:S01]  /*0fe0*/  USHF.R.S32.HI UR7, URZ, 0x1f, UR6 ;  /* 0x0000001f3f077899 */ /* 0x000fe20008011406 */
[----:B------:R-:W-:Y:S01]  /*0ff0*/  UMOV UR36, UR43 ;  /* 0x0000002b00247c82 */ /* 0x000fe20008000000 */
[----:B------:R-:W-:Y:S02]  /*1000*/  @UP2 USHF.R.U32.HI UR36, URZ, UR9, UR5 ;  /* 0x000000093f242299 */ /* 0x000fe40008011605 */
[----:B------:R-:W-:-:S04]  /*1010*/  ULEA.HI UR7, UR7, UR6, URZ, 0x6 ;  /* 0x0000000607077291 */ /* 0x000fc8000f8f303f */
[----:B------:R-:W-:Y:S01]  /*1020*/  USHF.R.S32.HI UR37, URZ, 0x6, UR7 ;  /* 0x000000063f257899 */ /* 0x000fe20008011407 */
[----:B-1----:R-:W-:Y:S11]  /*1030*/  @!P0 BRA `(.L_x_9) ;  /* 0x0000001800448947 */ /* 0x002ff60003800000 */
[----:B------:R-:W1:Y:S01]  /*1040*/  SHFL.IDX PT, R0, R184, RZ, 0x1f ;  /* 0x00001fffb8007589 */ /* 0x000e6200000e0000 */
[----:B------:R-:W-:-:S06]  /*1050*/  UISETP.NE.AND UP0, UPT, UR44, 0x3, UPT ;  /* 0x000000032c00788c */ /* 0x000fcc000bf05270 */
[----:B------:R-:W-:Y:S02]  /*1060*/  PLOP3.LUT P0, PT, PT, PT, UP0, 0x80, 0x0 ;  /* 0x000000000000781c */ /* 0x000fe40003f0f008 */
[----:B-1----:R-:W-:-:S13]  /*1070*/  R2UR UR4, R0 ;  /* 0x00000000000472ca */ /* 0x002fda00000e0000 */
[----:B------:R-:W-:-:S04]  /*1080*/  ULEA.HI UR5, UR4, UR4, URZ, 0x1 ;  /* 0x0000000404057291 */ /* 0x000fc8000f8f083f */
[----:B------:R-:W-:-:S04]  /*1090*/  ULOP3.LUT UR5, UR5, 0x1fffe, URZ, 0xc0, !UPT ;  /* 0x0001fffe05057892 */ /* 0x000fc8000f8ec03f */
[----:B------:R-:W-:-:S04]  /*10a0*/  UIADD3 UR5, UR4, -UR5, URZ ;  /* 0x8000000504057290 */ /* 0x000fc8000fffe03f */
[----:B------:R-:W-:-:S04]  /*10b0*/  ULEA UR5, UR5, UR46, 0xf ;  /* 0x0000002e05057291 */ /* 0x000fc8000f8e783f */
[----:B------:R-:W-:-:S04]  /*10c0*/  UIADD3 UR5, UR5, 0x400, URZ ;  /* 0x0000040005057890 */ /* 0x000fc8000fffe03f */
[----:B------:R-:W-:-:S04]  /*10d0*/  USHF.R.U32.HI UR5, URZ, 0x4, UR5 ;  /* 0x000000043f057899 */ /* 0x000fc80008011605 */
[----:B------:R-:W-:-:S04]  /*10e0*/  ULOP3.LUT UR5, UR5, 0x3fff, URZ, 0xc0, !UPT ;  /* 0x00003fff05057892 */ /* 0x000fc8000f8ec03f */
[----:B------:R-:W-:Y:S01]  /*10f0*/  ULOP3.LUT UR20, UR5, 0x2000000, URZ, 0xfc, !UPT ;  /* 0x0200000005147892 */ /* 0x000fe2000f8efc3f */
[----:B------:R-:W-:Y:S11]  /*1100*/  @!P0 BRA `(.L_x_10) ;  /* 0x0000000000048947 */ /* 0x000ff60003800000 */
[----:B------:R-:W-:Y:S01]  /*1110*/  BPT.TRAP 0x1 ;  /* 0x000000040000795c */ /* 0x000fe20000300000 */
.L_x_10:
[----:B------:R-:W-:Y:S01]  /*1120*/  ULEA UR16, UR39, UR46, 0x3 ;  /* 0x0000002e27107291 */ /* 0x000fe2000f8e183f */
[----:B------:R-:W-:-:S05]  /*1130*/  IMAD.U32 R0, RZ, RZ, UR40 ;  /* 0x00000028ff007e24 */ /* 0x000fca000f8e00ff */
[----:B------:R-:W-:-:S04]  /*1140*/  SHF.L.U32 R0, R0, 0x1f, RZ ;  /* 0x0000001f00007819 */ /* 0x000fc800000006ff */
[----:B------:R-:W1:Y:S02]  /*1150*/  SYNCS.PHASECHK.TRANS64.TRYWAIT P0, [UR16+0x28c50], R0 ;  /* 0x028c5000ff0075a7 */ /* 0x000e640008000150 */
[----:B-1----:R-:W-:Y:S05]  /*1160*/  @!P0 BRA `(.L_x_11) ;  /* 0x0000009400648947 */ /* 0x002fea0003800000 */
.L_x_98:
[----:B------:R-:W-:Y:S01]  /*1170*/  BAR.SYNC.DEFER_BLOCKING 0xe, 0x100 ;  /* 0x0384000000007b1d */ /* 0x000fe20000010000 */
[----:B------:R-:W-:Y:S01]  /*1180*/  UIADD3 UR4, UR46, 0x26800, URZ ;  /* 0x000268002e047890 */ /* 0x000fe2000fffe03f */
[----:B-1----:R-:W-:Y:S01]  /*1190*/  MOV R0, UR16 ;  /* 0x0000001000007c02 */ /* 0x002fe20008000f00 */
[----:B------:R-:W-:Y:S02]  /*11a0*/  ULEA UR12, UR39, UR20, 0xc ;  /* 0x00000014270c7291 */ /* 0x000fe4000f8e603f */
[----:B------:R-:W-:Y:S01]  /*11b0*/  USHF.R.U32.HI UR4, URZ, 0x4, UR4 ;  /* 0x000000043f047899 */ /* 0x000fe20008011604 */
[----:B------:R-:W-:Y:S01]  /*11c0*/  UMOV UR7, 0x40000040 ;  /* 0x4000004000077882 */ /* 0x000fe20000000000 */
[----:B------:R-:W-:Y:S02]  /*11d0*/  UMOV UR5, 0x40000040 ;  /* 0x4000004000057882 */ /* 0x000fe40000000000 */
[----:B------:R-:W-:Y:S01]  /*11e0*/  ULOP3.LUT UR4, UR4, 0x3fff, URZ, 0xc0, !UPT ;  /* 0x00003fff04047892 */ /* 0x000fe2000f8ec03f */
[----:B------:R-:W1:Y:S01]  /*11f0*/  S2R R3, SR_TID.X ;  /* 0x0000000000037919 */ /* 0x000e620000002100 */
[----:B------:R-:W-:Y:S01]  /*1200*/  UMOV UR6, UR12 ;  /* 0x0000000c00067c82 */ /* 0x000fe20008000000 */
[----:B------:R-:W-:-:S02]  /*1210*/  UIADD3 UR10, UR12, 0x100, URZ ;  /* 0x000001000c0a7890 */ /* 0x000fc4000fffe03f */
[----:B------:R-:W-:Y:S01]  /*1220*/  ULOP3.LUT UR13, UR4, 0x10000, URZ, 0xfc, !UPT ;  /* 0x00010000040d7892 */ /* 0x000fe2000f8efc3f */
[----:B------:R-:W-:Y:S01]  /*1230*/  UMOV UR11, 0x40000040 ;  /* 0x40000040000b7882 */ /* 0x000fe20000000000 */
[----:B------:R-:W-:Y:S02]  /*1240*/  UMOV UR9, 0x40000040 ;  /* 0x4000004000097882 */ /* 0x000fe40000000000 */
[----:B------:R-:W-:Y:S02]  /*1250*/  UIADD3 UR8, UR13, 0x4, URZ ;  /* 0x000000040d087890 */ /* 0x000fe4000fffe03f */
[----:B------:R-:W-:Y:S01]  /*1260*/  UIADD3 UR14, UR12, 0x180, URZ ;  /* 0x000001800c0e7890 */ /* 0x000fe2000fffe03f */
[----:B------:R-:W-:Y:S01]  /*1270*/  UMOV UR4, UR13 ;  /* 0x0000000d00047c82 */ /* 0x000fe20008000000 */
[----:B------:R-:W-:Y:S01]  /*1280*/  UMOV UR15, 0x40000040 ;  /* 0x40000040000f7882 */ /* 0x000fe20000000000 */
[----:B------:R-:W-:Y:S01]  /*1290*/  WARPGROUP.ARRIVE ;  /* 0x00000000000079c5 */ /* 0x000fe20000000000 */
[----:B------:R-:W-:-:S05]  /*12a0*/  UISETP.GE.AND UP0, UPT, UR50, 0x41, UPT ;  /* 0x000000413200788c */ /* 0x000fca000bf06270 */
[----:B------:R-:W-:Y:S01]  /*12b0*/  HGMMA.64x256x16.F32 R24, gdesc[UR4].tnspB, RZ, !UPT, gsb0 ;  /* 0x43e00000041879f0 */ /* 0x000fe2000c0008ff */
[----:B------:R-:W-:Y:S02]  /*12c0*/  UIADD3 UR6, UR12, 0x80, URZ ;  /* 0x000000800c067890 */ /* 0x000fe4000fffe03f */
[----:B------:R-:W-:Y:S01]  /*12d0*/  UIADD3 UR4, UR13, 0x2, URZ ;  /* 0x000000020d047890 */ /* 0x000fe2000fffe03f */
[----:B------:R-:W-:Y:S01]  /*12e0*/  UMOV UR7, 0x40000040 ;  /* 0x4000004000077882 */ /* 0x000fe20000000000 */
[----:B------:R-:W-:Y:S01]  /*12f0*/  UMOV UR5, 0x40000040 ;  /* 0x4000004000057882 */ /* 0x000fe20000000000 */
[----:B------:R-:W-:-:S03]  /*1300*/  UIADD3 UR12, UR13, 0x6, URZ ;  /* 0x000000060d0c7890 */ /* 0x000fc6000fffe03f */
[----:B------:R-:W-:Y:S01]  /*1310*/  UMOV UR13, 0x40000040 ;  /* 0x40000040000d7882 */ /* 0x000fe20000000000 */
[----:B-1----:R-:W-:-:S04]  /*1320*/  LOP3.LUT R3, R3, 0x7f, RZ, 0xc0, !PT ;  /* 0x0000007f03037812 */ /* 0x002fc800078ec0ff */
[----:B------:R-:W-:-:S13]  /*1330*/  ISETP.NE.AND P0, PT, R3, RZ, PT ;  /* 0x000000ff0300720c */ /* 0x000fda0003f05270 */
[----:B------:R-:W-:-:S04]  /*1340*/  @!P0 IADD3 R0, R0, 0x28c60, RZ ;  /* 0x00028c6000008810 */ /* 0x000fc80007ffe0ff */
[----:B------:R-:W-:Y:S01]  /*1350*/  @!P0 PRMT R0, RZ, 0x654, R0 ;  /* 0x00000654ff008816 */ /* 0x000fe20000000000 */
[----:B------:R-:W-:Y:S02]  /*1360*/  WARPGROUP.DEPBAR.LE gsb0, 0x0 ;  /* 0x00008000000079c5 */ /* 0x000fe40000010000 */
[----:B------:R-:W-:-:S06]  /*1370*/  WARPGROUP.ARRIVE ;  /* 0x00000000000079c5 */ /* 0x000fcc0000000000 */
[----:B------:R-:W-:Y:S03]  /*1380*/  HGMMA.64x256x16.F32 R24, gdesc[UR4].tnspB, R24, gsb0 ;  /* 0x43e00000041879f0 */ /* 0x000fe60008000818 */
[----:B------:R-:W-:Y:S02]  /*1390*/  WARPGROUP.DEPBAR.LE gsb0, 0x0 ;  /* 0x00008000000079c5 */ /* 0x000fe40000010000 */
[----:B------:R-:W-:-:S15]  /*13a0*/  WARPGROUP.ARRIVE ;  /* 0x00000000000079c5 */ /* 0x000fde0000000000 */
[----:B------:R-:W-:-:S08]  /*13b0*/  NOP ;  /* 0x0000000000007918 */ /* 0x000fd00000000000 */
[----:B------:R-:W-:Y:S03]  /*13c0*/  HGMMA.64x256x16.F32 R24, gdesc[UR8].tnspB, R24, gsb0 ;  /* 0x43e00000081879f0 */ /* 0x000fe60008000818 */
[----:B------:R-:W-:Y:S02]  /*13d0*/  WARPGROUP.DEPBAR.LE gsb0, 0x0 ;  /* 0x00008000000079c5 */ /* 0x000fe40000010000 */
[----:B------:R-:W-:-:S15]  /*13e0*/  WARPGROUP.ARRIVE ;  /* 0x00000000000079c5 */ /* 0x000fde0000000000 */
[----:B------:R-:W-:-:S08]  /*13f0*/  NOP ;  /* 0x0000000000007918 */ /* 0x000fd00000000000 */
[----:B------:R-:W-:Y:S03]  /*1400*/  HGMMA.64x256x16.F32 R24, gdesc[UR12].tnspB, R24, gsb0 ;  /* 0x43e000000c1879f0 */ /* 0x000fe60008000818 */
[----:B------:R-:W-:Y:S02]  /*1410*/  WARPGROUP.DEPBAR.LE gsb0, 0x0 ;  /* 0x00008000000079c5 */ /* 0x000fe40000010000 */
[----:B------:R-:W-:Y:S06]  /*1420*/  BAR.ARV 0xf, 0x100 ;  /* 0x03c4000000007b1d */ /* 0x000fec0000002000 */
[----:B------:R1:W-:Y:S01]  /*1430*/  @!P0 SYNCS.ARRIVE.TRANS64.RED.A1T0 RZ, [R0+URZ], RZ ;  /* 0x000000ff00ff89a7 */ /* 0x0003e2000810043f */
[----:B------:R-:W-:-:S13]  /*1440*/  PLOP3.LUT P0, PT, PT, PT, UP0, 0x80, 0x0 ;  /* 0x000000000000781c */ /* 0x000fda0003f0f008 */
[----:B-1----:R-:W-:Y:S05]  /*1450*/  @!P0 BRA `(.L_x_12) ;  /* 0x0000000c00048947 */ /* 0x002fea0003800000 */
[----:B------:R-:W-:-:S06]  /*1460*/  UIADD3 UR37, UR37, -0x2, URZ ;  /* 0xfffffffe25257890 */ /* 0x000fcc000fffe03f */
[----:B------:R-:W-:-:S07]  /*1470*/  IMAD.U32 R0, RZ, RZ, UR37 ;  /* 0x00000025ff007e24 */ /* 0x000fce000f8e00ff */
.L_x_17:
[----:B------:R-:W-:Y:S01]  /*1480*/  BAR.SYNC.DEFER_BLOCKING 0xe, 0x100 ;  /* 0x0384000000007b1d */ /* 0x000fe20000010000 */
[----:B-1----:R-:W-:Y:S01]  /*1490*/  MOV R3, UR39 ;  /* 0x0000002700037c02 */ /* 0x002fe20008000f00 */
[----:B------:R-:W-:Y:S01]  /*14a0*/  UISETP.NE.AND UP1, UPT, UR44, 0x3, UPT ;  /* 0x000000032c00788c */ /* 0x000fe2000bf25270 */
[C---:B------:R-:W-:Y:S01]  /*14b0*/  ISETP.GT.AND P1, PT, R0.reuse, RZ, PT ;  /* 0x000000ff0000720c */ /* 0x040fe20003f24270 */
[----:B------:R-:W-:Y:S01]  /*14c0*/  UIADD3 UR39, UR39, 0x1, URZ ;  /* 0x0000000127277890 */ /* 0x000fe2000fffe03f */
[----:B------:R-:W-:Y:S01]  /*14d0*/  LEA R3, R3, R2, 0x6 ;  /* 0x0000000203037211 */ /* 0x000fe200078e30ff */
[----:B------:R-:W-:Y:S02]  /*14e0*/  VIADD R0, R0, 0xffffffff ;  /* 0xffffffff00007836 */ /* 0x000fe40000000000 */
[----:B------:R-:W-:Y:S01]  /*14f0*/  PLOP3.LUT P2, PT, PT, PT, UP1, 0x80, 0x0 ;  /* 0x000000000000781c */ /* 0x000fe20003f4f018 */
[----:B------:R-:W-:Y:S01]  /*1500*/  UISETP.NE.AND UP0, UPT, UR39, 0x2, UPT ;  /* 0x000000022700788c */ /* 0x000fe2000bf05270 */
[----:B------:R-:W-:-:S03]  /*1510*/  LEA R3, R3, UR46, 0x2 ;  /* 0x0000002e03037c11 */ /* 0x000fc6000f8e10ff */
[----:B------:R-:W-:Y:S02]  /*1520*/  USEL UR6, URZ, 0x1, UP0 ;  /* 0x000000013f067887 */ /* 0x000fe40008000000 */
[----:B------:R-:W-:Y:S02]  /*1530*/  USEL UR39, UR39, URZ, UP0 ;  /* 0x0000003f27277287 */ /* 0x000fe40008000000 */
[----:B------:R-:W-:Y:S01]  /*1540*/  ULOP3.LUT UR40, UR40, UR6, URZ, 0x3c, !UPT ;  /* 0x0000000628287292 */ /* 0x000fe2000f8e3c3f */
[----:B------:R-:W1:Y:S04]  /*1550*/  LDS R4, [R3+0x28800] ;  /* 0x0288000003047984 */ /* 0x000e680000000800 */
[----:B------:R-:W2:Y:S01]  /*1560*/  LDS R5, [R3+0x28820] ;  /* 0x0288200003057984 */ /* 0x000ea20000000800 */
[-C--:B-1----:R-:W-:Y:S01]  /*1570*/  FMUL.FTZ R24, R24, R4.reuse ;  /* 0x0000000418187220 */ /* 0x082fe20000410000 */
[-C--:B------:R-:W-:Y:S01]  /*1580*/  FMUL.FTZ R25, R25, R4.reuse ;  /* 0x0000000419197220 */ /* 0x080fe20000410000 */
        /* <DEDUP_REMOVED lines=61> */
[----:B------:R-:W-:Y:S01]  /*1960*/  FMUL.FTZ R149, R149, R4 ;  /* 0x0000000495957220 */ /* 0x000fe20000410000 */
[-C--:B--2---:R-:W-:Y:S01]  /*1970*/  FMUL.FTZ R26, R26, R5.reuse ;  /* 0x000000051a1a7220 */ /* 0x084fe20000410000 */
        /* <DEDUP_REMOVED lines=63> */
[----:B------:R-:W-:Y:S06]  /*1d70*/  @!P2 BRA `(.L_x_13) ;  /* 0x000000000004a947 */ /* 0x000fec0003800000 */
[----:B------:R-:W-:Y:S01]  /*1d80*/  BPT.TRAP 0x1 ;  /* 0x000000040000795c */ /* 0x000fe20000300000 */
.L_x_13:
[----:B------:R-:W-:Y:S01]  /*1d90*/  ULEA UR6, UR39, UR46, 0x3 ;  /* 0x0000002e27067291 */ /* 0x000fe2000f8e183f */
[----:B------:R-:W-:-:S04]  /*1da0*/  MOV R3, UR40 ;  /* 0x0000002800037c02 */ /* 0x000fc80008000f00 */
[----:B------:R-:W-:-:S04]  /*1db0*/  SHF.L.U32 R3, R3, 0x1f, RZ ;  /* 0x0000001f03037819 */ /* 0x000fc800000006ff */
[----:B------:R1:W2:Y:S01]  /*1dc0*/  SYNCS.PHASECHK.TRANS64.TRYWAIT P0, [UR6+0x28c50], R3 ;  /* 0x028c5003ff0075a7 */ /* 0x0002a20008000146 */
[----:B------:R-:W-:Y:S05]  /*1dd0*/  @!P2 BRA `(.L_x_14) ;  /* 0x000000000004a947 */ /* 0x000fea0003800000 */
[----:B------:R-:W-:Y:S01]  /*1de0*/  BPT.TRAP 0x1 ;  /* 0x000000040000795c */ /* 0x000fe20000300000 */
.L_x_14:
[----:B--2---:R-:W-:Y:S05]  /*1df0*/  @P0 BRA `(.L_x_15) ;  /* 0x0000000000080947 */ /* 0x004fea0003800000 */
[----:B------:R-:W2:Y:S02]  /*1e00*/  SYNCS.PHASECHK.TRANS64.TRYWAIT P0, [UR6+0x28c50], R3 ;  /* 0x028c5003ff0075a7 */ /* 0x000ea40008000146 */
[----:B--2---:R-:W-:Y:S05]  /*1e10*/  @!P0 BRA `(.L_x_16) ;  /* 0x0000008800508947 */ /* 0x004fea0003800000 */
.L_x_15:
[----:B------:R-:W-:Y:S01]  /*1e20*/  UIADD3 UR6, UR46, 0x26800, URZ ;  /* 0x000268002e067890 */ /* 0x000fe2000fffe03f */
[----:B------:R-:W-:Y:S01]  /*1e30*/  WARPGROUP.ARRIVE ;  /* 0x00000000000079c5 */ /* 0x000fe20000000000 */
[----:B------:R-:W-:-:S05]  /*1e40*/  ULEA UR18, UR39, UR20, 0xc ;  /* 0x0000001427127291 */ /* 0x000fca000f8e603f */
[----:B--2---:R-:W2:Y:S01]  /*1e50*/  S2R R4, SR_TID.X ;  /* 0x0000000000047919 */ /* 0x004ea20000002100 */
[----:B------:R-:W-:Y:S01]  /*1e60*/  USHF.R.U32.HI UR6, URZ, 0x4, UR6 ;  /* 0x000000043f067899 */ /* 0x000fe20008011606 */
[----:B-1----:R-:W-:Y:S01]  /*1e70*/  MOV R3, UR39 ;  /* 0x0000002700037c02 */ /* 0x002fe20008000f00 */
[----:B------:R-:W-:Y:S01]  /*1e80*/  UMOV UR19, 0x40000040 ;  /* 0x4000004000137882 */ /* 0x000fe20000000000 */
[----:B------:R-:W-:Y:S01]  /*1e90*/  UMOV UR17, 0x40000040 ;  /* 0x4000004000117882 */ /* 0x000fe20000000000 */
[----:B------:R-:W-:Y:S01]  /*1ea0*/  ULOP3.LUT UR6, UR6, 0x3fff, URZ, 0xc0, !UPT ;  /* 0x00003fff06067892 */ /* 0x000fe2000f8ec03f */
[----:B------:R-:W-:Y:S01]  /*1eb0*/  UMOV UR7, 0x40000040 ;  /* 0x4000004000077882 */ /* 0x000fe20000000000 */
[----:B------:R-:W-:Y:S02]  /*1ec0*/  UIADD3 UR10, UR18, 0x100, URZ ;  /* 0x00000100120a7890 */ /* 0x000fe4000fffe03f */
[----:B------:R-:W-:Y:S02]  /*1ed0*/  ULOP3.LUT UR16, UR6, 0x10000, URZ, 0xfc, !UPT ;  /* 0x0001000006107892 */ /* 0x000fe4000f8efc3f */
[----:B------:R-:W-:Y:S01]  /*1ee0*/  UIADD3 UR6, UR18, 0x80, URZ ;  /* 0x0000008012067890 */ /* 0x000fe2000fffe03f */
[----:B------:R-:W-:Y:S01]  /*1ef0*/  UMOV UR11, 0x40000040 ;  /* 0x40000040000b7882 */ /* 0x000fe20000000000 */
[----:B------:R-:W-:Y:S01]  /*1f00*/  UIADD3 UR14, UR18, 0x180, URZ ;  /* 0x00000180120e7890 */ /* 0x000fe2000fffe03f */
[----:B------:R-:W-:-:S04]  /*1f10*/  UMOV UR15, 0x40000040 ;  /* 0x40000040000f7882 */ /* 0x000fc80000000000 */
[----:B------:R-:W-:Y:S01]  /*1f20*/  HGMMA.64x256x16.F32 R24, gdesc[UR16].tnspB, R24, gsb0 ;  /* 0x43e00000101879f0 */ /* 0x000fe20008000818 */
[----:B--2---:R-:W-:-:S04]  /*1f30*/  LOP3.LUT R4, R4, 0x7f, RZ, 0xc0, !PT ;  /* 0x0000007f04047812 */ /* 0x004fc800078ec0ff */
[----:B------:R-:W-:-:S13]  /*1f40*/  ISETP.NE.AND P0, PT, R4, RZ, PT ;  /* 0x000000ff0400720c */ /* 0x000fda0003f05270 */
[----:B------:R-:W-:-:S05]  /*1f50*/  @!P0 LEA R3, R3, UR46, 0x3 ;  /* 0x0000002e03038c11 */ /* 0x000fca000f8e18ff */
[----:B------:R-:W-:-:S05]  /*1f60*/  @!P0 VIADD R3, R3, 0x28c60 ;  /* 0x00028c6003038836 */ /* 0x000fca0000000000 */
        /* <DEDUP_REMOVED lines=15> */
[----:B------:R-:W-:Y:S05]  /*2060*/  @P1 BRA `(.L_x_17) ;  /* 0xfffffff400041947 */ /* 0x000fea000383ffff */
.L_x_12:
[----:B------:R-:W-:Y:S01]  /*2070*/  BAR.SYNC.DEFER_BLOCKING 0xe, 0x100 ;  /* 0x0384000000007b1d */ /* 0x000fe20000010000 */
[----:B-1----:R-:W-:Y:S01]  /*2080*/  MOV R3, UR39 ;  /* 0x0000002700037c02 */ /* 0x002fe20008000f00 */
[----:B------:R-:W-:Y:S01]  /*2090*/  UIADD3 UR39, UR39, 0x1, URZ ;  /* 0x0000000127277890 */ /* 0x000fe2000fffe03f */
[----:B------:R-:W-:Y:S02]  /*20a0*/  CS2R R156, SRZ ;  /* 0x00000000009c7805 */ /* 0x000fe4000001ff00 */
[----:B------:R-:W-:Y:S01]  /*20b0*/  LEA R0, R3, R2, 0x6 ;  /* 0x0000000203007211 */ /* 0x000fe200078e30ff */
[----:B------:R-:W-:-:S03]  /*20c0*/  UISETP.NE.AND UP0, UPT, UR39, 0x2, UPT ;  /* 0x000000022700788c */ /* 0x000fc6000bf05270 */
[----:B------:R-:W-:Y:S01]  /*20d0*/  LEA R3, R0, UR46, 0x2 ;  /* 0x0000002e00037c11 */ /* 0x000fe2000f8e10ff */
        /* <DEDUP_REMOVED lines=133> */
[----:B------:R-:W-:Y:S06]  /*2930*/  BAR.ARV 0xf, 0x100 ;  /* 0x03c4000000007b1d */ /* 0x000fec0000002000 */
[----:B------:R-:W-:Y:S05]  /*2940*/  BRA `(.L_x_18) ;  /* 0x0000003800747947 */ /* 0x000fea0003800000 */
.L_x_9:
[----:B------:R-:W1:Y:S02]  /*2950*/  SHFL.IDX PT, R0, R184, RZ, 0x1f ;  /* 0x00001fffb8007589 */ /* 0x000e6400000e0000 */
[----:B-1----:R-:W-:-:S13]  /*2960*/  R2UR UR4, R0 ;  /* 0x00000000000472ca */ /* 0x002fda00000e0000 */
[----:B------:R-:W-:-:S04]  /*2970*/  ULEA.HI UR5, UR4, UR4, URZ, 0x1 ;  /* 0x0000000404057291 */ /* 0x000fc8000f8f083f */
[----:B------:R-:W-:-:S04]  /*2980*/  ULOP3.LUT UR5, UR5, 0x1fffe, URZ, 0xc0, !UPT ;  /* 0x0001fffe05057892 */ /* 0x000fc8000f8ec03f */
[----:B------:R-:W-:Y:S02]  /*2990*/  UIADD3 UR5, UR4, -UR5, URZ ;  /* 0x8000000504057290 */ /* 0x000fe4000fffe03f */
[----:B------:R-:W-:Y:S02]  /*29a0*/  UIADD3 UR4, UR46, 0x26800, URZ ;  /* 0x000268002e047890 */ /* 0x000fe4000fffe03f */
[----:B------:R-:W-:Y:S02]  /*29b0*/  ULEA UR5, UR5, UR46, 0xf ;  /* 0x0000002e05057291 */ /* 0x000fe4000f8e783f */
[----:B------:R-:W-:Y:S02]  /*29c0*/  ULOP3.LUT UP0, URZ, UR4, 0x3ff, URZ, 0xc0, !UPT ;  /* 0x000003ff043f7892 */ /* 0x000fe4000f80c03f */
[----:B------:R-:W-:-:S04]  /*29d0*/  UIADD3 UR5, UR5, 0x400, URZ ;  /* 0x0000040005057890 */ /* 0x000fc8000fffe03f */
[----:B------:R-:W-:Y:S01]  /*29e0*/  PLOP3.LUT P0, PT, PT, PT, UP0, 0x80, 0x0 ;  /* 0x000000000000781c */ /* 0x000fe20003f0f008 */
[----:B------:R-:W-:-:S04]  /*29f0*/  USHF.R.U32.HI UR5, URZ, 0x4, UR5 ;  /* 0x000000043f057899 */ /* 0x000fc80008011605 */
[----:B------:R-:W-:-:S08]  /*2a00*/  ULOP3.LUT UR51, UR5, 0x3fff, URZ, 0xc0, !UPT ;  /* 0x00003fff05337892 */ /* 0x000fd0000f8ec03f */
[----:B------:R-:W-:Y:S05]  /*2a10*/  @!P0 BRA `(.L_x_19) ;  /* 0x0000000000408947 */ /* 0x000fea0003800000 */
[----:B------:R-:W-:Y:S01]  /*2a20*/  MOV R0, 0x0 ;  /* 0x0000000000007802 */ /* 0x000fe20000000f00 */
[----:B------:R-:W-:Y:S01]  /*2a30*/  ULDC.64 UR4, c[0x4][0x88] ;  /* 0x0100220000047ab9 */ /* 0x000fe20000000a00 */
[----:B------:R-:W-:Y:S01]  /*2a40*/  ULDC.64 UR6, c[0x4][0x28] ;  /* 0x01000a0000067ab9 */ /* 0x000fe20000000a00 */
[----:B------:R-:W-:Y:S01]  /*2a50*/  IMAD.U32 R4, RZ, RZ, UR4 ;  /* 0x00000004ff047e24 */ /* 0x000fe2000f8e00ff */
[----:B------:R1:W2:Y:S01]  /*2a60*/  LDC.64 R14, c[0x4][R0] ;  /* 0x01000000000e7b82 */ /* 0x0002a20000000a00 */
[----:B------:R-:W-:Y:S01]  /*2a70*/  MOV R5, UR5 ;  /* 0x0000000500057c02 */ /* 0x000fe20008000f00 */
[----:B------:R-:W-:Y:S01]  /*2a80*/  ULDC.64 UR4, c[0x4][0x90] ;  /* 0x0100240000047ab9 */ /* 0x000fe20000000a00 */
[----:B------:R-:W-:Y:S01]  /*2a90*/  MOV R10, UR6 ;  /* 0x00000006000a7c02 */ /* 0x000fe20008000f00 */
[----:B------:R-:W-:Y:S01]  /*2aa0*/  IMAD.U32 R7, RZ, RZ, UR5 ;  /* 0x00000005ff077e24 */ /* 0x000fe2000f8e00ff */
[----:B------:R-:W-:Y:S01]  /*2ab0*/  MOV R6, UR4 ;  /* 0x0000000400067c02 */ /* 0x000fe20008000f00 */
[----:B------:R-:W-:Y:S01]  /*2ac0*/  IMAD.MOV.U32 R8, RZ, RZ, 0x70 ;  /* 0x00000070ff087424 */ /* 0x000fe200078e00ff */
[----:B------:R-:W-:-:S02]  /*2ad0*/  MOV R11, UR7 ;  /* 0x00000007000b7c02 */ /* 0x000fc40008000f00 */
[----:B------:R-:W-:Y:S02]  /*2ae0*/  MOV R12, 0x1 ;  /* 0x00000001000c7802 */ /* 0x000fe40000000f00 */
[----:B-1----:R-:W-:-:S07]  /*2af0*/  MOV R13, RZ ;  /* 0x000000ff000d7202 */ /* 0x002fce0000000f00 */
[----:B------:R-:W-:-:S07]  /*2b00*/  LEPC R20, `(.L_x_19) ;  /* 0x000000001014794e */ /* 0x000fce0000000000 */
[----:B--2---:R-:W-:Y:S05]  /*2b10*/  CALL.ABS.NOINC R14 ;  /* 0x000000000e007343 */ /* 0x004fea0003c00000 */
.L_x_19:
[----:B------:R-:W-:Y:S01]  /*2b20*/  ULEA.HI UR4, UR41, UR41, URZ, 0x1 ;  /* 0x0000002929047291 */ /* 0x000fe2000f8f083f */
[----:B------:R-:W-:-:S03]  /*2b30*/  MOV R3, UR44 ;  /* 0x0000002c00037c02 */ /* 0x000fc60008000f00 */
[----:B------:R-:W-:Y:S01]  /*2b40*/  ULOP3.LUT UR4, UR4, 0xfffffffe, URZ, 0xc0, !UPT ;  /* 0xfffffffe04047892 */ /* 0x000fe2000f8ec03f */
[----:B------:R-:W-:-:S03]  /*2b50*/  ISETP.NE.AND P0, PT, R3, 0x3, PT ;  /* 0x000000030300780c */ /* 0x000fc60003f05270 */
[----:B------:R-:W-:-:S06]  /*2b60*/  UIADD3 UR4, UR41, -UR4, URZ ;  /* 0x8000000429047290 */ /* 0x000fcc000fffe03f */
[----:B------:R-:W-:-:S05]  /*2b70*/  IMAD.U32 R0, RZ, RZ, UR4 ;  /* 0x00000004ff007e24 */ /* 0x000fca000f8e00ff */
[----:B------:R-:W-:-:S04]  /*2b80*/  SHF.L.U32 R0, R0, 0x1f, RZ ;  /* 0x0000001f00007819 */ /* 0x000fc800000006ff */
[----:B------:R-:W1:Y:S02]  /*2b90*/  SYNCS.PHASECHK.TRANS64.TRYWAIT P1, [UR46+0x28c00], R0 ;  /* 0x028c0000ff0075a7 */ /* 0x000e64000802016e */
[----:B-1----:R-:W-:Y:S05]  /*2ba0*/  @!P1 BRA `(.L_x_20) ;  /* 0x0000007c00049947 */ /* 0x002fea0003800000 */
.L_x_99:
[----:B------:R-:W-:Y:S05]  /*2bb0*/  @!P0 BRA `(.L_x_21) ;  /* 0x0000000000048947 */ /* 0x000fea0003800000 */
[----:B------:R-:W-:Y:S01]  /*2bc0*/  BPT.TRAP 0x1 ;  /* 0x000000040000795c */ /* 0x000fe20000300000 */
.L_x_21:
[----:B------:R-:W-:Y:S01]  /*2bd0*/  IMAD.U32 R12, RZ, RZ, UR40 ;  /* 0x00000028ff0c7e24 */ /* 0x000fe2000f8e00ff */
[----:B------:R-:W-:-:S04]  /*2be0*/  MOV R7, UR39 ;  /* 0x0000002700077c02 */ /* 0x000fc80008000f00 */
[----:B------:R-:W-:Y:S02]  /*2bf0*/  LEA R7, R7, UR46, 0x3 ;  /* 0x0000002e07077c11 */ /* 0x000fe4000f8e18ff */
[----:B------:R-:W-:-:S04]  /*2c00*/  SHF.L.U32 R12, R12, 0x1f, RZ ;  /* 0x0000001f0c0c7819 */ /* 0x000fc800000006ff */
[----:B------:R2:W3:Y:S01]  /*2c10*/  SYNCS.PHASECHK.TRANS64.TRYWAIT P1, [R7+URZ+0x28c30], R12 ;  /* 0x028c300c070075a7 */ /* 0x0004e2000802017f */
[----:B------:R-:W-:Y:S05]  /*2c20*/  @!P0 BRA `(.L_x_22) ;  /* 0x0000000000048947 */ /* 0x000fea0003800000 */
[----:B------:R-:W-:Y:S01]  /*2c30*/  BPT.TRAP 0x1 ;  /* 0x000000040000795c */ /* 0x000fe20000300000 */
.L_x_22:
[----:B---3--:R-:W-:Y:S05]  /*2c40*/  @P1 BRA `(.L_x_23) ;  /* 0x0000000000081947 */ /* 0x008fea0003800000 */
[----:B------:R-:W3:Y:S02]  /*2c50*/  SYNCS.PHASECHK.TRANS64.TRYWAIT P1, [R7+URZ+0x28c30], R12 ;  /* 0x028c300c070075a7 */ /* 0x000ee4000802017f */
[----:B---3--:R-:W-:Y:S05]  /*2c60*/  @!P1 BRA `(.L_x_24) ;  /* 0x0000007800ec9947 */ /* 0x008fea0003800000 */
.L_x_23:
[----:B-1----:R-:W1:Y:S01]  /*2c70*/  S2R R0, SR_TID.X ;  /* 0x0000000000007919 */ /* 0x002e620000002100 */
[----:B------:R-:W-:-:S04]  /*2c80*/  UIADD3 UR4, UR46, 0x22400, URZ ;  /* 0x000224002e047890 */ /* 0x000fc8000fffe03f */
[----:B------:R-:W-:-:S04]  /*2c90*/  USHF.R.U32.HI UR4, URZ, 0x4, UR4 ;  /* 0x000000043f047899 */ /* 0x000fc80008011604 */
[----:B------:R-:W-:-:S06]  /*2ca0*/  ULOP3.LUT UR4, UR4, 0x3fff, URZ, 0xc0, !UPT ;  /* 0x00003fff04047892 */ /* 0x000fcc000f8ec03f */
[----:B------:R-:W-:Y:S01]  /*2cb0*/  MOV R4, UR4 ;  /* 0x0000000400047c02 */ /* 0x000fe20008000f00 */
[----:B------:R-:W-:Y:S05]  /*2cc0*/  WARPSYNC.ALL ;  /* 0x0000000000007948 */ /* 0x000fea0003800000 */
[----:B------:R-:W-:Y:S02]  /*2cd0*/  LOP3.LUT R4, R4, 0x10000, RZ, 0xfc, !PT ;  /* 0x0001000004047812 */ /* 0x000fe400078efcff */
[----:B-1----:R-:W-:-:S04]  /*2ce0*/  LOP3.LUT R0, R0, 0x7f, RZ, 0xc0, !PT ;  /* 0x0000007f00007812 */ /* 0x002fc800078ec0ff */
[----:B------:R-:W-:Y:S02]  /*2cf0*/  ISETP.NE.AND P1, PT, R0, RZ, PT ;  /* 0x000000ff0000720c */ /* 0x000fe40003f25270 */
[----:B------:R-:W-:Y:S01]  /*2d00*/  R2UR UR12, R4 ;  /* 0x00000000040c72ca */ /* 0x000fe200000e0000 */
[----:B------:R-:W-:Y:S01]  /*2d10*/  UIADD3 UR4, UR46, 0x20400, URZ ;  /* 0x000204002e047890 */ /* 0x000fe2000fffe03f */
[----:B------:R-:W-:Y:S01]  /*2d20*/  WARPGROUP.ARRIVE ;  /* 0x00000000000079c5 */ /* 0x000fe20000000000 */
[----:B------:R-:W-:Y:S01]  /*2d30*/  UMOV UR7, 0x40000040 ;  /* 0x4000004000077882 */ /* 0x000fe20000000000 */
[----:B------:R-:W-:Y:S01]  /*2d40*/  UMOV UR5, 0x40000040 ;  /* 0x4000004000057882 */ /* 0x000fe20000000000 */
[----:B------:R-:W-:Y:S01]  /*2d50*/  USHF.R.U32.HI UR4, URZ, 0x4, UR4 ;  /* 0x000000043f047899 */ /* 0x000fe20008011604 */
[----:B------:R-:W-:Y:S01]  /*2d60*/  UMOV UR11, 0x40000040 ;  /* 0x40000040000b7882 */ /* 0x000fe20000000000 */
[----:B------:R-:W-:Y:S02]  /*2d70*/  UMOV UR9, 0x40000040 ;  /* 0x4000004000097882 */ /* 0x000fe40000000000 */
[----:B------:R-:W-:Y:S01]  /*2d80*/  ULOP3.LUT UR4, UR4, 0x3fff, URZ, 0xc0, !UPT ;  /* 0x00003fff04047892 */ /* 0x000fe2000f8ec03f */
[----:B------:R-:W-:Y:S01]  /*2d90*/  UMOV UR15, 0x40000040 ;  /* 0x40000040000f7882 */ /* 0x000fe20000000000 */
[----:B------:R-:W-:-:S02]  /*2da0*/  ULDC UR20, c[0x0][0x988] ;  /* 0x0002620000147ab9 */ /* 0x000fc40000000800 */
[----:B------:R-:W-:Y:S02]  /*2db0*/  ULEA UR12, UR39, UR12, 0x9 ;  /* 0x0000000c270c7291 */ /* 0x000fe4000f8e483f */
[----:B------:R-:W-:Y:S02]  /*2dc0*/  ULOP3.LUT UR13, UR4, 0x10000, URZ, 0xfc, !UPT ;  /* 0x00010000040d7892 */ /* 0x000fe4000f8efc3f */
[----:B------:R-:W-:Y:S02]  /*2dd0*/  UIADD3 UR10, UR12, 0x4, URZ ;  /* 0x000000040c0a7890 */ /* 0x000fe4000fffe03f */
[----:B------:R-:W-:Y:S01]  /*2de0*/  UIADD3 UR8, UR13, 0x4, URZ ;  /* 0x000000040d087890 */ /* 0x000fe2000fffe03f */
[----:B------:R-:W-:Y:S02]  /*2df0*/  UMOV UR6, UR12 ;  /* 0x0000000c00067c82 */ /* 0x000fe40008000000 */
[----:B------:R-:W-:Y:S01]  /*2e00*/  UMOV UR4, UR13 ;  /* 0x0000000d00047c82 */ /* 0x000fe20008000000 */
[----:B------:R-:W-:Y:S01]  /*2e10*/  UIADD3 UR14, UR12, 0x6, URZ ;  /* 0x000000060c0e7890 */ /* 0x000fe2000fffe03f */
[----:B------:R-:W-:Y:S01]  /*2e20*/  HGMMA.64x64x16.F32 R24, gdesc[UR4], RZ, !UPT, gsb0 ;  /* 0x00e00000041879f0 */ /* 0x000fe2000c0008ff */
[----:B------:R-:W-:-:S02]  /*2e30*/  UIADD3 UR6, UR12, 0x2, URZ ;  /* 0x000000020c067890 */ /* 0x000fc4000fffe03f */
[----:B------:R-:W-:Y:S01]  /*2e40*/  UIADD3 UR4, UR13, 0x2, URZ ;  /* 0x000000020d047890 */ /* 0x000fe2000fffe03f */
[----:B------:R-:W-:Y:S01]  /*2e50*/  UMOV UR7, 0x40000040 ;  /* 0x4000004000077882 */ /* 0x000fe20000000000 */
[----:B------:R-:W-:Y:S01]  /*2e60*/  UMOV UR5, 0x40000040 ;  /* 0x4000004000057882 */ /* 0x000fe20000000000 */
[----:B------:R-:W-:-:S03]  /*2e70*/  UIADD3 UR12, UR13, 0x6, URZ ;  /* 0x000000060d0c7890 */ /* 0x000fc6000fffe03f */
[----:B------:R-:W-:Y:S01]  /*2e80*/  UMOV UR13, 0x40000040 ;  /* 0x40000040000d7882 */ /* 0x000fe20000000000 */
[----:B------:R-:W-:Y:S02]  /*2e90*/  WARPGROUP.DEPBAR.LE gsb0, 0x0 ;  /* 0x00008000000079c5 */ /* 0x000fe40000010000 */
[----:B------:R-:W-:-:S06]  /*2ea0*/  WARPGROUP.ARRIVE ;  /* 0x00000000000079c5 */ /* 0x000fcc0000000000 */
[----:B------:R-:W-:Y:S01]  /*2eb0*/  HGMMA.64x64x16.F32 R24, gdesc[UR4], R24, gsb0 ;  /* 0x00e00000041879f0 */ /* 0x000fe20008000818 */
[----:B------:R-:W-:-:S06]  /*2ec0*/  UIMAD UR6, UR37, -0x40, UR50 ;  /* 0xffffffc0250678a4 */ /* 0x000fcc000f8e0232 */
[----:B------:R-:W-:-:S04]  /*2ed0*/  MOV R3, UR6 ;  /* 0x0000000600037c02 */ /* 0x000fc80008000f00 */
[----:B------:R-:W-:-:S04]  /*2ee0*/  IADD3 R0, -R16, 0x40, R3 ;  /* 0x0000004010007810 */ /* 0x000fc80007ffe103 */
[C---:B------:R-:W-:Y:S02]  /*2ef0*/  ISETP.GT.AND P6, PT, R0.reuse, RZ, PT ;  /* 0x000000ff0000720c */ /* 0x040fe40003fc4270 */
[C---:B------:R-:W-:Y:S02]  /*2f00*/  ISETP.GT.AND P2, PT, R0.reuse, 0x1, PT ;  /* 0x000000010000780c */ /* 0x040fe40003f44270 */
[C---:B------:R-:W-:Y:S02]  /*2f10*/  ISETP.GT.AND P3, PT, R0.reuse, 0x8, PT ;  /* 0x000000080000780c */ /* 0x040fe40003f64270 */
[C---:B------:R-:W-:Y:S02]  /*2f20*/  ISETP.GT.AND P4, PT, R0.reuse, 0x9, PT ;  /* 0x000000090000780c */ /* 0x040fe40003f84270 */
[----:B------:R-:W-:Y:S01]  /*2f30*/  ISETP.GT.AND P5, PT, R0, 0x10, PT ;  /* 0x000000100000780c */ /* 0x000fe20003fa4270 */
[----:B------:R-:W-:Y:S02]  /*2f40*/  WARPGROUP.DEPBAR.LE gsb0, 0x0 ;  /* 0x00008000000079c5 */ /* 0x000fe40000010000 */
[----:B------:R-:W-:-:S06]  /*2f50*/  WARPGROUP.ARRIVE ;  /* 0x00000000000079c5 */ /* 0x000fcc0000000000 */
[----:B------:R-:W-:Y:S03]  /*2f60*/  HGMMA.64x64x16.F32 R24, gdesc[UR8], R24, gsb0 ;  /* 0x00e00000081879f0 */ /* 0x000fe60008000818 */
[----:B------:R-:W-:Y:S02]  /*2f70*/  WARPGROUP.DEPBAR.LE gsb0, 0x0 ;  /* 0x00008000000079c5 */ /* 0x000fe40000010000 */
[----:B------:R-:W-:-:S06]  /*2f80*/  WARPGROUP.ARRIVE ;  /* 0x00000000000079c5 */ /* 0x000fcc0000000000 */
[----:B------:R-:W-:Y:S03]  /*2f90*/  HGMMA.64x64x16.F32 R24, gdesc[UR12], R24, gsb0 ;  /* 0x00e000000c1879f0 */ /* 0x000fe60008000818 */
[----:B------:R-:W-:Y:S02]  /*2fa0*/  WARPGROUP.DEPBAR.LE gsb0, 0x0 ;  /* 0x00008000000079c5 */ /* 0x000fe40000010000 */
[----:B------:R-:W-:Y:S02]  /*2fb0*/  FSEL R24, R24, -INF , P6 ;  /* 0xff80000018187808 */ /* 0x000fe40003000000 */
[----:B------:R-:W-:Y:S02]  /*2fc0*/  FSEL R25, R25, -INF , P2 ;  /* 0xff80000019197808 */ /* 0x000fe40001000000 */
[----:B------:R-:W-:Y:S02]  /*2fd0*/  FSEL R28, R28, -INF , P3 ;  /* 0xff8000001c1c7808 */ /* 0x000fe40001800000 */
[----:B------:R-:W-:-:S02]  /*2fe0*/  FMNMX.FTZ R3, R24, R25, !PT ;  /* 0x0000001918037209 */ /* 0x000fc40007810000 */
[----:B------:R-:W-:Y:S02]  /*2ff0*/  FSEL R29, R29, -INF , P4 ;  /* 0xff8000001d1d7808 */ /* 0x000fe40002000000 */
[----:B------:R-:W-:Y:S02]  /*3000*/  FMNMX.FTZ R6, R28, R3, !PT ;  /* 0x000000031c067209 */ /* 0x000fe40007810000 */
[----:B------:R-:W-:Y:S02]  /*3010*/  FSEL R26, R26, -INF , P6 ;  /* 0xff8000001a1a7808 */ /* 0x000fe40003000000 */
[----:B------:R-:W-:Y:S02]  /*3020*/  ISETP.GT.AND P6, PT, R0, 0x11, PT ;  /* 0x000000110000780c */ /* 0x000fe40003fc4270 */
[----:B------:R-:W-:Y:S02]  /*3030*/  FSEL R32, R32, -INF , P5 ;  /* 0xff80000020207808 */ /* 0x000fe40002800000 */
[----:B------:R-:W-:-:S02]  /*3040*/  FMNMX.FTZ R3, R29, R6, !PT ;  /* 0x000000061d037209 */ /* 0x000fc40007810000 */
[----:B------:R-:W-:Y:S02]  /*3050*/  FSEL R27, R27, -INF , P2 ;  /* 0xff8000001b1b7808 */ /* 0x000fe40001000000 */
[----:B------:R-:W-:Y:S02]  /*3060*/  ISETP.GT.AND P2, PT, R0, 0x18, PT ;  /* 0x000000180000780c */ /* 0x000fe40003f44270 */
[----:B------:R-:W-:Y:S02]  /*3070*/  FSEL R33, R33, -INF , P6 ;  /* 0xff80000021217808 */ /* 0x000fe40003000000 */
[----:B------:R-:W-:Y:S02]  /*3080*/  FMNMX.FTZ R6, R32, R3, !PT ;  /* 0x0000000320067209 */ /* 0x000fe40007810000 */
[----:B------:R-:W-:Y:S02]  /*3090*/  FSEL R30, R30, -INF , P3 ;  /* 0xff8000001e1e7808 */ /* 0x000fe40001800000 */
[----:B------:R-:W-:-:S02]  /*30a0*/  ISETP.GT.AND P3, PT, R0, 0x19, PT ;  /* 0x000000190000780c */ /* 0x000fc40003f64270 */
        /* <DEDUP_REMOVED lines=35> */
[----:B------:R-:W-:-:S02]  /*32e0*/  FMNMX.FTZ R0, R52, R3, !PT ;  /* 0x0000000334007209 */ /* 0x000fc40007810000 */
[----:B------:R-:W-:Y:S02]  /*32f0*/  FMNMX.FTZ R3, R26, R27, !PT ;  /* 0x0000001b1a037209 */ /* 0x000fe40007810000 */
[----:B------:R-:W-:Y:S02]  /*3300*/  FMNMX.FTZ R5, R53, R0, !PT ;  /* 0x0000000035057209 */ /* 0x000fe40007810000 */
[----:B------:R-:W-:Y:S02]  /*3310*/  FSEL R47, R47, -INF , P2 ;  /* 0xff8000002f2f7808 */ /* 0x000fe40001000000 */
[----:B------:R-:W-:Y:S01]  /*3320*/  FSEL R50, R50, -INF , P3 ;  /* 0xff80000032327808 */ /* 0x000fe20001800000 */
[----:B------:R-:W1:Y:S01]  /*3330*/  SHFL.BFLY PT, R0, R5, 0x2, 0x1f ;  /* 0x0c401f0005007f89 */ /* 0x000e6200000e0000 */
[----:B------:R-:W-:Y:S02]  /*3340*/  FSEL R51, R51, -INF , P4 ;  /* 0xff80000033337808 */ /* 0x000fe40002000000 */
[----:B------:R-:W-:-:S02]  /*3350*/  FSEL R54, R54, -INF , P5 ;  /* 0xff80000036367808 */ /* 0x000fc40002800000 */
[----:B------:R-:W-:Y:S02]  /*3360*/  FSEL R55, R55, -INF , P6 ;  /* 0xff80000037377808 */ /* 0x000fe40003000000 */
[----:B-1----:R-:W-:Y:S02]  /*3370*/  FMNMX.FTZ R8, R5, R0, !PT ;  /* 0x0000000005087209 */ /* 0x002fe40007810000 */
[----:B------:R-:W-:-:S03]  /*3380*/  FMNMX.FTZ R0, R30, R3, !PT ;  /* 0x000000031e007209 */ /* 0x000fc60007810000 */
[----:B------:R-:W1:Y:S01]  /*3390*/  SHFL.BFLY PT, R9, R8, 0x1, 0x1f ;  /* 0x0c201f0008097f89 */ /* 0x000e6200000e0000 */
[----:B------:R-:W-:-:S04]  /*33a0*/  FMNMX.FTZ R3, R31, R0, !PT ;  /* 0x000000001f037209 */ /* 0x000fc80007810000 */
[----:B------:R-:W-:-:S04]  /*33b0*/  FMNMX.FTZ R0, R34, R3, !PT ;  /* 0x0000000322007209 */ /* 0x000fc80007810000 */
[----:B------:R-:W-:-:S04]  /*33c0*/  FMNMX.FTZ R3, R35, R0, !PT ;  /* 0x0000000023037209 */ /* 0x000fc80007810000 */
[----:B------:R-:W-:-:S04]  /*33d0*/  FMNMX.FTZ R6, R38, R3, !PT ;  /* 0x0000000326067209 */ /* 0x000fc80007810000 */
[----:B------:R-:W-:-:S04]  /*33e0*/  FMNMX.FTZ R3, R39, R6, !PT ;  /* 0x0000000627037209 */ /* 0x000fc80007810000 */
[----:B------:R-:W-:Y:S02]  /*33f0*/  FMNMX.FTZ R6, R42, R3, !PT ;  /* 0x000000032a067209 */ /* 0x000fe40007810000 */
[----:B-1----:R-:W-:Y:S02]  /*3400*/  FMNMX.FTZ R0, R8, R9, !PT ;  /* 0x0000000908007209 */ /* 0x002fe40007810000 */
[----:B------:R-:W-:Y:S02]  /*3410*/  FMNMX.FTZ R3, R43, R6, !PT ;  /* 0x000000062b037209 */ /* 0x000fe40007810000 */
[C---:B------:R-:W-:Y:S01]  /*3420*/  FSETP.NEU.FTZ.AND P2, PT, R0.reuse, -INF , PT ;  /* 0xff8000000000780b */ /* 0x040fe20003f5d000 */
[----:B------:R-:W-:Y:S01]  /*3430*/  FMUL.FTZ R5, R0, UR20 ;  /* 0x0000001400057c20 */ /* 0x000fe20008410000 */
[----:B------:R-:W-:-:S04]  /*3440*/  FMNMX.FTZ R6, R46, R3, !PT ;  /* 0x000000032e067209 */ /* 0x000fc80007810000 */
[----:B------:R-:W-:Y:S02]  /*3450*/  FMNMX.FTZ R3, R47, R6, !PT ;  /* 0x000000062f037209 */ /* 0x000fe40007810000 */
[----:B------:R-:W-:Y:S02]  /*3460*/  FSEL R8, R5, RZ, P2 ;  /* 0x000000ff05087208 */ /* 0x000fe40001000000 */
[----:B------:R-:W-:-:S03]  /*3470*/  FMNMX.FTZ R6, R50, R3, !PT ;  /* 0x0000000332067209 */ /* 0x000fc60007810000 */
[--C-:B------:R-:W-:Y:S01]  /*3480*/  FFMA.FTZ R24, R24, UR20, -R8.reuse ;  /* 0x0000001418187c23 */ /* 0x100fe20008010808 */
[----:B------:R-:W-:Y:S01]  /*3490*/  FMNMX.FTZ R3, R51, R6, !PT ;  /* 0x0000000633037209 */ /* 0x000fe20007810000 */
[--C-:B------:R-:W-:Y:S01]  /*34a0*/  FFMA.FTZ R25, R25, UR20, -R8.reuse ;  /* 0x0000001419197c23 */ /* 0x100fe20008010808 */
[--C-:B------:R-:W-:Y:S01]  /*34b0*/  FFMA.FTZ R28, R28, UR20, -R8.reuse ;  /* 0x000000141c1c7c23 */ /* 0x100fe20008010808 */
[--C-:B------:R-:W-:Y:S01]  /*34c0*/  FFMA.FTZ R29, R29, UR20, -R8.reuse ;  /* 0x000000141d1d7c23 */ /* 0x100fe20008010808 */
[----:B------:R-:W-:Y:S01]  /*34d0*/  FMNMX.FTZ R6, R54, R3, !PT ;  /* 0x0000000336067209 */ /* 0x000fe20007810000 */
[----:B------:R-:W-:Y:S01]  /*34e0*/  MUFU.EX2 R24, R24 ;  /* 0x0000001800187308 */ /* 0x000fe20000000800 */
[--C-:B------:R-:W-:Y:S01]  /*34f0*/  FFMA.FTZ R32, R32, UR20, -R8.reuse ;  /* 0x0000001420207c23 */ /* 0x100fe20008010808 */
[--C-:B------:R-:W-:Y:S01]  /*3500*/  FFMA.FTZ R33, R33, UR20, -R8.reuse ;  /* 0x0000001421217c23 */ /* 0x100fe20008010808 */
[----:B------:R-:W-:Y:S01]  /*3510*/  FMNMX.FTZ R6, R55, R6, !PT ;  /* 0x0000000637067209 */ /* 0x000fe20007810000 */
[--C-:B------:R-:W-:Y:S01]  /*3520*/  FFMA.FTZ R36, R36, UR20, -R8.reuse ;  /* 0x0000001424247c23 */ /* 0x100fe20008010808 */
[--C-:B------:R-:W-:Y:S01]  /*3530*/  FFMA.FTZ R37, R37, UR20, -R8.reuse ;  /* 0x0000001425257c23 */ /* 0x100fe20008010808 */
[--C-:B------:R-:W-:Y:S01]  /*3540*/  FFMA.FTZ R40, R40, UR20, -R8.reuse ;  /* 0x0000001428287c23 */ /* 0x100fe20008010808 */
[--C-:B------:R-:W-:Y:S01]  /*3550*/  FFMA.FTZ R41, R41, UR20, -R8.reuse ;  /* 0x0000001429297c23 */ /* 0x100fe20008010808 */
[----:B------:R-:W1:Y:S01]  /*3560*/  SHFL.BFLY PT, R3, R6, 0x2, 0x1f ;  /* 0x0c401f0006037f89 */ /* 0x000e6200000e0000 */
[----:B------:R-:W4:Y:S01]  /*3570*/  MUFU.EX2 R25, R25 ;  /* 0x0000001900197308 */ /* 0x000f220000000800 */
[--C-:B------:R-:W-:Y:S01]  /*3580*/  FFMA.FTZ R44, R44, UR20, -R8.reuse ;  /* 0x000000142c2c7c23 */ /* 0x100fe20008010808 */
[--C-:B------:R-:W-:Y:S01]  /*3590*/  FFMA.FTZ R45, R45, UR20, -R8.reuse ;  /* 0x000000142d2d7c23 */ /* 0x100fe20008010808 */
[--C-:B------:R-:W-:Y:S01]  /*35a0*/  FFMA.FTZ R48, R48, UR20, -R8.reuse ;  /* 0x0000001430307c23 */ /* 0x100fe20008010808 */
[--C-:B------:R-:W-:Y:S01]  /*35b0*/  FFMA.FTZ R49, R49, UR20, -R8.reuse ;  /* 0x0000001431317c23 */ /* 0x100fe20008010808 */
[--C-:B------:R-:W-:Y:S01]  /*35c0*/  FFMA.FTZ R52, R52, UR20, -R8.reuse ;  /* 0x0000001434347c23 */ /* 0x100fe20008010808 */
[----:B------:R-:W-:-:S02]  /*35d0*/  FFMA.FTZ R8, R53, UR20, -R8 ;  /* 0x0000001435087c23 */ /* 0x000fc40008010808 */
[----:B------:R-:W-:Y:S08]  /*35e0*/  MUFU.EX2 R28, R28 ;  /* 0x0000001c001c7308 */ /* 0x000ff00000000800 */
[----:B------:R-:W5:Y:S01]  /*35f0*/  MUFU.EX2 R29, R29 ;  /* 0x0000001d001d7308 */ /* 0x000f620000000800 */
[----:B----4-:R-:W-:Y:S02]  /*3600*/  F2FP.F16.F32.PACK_AB R152, R25, R24 ;  /* 0x000000181998723e */ /* 0x010fe400000000ff */
[----:B-1----:R-:W-:-:S05]  /*3610*/  FMNMX.FTZ R5, R6, R3, !PT ;  /* 0x0000000306057209 */ /* 0x002fca0007810000 */
[----:B------:R-:W-:Y:S01]  /*3620*/  MUFU.EX2 R32, R32 ;  /* 0x0000002000207308 */ /* 0x000fe20000000800 */
[----:B------:R-:W1:Y:S07]  /*3630*/  SHFL.BFLY PT, R6, R5, 0x1, 0x1f ;  /* 0x0c201f0005067f89 */ /* 0x000e6e00000e0000 */
[----:B------:R-:W-:Y:S01]  /*3640*/  MUFU.EX2 R9, R8 ;  /* 0x0000000800097308 */ /* 0x000fe20000000800 */
[----:B-----5:R-:W-:-:S07]  /*3650*/  F2FP.F16.F32.PACK_AB R154, R29, R28 ;  /* 0x0000001c1d9a723e */ /* 0x020fce00000000ff */
[----:B------:R-:W4:Y:S08]  /*3660*/  MUFU.EX2 R33, R33 ;  /* 0x0000002100217308 */ /* 0x000f300000000800 */
[----:B------:R-:W-:Y:S01]  /*3670*/  MUFU.EX2 R36, R36 ;  /* 0x0000002400247308 */ /* 0x000fe20000000800 */
[----:B-1----:R-:W-:-:S04]  /*3680*/  FMNMX.FTZ R3, R5, R6, !PT ;  /* 0x0000000605037209 */ /* 0x002fc80007810000 */
[C---:B------:R-:W-:Y:S01]  /*3690*/  FSETP.NEU.FTZ.AND P2, PT, R3.reuse, -INF , PT ;  /* 0xff8000000300780b */ /* 0x040fe20003f5d000 */
[----:B------:R-:W-:Y:S02]  /*36a0*/  FMUL.FTZ R5, R3, UR20 ;  /* 0x0000001403057c20 */ /* 0x000fe40008410000 */
[----:B------:R-:W1:Y:S01]  /*36b0*/  MUFU.EX2 R37, R37 ;  /* 0x0000002500257308 */ /* 0x000e620000000800 */
[----:B----4-:R-:W-:Y:S02]  /*36c0*/  F2FP.F16.F32.PACK_AB R156, R33, R32 ;  /* 0x00000020219c723e */ /* 0x010fe400000000ff */
[----:B------:R-:W-:Y:S01]  /*36d0*/  FSEL R6, R5, RZ, P2 ;  /* 0x000000ff05067208 */ /* 0x000fe20001000000 */
[----:B------:R-:W-:-:S04]  /*36e0*/  FADD.FTZ R5, R24, R25 ;  /* 0x0000001918057221 */ /* 0x000fc80000010000 */
[----:B------:R-:W-:Y:S01]  /*36f0*/  MUFU.EX2 R40, R40 ;  /* 0x0000002800287308 */ /* 0x000fe20000000800 */
[--C-:B------:R-:W-:Y:S01]  /*3700*/  FFMA.FTZ R26, R26, UR20, -R6.reuse ;  /* 0x000000141a1a7c23 */ /* 0x100fe20008010806 */
[--C-:B------:R-:W-:Y:S01]  /*3710*/  FFMA.FTZ R27, R27, UR20, -R6.reuse ;  /* 0x000000141b1b7c23 */ /* 0x100fe20008010806 */
[--C-:B------:R-:W-:Y:S01]  /*3720*/  FFMA.FTZ R30, R30, UR20, -R6.reuse ;  /* 0x000000141e1e7c23 */ /* 0x100fe20008010806 */
[--C-:B------:R-:W-:Y:S01]  /*3730*/  FFMA.FTZ R31, R31, UR20, -R6.reuse ;  /* 0x000000141f1f7c23 */ /* 0x100fe20008010806 */
[--C-:B------:R-:W-:Y:S01]  /*3740*/  FFMA.FTZ R34, R34, UR20, -R6.reuse ;  /* 0x0000001422227c23 */ /* 0x100fe20008010806 */
[--C-:B------:R-:W-:Y:S01]  /*3750*/  FFMA.FTZ R35, R35, UR20, -R6.reuse ;  /* 0x0000001423237c23 */ /* 0x100fe20008010806 */
[----:B------:R-:W-:Y:S01]  /*3760*/  FFMA.FTZ R38, R38, UR20, -R6 ;  /* 0x0000001426267c23 */ /* 0x000fe20008010806 */
[----:B------:R-:W-:Y:S01]  /*3770*/  MUFU.EX2 R26, R26 ;  /* 0x0000001a001a7308 */ /* 0x000fe20000000800 */
[----:B------:R-:W-:Y:S01]  /*3780*/  FADD.FTZ R8, R28, R5 ;  /* 0x000000051c087221 */ /* 0x000fe20000010000 */
[----:B------:R-:W-:-:S02]  /*3790*/  @!P1 VIADD R5, R7, 0x28c40 ;  /* 0x00028c4007059836 */ /* 0x000fc40000000000 */
[--C-:B------:R-:W-:Y:S01]  /*37a0*/  FFMA.FTZ R39, R39, UR20, -R6.reuse ;  /* 0x0000001427277c23 */ /* 0x100fe20008010806 */
[----:B------:R-:W-:Y:S01]  /*37b0*/  FFMA.FTZ R42, R42, UR20, -R6 ;  /* 0x000000142a2a7c23 */ /* 0x000fe20008010806 */
[----:B------:R-:W-:Y:S01]  /*37c0*/  FADD.FTZ R13, R29, R8 ;  /* 0x000000081d0d7221 */ /* 0x000fe20000010000 */
[--C-:B------:R-:W-:Y:S01]  /*37d0*/  FFMA.FTZ R43, R43, UR20, -R6.reuse ;  /* 0x000000142b2b7c23 */ /* 0x100fe20008010806 */
[----:B------:R-:W-:Y:S01]  /*37e0*/  @!P1 PRMT R5, RZ, 0x654, R5 ;  /* 0x00000654ff059816 */ /* 0x000fe20000000005 */
[----:B------:R-:W4:Y:S01]  /*37f0*/  MUFU.EX2 R27, R27 ;  /* 0x0000001b001b7308 */ /* 0x000f220000000800 */
[----:B------:R-:W-:Y:S01]  /*3800*/  FADD.FTZ R10, R32, R13 ;  /* 0x0000000d200a7221 */ /* 0x000fe20000010000 */
[--C-:B------:R-:W-:Y:S01]  /*3810*/  FFMA.FTZ R46, R46, UR20, -R6.reuse ;  /* 0x000000142e2e7c23 */ /* 0x100fe20008010806 */
[----:B------:R5:W-:Y:S01]  /*3820*/  @!P1 SYNCS.ARRIVE.TRANS64.RED.A1T0 RZ, [R5+URZ], RZ ;  /* 0x000000ff05ff99a7 */ /* 0x000be2000810043f */
[--C-:B------:R-:W-:Y:S01]  /*3830*/  FFMA.FTZ R47, R47, UR20, -R6.reuse ;  /* 0x000000142f2f7c23 */ /* 0x100fe20008010806 */
[--C-:B------:R-:W-:Y:S01]  /*3840*/  FFMA.FTZ R50, R50, UR20, -R6.reuse ;  /* 0x0000001432327c23 */ /* 0x100fe20008010806 */
[--C-:B------:R-:W-:Y:S01]  /*3850*/  FFMA.FTZ R51, R51, UR20, -R6.reuse ;  /* 0x0000001433337c23 */ /* 0x100fe20008010806 */
[--C-:B------:R-:W-:Y:S01]  /*3860*/  FFMA.FTZ R54, R54, UR20, -R6.reuse ;  /* 0x0000001436367c23 */ /* 0x100fe20008010806 */
[----:B------:R-:W2:Y:S01]  /*3870*/  MUFU.EX2 R30, R30 ;  /* 0x0000001e001e7308 */ /* 0x000ea20000000800 */
[----:B------:R-:W-:Y:S01]  /*3880*/  FFMA.FTZ R6, R55, UR20, -R6 ;  /* 0x0000001437067c23 */ /* 0x000fe20008010806 */
[----:B-1----:R-:W-:-:S06]  /*3890*/  F2FP.F16.F32.PACK_AB R158, R37, R36 ;  /* 0x00000024259e723e */ /* 0x002fcc00000000ff */
[----:B------:R-:W5:Y:S01]  /*38a0*/  MUFU.EX2 R31, R31 ;  /* 0x0000001f001f7308 */ /* 0x000f620000000800 */
[----:B----4-:R-:W-:Y:S01]  /*38b0*/  FADD.FTZ R11, R26, R27 ;  /* 0x0000001b1a0b7221 */ /* 0x010fe20000010000 */
[----:B------:R-:W-:-:S06]  /*38c0*/  F2FP.F16.F32.PACK_AB R153, R27, R26 ;  /* 0x0000001a1b99723e */ /* 0x000fcc00000000ff */
[----:B------:R-:W1:Y:S01]  /*38d0*/  MUFU.EX2 R34, R34 ;  /* 0x0000002200227308 */ /* 0x000e620000000800 */
[----:B--2---:R-:W-:Y:S01]  /*38e0*/  FADD.FTZ R8, R30, R11 ;  /* 0x0000000b1e087221 */ /* 0x004fe20000010000 */
[----:B------:R-:W-:-:S04]  /*38f0*/  FADD.FTZ R11, R33, R10 ;  /* 0x0000000a210b7221 */ /* 0x000fc80000010000 */
[----:B------:R-:W-:Y:S02]  /*3900*/  FADD.FTZ R10, R36, R11 ;  /* 0x0000000b240a7221 */ /* 0x000fe40000010000 */
[----:B------:R-:W2:Y:S01]  /*3910*/  MUFU.EX2 R35, R35 ;  /* 0x0000002300237308 */ /* 0x000ea20000000800 */
[----:B-----5:R-:W-:Y:S01]  /*3920*/  FADD.FTZ R5, R31, R8 ;  /* 0x000000081f057221 */ /* 0x020fe20000010000 */
[----:B------:R-:W-:Y:S01]  /*3930*/  FADD.FTZ R11, R37, R10 ;  /* 0x0000000a250b7221 */ /* 0x000fe20000010000 */
[----:B------:R-:W-:Y:S01]  /*3940*/  F2FP.F16.F32.PACK_AB R155, R31, R30 ;  /* 0x0000001e1f9b723e */ /* 0x000fe200000000ff */
[----:B------:R-:W-:Y:S02]  /*3950*/  BAR.SYNC.DEFER_BLOCKING 0xf, 0x100 ;  /* 0x03c4000000007b1d */ /* 0x000fe40000010000 */
[----:B------:R-:W-:Y:S01]  /*3960*/  FADD.FTZ R10, R40, R11 ;  /* 0x0000000b280a7221 */ /* 0x000fe20000010000 */
[----:B-1----:R-:W-:-:S03]  /*3970*/  FADD.FTZ R8, R34, R5 ;  /* 0x0000000522087221 */ /* 0x002fc60000010000 */
[----:B------:R-:W1:Y:S01]  /*3980*/  MUFU.EX2 R38, R38 ;  /* 0x0000002600267308 */ /* 0x000e620000000800 */
[----:B--2---:R-:W-:-:S07]  /*3990*/  FADD.FTZ R5, R35, R8 ;  /* 0x0000000823057221 */ /* 0x004fce0000010000 */
[----:B------:R-:W2:Y:S01]  /*39a0*/  MUFU.EX2 R39, R39 ;  /* 0x0000002700277308 */ /* 0x000ea20000000800 */
[----:B------:R-:W-:-:S07]  /*39b0*/  F2FP.F16.F32.PACK_AB R157, R35, R34 ;  /* 0x00000022239d723e */ /* 0x000fce00000000ff */
[----:B------:R-:W4:Y:S01]  /*39c0*/  MUFU.EX2 R42, R42 ;  /* 0x0000002a002a7308 */ /* 0x000f220000000800 */
[----:B-1----:R-:W-:Y:S01]  /*39d0*/  FADD.FTZ R8, R38, R5 ;  /* 0x0000000526087221 */ /* 0x002fe20000010000 */
[----:B------:R1:W-:Y:S06]  /*39e0*/  STSM.16.M88.4 [R19+0x26800], R152 ;  /* 0x0268009813007844 */ /* 0x0003ec0000000200 */
[----:B------:R-:W5:Y:S01]  /*39f0*/  MUFU.EX2 R41, R41 ;  /* 0x0000002900297308 */ /* 0x000f620000000800 */
[C---:B--2---:R-:W-:Y:S01]  /*3a00*/  FADD.FTZ R5, R39.reuse, R8 ;  /* 0x0000000827057221 */ /* 0x044fe20000010000 */
[----:B------:R-:W-:-:S05]  /*3a10*/  F2FP.F16.F32.PACK_AB R159, R39, R38 ;  /* 0x00000026279f723e */ /* 0x000fca00000000ff */
[----:B------:R1:W-:Y:S01]  /*3a20*/  STSM.16.M88.4 [R18], R156 ;  /* 0x0000009c12007844 */ /* 0x0003e20000000200 */
[----:B------:R-:W2:Y:S01]  /*3a30*/  MUFU.EX2 R43, R43 ;  /* 0x0000002b002b7308 */ /* 0x000ea20000000800 */
[----:B----4-:R-:W-:-:S07]  /*3a40*/  FADD.FTZ R8, R42, R5 ;  /* 0x000000052a087221 */ /* 0x010fce0000010000 */
[----:B------:R-:W-:Y:S01]  /*3a50*/  MUFU.EX2 R44, R44 ;  /* 0x0000002c002c7308 */ /* 0x000fe20000000800 */
[C---:B-----5:R-:W-:Y:S01]  /*3a60*/  FADD.FTZ R13, R41.reuse, R10 ;  /* 0x0000000a290d7221 */ /* 0x060fe20000010000 */
[----:B------:R-:W-:-:S06]  /*3a70*/  F2FP.F16.F32.PACK_AB R160, R41, R40 ;  /* 0x0000002829a0723e */ /* 0x000fcc00000000ff */
[----:B------:R-:W4:Y:S01]  /*3a80*/  MUFU.EX2 R46, R46 ;  /* 0x0000002e002e7308 */ /* 0x000f220000000800 */
[C---:B--2---:R-:W-:Y:S01]  /*3a90*/  FADD.FTZ R5, R43.reuse, R8 ;  /* 0x000000082b057221 */ /* 0x044fe20000010000 */
[----:B------:R-:W-:-:S06]  /*3aa0*/  F2FP.F16.F32.PACK_AB R161, R43, R42 ;  /* 0x0000002a2ba1723e */ /* 0x000fcc00000000ff */
[----:B------:R-:W2:Y:S08]  /*3ab0*/  MUFU.EX2 R45, R45 ;  /* 0x0000002d002d7308 */ /* 0x000eb00000000800 */
[----:B------:R-:W5:Y:S01]  /*3ac0*/  MUFU.EX2 R47, R47 ;  /* 0x0000002f002f7308 */ /* 0x000f620000000800 */
[----:B----4-:R-:W-:-:S07]  /*3ad0*/  FADD.FTZ R8, R46, R5 ;  /* 0x000000052e087221 */ /* 0x010fce0000010000 */
[----:B------:R-:W-:Y:S01]  /*3ae0*/  MUFU.EX2 R48, R48 ;  /* 0x0000003000307308 */ /* 0x000fe20000000800 */
[----:B--2---:R-:W-:-:S07]  /*3af0*/  F2FP.F16.F32.PACK_AB R162, R45, R44 ;  /* 0x0000002c2da2723e */ /* 0x004fce00000000ff */
[----:B------:R-:W2:Y:S01]  /*3b00*/  MUFU.EX2 R49, R49 ;  /* 0x0000003100317308 */ /* 0x000ea20000000800 */
[C---:B-----5:R-:W-:Y:S01]  /*3b10*/  F2FP.F16.F32.PACK_AB R163, R47.reuse, R46 ;  /* 0x0000002e2fa3723e */ /* 0x060fe200000000ff */
[----:B------:R-:W-:-:S04]  /*3b20*/  FADD.FTZ R47, R47, R8 ;  /* 0x000000082f2f7221 */ /* 0x000fc80000010000 */
[----:B------:R1:W-:Y:S02]  /*3b30*/  STSM.16.M88.4 [R23], R160 ;  /* 0x000000a017007844 */ /* 0x0003e40000000200 */
[----:B------:R-:W-:Y:S08]  /*3b40*/  MUFU.EX2 R50, R50 ;  /* 0x0000003200327308 */ /* 0x000ff00000000800 */
[----:B------:R-:W4:Y:S01]  /*3b50*/  MUFU.EX2 R51, R51 ;  /* 0x0000003300337308 */ /* 0x000f220000000800 */
[----:B--2---:R-:W-:-:S07]  /*3b60*/  F2FP.F16.F32.PACK_AB R164, R49, R48 ;  /* 0x0000003031a4723e */ /* 0x004fce00000000ff */
[----:B------:R-:W2:Y:S08]  /*3b70*/  MUFU.EX2 R52, R52 ;  /* 0x0000003400347308 */ /* 0x000eb00000000800 */
[----:B------:R-:W5:Y:S01]  /*3b80*/  MUFU.EX2 R54, R54 ;  /* 0x0000003600367308 */ /* 0x000f620000000800 */
[----:B----4-:R-:W-:Y:S01]  /*3b90*/  F2FP.F16.F32.PACK_AB R165, R51, R50 ;  /* 0x0000003233a5723e */ /* 0x010fe200000000ff */
[----:B------:R-:W-:-:S04]  /*3ba0*/  FADD.FTZ R50, R50, R47 ;  /* 0x0000002f32327221 */ /* 0x000fc80000010000 */
[----:B------:R-:W-:Y:S02]  /*3bb0*/  FADD.FTZ R51, R51, R50 ;  /* 0x0000003233337221 */ /* 0x000fe40000010000 */
[----:B------:R4:W3:Y:S01]  /*3bc0*/  MUFU.EX2 R11, R6 ;  /* 0x00000006000b7308 */ /* 0x0008e20000000800 */
[----:B--2---:R-:W-:Y:S01]  /*3bd0*/  F2FP.F16.F32.PACK_AB R166, R9, R52 ;  /* 0x0000003409a6723e */ /* 0x004fe200000000ff */
[----:B----4-:R-:W-:-:S04]  /*3be0*/  FADD.FTZ R6, R44, R13 ;  /* 0x0000000d2c067221 */ /* 0x010fc80000010000 */
[----:B------:R-:W-:Y:S01]  /*3bf0*/  FADD.FTZ R45, R45, R6 ;  /* 0x000000062d2d7221 */ /* 0x000fe20000010000 */
[----:B-----5:R-:W-:-:S03]  /*3c00*/  FADD.FTZ R6, R54, R51 ;  /* 0x0000003336067221 */ /* 0x020fc60000010000 */
[----:B------:R-:W-:Y:S01]  /*3c10*/  FADD.FTZ R48, R48, R45 ;  /* 0x0000002d30307221 */ /* 0x000fe20000010000 */
[C---:B---3--:R-:W-:Y:S01]  /*3c20*/  F2FP.F16.F32.PACK_AB R167, R11.reuse, R54 ;  /* 0x000000360ba7723e */ /* 0x048fe200000000ff */
[----:B------:R-:W-:Y:S02]  /*3c30*/  FADD.FTZ R6, R11, R6 ;  /* 0x000000060b067221 */ /* 0x000fe40000010000 */
[----:B------:R-:W-:Y:S02]  /*3c40*/  FADD.FTZ R49, R49, R48 ;  /* 0x0000003031317221 */ /* 0x000fe40000010000 */
[----:B------:R1:W-:Y:S02]  /*3c50*/  STSM.16.M88.4 [R22], R164 ;  /* 0x000000a416007844 */ /* 0x0003e40000000200 */
[----:B------:R-:W-:-:S04]  /*3c60*/  FADD.FTZ R52, R52, R49 ;  /* 0x0000003134347221 */ /* 0x000fc80000010000 */
[----:B------:R-:W-:Y:S01]  /*3c70*/  FADD.FTZ R5, R9, R52 ;  /* 0x0000003409057221 */ /* 0x000fe20000010000 */
[----:B------:R-:W-:Y:S06]  /*3c80*/  @!P0 BRA `(.L_x_25) ;  /* 0x0000000000048947 */ /* 0x000fec0003800000 */
[----:B------:R-:W-:Y:S01]  /*3c90*/  BPT.TRAP 0x1 ;  /* 0x000000040000795c */ /* 0x000fe20000300000 */
.L_x_25:
[----:B------:R2:W3:Y:S01]  /*3ca0*/  SYNCS.PHASECHK.TRANS64.TRYWAIT P2, [R7+URZ+0x28c50], R12 ;  /* 0x028c500c070075a7 */ /* 0x0004e2000804017f */
[----:B------:R-:W-:Y:S05]  /*3cb0*/  @!P0 BRA `(.L_x_26) ;  /* 0x0000000000048947 */ /* 0x000fea0003800000 */
[----:B------:R-:W-:Y:S01]  /*3cc0*/  BPT.TRAP 0x1 ;  /* 0x000000040000795c */ /* 0x000fe20000300000 */
.L_x_26:
[----:B------:R-:W-:Y:S01]  /*3cd0*/  ULOP3.LUT UR51, UR51, 0x2000000, URZ, 0xfc, !UPT ;  /* 0x0200000033337892 */ /* 0x000fe2000f8efc3f */
[----:B---3--:R-:W-:Y:S11]  /*3ce0*/  @P2 BRA `(.L_x_27) ;  /* 0x0000000000082947 */ /* 0x008ff60003800000 */
[----:B------:R-:W3:Y:S02]  /*3cf0*/  SYNCS.PHASECHK.TRANS64.TRYWAIT P2, [R7+URZ+0x28c50], R12 ;  /* 0x028c500c070075a7 */ /* 0x000ee4000804017f */
[----:B---3--:R-:W-:Y:S05]  /*3d00*/  @!P2 BRA `(.L_x_28) ;  /* 0x0000006800d8a947 */ /* 0x008fea0003800000 */
.L_x_27:
[----:B------:R-:W-:Y:S01]  /*3d10*/  ULEA UR10, UR39, UR51, 0xc ;  /* 0x00000033270a7291 */ /* 0x000fe2000f8e603f */
[----:B------:R-:W-:Y:S01]  /*3d20*/  WARPGROUP.ARRIVE ;  /* 0x00000000000079c5 */ /* 0x000fe20000000000 */
[----:B------:R-:W-:Y:S01]  /*3d30*/  UMOV UR7, 0x40000040 ;  /* 0x4000004000077882 */ /* 0x000fe20000000000 */
[----:B------:R-:W-:Y:S01]  /*3d40*/  UISETP.GE.AND UP0, UPT, UR50, 0x41, UPT ;  /* 0x000000413200788c */ /* 0x000fe2000bf06270 */
[----:B--23--:R-:W-:-:S03]  /*3d50*/  @!P1 IADD3 R7, R7, 0x28c60, RZ ;  /* 0x00028c6007079810 */ /* 0x00cfc60007ffe0ff */
[----:B------:R-:W-:Y:S01]  /*3d60*/  UMOV UR6, UR10 ;  /* 0x0000000a00067c82 */ /* 0x000fe20008000000 */
[----:B------:R-:W-:Y:S01]  /*3d70*/  @!P1 PRMT R7, RZ, 0x654, R7 ;  /* 0x00000654ff079816 */ /* 0x000fe20000000007 */
[----:B------:R-:W-:Y:S01]  /*3d80*/  HGMMA.64x256x16.F32 R24, R152, gdesc[UR4].tnspB, RZ, !UPT, gsb0 ;  /* 0x43e0000498187df0 */ /* 0x000fe2000c0008ff */
[----:B------:R-:W-:Y:S01]  /*3d90*/  UIADD3 UR6, UR10, 0x80, URZ ;  /* 0x000000800a067890 */ /* 0x000fe2000fffe03f */
[----:B------:R-:W-:Y:S01]  /*3da0*/  PLOP3.LUT P2, PT, PT, PT, UP0, 0x80, 0x0 ;  /* 0x000000000000781c */ /* 0x000fe20003f4f008 */
[----:B------:R-:W-:Y:S01]  /*3db0*/  UMOV UR7, 0x40000040 ;  /* 0x4000004000077882 */ /* 0x000fe20000000000 */
[----:B------:R-:W-:Y:S02]  /*3dc0*/  WARPGROUP.DEPBAR.LE gsb0, 0x0 ;  /* 0x00008000000079c5 */ /* 0x000fe40000010000 */
[----:B------:R-:W-:-:S15]  /*3dd0*/  WARPGROUP.ARRIVE ;  /* 0x00000000000079c5 */ /* 0x000fde0000000000 */
[----:B------:R-:W-:-:S07]  /*3de0*/  NOP ;  /* 0x0000000000007918 */ /* 0x000fce0000000000 */
[----:B------:R-:W-:Y:S01]  /*3df0*/  HGMMA.64x256x16.F32 R24, R156, gdesc[UR4].tnspB, R24, gsb0 ;  /* 0x43e000049c187df0 */ /* 0x000fe20008000818 */
[----:B------:R-:W-:Y:S01]  /*3e00*/  UIADD3 UR6, UR10, 0x100, URZ ;  /* 0x000001000a067890 */ /* 0x000fe2000fffe03f */
[----:B------:R-:W-:Y:S01]  /*3e10*/  UMOV UR7, 0x40000040 ;  /* 0x4000004000077882 */ /* 0x000fe20000000000 */
[----:B------:R-:W-:Y:S02]  /*3e20*/  WARPGROUP.DEPBAR.LE gsb0, 0x0 ;  /* 0x00008000000079c5 */ /* 0x000fe40000010000 */
[----:B------:R-:W-:-:S15]  /*3e30*/  WARPGROUP.ARRIVE ;  /* 0x00000000000079c5 */ /* 0x000fde0000000000 */
[----:B------:R-:W-:-:S08]  /*3e40*/  NOP ;  /* 0x0000000000007918 */ /* 0x000fd00000000000 */
[----:B------:R-:W-:Y:S01]  /*3e50*/  HGMMA.64x256x16.F32 R24, R160, gdesc[UR4].tnspB, R24, gsb0 ;  /* 0x43e00004a0187df0 */ /* 0x000fe20008000818 */
[----:B------:R-:W-:Y:S01]  /*3e60*/  UIADD3 UR6, UR10, 0x180, URZ ;  /* 0x000001800a067890 */ /* 0x000fe2000fffe03f */
[----:B------:R-:W-:Y:S01]  /*3e70*/  UMOV UR7, 0x40000040 ;  /* 0x4000004000077882 */ /* 0x000fe20000000000 */
[----:B------:R-:W-:Y:S02]  /*3e80*/  WARPGROUP.DEPBAR.LE gsb0, 0x0 ;  /* 0x00008000000079c5 */ /* 0x000fe40000010000 */
[----:B------:R-:W-:-:S15]  /*3e90*/  WARPGROUP.ARRIVE ;  /* 0x00000000000079c5 */ /* 0x000fde0000000000 */
[----:B------:R-:W-:-:S08]  /*3ea0*/  NOP ;  /* 0x0000000000007918 */ /* 0x000fd00000000000 */
[----:B------:R-:W-:Y:S03]  /*3eb0*/  HGMMA.64x256x16.F32 R24, R164, gdesc[UR4].tnspB, R24, gsb0 ;  /* 0x43e00004a4187df0 */ /* 0x000fe60008000818 */
[----:B------:R-:W-:Y:S02]  /*3ec0*/  WARPGROUP.DEPBAR.LE gsb0, 0x0 ;  /* 0x00008000000079c5 */ /* 0x000fe40000010000 */
[----:B------:R-:W-:Y:S01]  /*3ed0*/  @!PT LDS RZ, [RZ] ;  /* 0x00000000fffff984 */ /* 0x000fe20000000800 */
[----:B------:R-:W-:Y:S01]  /*3ee0*/  @!PT LDS RZ, [RZ] ;  /* 0x00000000fffff984 */ /* 0x000fe20000000800 */
[----:B------:R-:W-:Y:S01]  /*3ef0*/  @!PT LDS RZ, [RZ] ;  /* 0x00000000fffff984 */ /* 0x000fe20000000800 */
[----:B------:R-:W-:Y:S01]  /*3f00*/  @!PT LDS RZ, [RZ] ;  /* 0x00000000fffff984 */ /* 0x000fe20000000800 */
[----:B------:R2:W-:Y:S06]  /*3f10*/  MEMBAR.ALL.CTA ;  /* 0x0000000000007992 */ /* 0x0005ec0000008000 */
[----:B--2---:R-:W2:Y:S02]  /*3f20*/  FENCE.VIEW.ASYNC.S ;  /* 0x00000000000073c6 */ /* 0x004ea40000000000 */
[----:B--2---:R-:W-:Y:S01]  /*3f30*/  NOP ;  /* 0x0000000000007918 */ /* 0x004fe20000000000 */
[----:B------:R-:W-:Y:S06]  /*3f40*/  BAR.ARV 0xe, 0x100 ;  /* 0x0384000000007b1d */ /* 0x000fec0000002000 */
[----:B------:R2:W-:Y:S01]  /*3f50*/  @!P1 SYNCS.ARRIVE.TRANS64.RED.A1T0 RZ, [R7+URZ], RZ ;  /* 0x000000ff07ff99a7 */ /* 0x0005e2000810043f */
[----:B------:R-:W-:Y:S05]  /*3f60*/  @!P2 BRA `(.L_x_29) ;  /* 0x000000180044a947 */ /* 0x000fea0003800000 */
[----:B------:R-:W-:Y:S01]  /*3f70*/  MOV R8, R3 ;  /* 0x0000000300087202 */ /* 0x000fe20000000f00 */
[----:B------:R-:W-:Y:S01]  /*3f80*/  IMAD.MOV.U32 R9, RZ, RZ, R0 ;  /* 0x000000ffff097224 */ /* 0x000fe200078e0000 */
[----:B------:R-:W-:Y:S01]  /*3f90*/  UIADD3 UR37, UR37, -0x2, URZ ;  /* 0xfffffffe25257890 */ /* 0x000fe2000fffe03f */
[----:B------:R-:W-:Y:S01]  /*3fa0*/  UMOV UR21, UR39 ;  /* 0x0000002700157c82 */ /* 0x000fe20008000000 */
[----:B------:R-:W-:-:S10]  /*3fb0*/  ULDC UR20, c[0x0][0x988] ;  /* 0x0002620000147ab9 */ /* 0x000fd40000000800 */
.L_x_38:
[----:B------:R-:W-:Y:S01]  /*3fc0*/  UIADD3 UR39, UR21, 0x1, URZ ;  /* 0x0000000115277890 */ /* 0x000fe2000fffe03f */
[----:B------:R-:W-:Y:S01]  /*3fd0*/  MOV R0, UR37 ;  /* 0x0000002500007c02 */ /* 0x000fe20008000f00 */
[----:B------:R-:W-:Y:S02]  /*3fe0*/  UIADD3 UR37, UR37, -0x1, URZ ;  /* 0xffffffff25257890 */ /* 0x000fe4000fffe03f */
[----:B------:R-:W-:Y:S01]  /*3ff0*/  UISETP.NE.AND UP0, UPT, UR39, 0x2, UPT ;  /* 0x000000022700788c */ /* 0x000fe2000bf05270 */
[----:B------:R-:W-:-:S03]  /*4000*/  ISETP.GT.AND P2, PT, R0, RZ, PT ;  /* 0x000000ff0000720c */ /* 0x000fc60003f44270 */
[----:B------:R-:W-:Y:S02]  /*4010*/  USEL UR6, URZ, 0x1, UP0 ;  /* 0x000000013f067887 */ /* 0x000fe40008000000 */
[----:B------:R-:W-:Y:S02]  /*4020*/  USEL UR39, UR39, URZ, UP0 ;  /* 0x0000003f27277287 */ /* 0x000fe40008000000 */
[----:B------:R-:W-:Y:S01]  /*4030*/  ULOP3.LUT UR40, UR40, UR6, URZ, 0x3c, !UPT ;  /* 0x0000000628287292 */ /* 0x000fe2000f8e3c3f */
[----:B-1-34-:R-:W-:Y:S11]  /*4040*/  @!P0 BRA `(.L_x_30) ;  /* 0x0000000000048947 */ /* 0x01aff60003800000 */
[----:B------:R-:W-:Y:S01]  /*4050*/  BPT.TRAP 0x1 ;  /* 0x000000040000795c */ /* 0x000fe20000300000 */
.L_x_30:
[----:B------:R-:W-:Y:S01]  /*4060*/  ULEA UR22, UR39, UR46, 0x3 ;  /* 0x0000002e27167291 */ /* 0x000fe2000f8e183f */
[----:B--2---:R-:W-:-:S04]  /*4070*/  MOV R7, UR40 ;  /* 0x0000002800077c02 */ /* 0x004fc80008000f00 */
[----:B------:R-:W-:-:S04]  /*4080*/  SHF.L.U32 R7, R7, 0x1f, RZ ;  /* 0x0000001f07077819 */ /* 0x000fc800000006ff */
[----:B------:R2:W3:Y:S01]  /*4090*/  SYNCS.PHASECHK.TRANS64.TRYWAIT P3, [UR22+0x28c30], R7 ;  /* 0x028c3007ff0075a7 */ /* 0x0004e20008060156 */
[----:B------:R-:W-:Y:S05]  /*40a0*/  @!P0 BRA `(.L_x_31) ;  /* 0x0000000000048947 */ /* 0x000fea0003800000 */
[----:B------:R-:W-:Y:S01]  /*40b0*/  BPT.TRAP 0x1 ;  /* 0x000000040000795c */ /* 0x000fe20000300000 */
.L_x_31:
[----:B---3--:R-:W-:Y:S05]  /*40c0*/  @P3 BRA `(.L_x_32) ;  /* 0x0000000000083947 */ /* 0x008fea0003800000 */
[----:B------:R-:W3:Y:S02]  /*40d0*/  SYNCS.PHASECHK.TRANS64.TRYWAIT P3, [UR22+0x28c30], R7 ;  /* 0x028c3007ff0075a7 */ /* 0x000ee40008060156 */
[----:B---3--:R-:W-:Y:S05]  /*40e0*/  @!P3 BRA `(.L_x_33) ;  /* 0x0000006400f4b947 */ /* 0x008fea0003800000 */
.L_x_32:
[----:B------:R-:W-:Y:S01]  /*40f0*/  R2UR UR18, R4 ;  /* 0x00000000041272ca */ /* 0x000fe200000e0000 */
[----:B------:R-:W-:Y:S01]  /*4100*/  UIADD3 UR6, UR46, 0x20400, URZ ;  /* 0x000204002e067890 */ /* 0x000fe2000fffe03f */
[----:B-1----:R-:W-:Y:S01]  /*4110*/  WARPGROUP.ARRIVE ;  /* 0x00000000000079c5 */ /* 0x002fe20000000000 */
[----:B------:R-:W-:Y:S01]  /*4120*/  UMOV UR19, 0x40000040 ;  /* 0x4000004000137882 */ /* 0x000fe20000000000 */
[----:B------:R-:W-:Y:S01]  /*4130*/  UMOV UR17, 0x40000040 ;  /* 0x4000004000117882 */ /* 0x000fe20000000000 */
[----:B------:R-:W-:Y:S01]  /*4140*/  USHF.R.U32.HI UR6, URZ, 0x4, UR6 ;  /* 0x000000043f067899 */ /* 0x000fe20008011606 */
[----:B------:R-:W-:Y:S01]  /*4150*/  UMOV UR7, 0x40000040 ;  /* 0x4000004000077882 */ /* 0x000fe20000000000 */
[----:B------:R-:W-:Y:S02]  /*4160*/  UMOV UR11, 0x40000040 ;  /* 0x40000040000b7882 */ /* 0x000fe40000000000 */
[----:B------:R-:W-:Y:S01]  /*4170*/  ULOP3.LUT UR6, UR6, 0x3fff, URZ, 0xc0, !UPT ;  /* 0x00003fff06067892 */ /* 0x000fe2000f8ec03f */
[----:B------:R-:W-:-:S03]  /*4180*/  UMOV UR15, 0x40000040 ;  /* 0x40000040000f7882 */ /* 0x000fc60000000000 */
[----:B------:R-:W-:Y:S02]  /*4190*/  ULEA UR18, UR39, UR18, 0x9 ;  /* 0x0000001227127291 */ /* 0x000fe4000f8e483f */
[----:B------:R-:W-:Y:S02]  /*41a0*/  ULOP3.LUT UR16, UR6, 0x10000, URZ, 0xfc, !UPT ;  /* 0x0001000006107892 */ /* 0x000fe4000f8efc3f */
[----:B------:R-:W-:Y:S02]  /*41b0*/  UIADD3 UR6, UR18, 0x2, URZ ;  /* 0x0000000212067890 */ /* 0x000fe4000fffe03f */
[----:B------:R-:W-:Y:S02]  /*41c0*/  UIADD3 UR10, UR18, 0x4, URZ ;  /* 0x00000004120a7890 */ /* 0x000fe4000fffe03f */
[----:B------:R-:W-:-:S03]  /*41d0*/  UIADD3 UR14, UR18, 0x6, URZ ;  /* 0x00000006120e7890 */ /* 0x000fc6000fffe03f */
[----:B------:R-:W-:Y:S03]  /*41e0*/  HGMMA.64x64x16.F32 R152, gdesc[UR16], RZ, !UPT, gsb0 ;  /* 0x00e00000109879f0 */ /* 0x000fe6000c0008ff */
[----:B------:R-:W-:Y:S02]  /*41f0*/  WARPGROUP.DEPBAR.LE gsb0, 0x0 ;  /* 0x00008000000079c5 */ /* 0x000fe40000010000 */
[----:B------:R-:W-:-:S06]  /*4200*/  WARPGROUP.ARRIVE ;  /* 0x00000000000079c5 */ /* 0x000fcc0000000000 */
[----:B------:R-:W-:Y:S03]  /*4210*/  HGMMA.64x64x16.F32 R152, gdesc[UR4], R152, gsb0 ;  /* 0x00e00000049879f0 */ /* 0x000fe60008000898 */
[----:B------:R-:W-:Y:S02]  /*4220*/  WARPGROUP.DEPBAR.LE gsb0, 0x0 ;  /* 0x00008000000079c5 */ /* 0x000fe40000010000 */
[----:B------:R-:W-:-:S06]  /*4230*/  WARPGROUP.ARRIVE ;  /* 0x00000000000079c5 */ /* 0x000fcc0000000000 */
[----:B------:R-:W-:Y:S03]  /*4240*/  HGMMA.64x64x16.F32 R152, gdesc[UR8], R152, gsb0 ;  /* 0x00e00000089879f0 */ /* 0x000fe60008000898 */
[----:B------:R-:W-:Y:S02]  /*4250*/  WARPGROUP.DEPBAR.LE gsb0, 0x0 ;  /* 0x00008000000079c5 */ /* 0x000fe40000010000 */
[----:B------:R-:W-:-:S06]  /*4260*/  WARPGROUP.ARRIVE ;  /* 0x00000000000079c5 */ /* 0x000fcc0000000000 */
[----:B------:R-:W-:Y:S03]  /*4270*/  HGMMA.64x64x16.F32 R152, gdesc[UR12], R152, gsb0 ;  /* 0x00e000000c9879f0 */ /* 0x000fe60008000898 */
[----:B------:R-:W-:Y:S02]  /*4280*/  WARPGROUP.DEPBAR.LE gsb0, 0x0 ;  /* 0x00008000000079c5 */ /* 0x000fe40000010000 */
[----:B---3--:R-:W-:-:S04]  /*4290*/  FMNMX.FTZ R0, R152, R9, !PT ;  /* 0x0000000998007209 */ /* 0x008fc80007810000 */
[----:B------:R-:W-:-:S04]  /*42a0*/  FMNMX.FTZ R3, R153, R0, !PT ;  /* 0x0000000099037209 */ /* 0x000fc80007810000 */
        /* <DEDUP_REMOVED lines=13> */
[----:B------:R-:W-:-:S05]  /*4380*/  FMNMX.FTZ R11, R181, R0, !PT ;  /* 0x00000000b50b7209 */ /* 0x000fca0007810000 */
[----:B------:R-:W1:Y:S02]  /*4390*/  SHFL.BFLY PT, R0, R11, 0x2, 0x1f ;  /* 0x0c401f000b007f89 */ /* 0x000e6400000e0000 */
        /* <DEDUP_REMOVED lines=10> */
[----:B------:R-:W-:-:S03]  /*4440*/  FMNMX.FTZ R3, R167, R10, !PT ;  /* 0x0000000aa7037209 */ /* 0x000fc60007810000 */
[----:B------:R-:W-:Y:S01]  /*4450*/  FMUL.FTZ R187, R0, UR20 ;  /* 0x0000001400bb7c20 */ /* 0x000fe20008410000 */
[----:B------:R-:W-:Y:S01]  /*4460*/  FMNMX.FTZ R12, R170, R3, !PT ;  /* 0x00000003aa0c7209 */ /* 0x000fe20007810000 */
[----:B------:R-:W-:Y:S02]  /*4470*/  FADD.FTZ R9, -R0, R9 ;  /* 0x0000000900097221 */ /* 0x000fe40000010100 */
[--C-:B------:R-:W-:Y:S01]  /*4480*/  FFMA.FTZ R13, R161, UR20, -R187.reuse ;  /* 0x00000014a10d7c23 */ /* 0x100fe200080108bb */
[----:B------:R-:W-:Y:S01]  /*4490*/  FMNMX.FTZ R3, R171, R12, !PT ;  /* 0x0000000cab037209 */ /* 0x000fe20007810000 */
[--C-:B------:R-:W-:Y:S01]  /*44a0*/  FFMA.FTZ R14, R156, UR20, -R187.reuse ;  /* 0x000000149c0e7c23 */ /* 0x100fe200080108bb */
[--C-:B------:R-:W-:Y:S01]  /*44b0*/  FFMA.FTZ R156, R160, UR20, -R187.reuse ;  /* 0x00000014a09c7c23 */ /* 0x100fe200080108bb */
[--C-:B------:R-:W-:Y:S01]  /*44c0*/  FFMA.FTZ R160, R168, UR20, -R187.reuse ;  /* 0x00000014a8a07c23 */ /* 0x100fe200080108bb */
[----:B------:R-:W-:Y:S01]  /*44d0*/  FMNMX.FTZ R12, R174, R3, !PT ;  /* 0x00000003ae0c7209 */ /* 0x000fe20007810000 */
[----:B------:R-:W-:Y:S01]  /*44e0*/  FMUL.FTZ R11, R9, UR20 ;  /* 0x00000014090b7c20 */ /* 0x000fe20008410000 */
[--C-:B------:R-:W-:Y:S01]  /*44f0*/  FFMA.FTZ R9, R152, UR20, -R187.reuse ;  /* 0x0000001498097c23 */ /* 0x100fe200080108bb */
[--C-:B------:R-:W-:Y:S01]  /*4500*/  FFMA.FTZ R152, R153, UR20, -R187.reuse ;  /* 0x0000001499987c23 */ /* 0x100fe200080108bb */
[----:B------:R-:W-:Y:S01]  /*4510*/  FMNMX.FTZ R3, R175, R12, !PT ;  /* 0x0000000caf037209 */ /* 0x000fe20007810000 */
[--C-:B------:R-:W-:Y:S01]  /*4520*/  FFMA.FTZ R15, R165, UR20, -R187.reuse ;  /* 0x00000014a50f7c23 */ /* 0x100fe200080108bb */
[--C-:B------:R-:W-:Y:S01]  /*4530*/  FFMA.FTZ R153, R173, UR20, -R187.reuse ;  /* 0x00000014ad997c23 */ /* 0x100fe200080108bb */
[--C-:B------:R-:W-:Y:S01]  /*4540*/  FFMA.FTZ R180, R180, UR20, -R187.reuse ;  /* 0x00000014b4b47c23 */ /* 0x100fe200080108bb */
[----:B------:R-:W-:Y:S01]  /*4550*/  FMNMX.FTZ R12, R178, R3, !PT ;  /* 0x00000003b20c7209 */ /* 0x000fe20007810000 */
[----:B------:R-:W1:Y:S01]  /*4560*/  MUFU.EX2 R10, R11 ;  /* 0x0000000b000a7308 */ /* 0x000e620000000800 */
[--C-:B------:R-:W-:Y:S01]  /*4570*/  FFMA.FTZ R21, R169, UR20, -R187.reuse ;  /* 0x00000014a9157c23 */ /* 0x100fe200080108bb */
[--C-:B------:R-:W-:Y:S01]  /*4580*/  FFMA.FTZ R157, R157, UR20, -R187.reuse ;  /* 0x000000149d9d7c23 */ /* 0x100fe200080108bb */
[----:B------:R-:W-:Y:S01]  /*4590*/  FMNMX.FTZ R3, R179, R12, !PT ;  /* 0x0000000cb3037209 */ /* 0x000fe20007810000 */
[--C-:B------:R-:W-:Y:S01]  /*45a0*/  FFMA.FTZ R164, R164, UR20, -R187.reuse ;  /* 0x00000014a4a47c23 */ /* 0x100fe200080108bb */
[----:B------:R-:W-:-:S02]  /*45b0*/  FFMA.FTZ R181, R181, UR20, -R187 ;  /* 0x00000014b5b57c23 */ /* 0x000fc400080108bb */
[----:B------:R-:W-:Y:S01]  /*45c0*/  FMNMX.FTZ R12, R182, R3, !PT ;  /* 0x00000003b60c7209 */ /* 0x000fe20007810000 */
[----:B------:R-:W3:Y:S03]  /*45d0*/  MUFU.EX2 R9, R9 ;  /* 0x0000000900097308 */ /* 0x000ee60000000800 */
[----:B------:R-:W-:-:S05]  /*45e0*/  FMNMX.FTZ R3, R183, R12, !PT ;  /* 0x0000000cb7037209 */ /* 0x000fca0007810000 */
[----:B------:R-:W4:Y:S01]  /*45f0*/  SHFL.BFLY PT, R20, R3, 0x2, 0x1f ;  /* 0x0c401f0003147f89 */ /* 0x000f2200000e0000 */
[----:B------:R-:W-:Y:S01]  /*4600*/  MUFU.EX2 R152, R152 ;  /* 0x0000009800987308 */ /* 0x000fe20000000800 */
[-C--:B-1----:R-:W-:Y:S01]  /*4610*/  FMUL.FTZ R24, R24, R10.reuse ;  /* 0x0000000a18187220 */ /* 0x082fe20000410000 */
[-C--:B------:R-:W-:Y:S01]  /*4620*/  FMUL.FTZ R25, R25, R10.reuse ;  /* 0x0000000a19197220 */ /* 0x080fe20000410000 */
[-C--:B------:R-:W-:Y:S01]  /*4630*/  FMUL.FTZ R28, R28, R10.reuse ;  /* 0x0000000a1c1c7220 */ /* 0x080fe20000410000 */
[-C--:B------:R-:W-:Y:S01]  /*4640*/  FMUL.FTZ R29, R29, R10.reuse ;  /* 0x0000000a1d1d7220 */ /* 0x080fe20000410000 */
[-C--:B------:R-:W-:Y:S01]  /*4650*/  FMUL.FTZ R32, R32, R10.reuse ;  /* 0x0000000a20207220 */ /* 0x080fe20000410000 */
[-C--:B------:R-:W-:Y:S01]  /*4660*/  FMUL.FTZ R33, R33, R10.reuse ;  /* 0x0000000a21217220 */ /* 0x080fe20000410000 */
[-C--:B------:R-:W-:Y:S01]  /*4670*/  FMUL.FTZ R36, R36, R10.reuse ;  /* 0x0000000a24247220 */ /* 0x080fe20000410000 */
[----:B------:R-:W-:Y:S01]  /*4680*/  MUFU.EX2 R11, R14 ;  /* 0x0000000e000b7308 */ /* 0x000fe20000000800 */
[----:B---3--:R-:W-:Y:S01]  /*4690*/  FFMA.FTZ R5, R10, R5, R9 ;  /* 0x000000050a057223 */ /* 0x008fe20000010009 */
[-C--:B------:R-:W-:Y:S01]  /*46a0*/  FMUL.FTZ R37, R37, R10.reuse ;  /* 0x0000000a25257220 */ /* 0x080fe20000410000 */
[-C--:B------:R-:W-:Y:S01]  /*46b0*/  FMUL.FTZ R40, R40, R10.reuse ;  /* 0x0000000a28287220 */ /* 0x080fe20000410000 */
[-C--:B------:R-:W-:Y:S01]  /*46c0*/  FMUL.FTZ R41, R41, R10.reuse ;  /* 0x0000000a29297220 */ /* 0x080fe20000410000 */
[-C--:B------:R-:W-:Y:S01]  /*46d0*/  FMUL.FTZ R44, R44, R10.reuse ;  /* 0x0000000a2c2c7220 */ /* 0x080fe20000410000 */
[-C--:B------:R-:W-:Y:S01]  /*46e0*/  FMUL.FTZ R45, R45, R10.reuse ;  /* 0x0000000a2d2d7220 */ /* 0x080fe20000410000 */
[-C--:B------:R-:W-:Y:S01]  /*46f0*/  FMUL.FTZ R48, R48, R10.reuse ;  /* 0x0000000a30307220 */ /* 0x080fe20000410000 */
[----:B------:R1:W-:Y:S01]  /*4700*/  MUFU.EX2 R12, R157 ;  /* 0x0000009d000c7308 */ /* 0x0003e20000000800 */
[-C--:B------:R-:W-:Y:S01]  /*4710*/  FMUL.FTZ R49, R49, R10.reuse ;  /* 0x0000000a31317220 */ /* 0x080fe20000410000 */
[-C--:B------:R-:W-:Y:S01]  /*4720*/  FMUL.FTZ R52, R52, R10.reuse ;  /* 0x0000000a34347220 */ /* 0x080fe20000410000 */
[-C--:B------:R-:W-:Y:S01]  /*4730*/  FMUL.FTZ R53, R53, R10.reuse ;  /* 0x0000000a35357220 */ /* 0x080fe20000410000 */
[-C--:B------:R-:W-:Y:S01]  /*4740*/  FMUL.FTZ R56, R56, R10.reuse ;  /* 0x0000000a38387220 */ /* 0x080fe20000410000 */
[-C--:B------:R-:W-:Y:S01]  /*4750*/  FMUL.FTZ R57, R57, R10.reuse ;  /* 0x0000000a39397220 */ /* 0x080fe20000410000 */
[----:B------:R-:W-:Y:S01]  /*4760*/  FMUL.FTZ R60, R60, R10 ;  /* 0x0000000a3c3c7220 */ /* 0x000fe20000410000 */
[----:B----4-:R-:W-:Y:S01]  /*4770*/  FMNMX.FTZ R161, R3, R20, !PT ;  /* 0x0000001403a17209 */ /* 0x010fe20007810000 */
[--C-:B------:R-:W-:Y:S01]  /*4780*/  FFMA.FTZ R20, R172, UR20, -R187.reuse ;  /* 0x00000014ac147c23 */ /* 0x100fe200080108bb */
[----:B------:R-:W-:Y:S01]  /*4790*/  MUFU.EX2 R156, R156 ;  /* 0x0000009c009c7308 */ /* 0x000fe20000000800 */
[----:B-1----:R-:W-:Y:S01]  /*47a0*/  FFMA.FTZ R157, R177, UR20, -R187 ;  /* 0x00000014b19d7c23 */ /* 0x002fe200080108bb */
[----:B------:R-:W-:Y:S01]  /*47b0*/  IMAD.MOV R177, RZ, RZ, -R17 ;  /* 0x000000ffffb17224 */ /* 0x000fe200078e0a11 */
[----:B------:R-:W1:Y:S01]  /*47c0*/  SHFL.BFLY PT, R168, R161, 0x1, 0x1f ;  /* 0x0c201f00a1a87f89 */ /* 0x000e6200000e0000 */
[-C--:B------:R-:W-:Y:S01]  /*47d0*/  FMUL.FTZ R61, R61, R10.reuse ;  /* 0x0000000a3d3d7220 */ /* 0x080fe20000410000 */
[-C--:B------:R-:W-:Y:S01]  /*47e0*/  FMUL.FTZ R64, R64, R10.reuse ;  /* 0x0000000a40407220 */ /* 0x080fe20000410000 */
[-C--:B------:R-:W-:Y:S01]  /*47f0*/  FMUL.FTZ R65, R65, R10.reuse ;  /* 0x0000000a41417220 */ /* 0x080fe20000410000 */
[----:B------:R-:W-:Y:S01]  /*4800*/  ISETP.NE.AND P3, PT, R16, R177, PT ;  /* 0x000000b11000720c */ /* 0x000fe20003f65270 */
[----:B------:R-:W-:Y:S01]  /*4810*/  MUFU.EX2 R13, R13 ;  /* 0x0000000d000d7308 */ /* 0x000fe20000000800 */
[----:B------:R-:W-:Y:S01]  /*4820*/  MOV R177, UR21 ;  /* 0x0000001500b17c02 */ /* 0x000fe20008000f00 */
        /* <DEDUP_REMOVED lines=12> */
[-C--:B------:R-:W-:Y:S01]  /*48f0*/  FMUL.FTZ R89, R89, R10.reuse ;  /* 0x0000000a59597220 */ /* 0x080fe20000410000 */
[-C--:B------:R-:W-:Y:S01]  /*4900*/  FMUL.FTZ R92, R92, R10.reuse ;  /* 0x0000000a5c5c7220 */ /* 0x080fe20000410000 */
[----:B------:R-:W-:Y:S01]  /*4910*/  MUFU.EX2 R15, R15 ;  /* 0x0000000f000f7308 */ /* 0x000fe20000000800 */
[----:B---3--:R-:W-:Y:S01]  /*4920*/  FFMA.FTZ R164, R176, UR20, -R187 ;  /* 0x00000014b0a47c23 */ /* 0x008fe200080108bb */
[----:B------:R-:W-:Y:S01]  /*4930*/  FMUL.FTZ R93, R93, R10 ;  /* 0x0000000a5d5d7220 */ /* 0x000fe20000410000 */
[----:B-1----:R-:W-:Y:S01]  /*4940*/  FMNMX.FTZ R3, R161, R168, !PT ;  /* 0x000000a8a1037209 */ /* 0x002fe20007810000 */
[-C--:B------:R-:W-:Y:S01]  /*4950*/  FMUL.FTZ R96, R96, R10.reuse ;  /* 0x0000000a60607220 */ /* 0x080fe20000410000 */
[-C--:B------:R-:W-:Y:S01]  /*4960*/  FMUL.FTZ R97, R97, R10.reuse ;  /* 0x0000000a61617220 */ /* 0x080fe20000410000 */
[-C--:B------:R-:W-:Y:S01]  /*4970*/  FMUL.FTZ R100, R100, R10.reuse ;  /* 0x0000000a64647220 */ /* 0x080fe20000410000 */
[-C--:B------:R-:W-:Y:S01]  /*4980*/  FMUL.FTZ R101, R101, R10.reuse ;  /* 0x0000000a65657220 */ /* 0x080fe20000410000 */
[C---:B------:R-:W-:Y:S01]  /*4990*/  FADD.FTZ R165, -R3.reuse, R8 ;  /* 0x0000000803a57221 */ /* 0x040fe20000010100 */
[----:B------:R-:W-:Y:S01]  /*49a0*/  FMUL.FTZ R173, R3, UR20 ;  /* 0x0000001403ad7c20 */ /* 0x000fe20008410000 */
[----:B------:R1:W-:Y:S01]  /*49b0*/  MUFU.EX2 R161, R180 ;  /* 0x000000b400a17308 */ /* 0x0003e20000000800 */
[----:B------:R-:W-:Y:S01]  /*49c0*/  FMUL.FTZ R104, R104, R10 ;  /* 0x0000000a68687220 */ /* 0x000fe20000410000 */
[----:B------:R-:W-:Y:S01]  /*49d0*/  FMUL.FTZ R169, R165, UR20 ;  /* 0x00000014a5a97c20 */ /* 0x000fe20008410000 */
[--C-:B------:R-:W-:Y:S01]  /*49e0*/  FFMA.FTZ R168, R154, UR20, -R173.reuse ;  /* 0x000000149aa87c23 */ /* 0x100fe200080108ad */
[--C-:B------:R-:W-:Y:S01]  /*49f0*/  FFMA.FTZ R155, R155, UR20, -R173.reuse ;  /* 0x000000149b9b7c23 */ /* 0x100fe200080108ad */
[--C-:B------:R-:W-:Y:S01]  /*4a00*/  FFMA.FTZ R165, R158, UR20, -R173.reuse ;  /* 0x000000149ea57c23 */ /* 0x100fe200080108ad */
[--C-:B------:R-:W-:Y:S01]  /*4a10*/  FFMA.FTZ R172, R159, UR20, -R173.reuse ;  /* 0x000000149fac7c23 */ /* 0x100fe200080108ad */
[--C-:B------:R-:W-:Y:S01]  /*4a20*/  FFMA.FTZ R159, R162, UR20, -R173.reuse ;  /* 0x00000014a29f7c23 */ /* 0x100fe200080108ad */
[----:B------:R-:W-:Y:S01]  /*4a30*/  MUFU.EX2 R169, R169 ;  /* 0x000000a900a97308 */ /* 0x000fe20000000800 */
[--C-:B-1----:R-:W-:Y:S01]  /*4a40*/  FFMA.FTZ R180, R167, UR20, -R173.reuse ;  /* 0x00000014a7b47c23 */ /* 0x102fe200080108ad */
[--C-:B------:R-:W-:Y:S01]  /*4a50*/  FFMA.FTZ R167, R170, UR20, -R173.reuse ;  /* 0x00000014aaa77c23 */ /* 0x100fe200080108ad */
[----:B------:R-:W-:Y:S01]  /*4a60*/  MOV R170, UR22 ;  /* 0x0000001600aa7c02 */ /* 0x000fe20008000f00 */
[--C-:B------:R-:W-:Y:S01]  /*4a70*/  FFMA.FTZ R176, R163, UR20, -R173.reuse ;  /* 0x00000014a3b07c23 */ /* 0x100fe200080108ad */
[--C-:B------:R-:W-:Y:S01]  /*4a80*/  FFMA.FTZ R163, R166, UR20, -R173.reuse ;  /* 0x00000014a6a37c23 */ /* 0x100fe200080108ad */
[--C-:B------:R-:W-:Y:S01]  /*4a90*/  FFMA.FTZ R175, R175, UR20, -R173.reuse ;  /* 0x00000014afaf7c23 */ /* 0x100fe200080108ad */
[----:B------:R-:W-:Y:S01]  /*4aa0*/  FFMA.FTZ R188, R171, UR20, -R173 ;  /* 0x00000014abbc7c23 */ /* 0x000fe200080108ad */
[----:B------:R-:W1:Y:S01]  /*4ab0*/  MUFU.EX2 R168, R168 ;  /* 0x000000a800a87308 */ /* 0x000e620000000800 */
[----:B------:R-:W-:-:S02]  /*4ac0*/  @!P1 VIADD R154, R170, 0x28c40 ;  /* 0x00028c40aa9a9836 */ /* 0x000fc40000000000 */
[--C-:B------:R-:W-:Y:S01]  /*4ad0*/  FFMA.FTZ R171, R174, UR20, -R173.reuse ;  /* 0x00000014aeab7c23 */ /* 0x100fe200080108ad */
[----:B------:R-:W-:Y:S01]  /*4ae0*/  @!P3 LEA R158, R177, R2, 0x6 ;  /* 0x00000002b19eb211 */ /* 0x000fe200078e30ff */
[--C-:B------:R-:W-:Y:S01]  /*4af0*/  FFMA.FTZ R178, R178, UR20, -R173.reuse ;  /* 0x00000014b2b27c23 */ /* 0x100fe200080108ad */
[--C-:B------:R-:W-:Y:S01]  /*4b00*/  FFMA.FTZ R179, R179, UR20, -R173.reuse ;  /* 0x00000014b3b37c23 */ /* 0x100fe200080108ad */
[----:B------:R-:W-:Y:S01]  /*4b10*/  @!P1 PRMT R154, RZ, 0x654, R154 ;  /* 0x00000654ff9a9816 */ /* 0x000fe2000000009a */
[--C-:B------:R-:W-:Y:S01]  /*4b20*/  FFMA.FTZ R182, R182, UR20, -R173.reuse ;  /* 0x00000014b6b67c23 */ /* 0x100fe200080108ad */
[----:B------:R-:W3:Y:S01]  /*4b30*/  MUFU.EX2 R155, R155 ;  /* 0x0000009b009b7308 */ /* 0x000ee20000000800 */
[----:B------:R-:W-:Y:S01]  /*4b40*/  @!P3 LEA R158, R158, UR46, 0x2 ;  /* 0x0000002e9e9ebc11 */ /* 0x000fe2000f8e10ff */
[----:B------:R4:W-:Y:S01]  /*4b50*/  @!P1 SYNCS.ARRIVE.TRANS64.RED.A1T0 RZ, [R154+URZ], RZ ;  /* 0x000000ff9aff99a7 */ /* 0x0009e2000810043f */
[----:B------:R-:W-:Y:S01]  /*4b60*/  FFMA.FTZ R173, R183, UR20, -R173 ;  /* 0x00000014b7ad7c23 */ /* 0x000fe200080108ad */
[-C--:B------:R-:W-:Y:S01]  /*4b70*/  FMUL.FTZ R105, R105, R10.reuse ;  /* 0x0000000a69697220 */ /* 0x080fe20000410000 */
[-C--:B------:R-:W-:Y:S01]  /*4b80*/  FMUL.FTZ R108, R108, R10.reuse ;  /* 0x0000000a6c6c7220 */ /* 0x080fe20000410000 */
[----:B------:R-:W-:Y:S01]  /*4b90*/  @!P3 STS [R158+0x28800], R10 ;  /* 0x0288000a9e00b388 */ /* 0x000fe20000000800 */
[----:B------:R-:W-:Y:S01]  /*4ba0*/  FMUL.FTZ R109, R109, R10 ;  /* 0x0000000a6d6d7220 */ /* 0x000fe20000410000 */
[----:B------:R-:W5:Y:S01]  /*4bb0*/  MUFU.EX2 R165, R165 ;  /* 0x000000a500a57308 */ /* 0x000f620000000800 */
[----:B-1----:R-:W-:Y:S01]  /*4bc0*/  FFMA.FTZ R6, R169, R6, R168 ;  /* 0x00000006a9067223 */ /* 0x002fe200000100a8 */
[C---:B----4-:R-:W-:Y:S01]  /*4bd0*/  FADD.FTZ R154, R152.reuse, R5 ;  /* 0x00000005989a7221 */ /* 0x050fe20000010000 */
[----:B------:R1:W-:Y:S01]  /*4be0*/  @!P3 STS [R158+0x28820], R169 ;  /* 0x028820a99e00b388 */ /* 0x0003e20000000800 */
[----:B------:R-:W-:Y:S01]  /*4bf0*/  F2FP.F16.F32.PACK_AB R152, R152, R9 ;  /* 0x000000099898723e */ /* 0x000fe200000000ff */
[-C--:B------:R-:W-:Y:S01]  /*4c00*/  FMUL.FTZ R112, R112, R10.reuse ;  /* 0x0000000a70707220 */ /* 0x080fe20000410000 */
[----:B------:R-:W-:Y:S01]  /*4c10*/  FADD.FTZ R5, R11, R154 ;  /* 0x0000009a0b057221 */ /* 0x000fe20000010000 */
[-C--:B------:R-:W-:Y:S01]  /*4c20*/  FMUL.FTZ R113, R113, R10.reuse ;  /* 0x0000000a71717220 */ /* 0x080fe20000410000 */
[----:B------:R-:W4:Y:S01]  /*4c30*/  MUFU.EX2 R172, R172 ;  /* 0x000000ac00ac7308 */ /* 0x000f220000000800 */
[----:B---3--:R-:W-:Y:S01]  /*4c40*/  FADD.FTZ R6, R155, R6 ;  /* 0x000000069b067221 */ /* 0x008fe20000010000 */
[----:B------:R-:W-:Y:S01]  /*4c50*/  FADD.FTZ R5, R12, R5 ;  /* 0x000000050c057221 */ /* 0x000fe20000010000 */
[-C--:B------:R-:W-:Y:S01]  /*4c60*/  FMUL.FTZ R116, R116, R10.reuse ;  /* 0x0000000a74747220 */ /* 0x080fe20000410000 */
[-C--:B------:R-:W-:Y:S01]  /*4c70*/  FMUL.FTZ R117, R117, R10.reuse ;  /* 0x0000000a75757220 */ /* 0x080fe20000410000 */
[-C--:B------:R-:W-:Y:S01]  /*4c80*/  FMUL.FTZ R120, R120, R10.reuse ;  /* 0x0000000a78787220 */ /* 0x080fe20000410000 */
[----:B------:R-:W-:Y:S01]  /*4c90*/  FADD.FTZ R154, R156, R5 ;  /* 0x000000059c9a7221 */ /* 0x000fe20000010000 */
[-C--:B------:R-:W-:Y:S01]  /*4ca0*/  FMUL.FTZ R121, R121, R10.reuse ;  /* 0x0000000a79797220 */ /* 0x080fe20000410000 */
[----:B------:R-:W3:Y:S01]  /*4cb0*/  MUFU.EX2 R159, R159 ;  /* 0x0000009f009f7308 */ /* 0x000ee20000000800 */
[----:B-----5:R-:W-:Y:S01]  /*4cc0*/  FADD.FTZ R5, R165, R6 ;  /* 0x00000006a5057221 */ /* 0x020fe20000010000 */
[-C--:B------:R-:W-:Y:S01]  /*4cd0*/  FMUL.FTZ R124, R124, R10.reuse ;  /* 0x0000000a7c7c7220 */ /* 0x080fe20000410000 */
[-C--:B------:R-:W-:Y:S01]  /*4ce0*/  FMUL.FTZ R125, R125, R10.reuse ;  /* 0x0000000a7d7d7220 */ /* 0x080fe20000410000 */
[-C--:B------:R-:W-:Y:S01]  /*4cf0*/  FMUL.FTZ R128, R128, R10.reuse ;  /* 0x0000000a80807220 */ /* 0x080fe20000410000 */
[-C--:B------:R-:W-:Y:S01]  /*4d00*/  FMUL.FTZ R129, R129, R10.reuse ;  /* 0x0000000a81817220 */ /* 0x080fe20000410000 */
[-C--:B------:R-:W-:Y:S01]  /*4d10*/  FMUL.FTZ R132, R132, R10.reuse ;  /* 0x0000000a84847220 */ /* 0x080fe20000410000 */
[-C--:B------:R-:W-:Y:S01]  /*4d20*/  FMUL.FTZ R133, R133, R10.reuse ;  /* 0x0000000a85857220 */ /* 0x080fe20000410000 */
[----:B------:R-:W5:Y:S01]  /*4d30*/  MUFU.EX2 R176, R176 ;  /* 0x000000b000b07308 */ /* 0x000f620000000800 */
[----:B----4-:R-:W-:Y:S01]  /*4d40*/  FADD.FTZ R6, R172, R5 ;  /* 0x00000005ac067221 */ /* 0x010fe20000010000 */
[-C--:B------:R-:W-:Y:S01]  /*4d50*/  FMUL.FTZ R136, R136, R10.reuse ;  /* 0x0000000a88887220 */ /* 0x080fe20000410000 */
[-C--:B------:R-:W-:Y:S01]  /*4d60*/  FMUL.FTZ R137, R137, R10.reuse ;  /* 0x0000000a89897220 */ /* 0x080fe20000410000 */
[-C--:B------:R-:W-:Y:S01]  /*4d70*/  FMUL.FTZ R140, R140, R10.reuse ;  /* 0x0000000a8c8c7220 */ /* 0x080fe20000410000 */
[-C--:B------:R-:W-:Y:S01]  /*4d80*/  FMUL.FTZ R141, R141, R10.reuse ;  /* 0x0000000a8d8d7220 */ /* 0x080fe20000410000 */
[-C--:B------:R-:W-:Y:S01]  /*4d90*/  FMUL.FTZ R144, R144, R10.reuse ;  /* 0x0000000a90907220 */ /* 0x080fe20000410000 */
[-C--:B------:R-:W-:Y:S01]  /*4da0*/  FMUL.FTZ R145, R145, R10.reuse ;  /* 0x0000000a91917220 */ /* 0x080fe20000410000 */
[----:B------:R-:W-:Y:S01]  /*4db0*/  MUFU.EX2 R160, R160 ;  /* 0x000000a000a07308 */ /* 0x000fe20000000800 */
[----:B---3--:R-:W-:Y:S01]  /*4dc0*/  FADD.FTZ R5, R159, R6 ;  /* 0x000000069f057221 */ /* 0x008fe20000010000 */
[-C--:B------:R-:W-:Y:S01]  /*4dd0*/  FMUL.FTZ R148, R148, R10.reuse ;  /* 0x0000000a94947220 */ /* 0x080fe20000410000 */
[----:B------:R-:W-:Y:S01]  /*4de0*/  FMUL.FTZ R149, R149, R10 ;  /* 0x0000000a95957220 */ /* 0x000fe20000410000 */
[----:B------:R-:W-:Y:S01]  /*4df0*/  F2FP.F16.F32.PACK_AB R156, R13, R156 ;  /* 0x0000009c0d9c723e */ /* 0x000fe200000000ff */
[-C--:B------:R-:W-:Y:S01]  /*4e00*/  FMUL.FTZ R26, R26, R169.reuse ;  /* 0x000000a91a1a7220 */ /* 0x080fe20000410000 */
[----:B-1----:R-:W-:Y:S01]  /*4e10*/  F2FP.F16.F32.PACK_AB R158, R15, R14 ;  /* 0x0000000e0f9e723e */ /* 0x002fe200000000ff */
[-C--:B------:R-:W-:Y:S01]  /*4e20*/  FMUL.FTZ R27, R27, R169.reuse ;  /* 0x000000a91b1b7220 */ /* 0x080fe20000410000 */
[----:B------:R-:W1:Y:S01]  /*4e30*/  MUFU.EX2 R163, R163 ;  /* 0x000000a300a37308 */ /* 0x000e620000000800 */
[----:B-----5:R-:W-:Y:S01]  /*4e40*/  FADD.FTZ R6, R176, R5 ;  /* 0x00000005b0067221 */ /* 0x020fe20000010000 */
[-C--:B------:R-:W-:Y:S01]  /*4e50*/  FMUL.FTZ R30, R30, R169.reuse ;  /* 0x000000a91e1e7220 */ /* 0x080fe20000410000 */
[-C--:B------:R-:W-:Y:S01]  /*4e60*/  FMUL.FTZ R31, R31, R169.reuse ;  /* 0x000000a91f1f7220 */ /* 0x080fe20000410000 */
[-C--:B------:R-:W-:Y:S01]  /*4e70*/  FMUL.FTZ R34, R34, R169.reuse ;  /* 0x000000a922227220 */ /* 0x080fe20000410000 */
[-C--:B------:R-:W-:Y:S01]  /*4e80*/  FMUL.FTZ R35, R35, R169.reuse ;  /* 0x000000a923237220 */ /* 0x080fe20000410000 */
[-C--:B------:R-:W-:Y:S01]  /*4e90*/  FMUL.FTZ R38, R38, R169.reuse ;  /* 0x000000a926267220 */ /* 0x080fe20000410000 */
[-C--:B------:R-:W-:Y:S01]  /*4ea0*/  FMUL.FTZ R39, R39, R169.reuse ;  /* 0x000000a927277220 */ /* 0x080fe20000410000 */
[----:B------:R-:W3:Y:S01]  /*4eb0*/  MUFU.EX2 R21, R21 ;  /* 0x0000001500157308 */ /* 0x000ee20000000800 */
[-C--:B------:R-:W-:Y:S01]  /*4ec0*/  FMUL.FTZ R42, R42, R169.reuse ;  /* 0x000000a92a2a7220 */ /* 0x080fe20000410000 */
[-C--:B------:R-:W-:Y:S01]  /*4ed0*/  FMUL.FTZ R43, R43, R169.reuse ;  /* 0x000000a92b2b7220 */ /* 0x080fe20000410000 */
[-C--:B------:R-:W-:Y:S01]  /*4ee0*/  FMUL.FTZ R46, R46, R169.reuse ;  /* 0x000000a92e2e7220 */ /* 0x080fe20000410000 */
[-C--:B------:R-:W-:Y:S01]  /*4ef0*/  FMUL.FTZ R47, R47, R169.reuse ;  /* 0x000000a92f2f7220 */ /* 0x080fe20000410000 */
[-C--:B------:R-:W-:Y:S01]  /*4f00*/  FMUL.FTZ R50, R50, R169.reuse ;  /* 0x000000a932327220 */ /* 0x080fe20000410000 */
[-C--:B------:R-:W-:Y:S01]  /*4f10*/  FMUL.FTZ R51, R51, R169.reuse ;  /* 0x000000a933337220 */ /* 0x080fe20000410000 */
[-C--:B------:R-:W-:Y:S01]  /*4f20*/  FMUL.FTZ R54, R54, R169.reuse ;  /* 0x000000a936367220 */ /* 0x080fe20000410000 */
[----:B------:R4:W-:Y:S01]  /*4f30*/  MUFU.EX2 R174, R175 ;  /* 0x000000af00ae7308 */ /* 0x0009e20000000800 */
[----:B-1----:R-:W-:Y:S01]  /*4f40*/  FADD.FTZ R5, R163, R6 ;  /* 0x00000006a3057221 */ /* 0x002fe20000010000 */
[-C--:B------:R-:W-:Y:S01]  /*4f50*/  FMUL.FTZ R55, R55, R169.reuse ;  /* 0x000000a937377220 */ /* 0x080fe20000410000 */
[-C--:B------:R-:W-:Y:S01]  /*4f60*/  FMUL.FTZ R58, R58, R169.reuse ;  /* 0x000000a93a3a7220 */ /* 0x080fe20000410000 */
[-C--:B------:R-:W-:Y:S01]  /*4f70*/  FMUL.FTZ R59, R59, R169.reuse ;  /* 0x000000a93b3b7220 */ /* 0x080fe20000410000 */
[-C--:B------:R-:W-:Y:S01]  /*4f80*/  FMUL.FTZ R62, R62, R169.reuse ;  /* 0x000000a93e3e7220 */ /* 0x080fe20000410000 */
[-C--:B------:R-:W-:Y:S01]  /*4f90*/  FMUL.FTZ R63, R63, R169.reuse ;  /* 0x000000a93f3f7220 */ /* 0x080fe20000410000 */
[-C--:B------:R-:W-:Y:S01]  /*4fa0*/  FMUL.FTZ R66, R66, R169.reuse ;  /* 0x000000a942427220 */ /* 0x080fe20000410000 */
[----:B------:R-:W1:Y:S01]  /*4fb0*/  MUFU.EX2 R180, R180 ;  /* 0x000000b400b47308 */ /* 0x000e620000000800 */
[----:B----4-:R-:W-:Y:S01]  /*4fc0*/  FADD.FTZ R175, R13, R154 ;  /* 0x0000009a0daf7221 */ /* 0x010fe20000010000 */
[-C--:B------:R-:W-:Y:S01]  /*4fd0*/  FMUL.FTZ R67, R67, R169.reuse ;  /* 0x000000a943437220 */ /* 0x080fe20000410000 */
[-C--:B------:R-:W-:Y:S01]  /*4fe0*/  FMUL.FTZ R70, R70, R169.reuse ;  /* 0x000000a946467220 */ /* 0x080fe20000410000 */
[-C--:B------:R-:W-:Y:S01]  /*4ff0*/  FMUL.FTZ R71, R71, R169.reuse ;  /* 0x000000a947477220 */ /* 0x080fe20000410000 */
[----:B------:R-:W-:Y:S01]  /*5000*/  FADD.FTZ R154, R14, R175 ;  /* 0x000000af0e9a7221 */ /* 0x000fe20000010000 */
[-C--:B------:R-:W-:Y:S01]  /*5010*/  FMUL.FTZ R74, R74, R169.reuse ;  /* 0x000000a94a4a7220 */ /* 0x080fe20000410000 */
[-C--:B------:R-:W-:Y:S01]  /*5020*/  FMUL.FTZ R75, R75, R169.reuse ;  /* 0x000000a94b4b7220 */ /* 0x080fe20000410000 */
[----:B------:R-:W4:Y:S01]  /*5030*/  MUFU.EX2 R20, R20 ;  /* 0x0000001400147308 */ /* 0x000f220000000800 */
[----:B------:R-:W-:Y:S01]  /*5040*/  FADD.FTZ R175, R15, R154 ;  /* 0x0000009a0faf7221 */ /* 0x000fe20000010000 */
[-C--:B------:R-:W-:Y:S01]  /*5050*/  FMUL.FTZ R78, R78, R169.reuse ;  /* 0x000000a94e4e7220 */ /* 0x080fe20000410000 */
[-C--:B------:R-:W-:Y:S01]  /*5060*/  FMUL.FTZ R79, R79, R169.reuse ;  /* 0x000000a94f4f7220 */ /* 0x080fe20000410000 */
[-C--:B------:R-:W-:Y:S01]  /*5070*/  FMUL.FTZ R82, R82, R169.reuse ;  /* 0x000000a952527220 */ /* 0x080fe20000410000 */
[----:B------:R-:W-:Y:S01]  /*5080*/  FADD.FTZ R154, R160, R175 ;  /* 0x000000afa09a7221 */ /* 0x000fe20000010000 */
[----:B---3--:R-:W-:Y:S01]  /*5090*/  F2FP.F16.F32.PACK_AB R160, R21, R160 ;  /* 0x000000a015a0723e */ /* 0x008fe200000000ff */
[-C--:B------:R-:W-:Y:S01]  /*50a0*/  FMUL.FTZ R83, R83, R169.reuse ;  /* 0x000000a953537220 */ /* 0x080fe20000410000 */
[----:B------:R-:W3:Y:S01]  /*50b0*/  MUFU.EX2 R167, R167 ;  /* 0x000000a700a77308 */ /* 0x000ee20000000800 */
[----:B------:R-:W-:Y:S01]  /*50c0*/  FADD.FTZ R175, R21, R154 ;  /* 0x0000009a15af7221 */ /* 0x000fe20000010000 */
[----:B-1----:R-:W-:Y:S01]  /*50d0*/  FADD.FTZ R6, R180, R5 ;  /* 0x00000005b4067221 */ /* 0x002fe20000010000 */
        /* <DEDUP_REMOVED lines=10> */
[-C--:B------:R-:W-:Y:S01]  /*5180*/  FMUL.FTZ R102, R102, R169.reuse ;  /* 0x000000a966667220 */ /* 0x080fe20000410000 */
[-C--:B------:R-:W-:Y:S01]  /*5190*/  FMUL.FTZ R103, R103, R169.reuse ;  /* 0x000000a967677220 */ /* 0x080fe20000410000 */
[-C--:B------:R-:W-:Y:S01]  /*51a0*/  FMUL.FTZ R106, R106, R169.reuse ;  /* 0x000000a96a6a7220 */ /* 0x080fe20000410000 */
[----:B------:R-:W4:Y:S01]  /*51b0*/  MUFU.EX2 R188, R188 ;  /* 0x000000bc00bc7308 */ /* 0x000f220000000800 */
[----:B---3--:R-:W-:Y:S01]  /*51c0*/  FADD.FTZ R5, R167, R6 ;  /* 0x00000006a7057221 */ /* 0x008fe20000010000 */
[-C--:B------:R-:W-:Y:S01]  /*51d0*/  FMUL.FTZ R107, R107, R169.reuse ;  /* 0x000000a96b6b7220 */ /* 0x080fe20000410000 */
[-C--:B------:R-:W-:Y:S01]  /*51e0*/  FMUL.FTZ R110, R110, R169.reuse ;  /* 0x000000a96e6e7220 */ /* 0x080fe20000410000 */
[-C--:B------:R-:W-:Y:S01]  /*51f0*/  FMUL.FTZ R111, R111, R169.reuse ;  /* 0x000000a96f6f7220 */ /* 0x080fe20000410000 */
[-C--:B------:R-:W-:Y:S01]  /*5200*/  FMUL.FTZ R114, R114, R169.reuse ;  /* 0x000000a972727220 */ /* 0x080fe20000410000 */
[-C--:B------:R-:W-:Y:S01]  /*5210*/  FMUL.FTZ R115, R115, R169.reuse ;  /* 0x000000a973737220 */ /* 0x080fe20000410000 */
[-C--:B------:R-:W-:Y:S01]  /*5220*/  FMUL.FTZ R118, R118, R169.reuse ;  /* 0x000000a976767220 */ /* 0x080fe20000410000 */
[----:B------:R-:W3:Y:S01]  /*5230*/  MUFU.EX2 R164, R164 ;  /* 0x000000a400a47308 */ /* 0x000ee20000000800 */
[C---:B-1----:R-:W-:Y:S01]  /*5240*/  FADD.FTZ R9, R153.reuse, R154 ;  /* 0x0000009a99097221 */ /* 0x042fe20000010000 */
[----:B------:R-:W-:Y:S01]  /*5250*/  F2FP.F16.F32.PACK_AB R162, R153, R20 ;  /* 0x0000001499a2723e */ /* 0x000fe200000000ff */
[-C--:B------:R-:W-:Y:S01]  /*5260*/  FMUL.FTZ R119, R119, R169.reuse ;  /* 0x000000a977777220 */ /* 0x080fe20000410000 */
[----:B------:R-:W-:Y:S01]  /*5270*/  F2FP.F16.F32.PACK_AB R153, R155, R168 ;  /* 0x000000a89b99723e */ /* 0x000fe200000000ff */
[----:B------:R-:W-:Y:S01]  /*5280*/  FMUL.FTZ R122, R122, R169 ;  /* 0x000000a97a7a7220 */ /* 0x000fe20000410000 */
[----:B------:R-:W-:Y:S01]  /*5290*/  F2FP.F16.F32.PACK_AB R154, R12, R11 ;  /* 0x0000000b0c9a723e */ /* 0x000fe200000000ff */
[----:B------:R-:W-:Y:S01]  /*52a0*/  FMUL.FTZ R123, R123, R169 ;  /* 0x000000a97b7b7220 */ /* 0x000fe20000410000 */
[----:B------:R-:W1:Y:S01]  /*52b0*/  MUFU.EX2 R171, R171 ;  /* 0x000000ab00ab7308 */ /* 0x000e620000000800 */
[----:B----4-:R-:W-:Y:S01]  /*52c0*/  FADD.FTZ R6, R188, R5 ;  /* 0x00000005bc067221 */ /* 0x010fe20000010000 */
[----:B------:R-:W-:Y:S01]  /*52d0*/  F2FP.F16.F32.PACK_AB R155, R172, R165 ;  /* 0x000000a5ac9b723e */ /* 0x000fe200000000ff */
[----:B------:R-:W-:Y:S01]  /*52e0*/  BAR.SYNC.DEFER_BLOCKING 0xf, 0x100 ;  /* 0x03c4000000007b1d */ /* 0x000fe20000010000 */
        /* <DEDUP_REMOVED lines=14> */
[----:B-1----:R-:W-:Y:S01]  /*53d0*/  FADD.FTZ R5, R171, R6 ;  /* 0x00000006ab057221 */ /* 0x002fe20000010000 */
[-C--:B------:R-:W-:Y:S01]  /*53e0*/  FMUL.FTZ R147, R147, R169.reuse ;  /* 0x000000a993937220 */ /* 0x080fe20000410000 */
[-C--:B------:R-:W-:Y:S01]  /*53f0*/  FMUL.FTZ R150, R150, R169.reuse ;  /* 0x000000a996967220 */ /* 0x080fe20000410000 */
[----:B------:R-:W-:Y:S01]  /*5400*/  FMUL.FTZ R151, R151, R169 ;  /* 0x000000a997977220 */ /* 0x000fe20000410000 */
[----:B------:R-:W-:-:S03]  /*5410*/  FADD.FTZ R5, R174, R5 ;  /* 0x00000005ae057221 */ /* 0x000fc60000010000 */
[----:B------:R-:W1:Y:S01]  /*5420*/  MUFU.EX2 R8, R181 ;  /* 0x000000b500087308 */ /* 0x000e620000000800 */
[C---:B----4-:R-:W-:Y:S01]  /*5430*/  FADD.FTZ R10, R157.reuse, R10 ;  /* 0x0000000a9d0a7221 */ /* 0x050fe20000010000 */
[----:B------:R-:W-:Y:S01]  /*5440*/  F2FP.F16.F32.PACK_AB R164, R157, R164 ;  /* 0x000000a49da4723e */ /* 0x000fe200000000ff */
[----:B------:R4:W-:Y:S01]  /*5450*/  STSM.16.M88.4 [R19+0x26800], R152 ;  /* 0x0268009813007844 */ /* 0x0009e20000000200 */
[----:B------:R-:W-:Y:S01]  /*5460*/  F2FP.F16.F32.PACK_AB R157, R176, R159 ;  /* 0x0000009fb09d723e */ /* 0x000fe200000000ff */
[----:B------:R-:W-:Y:S01]  /*5470*/  FADD.FTZ R9, R161, R10 ;  /* 0x0000000aa1097221 */ /* 0x000fe20000010000 */
[----:B------:R-:W-:Y:S02]  /*5480*/  F2FP.F16.F32.PACK_AB R159, R180, R163 ;  /* 0x000000a3b49f723e */ /* 0x000fe400000000ff */
[----:B------:R-:W5:Y:S01]  /*5490*/  MUFU.EX2 R179, R179 ;  /* 0x000000b300b37308 */ /* 0x000f620000000800 */
[----:B---3--:R-:W-:Y:S01]  /*54a0*/  FADD.FTZ R6, R178, R5 ;  /* 0x00000005b2067221 */ /* 0x008fe20000010000 */
[----:B------:R-:W-:Y:S01]  /*54b0*/  F2FP.F16.F32.PACK_AB R163, R174, R171 ;  /* 0x000000abaea3723e */ /* 0x000fe200000000ff */
[----:B------:R4:W-:Y:S05]  /*54c0*/  STSM.16.M88.4 [R18], R156 ;  /* 0x0000009c12007844 */ /* 0x0009ea0000000200 */
[----:B------:R-:W3:Y:S01]  /*54d0*/  MUFU.EX2 R182, R182 ;  /* 0x000000b600b67308 */ /* 0x000ee20000000800 */
[C---:B-1----:R-:W-:Y:S01]  /*54e0*/  F2FP.F16.F32.PACK_AB R166, R8.reuse, R161 ;  /* 0x000000a108a6723e */ /* 0x042fe200000000ff */
[----:B------:R-:W-:Y:S01]  /*54f0*/  FADD.FTZ R5, R8, R9 ;  /* 0x0000000908057221 */ /* 0x000fe20000010000 */
[----:B------:R-:W-:-:S05]  /*5500*/  F2FP.F16.F32.PACK_AB R161, R188, R167 ;  /* 0x000000a7bca1723e */ /* 0x000fca00000000ff */
[----:B------:R-:W1:Y:S01]  /*5510*/  MUFU.EX2 R173, R173 ;  /* 0x000000ad00ad7308 */ /* 0x000e620000000800 */
[C---:B-----5:R-:W-:Y:S01]  /*5520*/  FADD.FTZ R9, R179.reuse, R6 ;  /* 0x00000006b3097221 */ /* 0x060fe20000010000 */
[----:B------:R-:W-:Y:S01]  /*5530*/  F2FP.F16.F32.PACK_AB R165, R179, R178 ;  /* 0x000000b2b3a5723e */ /* 0x000fe200000000ff */
[----:B------:R4:W-:Y:S02]  /*5540*/  STSM.16.M88.4 [R23], R160 ;  /* 0x000000a017007844 */ /* 0x0009e40000000200 */
[----:B---3--:R-:W-:Y:S01]  /*5550*/  FADD.FTZ R6, R182, R9 ;  /* 0x00000009b6067221 */ /* 0x008fe20000010000 */
[----:B-1----:R-:W-:-:S03]  /*5560*/  F2FP.F16.F32.PACK_AB R167, R173, R182 ;  /* 0x000000b6ada7723e */ /* 0x002fc600000000ff */
[----:B------:R-:W-:Y:S02]  /*5570*/  FADD.FTZ R6, R173, R6 ;  /* 0x00000006ad067221 */ /* 0x000fe40000010000 */
[----:B------:R4:W-:Y:S01]  /*5580*/  STSM.16.M88.4 [R22], R164 ;  /* 0x000000a416007844 */ /* 0x0009e20000000200 */
[----:B------:R-:W-:Y:S05]  /*5590*/  @!P0 BRA `(.L_x_34) ;  /* 0x0000000000048947 */ /* 0x000fea0003800000 */
[----:B------:R-:W-:Y:S01]  /*55a0*/  BPT.TRAP 0x1 ;  /* 0x000000040000795c */ /* 0x000fe20000300000 */
.L_x_34:
[----:B------:R1:W3:Y:S01]  /*55b0*/  SYNCS.PHASECHK.TRANS64.TRYWAIT P3, [UR22+0x28c50], R7 ;  /* 0x028c5007ff0075a7 */ /* 0x0002e20008060156 */
[----:B------:R-:W-:Y:S05]  /*55c0*/  @!P0 BRA `(.L_x_35) ;  /* 0x0000000000048947 */ /* 0x000fea0003800000 */
[----:B------:R-:W-:Y:S01]  /*55d0*/  BPT.TRAP 0x1 ;  /* 0x000000040000795c */ /* 0x000fe20000300000 */
.L_x_35:
[----:B---3--:R-:W-:Y:S05]  /*55e0*/  @P3 BRA `(.L_x_36) ;  /* 0x0000000000083947 */ /* 0x008fea0003800000 */
[----:B------:R-:W3:Y:S02]  /*55f0*/  SYNCS.PHASECHK.TRANS64.TRYWAIT P3, [UR22+0x28c50], R7 ;  /* 0x028c5007ff0075a7 */ /* 0x000ee40008060156 */
[----:B---3--:R-:W-:Y:S05]  /*5600*/  @!P3 BRA `(.L_x_37) ;  /* 0x0000005000c4b947 */ /* 0x008fea0003800000 */
.L_x_36:
[----:B------:R-:W-:Y:S01]  /*5610*/  ULEA UR10, UR39, UR51, 0xc ;  /* 0x00000033270a7291 */ /* 0x000fe2000f8e603f */
[----:B------:R-:W-:Y:S01]  /*5620*/  WARPGROUP.ARRIVE ;  /* 0x00000000000079c5 */ /* 0x000fe20000000000 */
[----:B------:R-:W-:Y:S01]  /*5630*/  UMOV UR7, 0x40000040 ;  /* 0x4000004000077882 */ /* 0x000fe20000000000 */
[----:B---3--:R-:W-:Y:S01]  /*5640*/  @!P1 IADD3 R170, R170, 0x28c60, RZ ;  /* 0x00028c60aaaa9810 */ /* 0x008fe20007ffe0ff */
[----:B------:R-:W-:Y:S01]  /*5650*/  UMOV UR21, UR39 ;  /* 0x0000002700157c82 */ /* 0x000fe20008000000 */
[----:B------:R-:W-:Y:S01]  /*5660*/  IMAD.MOV.U32 R8, RZ, RZ, R3 ;  /* 0x000000ffff087224 */ /* 0x000fe200078e0003 */
[----:B------:R-:W-:Y:S01]  /*5670*/  MOV R9, R0 ;  /* 0x0000000000097202 */ /* 0x000fe20000000f00 */
[----:B------:R-:W-:Y:S01]  /*5680*/  UMOV UR6, UR10 ;  /* 0x0000000a00067c82 */ /* 0x000fe20008000000 */
[----:B------:R-:W-:Y:S01]  /*5690*/  @!P1 PRMT R170, RZ, 0x654, R170 ;  /* 0x00000654ffaa9816 */ /* 0x000fe200000000aa */
[----:B------:R-:W-:Y:S01]  /*56a0*/  HGMMA.64x256x16.F32 R24, R152, gdesc[UR4].tnspB, R24, gsb0 ;  /* 0x43e0000498187df0 */ /* 0x000fe20008000818 */
[----:B------:R-:W-:Y:S01]  /*56b0*/  UIADD3 UR6, UR10, 0x80, URZ ;  /* 0x000000800a067890 */ /* 0x000fe2000fffe03f */
[----:B------:R-:W-:Y:S01]  /*56c0*/  UMOV UR7, 0x40000040 ;  /* 0x4000004000077882 */ /* 0x000fe20000000000 */
[----:B------:R-:W-:-:S02]  /*56d0*/  WARPGROUP.DEPBAR.LE gsb0, 0x0 ;  /* 0x00008000000079c5 */ /* 0x000fc40000010000 */
        /* <DEDUP_REMOVED lines=21> */
[----:B---3--:R-:W3:Y:S02]  /*5830*/  FENCE.VIEW.ASYNC.S ;  /* 0x00000000000073c6 */ /* 0x008ee40000000000 */
[----:B---3--:R-:W-:Y:S01]  /*5840*/  NOP ;  /* 0x0000000000007918 */ /* 0x008fe20000000000 */
[----:B------:R-:W-:Y:S06]  /*5850*/  BAR.ARV 0xe, 0x100 ;  /* 0x0384000000007b1d */ /* 0x000fec0000002000 */
[----:B------:R3:W-:Y:S01]  /*5860*/  @!P1 SYNCS.ARRIVE.TRANS64.RED.A1T0 RZ, [R170+URZ], RZ ;  /* 0x000000ffaaff99a7 */ /* 0x0007e2000810043f */
[----:B------:R-:W-:Y:S05]  /*5870*/  @P2 BRA `(.L_x_38) ;  /* 0xffffffe400d02947 */ /* 0x000fea000383ffff */
.L_x_29:
[----:B------:R-:W5:Y:S01]  /*5880*/  SHFL.BFLY PT, R4, R5, 0x2, 0x1f ;  /* 0x0c401f0005047f89 */ /* 0x000f6200000e0000 */
[----:B------:R-:W-:Y:S01]  /*5890*/  IADD3 R11, -R17, RZ, RZ ;  /* 0x000000ff110b7210 */ /* 0x000fe20007ffe1ff */
[----:B------:R-:W-:Y:S01]  /*58a0*/  UIADD3 UR41, UR41, 0x1, URZ ;  /* 0x0000000129297890 */ /* 0x000fe2000fffe03f */
[----:B-1--4-:R-:W-:Y:S01]  /*58b0*/  MOV R157, 0xff800000 ;  /* 0xff800000009d7802 */ /* 0x012fe20000000f00 */
[----:B------:R-:W1:Y:S01]  /*58c0*/  SHFL.BFLY PT, R9, R6, 0x2, 0x1f ;  /* 0x0c401f0006097f89 */ /* 0x000e6200000e0000 */
[----:B------:R-:W-:Y:S08]  /*58d0*/  BAR.ARV 0x8, 0xa0 ;  /* 0x0202800000007b1d */ /* 0x000ff00000002000 */
[----:B------:R-:W-:Y:S01]  /*58e0*/  BAR.SYNC.DEFER_BLOCKING 0xf, 0x100 ;  /* 0x03c4000000007b1d */ /* 0x000fe20000010000 */
[----:B------:R-:W-:-:S02]  /*58f0*/  ISETP.NE.AND P2, PT, R16, R11, PT ;  /* 0x0000000b1000720c */ /* 0x000fc40003f45270 */
[----:B------:R-:W-:Y:S01]  /*5900*/  MOV R156, 0xff800000 ;  /* 0xff800000009c7802 */ /* 0x000fe20000000f00 */
[----:B-----5:R-:W-:Y:S01]  /*5910*/  FADD.FTZ R4, R4, R5 ;  /* 0x0000000504047221 */ /* 0x020fe20000010000 */
[----:B------:R-:W-:Y:S01]  /*5920*/  MOV R5, UR39 ;  /* 0x0000002700057c02 */ /* 0x000fe20008000f00 */
[----:B------:R-:W-:Y:S01]  /*5930*/  UIADD3 UR39, UR39, 0x1, URZ ;  /* 0x0000000127277890 */ /* 0x000fe2000fffe03f */
[----:B-1----:R-:W-:Y:S02]  /*5940*/  FADD.FTZ R9, R9, R6 ;  /* 0x0000000609097221 */ /* 0x002fe40000010000 */
[----:B--2---:R-:W1:Y:S05]  /*5950*/  SHFL.BFLY PT, R7, R4, 0x1, 0x1f ;  /* 0x0c201f0004077f89 */ /* 0x004e6a00000e0000 */
[----:B------:R-:W-:Y:S01]  /*5960*/  @!P2 LEA R5, R5, R2, 0x6 ;  /* 0x000000020505a211 */ /* 0x000fe200078e30ff */
[----:B------:R-:W-:Y:S01]  /*5970*/  UISETP.NE.AND UP0, UPT, UR39, 0x2, UPT ;  /* 0x000000022700788c */ /* 0x000fe2000bf05270 */
[----:B------:R-:W2:Y:S03]  /*5980*/  SHFL.BFLY PT, R8, R9, 0x1, 0x1f ;  /* 0x0c201f0009087f89 */ /* 0x000ea600000e0000 */
[----:B------:R-:W-:-:S02]  /*5990*/  USEL UR4, URZ, 0x1, UP0 ;  /* 0x000000013f047887 */ /* 0x000fc40008000000 */
[----:B------:R-:W-:Y:S02]  /*59a0*/  USEL UR39, UR39, URZ, UP0 ;  /* 0x0000003f27277287 */ /* 0x000fe40008000000 */
[----:B------:R-:W-:Y:S01]  /*59b0*/  ULOP3.LUT UR40, UR40, UR4, URZ, 0x3c, !UPT ;  /* 0x0000000428287292 */ /* 0x000fe2000f8e3c3f */
[----:B-1----:R-:W-:Y:S01]  /*59c0*/  FADD.FTZ R10, R4, R7 ;  /* 0x00000007040a7221 */ /* 0x002fe20000010000 */
[----:B------:R-:W-:Y:S02]  /*59d0*/  IMAD.MOV.U32 R7, RZ, RZ, RZ ;  /* 0x000000ffff077224 */ /* 0x000fe400078e00ff */
[----:B------:R-:W-:Y:S02]  /*59e0*/  IMAD.MOV.U32 R4, RZ, RZ, RZ ;  /* 0x000000ffff047224 */ /* 0x000fe400078e00ff */
[----:B--2---:R-:W-:Y:S01]  /*59f0*/  FADD.FTZ R11, R9, R8 ;  /* 0x00000008090b7221 */ /* 0x004fe20000010000 */
[----:B------:R-:W-:Y:S01]  /*5a00*/  FSETP.NE.FTZ.AND P0, PT, R10, RZ, PT ;  /* 0x000000ff0a00720b */ /* 0x000fe20003f15000 */
[----:B------:R-:W-:Y:S01]  /*5a10*/  IMAD.U32 R9, RZ, RZ, UR20 ;  /* 0x00000014ff097e24 */ /* 0x000fe2000f8e00ff */
[----:B------:R-:W-:-:S02]  /*5a20*/  @!P2 LEA R8, R5, UR46, 0x2 ;  /* 0x0000002e0508ac11 */ /* 0x000fc4000f8e10ff */
[----:B------:R-:W-:Y:S02]  /*5a30*/  FSETP.NE.FTZ.AND P1, PT, R11, RZ, PT ;  /* 0x000000ff0b00720b */ /* 0x000fe40003f35000 */
[----:B------:R-:W-:-:S07]  /*5a40*/  MOV R5, UR20 ;  /* 0x0000001400057c02 */ /* 0x000fce0008000f00 */
[----:B------:R-:W1:Y:S01]  /*5a50*/  @P0 MUFU.RCP R7, R10 ;  /* 0x0000000a00070308 */ /* 0x000e620000001000 */
[----:B------:R-:W-:-:S03]  /*5a60*/  @P0 FMUL.FTZ R5, R5, 0.69314718246459960938 ;  /* 0x3f31721805050820 */ /* 0x000fc60000410000 */
[----:B------:R-:W-:-:S04]  /*5a70*/  @P1 FMUL.FTZ R9, R9, 0.69314718246459960938 ;  /* 0x3f31721809091820 */ /* 0x000fc80000410000 */
[----:B------:R-:W-:Y:S08]  /*5a80*/  @P1 MUFU.RCP R4, R11 ;  /* 0x0000000b00041308 */ /* 0x000ff00000001000 */
[----:B------:R-:W2:Y:S01]  /*5a90*/  @P0 MUFU.LG2 R6, R10 ;  /* 0x0000000a00060308 */ /* 0x000ea20000000c00 */
        /* <DEDUP_REMOVED lines=64> */
[----:B------:R1:W-:Y:S01]  /*5ea0*/  @!P2 STS [R8+0x28800], R7 ;  /* 0x028800070800a388 */ /* 0x0003e20000000800 */
[----:B--2---:R-:W-:Y:S01]  /*5eb0*/  @P0 FMUL.FTZ R6, R6, 0.69314718246459960938 ;  /* 0x3f31721806060820 */ /* 0x004fe20000410000 */
[-C--:B------:R-:W-:Y:S01]  /*5ec0*/  FMUL.FTZ R26, R26, R4.reuse ;  /* 0x000000041a1a7220 */ /* 0x080fe20000410000 */
[-C--:B------:R-:W-:Y:S01]  /*5ed0*/  FMUL.FTZ R27, R27, R4.reuse ;  /* 0x000000041b1b7220 */ /* 0x080fe20000410000 */
[----:B------:R2:W-:Y:S01]  /*5ee0*/  @!P2 STS [R8+0x28820], R4 ;  /* 0x028820040800a388 */ /* 0x0005e20000000800 */
[-C--:B------:R-:W-:Y:S01]  /*5ef0*/  FMUL.FTZ R30, R30, R4.reuse ;  /* 0x000000041e1e7220 */ /* 0x080fe20000410000 */
[-C--:B------:R-:W-:Y:S01]  /*5f00*/  FMUL.FTZ R31, R31, R4.reuse ;  /* 0x000000041f1f7220 */ /* 0x080fe20000410000 */
[-C--:B------:R-:W-:Y:S01]  /*5f10*/  FMUL.FTZ R34, R34, R4.reuse ;  /* 0x0000000422227220 */ /* 0x080fe20000410000 */
[-C--:B------:R-:W-:Y:S01]  /*5f20*/  FMUL.FTZ R35, R35, R4.reuse ;  /* 0x0000000423237220 */ /* 0x080fe20000410000 */
[-C--:B------:R-:W-:Y:S01]  /*5f30*/  FMUL.FTZ R38, R38, R4.reuse ;  /* 0x0000000426267220 */ /* 0x080fe20000410000 */
[----:B-1----:R-:W2:Y:S01]  /*5f40*/  @P1 MUFU.LG2 R7, R11 ;  /* 0x0000000b00071308 */ /* 0x002ea20000000c00 */
        /* <DEDUP_REMOVED lines=16> */
[----:B--2---:R-:W-:Y:S01]  /*6050*/  @P1 FMUL.FTZ R8, R7, 0.69314718246459960938 ;  /* 0x3f31721807081820 */ /* 0x004fe20000410000 */
        /* <DEDUP_REMOVED lines=21> */
[-C--:B---3--:R-:W-:Y:S01]  /*61b0*/  FMUL.FTZ R170, R114, R4.reuse ;  /* 0x0000000472aa7220 */ /* 0x088fe20000410000 */
        /* <DEDUP_REMOVED lines=19> */
[----:B------:R-:W-:Y:S01]  /*62f0*/  @P0 FFMA.FTZ R157, R5, R0, R6 ;  /* 0x00000000059d0223 */ /* 0x000fe20000010006 */
[----:B------:R-:W-:Y:S01]  /*6300*/  @P1 FFMA.FTZ R156, R9, R3, R8 ;  /* 0x00000003099c1223 */ /* 0x000fe20000010008 */
[----:B------:R-:W-:Y:S06]  /*6310*/  BAR.ARV 0xe, 0x100 ;  /* 0x0384000000007b1d */ /* 0x000fec0000002000 */
.L_x_18:
[----:B------:R-:W1:Y:S01]  /*6320*/  S2UR UR6, SR_SWINHI ;  /* 0x00000000000679c3 */ /* 0x000e620000002f00 */
[----:B------:R-:W2:Y:S01]  /*6330*/  SHFL.IDX PT, R0, R184, RZ, 0x1f ;  /* 0x00001fffb8007589 */ /* 0x000ea200000e0000 */
[----:B------:R-:W-:Y:S02]  /*6340*/  F2FP.F16.F32.PACK_AB R24, R25, R24 ;  /* 0x000000181918723e */ /* 0x000fe400000000ff */
[----:B------:R-:W-:-:S04]  /*6350*/  F2FP.F16.F32.PACK_AB R25, R27, R26 ;  /* 0x0000001a1b19723e */ /* 0x000fc800000000ff */
[----:B------:R-:W-:Y:S01]  /*6360*/  BAR.SYNC.DEFER_BLOCKING 0x1, 0x100 ;  /* 0x0044000000007b1d */ /* 0x000fe20000010000 */
[----:B------:R-:W-:Y:S02]  /*6370*/  F2FP.F16.F32.PACK_AB R26, R29, R28 ;  /* 0x0000001c1d1a723e */ /* 0x000fe400000000ff */
[----:B------:R-:W-:Y:S02]  /*6380*/  F2FP.F16.F32.PACK_AB R32, R33, R32 ;  /* 0x000000202120723e */ /* 0x000fe400000000ff */
[----:B------:R-:W-:Y:S02]  /*6390*/  F2FP.F16.F32.PACK_AB R33, R35, R34 ;  /* 0x000000222321723e */ /* 0x000fe400000000ff */
[----:B------:R-:W-:Y:S02]  /*63a0*/  F2FP.F16.F32.PACK_AB R40, R41, R40 ;  /* 0x000000282928723e */ /* 0x000fe400000000ff */
[----:B------:R-:W-:Y:S02]  /*63b0*/  F2FP.F16.F32.PACK_AB R34, R37, R36 ;  /* 0x000000242522723e */ /* 0x000fe400000000ff */
[----:B------:R-:W-:-:S02]  /*63c0*/  F2FP.F16.F32.PACK_AB R35, R39, R38 ;  /* 0x000000262723723e */ /* 0x000fc400000000ff */
[----:B------:R-:W-:Y:S02]  /*63d0*/  F2FP.F16.F32.PACK_AB R41, R43, R42 ;  /* 0x0000002a2b29723e */ /* 0x000fe400000000ff */
[----:B------:R-:W-:Y:S02]  /*63e0*/  F2FP.F16.F32.PACK_AB R48, R49, R48 ;  /* 0x000000303130723e */ /* 0x000fe400000000ff */
[----:B------:R-:W-:Y:S01]  /*63f0*/  F2FP.F16.F32.PACK_AB R42, R45, R44 ;  /* 0x0000002c2d2a723e */ /* 0x000fe200000000ff */
[----:B------:R-:W-:Y:S01]  /*6400*/  UMOV UR4, UR46 ;  /* 0x0000002e00047c82 */ /* 0x000fe20008000000 */
[----:B-1----:R-:W-:Y:S01]  /*6410*/  UMOV UR5, UR6 ;  /* 0x0000000600057c82 */ /* 0x002fe20008000000 */
[----:B--2---:R-:W-:Y:S01]  /*6420*/  ISETP.NE.AND P0, PT, R0, RZ, PT ;  /* 0x000000ff0000720c */ /* 0x004fe20003f05270 */
[----:B------:R-:W-:Y:S01]  /*6430*/  IMAD.U32 R115, RZ, RZ, UR5 ;  /* 0x00000005ff737e24 */ /* 0x000fe2000f8e00ff */
[----:B------:R-:W-:Y:S02]  /*6440*/  MOV R114, UR4 ;  /* 0x0000000400727c02 */ /* 0x000fe40008000f00 */
[----:B------:R-:W-:-:S02]  /*6450*/  F2FP.F16.F32.PACK_AB R43, R47, R46 ;  /* 0x0000002e2f2b723e */ /* 0x000fc400000000ff */
[----:B------:R-:W-:Y:S01]  /*6460*/  F2FP.F16.F32.PACK_AB R49, R51, R50 ;  /* 0x000000323331723e */ /* 0x000fe200000000ff */
[----:B------:R-:W-:Y:S01]  /*6470*/  IMAD.WIDE R114, R186, 0x2, R114 ;  /* 0x00000002ba727825 */ /* 0x000fe200078e0272 */
[----:B------:R-:W-:Y:S02]  /*6480*/  F2FP.F16.F32.PACK_AB R56, R57, R56 ;  /* 0x000000383938723e */ /* 0x000fe400000000ff */
[----:B------:R-:W-:Y:S02]  /*6490*/  F2FP.F16.F32.PACK_AB R50, R53, R52 ;  /* 0x000000343532723e */ /* 0x000fe400000000ff */
[C---:B------:R-:W-:Y:S02]  /*64a0*/  IADD3 R175, P4, R114.reuse, 0x60, RZ ;  /* 0x0000006072af7810 */ /* 0x040fe40007f9e0ff */
[C---:B------:R-:W-:Y:S02]  /*64b0*/  IADD3 R173, P2, R114.reuse, 0x20, RZ ;  /* 0x0000002072ad7810 */ /* 0x040fe40007f5e0ff */
[C---:B------:R-:W-:Y:S01]  /*64c0*/  IADD3 R6, P3, R114.reuse, 0x40, RZ ;  /* 0x0000004072067810 */ /* 0x040fe20007f7e0ff */
[----:B------:R-:W-:Y:S01]  /*64d0*/  IMAD.X R9, RZ, RZ, R115, P4 ;  /* 0x000000ffff097224 */ /* 0x000fe200020e0673 */
[----:B------:R-:W-:-:S02]  /*64e0*/  LOP3.LUT R3, R114, 0x380, RZ, 0xc0, !PT ;  /* 0x0000038072037812 */ /* 0x000fc400078ec0ff */
[C---:B------:R-:W-:Y:S02]  /*64f0*/  IADD3 R14, P1, R114.reuse, 0x2040, RZ ;  /* 0x00002040720e7810 */ /* 0x040fe40007f3e0ff */
[-C--:B------:R-:W-:Y:S02]  /*6500*/  IADD3.X R5, RZ, R115.reuse, RZ, P2, !PT ;  /* 0x00000073ff057210 */ /* 0x080fe400017fe4ff */
[----:B------:R-:W-:Y:S01]  /*6510*/  IADD3.X R7, RZ, R115, RZ, P3, !PT ;  /* 0x00000073ff077210 */ /* 0x000fe20001ffe4ff */
[--C-:B------:R-:W-:Y:S01]  /*6520*/  IMAD.X R15, RZ, RZ, R115.reuse, P1 ;  /* 0x000000ffff0f7224 */ /* 0x100fe200008e0673 */
[C---:B------:R-:W-:Y:S02]  /*6530*/  IADD3 R187, P4, R114.reuse, 0x4020, RZ ;  /* 0x0000402072bb7810 */ /* 0x040fe40007f9e0ff */
[C---:B------:R-:W-:Y:S02]  /*6540*/  IADD3 R177, P5, R114.reuse, 0x2000, RZ ;  /* 0x0000200072b17810 */ /* 0x040fe40007fbe0ff */
[C---:B------:R-:W-:Y:S01]  /*6550*/  IADD3 R179, P6, R114.reuse, 0x2020, RZ ;  /* 0x0000202072b37810 */ /* 0x040fe20007fde0ff */
[----:B------:R-:W-:Y:S01]  /*6560*/  IMAD.X R87, RZ, RZ, R115, P4 ;  /* 0x000000ffff577224 */ /* 0x000fe200020e0673 */
[----:B------:R-:W-:-:S02]  /*6570*/  IADD3 R181, P2, R114, 0x2060, RZ ;  /* 0x0000206072b57810 */ /* 0x000fc40007f5e0ff */
[----:B------:R-:W-:Y:S02]  /*6580*/  IADD3 R183, P3, R114, 0x4000, RZ ;  /* 0x0000400072b77810 */ /* 0x000fe40007f7e0ff */
[----:B------:R-:W-:Y:S02]  /*6590*/  SHF.R.U64 R3, R3, 0x3, RZ ;  /* 0x0000000303037819 */ /* 0x000fe400000012ff */
[-C--:B------:R-:W-:Y:S02]  /*65a0*/  IADD3.X R11, RZ, R115.reuse, RZ, P5, !PT ;  /* 0x00000073ff0b7210 */ /* 0x080fe40002ffe4ff */
[-C--:B------:R-:W-:Y:S02]  /*65b0*/  IADD3.X R13, RZ, R115.reuse, RZ, P6, !PT ;  /* 0x00000073ff0d7210 */ /* 0x080fe400037fe4ff */
[-C--:B------:R-:W-:Y:S02]  /*65c0*/  IADD3.X R21, RZ, R115.reuse, RZ, P2, !PT ;  /* 0x00000073ff157210 */ /* 0x080fe400017fe4ff */
[----:B------:R-:W-:-:S02]  /*65d0*/  IADD3.X R83, RZ, R115, RZ, P3, !PT ;  /* 0x00000073ff537210 */ /* 0x000fc40001ffe4ff */
[C---:B------:R-:W-:Y:S02]  /*65e0*/  IADD3 R90, P5, R114.reuse, 0x4040, RZ ;  /* 0x00004040725a7810 */ /* 0x040fe40007fbe0ff */
[C---:B------:R-:W-:Y:S02]  /*65f0*/  IADD3 R189, P6, R114.reuse, 0x4060, RZ ;  /* 0x0000406072bd7810 */ /* 0x040fe40007fde0ff */
[C---:B------:R-:W-:Y:S02]  /*6600*/  IADD3 R191, P1, R114.reuse, 0x6000, RZ ;  /* 0x0000600072bf7810 */ /* 0x040fe40007f3e0ff */
[C---:B------:R-:W-:Y:S02]  /*6610*/  IADD3 R193, P2, R114.reuse, 0x6020, RZ ;  /* 0x0000602072c17810 */ /* 0x040fe40007f5e0ff */
[C---:B------:R-:W-:Y:S01]  /*6620*/  IADD3 R106, P3, R114.reuse, 0x6040, RZ ;  /* 0x00006040726a7810 */ /* 0x040fe20007f7e0ff */
[----:B------:R-:W-:Y:S01]  /*6630*/  IMAD.X R99, RZ, RZ, R115, P1 ;  /* 0x000000ffff637224 */ /* 0x000fe200008e0673 */
[----:B------:R-:W-:-:S02]  /*6640*/  IADD3 R195, P4, R114, 0x6060, RZ ;  /* 0x0000606072c37810 */ /* 0x000fc40007f9e0ff */
[----:B------:R-:W-:Y:S02]  /*6650*/  LOP3.LUT R114, R3, R114, RZ, 0x3c, !PT ;  /* 0x0000007203727212 */ /* 0x000fe400078e3cff */
[----:B------:R-:W-:Y:S01]  /*6660*/  LOP3.LUT R3, R6, 0x380, RZ, 0xc0, !PT ;  /* 0x0000038006037812 */ /* 0x000fe200078ec0ff */
[----:B------:R-:W-:Y:S01]  /*6670*/  IMAD.X R111, RZ, RZ, R115, P4 ;  /* 0x000000ffff6f7224 */ /* 0x000fe200020e0673 */
[----:B------:R-:W-:Y:S02]  /*6680*/  LOP3.LUT R0, R173, 0x380, RZ, 0xc0, !PT ;  /* 0x00000380ad007812 */ /* 0x000fe400078ec0ff */
[----:B------:R-:W-:Y:S02]  /*6690*/  SHF.R.U64 R3, R3, 0x3, RZ ;  /* 0x0000000303037819 */ /* 0x000fe400000012ff */
[----:B------:R-:W-:Y:S02]  /*66a0*/  SHF.R.U64 R0, R0, 0x3, RZ ;  /* 0x0000000300007819 */ /* 0x000fe400000012ff */
[----:B------:R-:W-:-:S02]  /*66b0*/  LOP3.LUT R6, R3, R6, RZ, 0x3c, !PT ;  /* 0x0000000603067212 */ /* 0x000fc400078e3cff */
[----:B------:R-:W-:Y:S02]  /*66c0*/  LOP3.LUT R3, R14, 0x380, RZ, 0xc0, !PT ;  /* 0x000003800e037812 */ /* 0x000fe400078ec0ff */
[----:B------:R-:W-:Y:S02]  /*66d0*/  LOP3.LUT R4, R0, R173, RZ, 0x3c, !PT ;  /* 0x000000ad00047212 */ /* 0x000fe400078e3cff */
[----:B------:R-:W-:Y:S02]  /*66e0*/  LOP3.LUT R0, R179, 0x380, RZ, 0xc0, !PT ;  /* 0x00000380b3007812 */ /* 0x000fe400078ec0ff */
[----:B------:R-:W-:Y:S02]  /*66f0*/  SHF.R.U64 R3, R3, 0x3, RZ ;  /* 0x0000000303037819 */ /* 0x000fe400000012ff */
[----:B------:R-:W-:Y:S02]  /*6700*/  SHF.R.U64 R0, R0, 0x3, RZ ;  /* 0x0000000300007819 */ /* 0x000fe400000012ff */
[----:B------:R-:W-:-:S02]  /*6710*/  LOP3.LUT R14, R3, R14, RZ, 0x3c, !PT ;  /* 0x0000000e030e7212 */ /* 0x000fc400078e3cff */
[----:B------:R-:W-:Y:S02]  /*6720*/  LOP3.LUT R3, R90, 0x380, RZ, 0xc0, !PT ;  /* 0x000003805a037812 */ /* 0x000fe400078ec0ff */
[----:B------:R-:W-:Y:S02]  /*6730*/  LOP3.LUT R12, R0, R179, RZ, 0x3c, !PT ;  /* 0x000000b3000c7212 */ /* 0x000fe400078e3cff */
[----:B------:R-:W-:Y:S02]  /*6740*/  LOP3.LUT R8, R175, 0x380, RZ, 0xc0, !PT ;  /* 0x00000380af087812 */ /* 0x000fe400078ec0ff */
[----:B------:R-:W-:Y:S02]  /*6750*/  LOP3.LUT R0, R187, 0x380, RZ, 0xc0, !PT ;  /* 0x00000380bb007812 */ /* 0x000fe400078ec0ff */
[----:B------:R-:W-:Y:S02]  /*6760*/  LOP3.LUT R10, R177, 0x380, RZ, 0xc0, !PT ;  /* 0x00000380b10a7812 */ /* 0x000fe400078ec0ff */
[----:B------:R-:W-:-:S02]  /*6770*/  SHF.R.U64 R3, R3, 0x3, RZ ;  /* 0x0000000303037819 */ /* 0x000fc400000012ff */
[----:B------:R-:W-:Y:S02]  /*6780*/  LOP3.LUT R27, R195, 0x380, RZ, 0xc0, !PT ;  /* 0x00000380c31b7812 */ /* 0x000fe400078ec0ff */
[----:B------:R-:W-:Y:S02]  /*6790*/  LOP3.LUT R82, R183, 0x380, RZ, 0xc0, !PT ;  /* 0x00000380b7527812 */ /* 0x000fe400078ec0ff */
[----:B------:R-:W-:Y:S02]  /*67a0*/  SHF.R.U64 R8, R8, 0x3, RZ ;  /* 0x0000000308087819 */ /* 0x000fe400000012ff */
[----:B------:R-:W-:Y:S02]  /*67b0*/  LOP3.LUT R20, R181, 0x380, RZ, 0xc0, !PT ;  /* 0x00000380b5147812 */ /* 0x000fe400078ec0ff */
[----:B------:R-:W-:Y:S02]  /*67c0*/  SHF.R.U64 R0, R0, 0x3, RZ ;  /* 0x0000000300007819 */ /* 0x000fe400000012ff */
[----:B------:R-:W-:-:S02]  /*67d0*/  SHF.R.U64 R10, R10, 0x3, RZ ;  /* 0x000000030a0a7819 */ /* 0x000fc400000012ff */
[----:B------:R-:W-:Y:S02]  /*67e0*/  LOP3.LUT R98, R191, 0x380, RZ, 0xc0, !PT ;  /* 0x00000380bf627812 */ /* 0x000fe400078ec0ff */
[----:B------:R-:W-:Y:S02]  /*67f0*/  LOP3.LUT R90, R3, R90, RZ, 0x3c, !PT ;  /* 0x0000005a035a7212 */ /* 0x000fe400078e3cff */
[----:B------:R-:W-:Y:S02]  /*6800*/  SHF.R.U64 R28, R27, 0x3, RZ ;  /* 0x000000031b1c7819 */ /* 0x000fe400000012ff */
[----:B------:R-:W-:Y:S02]  /*6810*/  LOP3.LUT R3, R106, 0x380, RZ, 0xc0, !PT ;  /* 0x000003806a037812 */ /* 0x000fe400078ec0ff */
[----:B------:R-:W-:Y:S02]  /*6820*/  SHF.R.U64 R82, R82, 0x3, RZ ;  /* 0x0000000352527819 */ /* 0x000fe400000012ff */
[----:B------:R-:W-:-:S02]  /*6830*/  LOP3.LUT R8, R8, R175, RZ, 0x3c, !PT ;  /* 0x000000af08087212 */ /* 0x000fc400078e3cff */
[----:B------:R-:W-:Y:S02]  /*6840*/  SHF.R.U64 R20, R20, 0x3, RZ ;  /* 0x0000000314147819 */ /* 0x000fe400000012ff */
[----:B------:R-:W-:Y:S02]  /*6850*/  LOP3.LUT R94, R189, 0x380, RZ, 0xc0, !PT ;  /* 0x00000380bd5e7812 */ /* 0x000fe400078ec0ff */
[----:B------:R-:W-:Y:S02]  /*6860*/  LOP3.LUT R86, R0, R187, RZ, 0x3c, !PT ;  /* 0x000000bb00567212 */ /* 0x000fe400078e3cff */
[----:B------:R-:W-:Y:S02]  /*6870*/  LOP3.LUT R10, R10, R177, RZ, 0x3c, !PT ;  /* 0x000000b10a0a7212 */ /* 0x000fe400078e3cff */
[----:B------:R-:W-:Y:S02]  /*6880*/  SHF.R.U64 R98, R98, 0x3, RZ ;  /* 0x0000000362627819 */ /* 0x000fe400000012ff */
[----:B------:R-:W-:-:S02]  /*6890*/  MOV R114, R114 ;  /* 0x0000007200727202 */ /* 0x000fc40000000f00 */
[----:B------:R-:W-:Y:S02]  /*68a0*/  LOP3.LUT R0, R193, 0x380, RZ, 0xc0, !PT ;  /* 0x00000380c1007812 */ /* 0x000fe400078ec0ff */
[----:B------:R-:W-:Y:S02]  /*68b0*/  F2FP.F16.F32.PACK_AB R27, R31, R30 ;  /* 0x0000001e1f1b723e */ /* 0x000fe400000000ff */
[----:B------:R-:W-:Y:S02]  /*68c0*/  LOP3.LUT R110, R28, R195, RZ, 0x3c, !PT ;  /* 0x000000c31c6e7212 */ /* 0x000fe400078e3cff */
[----:B------:R-:W-:Y:S01]  /*68d0*/  SHF.R.U64 R3, R3, 0x3, RZ ;  /* 0x0000000303037819 */ /* 0x000fe200000012ff */
[----:B------:R1:W-:Y:S01]  /*68e0*/  STSM.16.M88.4 [R114], R24 ;  /* 0x0000001872007844 */ /* 0x0003e20000000200 */
[----:B------:R-:W-:Y:S02]  /*68f0*/  MOV R28, R4 ;  /* 0x00000004001c7202 */ /* 0x000fe40000000f00 */
[----:B------:R-:W-:-:S02]  /*6900*/  LOP3.LUT R82, R82, R183, RZ, 0x3c, !PT ;  /* 0x000000b752527212 */ /* 0x000fc400078e3cff */
[----:B------:R-:W-:Y:S01]  /*6910*/  MOV R6, R6 ;  /* 0x0000000600067202 */ /* 0x000fe20000000f00 */
[----:B------:R2:W-:Y:S01]  /*6920*/  STSM.16.M88.4 [R28], R32 ;  /* 0x000000201c007844 */ /* 0x0005e20000000200 */
[----:B------:R-:W-:Y:S02]  /*6930*/  IADD3.X R91, RZ, R115, RZ, P5, !PT ;  /* 0x00000073ff5b7210 */ /* 0x000fe40002ffe4ff */
[----:B------:R-:W-:Y:S01]  /*6940*/  LOP3.LUT R20, R20, R181, RZ, 0x3c, !PT ;  /* 0x000000b514147212 */ /* 0x000fe200078e3cff */
[----:B------:R2:W-:Y:S01]  /*6950*/  STSM.16.M88.4 [R6], R40 ;  /* 0x0000002806007844 */ /* 0x0005e20000000200 */
[----:B------:R-:W-:Y:S02]  /*6960*/  SHF.R.U64 R94, R94, 0x3, RZ ;  /* 0x000000035e5e7819 */ /* 0x000fe400000012ff */
[----:B------:R-:W-:Y:S02]  /*6970*/  MOV R8, R8 ;  /* 0x0000000800087202 */ /* 0x000fe40000000f00 */
[----:B------:R-:W-:-:S02]  /*6980*/  F2FP.F16.F32.PACK_AB R51, R55, R54 ;  /* 0x000000363733723e */ /* 0x000fc400000000ff */
[----:B------:R-:W-:Y:S02]  /*6990*/  F2FP.F16.F32.PACK_AB R57, R59, R58 ;  /* 0x0000003a3b39723e */ /* 0x000fe400000000ff */
[----:B------:R-:W-:Y:S01]  /*69a0*/  F2FP.F16.F32.PACK_AB R64, R65, R64 ;  /* 0x000000404140723e */ /* 0x000fe200000000ff */
[----:B------:R2:W-:Y:S01]  /*69b0*/  STSM.16.M88.4 [R8], R48 ;  /* 0x0000003008007844 */ /* 0x0005e20000000200 */
[----:B------:R-:W-:Y:S02]  /*69c0*/  LOP3.LUT R98, R98, R191, RZ, 0x3c, !PT ;  /* 0x000000bf62627212 */ /* 0x000fe400078e3cff */
[----:B------:R-:W-:Y:S02]  /*69d0*/  SHF.R.U64 R0, R0, 0x3, RZ ;  /* 0x0000000300007819 */ /* 0x000fe400000012ff */
[----:B------:R-:W-:Y:S02]  /*69e0*/  MOV R10, R10 ;  /* 0x0000000a000a7202 */ /* 0x000fe40000000f00 */
[----:B------:R-:W-:-:S02]  /*69f0*/  F2FP.F16.F32.PACK_AB R58, R61, R60 ;  /* 0x0000003c3d3a723e */ /* 0x000fc400000000ff */
[----:B------:R-:W-:Y:S02]  /*6a00*/  F2FP.F16.F32.PACK_AB R59, R63, R62 ;  /* 0x0000003e3f3b723e */ /* 0x000fe400000000ff */
[----:B------:R-:W-:Y:S02]  /*6a10*/  F2FP.F16.F32.PACK_AB R65, R67, R66 ;  /* 0x000000424341723e */ /* 0x000fe400000000ff */
[----:B------:R-:W-:Y:S01]  /*6a20*/  F2FP.F16.F32.PACK_AB R72, R73, R72 ;  /* 0x000000484948723e */ /* 0x000fe200000000ff */
[----:B------:R2:W-:Y:S01]  /*6a30*/  STSM.16.M88.4 [R10], R56 ;  /* 0x000000380a007844 */ /* 0x0005e20000000200 */
[----:B------:R-:W-:Y:S02]  /*6a40*/  IADD3.X R107, RZ, R115, RZ, P3, !PT ;  /* 0x00000073ff6b7210 */ /* 0x000fe40001ffe4ff */
[----:B------:R-:W-:Y:S02]  /*6a50*/  LOP3.LUT R106, R3, R106, RZ, 0x3c, !PT ;  /* 0x0000006a036a7212 */ /* 0x000fe400078e3cff */
[----:B------:R-:W-:-:S02]  /*6a60*/  MOV R12, R12 ;  /* 0x0000000c000c7202 */ /* 0x000fc40000000f00 */
[----:B------:R-:W-:Y:S02]  /*6a70*/  F2FP.F16.F32.PACK_AB R66, R69, R68 ;  /* 0x000000444542723e */ /* 0x000fe400000000ff */
[----:B------:R-:W-:Y:S02]  /*6a80*/  F2FP.F16.F32.PACK_AB R67, R71, R70 ;  /* 0x000000464743723e */ /* 0x000fe400000000ff */
[----:B------:R-:W-:Y:S02]  /*6a90*/  F2FP.F16.F32.PACK_AB R73, R75, R74 ;  /* 0x0000004a4b49723e */ /* 0x000fe400000000ff */
[----:B------:R-:W-:Y:S01]  /*6aa0*/  MOV R14, R14 ;  /* 0x0000000e000e7202 */ /* 0x000fe20000000f00 */
[----:B------:R2:W-:Y:S01]  /*6ab0*/  STSM.16.M88.4 [R12], R64 ;  /* 0x000000400c007844 */ /* 0x0005e20000000200 */
[----:B------:R-:W-:Y:S02]  /*6ac0*/  MOV R5, R82 ;  /* 0x0000005200057202 */ /* 0x000fe40000000f00 */
[----:B------:R-:W-:-:S02]  /*6ad0*/  F2FP.F16.F32.PACK_AB R74, R77, R76 ;  /* 0x0000004c4d4a723e */ /* 0x000fc400000000ff */
[----:B------:R-:W-:Y:S02]  /*6ae0*/  F2FP.F16.F32.PACK_AB R75, R79, R78 ;  /* 0x0000004e4f4b723e */ /* 0x000fe400000000ff */
[----:B------:R-:W-:Y:S02]  /*6af0*/  F2FP.F16.F32.PACK_AB R80, R81, R80 ;  /* 0x000000505150723e */ /* 0x000fe400000000ff */
[----:B------:R-:W-:Y:S01]  /*6b00*/  IADD3.X R95, RZ, R115, RZ, P6, !PT ;  /* 0x00000073ff5f7210 */ /* 0x000fe200037fe4ff */
[----:B------:R2:W-:Y:S01]  /*6b10*/  STSM.16.M88.4 [R14], R72 ;  /* 0x000000480e007844 */ /* 0x0005e20000000200 */
[----:B------:R-:W-:Y:S02]  /*6b20*/  LOP3.LUT R94, R94, R189, RZ, 0x3c, !PT ;  /* 0x000000bd5e5e7212 */ /* 0x000fe400078e3cff */
[----:B------:R-:W-:Y:S02]  /*6b30*/  MOV R20, R20 ;  /* 0x0000001400147202 */ /* 0x000fe40000000f00 */
[----:B------:R-:W-:-:S02]  /*6b40*/  MOV R4, R90 ;  /* 0x0000005a00047202 */ /* 0x000fc40000000f00 */
[----:B------:R-:W-:Y:S02]  /*6b50*/  F2FP.F16.F32.PACK_AB R81, R153, R152 ;  /* 0x000000989951723e */ /* 0x000fe400000000ff */
[----:B------:R-:W-:Y:S02]  /*6b60*/  F2FP.F16.F32.PACK_AB R82, R85, R84 ;  /* 0x000000545552723e */ /* 0x000fe400000000ff */
[----:B------:R-:W-:Y:S02]  /*6b70*/  F2FP.F16.F32.PACK_AB R83, R155, R154 ;  /* 0x0000009a9b53723e */ /* 0x000fe400000000ff */
[----:B------:R-:W-:Y:S02]  /*6b80*/  F2FP.F16.F32.PACK_AB R88, R89, R88 ;  /* 0x000000585958723e */ /* 0x000fe400000000ff */
[----:B------:R-:W-:Y:S01]  /*6b90*/  LOP3.LUT R102, R0, R193, RZ, 0x3c, !PT ;  /* 0x000000c100667212 */ /* 0x000fe200078e3cff */
[----:B------:R2:W-:Y:S01]  /*6ba0*/  STSM.16.M88.4 [R20], R80 ;  /* 0x0000005014007844 */ /* 0x0005e20000000200 */
[----:B------:R-:W-:-:S02]  /*6bb0*/  MOV R3, R98 ;  /* 0x0000006200037202 */ /* 0x000fc40000000f00 */
[----:B------:R-:W-:Y:S02]  /*6bc0*/  F2FP.F16.F32.PACK_AB R89, R159, R158 ;  /* 0x0000009e9f59723e */ /* 0x000fe400000000ff */
[----:B------:R-:W-:Y:S02]  /*6bd0*/  F2FP.F16.F32.PACK_AB R90, R93, R92 ;  /* 0x0000005c5d5a723e */ /* 0x000fe400000000ff */
[----:B------:R-:W-:Y:S02]  /*6be0*/  F2FP.F16.F32.PACK_AB R91, R161, R160 ;  /* 0x000000a0a15b723e */ /* 0x000fe400000000ff */
[----:B------:R-:W-:Y:S02]  /*6bf0*/  F2FP.F16.F32.PACK_AB R96, R97, R96 ;  /* 0x000000606160723e */ /* 0x000fe400000000ff */
[----:B------:R-:W-:Y:S01]  /*6c00*/  IADD3.X R103, RZ, R115, RZ, P2, !PT ;  /* 0x00000073ff677210 */ /* 0x000fe200017fe4ff */
[----:B------:R2:W-:Y:S01]  /*6c10*/  STSM.16.M88.4 [R5], R88 ;  /* 0x0000005805007844 */ /* 0x0005e20000000200 */
[----:B------:R-:W-:-:S02]  /*6c20*/  MOV R86, R86 ;  /* 0x0000005600567202 */ /* 0x000fc40000000f00 */
[----:B------:R-:W-:Y:S02]  /*6c30*/  MOV R0, R106 ;  /* 0x0000006a00007202 */ /* 0x000fe40000000f00 */
[----:B------:R-:W-:Y:S02]  /*6c40*/  F2FP.F16.F32.PACK_AB R97, R163, R162 ;  /* 0x000000a2a361723e */ /* 0x000fe400000000ff */
[----:B------:R-:W-:Y:S02]  /*6c50*/  F2FP.F16.F32.PACK_AB R98, R101, R100 ;  /* 0x000000646562723e */ /* 0x000fe400000000ff */
[----:B------:R-:W-:Y:S02]  /*6c60*/  F2FP.F16.F32.PACK_AB R99, R165, R164 ;  /* 0x000000a4a563723e */ /* 0x000fe400000000ff */
[----:B------:R-:W-:Y:S02]  /*6c70*/  F2FP.F16.F32.PACK_AB R104, R105, R104 ;  /* 0x000000686968723e */ /* 0x000fe400000000ff */
[----:B------:R-:W-:Y:S01]  /*6c80*/  F2FP.F16.F32.PACK_AB R105, R167, R166 ;  /* 0x000000a6a769723e */ /* 0x000fe200000000ff */
[----:B------:R2:W-:Y:S01]  /*6c90*/  STSM.16.M88.4 [R86], R96 ;  /* 0x0000006056007844 */ /* 0x0005e20000000200 */
[----:B------:R-:W-:-:S02]  /*6ca0*/  F2FP.F16.F32.PACK_AB R106, R109, R108 ;  /* 0x0000006c6d6a723e */ /* 0x000fc400000000ff */
[----:B------:R-:W-:Y:S02]  /*6cb0*/  F2FP.F16.F32.PACK_AB R107, R169, R168 ;  /* 0x000000a8a96b723e */ /* 0x000fe400000000ff */
[----:B------:R-:W-:Y:S02]  /*6cc0*/  F2FP.F16.F32.PACK_AB R112, R113, R112 ;  /* 0x000000707170723e */ /* 0x000fe400000000ff */
[----:B------:R-:W-:Y:S01]  /*6cd0*/  F2FP.F16.F32.PACK_AB R120, R121, R120 ;  /* 0x000000787978723e */ /* 0x000fe200000000ff */
[----:B------:R2:W-:Y:S01]  /*6ce0*/  STSM.16.M88.4 [R4], R104 ;  /* 0x0000006804007844 */ /* 0x0005e20000000200 */
[----:B------:R-:W-:Y:S02]  /*6cf0*/  MOV R94, R94 ;  /* 0x0000005e005e7202 */ /* 0x000fe40000000f00 */
[----:B------:R-:W-:Y:S02]  /*6d00*/  F2FP.F16.F32.PACK_AB R113, R171, R170 ;  /* 0x000000aaab71723e */ /* 0x000fe400000000ff */
[----:B-1----:R-:W-:-:S02]  /*6d10*/  F2FP.F16.F32.PACK_AB R114, R117, R116 ;  /* 0x000000747572723e */ /* 0x002fc400000000ff */
[----:B------:R-:W-:Y:S02]  /*6d20*/  F2FP.F16.F32.PACK_AB R115, R119, R118 ;  /* 0x000000767773723e */ /* 0x000fe400000000ff */
[----:B------:R-:W-:Y:S02]  /*6d30*/  F2FP.F16.F32.PACK_AB R121, R123, R122 ;  /* 0x0000007a7b79723e */ /* 0x000fe400000000ff */
[----:B------:R-:W-:Y:S01]  /*6d40*/  F2FP.F16.F32.PACK_AB R128, R129, R128 ;  /* 0x000000808180723e */ /* 0x000fe200000000ff */
[----:B------:R2:W-:Y:S01]  /*6d50*/  STSM.16.M88.4 [R94], R112 ;  /* 0x000000705e007844 */ /* 0x0005e20000000200 */
[----:B------:R-:W-:Y:S02]  /*6d60*/  F2FP.F16.F32.PACK_AB R122, R125, R124 ;  /* 0x0000007c7d7a723e */ /* 0x000fe400000000ff */
[----:B------:R-:W-:Y:S02]  /*6d70*/  F2FP.F16.F32.PACK_AB R123, R127, R126 ;  /* 0x0000007e7f7b723e */ /* 0x000fe400000000ff */
[----:B------:R-:W-:-:S02]  /*6d80*/  F2FP.F16.F32.PACK_AB R129, R131, R130 ;  /* 0x000000828381723e */ /* 0x000fc400000000ff */
[----:B------:R-:W-:Y:S01]  /*6d90*/  F2FP.F16.F32.PACK_AB R136, R137, R136 ;  /* 0x000000888988723e */ /* 0x000fe200000000ff */
[----:B------:R2:W-:Y:S01]  /*6da0*/  STSM.16.M88.4 [R3], R120 ;  /* 0x0000007803007844 */ /* 0x0005e20000000200 */
[----:B------:R-:W-:Y:S02]  /*6db0*/  MOV R102, R102 ;  /* 0x0000006600667202 */ /* 0x000fe40000000f00 */
        /* <DEDUP_REMOVED lines=8> */
[----:B------:R-:W-:Y:S01]  /*6e40*/  MOV R110, R110 ;  /* 0x0000006e006e7202 */ /* 0x000fe20000000f00 */
[----:B------:R2:W-:Y:S01]  /*6e50*/  STSM.16.M88.4 [R0], R136 ;  /* 0x0000008800007844 */ /* 0x0005e20000000200 */
[----:B------:R-:W-:Y:S02]  /*6e60*/  F2FP.F16.F32.PACK_AB R146, R149, R148 ;  /* 0x000000949592723e */ /* 0x000fe400000000ff */
[----:B------:R-:W-:-:S05]  /*6e70*/  F2FP.F16.F32.PACK_AB R147, R151, R150 ;  /* 0x000000969793723e */ /* 0x000fca00000000ff */
[----:B------:R2:W-:Y:S01]  /*6e80*/  STSM.16.M88.4 [R110], R144 ;  /* 0x000000906e007844 */ /* 0x0005e20000000200 */
[----:B------:R-:W-:Y:S01]  /*6e90*/  @!PT LDS RZ, [RZ] ;  /* 0x00000000fffff984 */ /* 0x000fe20000000800 */
[----:B------:R-:W-:Y:S01]  /*6ea0*/  @!PT LDS RZ, [RZ] ;  /* 0x00000000fffff984 */ /* 0x000fe20000000800 */
[----:B------:R-:W-:Y:S01]  /*6eb0*/  @!PT LDS RZ, [RZ] ;  /* 0x00000000fffff984 */ /* 0x000fe20000000800 */
[----:B------:R-:W-:Y:S01]  /*6ec0*/  @!PT LDS RZ, [RZ] ;  /* 0x00000000fffff984 */ /* 0x000fe20000000800 */
[----:B------:R1:W-:Y:S06]  /*6ed0*/  MEMBAR.ALL.CTA ;  /* 0x0000000000007992 */ /* 0x0003ec0000008000 */
[----:B-1----:R-:W1:Y:S02]  /*6ee0*/  FENCE.VIEW.ASYNC.S ;  /* 0x00000000000073c6 */ /* 0x002e640000000000 */
[----:B-1----:R-:W-:Y:S06]  /*6ef0*/  BAR.ARV 0x1, 0x120 ;  /* 0x0044800000007b1d */ /* 0x002fec0000002000 */
[----:B------:R-:W-:Y:S05]  /*6f00*/  @P0 BRA `(.L_x_39) ;  /* 0x00000000008c0947 */ /* 0x000fea0003800000 */
[----:B------:R-:W-:Y:S01]  /*6f10*/  UIADD3 UR6, -UR36, URZ, URZ ;  /* 0x0000003f24067290 */ /* 0x000fe2000fffe13f */
[----:B--2---:R-:W1:Y:S01]  /*6f20*/  LDC R0, c[0x0][0xda8] ;  /* 0x00036a00ff007b82 */ /* 0x004e620000000800 */
[----:B------:R-:W-:Y:S01]  /*6f30*/  ULDC UR4, c[0x0][0xdb4] ;  /* 0x00036d0000047ab9 */ /* 0x000fe20000000800 */
[----:B------:R-:W-:Y:S01]  /*6f40*/  ULDC.64 UR8, c[0x0][0xb70] ;  /* 0x0002dc0000087ab9 */ /* 0x000fe20000000a00 */
[----:B------:R-:W-:Y:S02]  /*6f50*/  UIMAD UR6, UR4, UR6, UR43 ;  /* 0x00000006040672a4 */ /* 0x000fe4000f8e022b */
[----:B------:R-:W-:Y:S02]  /*6f60*/  IADD3 R3, RZ, -UR43, RZ ;  /* 0x8000002bff037c10 */ /* 0x000fe4000fffe0ff */
[----:B------:R-:W-:Y:S01]  /*6f70*/  IADD3 R9, -R17, RZ, RZ ;  /* 0x000000ff11097210 */ /* 0x000fe20007ffe1ff */
[----:B------:R-:W-:Y:S01]  /*6f80*/  USHF.R.S32.HI UR4, URZ, 0x1f, UR6 ;  /* 0x0000001f3f047899 */ /* 0x000fe20008011406 */
[----:B------:R-:W2:Y:S02]  /*6f90*/  LDC.64 R6, c[0x0][0xb78] ;  /* 0x0002de00ff067b82 */ /* 0x000ea40000000a00 */
[----:B------:R-:W-:Y:S01]  /*6fa0*/  ISETP.NE.AND P0, PT, R16, R9, PT ;  /* 0x000000091000720c */ /* 0x000fe20003f05270 */
[----:B------:R-:W-:-:S02]  /*6fb0*/  UIMAD UR7, UR4, UR8, URZ ;  /* 0x00000008040772a4 */ /* 0x000fc4000f8e023f */
[----:B------:R-:W-:Y:S02]  /*6fc0*/  UIMAD.WIDE.U32 UR4, UR6, UR8, URZ ;  /* 0x00000008060472a5 */ /* 0x000fe4000f8e003f */
[----:B------:R-:W-:Y:S02]  /*6fd0*/  UIMAD UR6, UR6, UR9, UR7 ;  /* 0x00000009060672a4 */ /* 0x000fe4000f8e0207 */
[----:B------:R-:W-:Y:S02]  /*6fe0*/  USHF.R.S32.HI UR7, URZ, 0x1f, UR36 ;  /* 0x0000001f3f077899 */ /* 0x000fe40008011424 */
[----:B------:R-:W-:Y:S02]  /*6ff0*/  UIADD3 UR6, UR5, UR6, URZ ;  /* 0x0000000605067290 */ /* 0x000fe4000fffe03f */
[----:B------:R-:W-:Y:S01]  /*7000*/  MOV R5, UR5 ;  /* 0x0000000500057c02 */ /* 0x000fe20008000f00 */
[----:B------:R-:W-:Y:S01]  /*7010*/  IMAD.U32 R4, RZ, RZ, UR4 ;  /* 0x00000004ff047e24 */ /* 0x000fe2000f8e00ff */
[----:B------:R-:W-:Y:S01]  /*7020*/  ULDC UR4, c[0x0][0xa88] ;  /* 0x0002a20000047ab9 */ /* 0x000fe20000000800 */
[----:B-1----:R-:W-:Y:S01]  /*7030*/  IMAD R3, R0, R3, UR42 ;  /* 0x0000002a00037e24 */ /* 0x002fe2000f8e0203 */
[----:B------:R-:W-:-:S03]  /*7040*/  MOV R5, UR6 ;  /* 0x0000000600057c02 */ /* 0x000fc60008000f00 */
[----:B------:R-:W-:Y:S02]  /*7050*/  IMAD R9, R3, 0x40, R2 ;  /* 0x0000004003097824 */ /* 0x000fe400078e0202 */
[----:B--2---:R-:W-:-:S03]  /*7060*/  IMAD R0, R6, UR7, RZ ;  /* 0x0000000706007c24 */ /* 0x004fc6000f8e02ff */
[----:B------:R-:W-:Y:S01]  /*7070*/  SHF.R.S32.HI R3, RZ, 0x1f, R9 ;  /* 0x0000001fff037819 */ /* 0x000fe20000011409 */
[----:B------:R-:W-:Y:S01]  /*7080*/  IMAD.WIDE.U32 R4, R6, UR36, R4 ;  /* 0x0000002406047c25 */ /* 0x000fe2000f8e0004 */
[----:B------:R-:W-:-:S03]  /*7090*/  ISETP.GE.OR P1, PT, R9, UR4, P0 ;  /* 0x0000000409007c0c */ /* 0x000fc60008726670 */
[----:B------:R-:W-:Y:S01]  /*70a0*/  IMAD R6, R7, UR36, R0 ;  /* 0x0000002407067c24 */ /* 0x000fe2000f8e0200 */
[C---:B------:R-:W-:Y:S02]  /*70b0*/  IADD3 R7, R9.reuse, 0x8, RZ ;  /* 0x0000000809077810 */ /* 0x040fe40007ffe0ff */
[----:B------:R-:W-:Y:S02]  /*70c0*/  IADD3 R0, P2, R9, R4, RZ ;  /* 0x0000000409007210 */ /* 0x000fe40007f5e0ff */
[----:B------:R-:W-:Y:S01]  /*70d0*/  ISETP.GE.OR P0, PT, R7, UR4, P0 ;  /* 0x0000000407007c0c */ /* 0x000fe20008706670 */
[----:B------:R-:W-:Y:S01]  /*70e0*/  ULDC.64 UR4, c[0x0][0xb40] ;  /* 0x0002d00000047ab9 */ /* 0x000fe20000000a00 */
[----:B------:R-:W-:Y:S02]  /*70f0*/  IADD3.X R3, R3, R5, R6, P2, !PT ;  /* 0x0000000503037210 */ /* 0x000fe400017fe406 */
[----:B------:R-:W-:-:S04]  /*7100*/  LEA R4, P2, R0, UR4, 0x2 ;  /* 0x0000000400047c11 */ /* 0x000fc8000f8410ff */
[----:B------:R-:W-:-:S05]  /*7110*/  LEA.HI.X R5, R0, UR5, R3, 0x2, P2 ;  /* 0x0000000500057c11 */ /* 0x000fca00090f1403 */
[----:B------:R1:W-:Y:S04]  /*7120*/  @!P1 STG.E desc[UR48][R4.64], R157 ;  /* 0x0000009d04009986 */ /* 0x0003e8000c101930 */
[----:B------:R1:W-:Y:S02]  /*7130*/  @!P0 STG.E desc[UR48][R4.64+0x20], R156 ;  /* 0x0000209c04008986 */ /* 0x0003e4000c101930 */
.L_x_39:
[----:B--2---:R-:W2:Y:S01]  /*7140*/  SHFL.IDX PT, R0, R185, RZ, 0x1f ;  /* 0x00001fffb9007589 */ /* 0x004ea200000e0000 */
[----:B------:R-:W-:Y:S02]  /*7150*/  ULDC UR4, c[0x0][0xc] ;  /* 0x0000030000047ab9 */ /* 0x000fe40000000800 */
[----:B------:R-:W-:Y:S01]  /*7160*/  UIADD3 UR45, UR4, UR45, URZ ;  /* 0x0000002d042d7290 */ /* 0x000fe2000fffe03f */
[----:B--2---:R-:W-:-:S13]  /*7170*/  ISETP.NE.AND P0, PT, R0, 0x7, PT ;  /* 0x000000070000780c */ /* 0x004fda0003f05270 */
[----:B------:R-:W-:Y:S05]  /*7180*/  @P0 BRA `(.L_x_40) ;  /* 0x0000000000e80947 */ /* 0x000fea0003800000 */
[----:B------:R-:W-:Y:S01]  /*7190*/  BAR.SYNC.DEFER_BLOCKING 0x1, 0x120 ;  /* 0x0044800000007b1d */ /* 0x000fe20000010000 */
[----:B------:R-:W-:-:S05]  /*71a0*/  ELECT P0, URZ, PT ;  /* 0x00000000003f782f */ /* 0x000fca0003800000 */
[----:B------:R-:W-:Y:S08]  /*71b0*/  BSSY B0, `(.L_x_40) ;  /* 0x0000037000007945 */ /* 0x000ff00003800000 */
[----:B------:R-:W-:Y:S05]  /*71c0*/  @!P0 BRA `(.L_x_41) ;  /* 0x0000000000d48947 */ /* 0x000fea0003800000 */
[----:B------:R-:W-:Y:S01]  /*71d0*/  UIADD3 UR5, -UR43, URZ, URZ ;  /* 0x0000003f2b057290 */ /* 0x000fe2000fffe13f */
[----:B------:R-:W-:Y:S01]  /*71e0*/  ULDC UR10, c[0x0][0xda8] ;  /* 0x00036a00000a7ab9 */ /* 0x000fe20000000800 */
[----:B------:R-:W-:Y:S02]  /*71f0*/  UIADD3 UR35, -UR36, URZ, URZ ;  /* 0x0000003f24237290 */ /* 0x000fe4000fffe13f */
[----:B------:R-:W-:Y:S02]  /*7200*/  UIMAD UR5, UR10, UR5, UR42 ;  /* 0x000000050a0572a4 */ /* 0x000fe4000f8e022a */
[----:B------:R-:W-:Y:S01]  /*7210*/  UIADD3 UR4, UP0, UR52, 0x9f0, URZ ;  /* 0x000009f034047890 */ /* 0x000fe2000ff1e03f */
[----:B------:R-:W-:Y:S01]  /*7220*/  ULDC UR12, c[0x0][0xdb4] ;  /* 0x00036d00000c7ab9 */ /* 0x000fe20000000800 */
[----:B------:R-:W-:Y:S02]  /*7230*/  USHF.L.U32 UR34, UR5, 0x6, URZ ;  /* 0x0000000605227899 */ /* 0x000fe4000800063f */
[----:B------:R-:W-:-:S02]  /*7240*/  UIMAD UR35, UR12, UR35, UR43 ;  /* 0x000000230c2372a4 */ /* 0x000fc4000f8e022b */
[----:B------:R-:W-:Y:S02]  /*7250*/  UIADD3.X UR5, URZ, UR53, URZ, UP0, !UPT ;  /* 0x000000353f057290 */ /* 0x000fe400087fe43f */
[----:B------:R-:W-:Y:S02]  /*7260*/  UIADD3 UR6, UR46, 0x2000, URZ ;  /* 0x000020002e067890 */ /* 0x000fe4000fffe03f */
[----:B------:R-:W-:Y:S01]  /*7270*/  UIADD3 UR8, UR46, 0x4000, URZ ;  /* 0x000040002e087890 */ /* 0x000fe2000fffe03f */
[----:B------:R-:W-:Y:S01]  /*7280*/  UMOV UR33, URZ ;  /* 0x0000003f00217c82 */ /* 0x000fe20008000000 */
[----:B------:R-:W-:Y:S01]  /*7290*/  UMOV UR37, URZ ;  /* 0x0000003f00257c82 */ /* 0x000fe20008000000 */
[----:B------:R-:W-:Y:S01]  /*72a0*/  UMOV UR32, UR46 ;  /* 0x0000002e00207c82 */ /* 0x000fe20008000000 */
[----:B------:R-:W-:Y:S01]  /*72b0*/  UMOV UR7, 0x40 ;  /* 0x0000004000077882 */ /* 0x000fe20000000000 */
[----:B------:R-:W-:Y:S01]  /*72c0*/  UIADD3 UR10, UR46, 0x6000, URZ ;  /* 0x000060002e0a7890 */ /* 0x000fe2000fffe03f */
[----:B------:R2:W-:Y:S01]  /*72d0*/  UTMASTG.5D [UR32], [UR4] ;  /* 0x00000020040073b5 */ /* 0x0005e20008020000 */
[----:B------:R-:W-:Y:S01]  /*72e0*/  UMOV UR9, 0x80 ;  /* 0x0000008000097882 */ /* 0x000fe20000000000 */
[----:B------:R-:W-:Y:S01]  /*72f0*/  UIADD3 UR12, UR46, 0x8000, URZ ;  /* 0x000080002e0c7890 */ /* 0x000fe2000fffe03f */
[----:B------:R-:W-:Y:S01]  /*7300*/  UMOV UR11, 0xc0 ;  /* 0x000000c0000b7882 */ /* 0x000fe20000000000 */
[----:B------:R-:W-:Y:S01]  /*7310*/  UMOV UR13, 0x100 ;  /* 0x00000100000d7882 */ /* 0x000fe20000000000 */
[----:B--2---:R-:W-:Y:S01]  /*7320*/  UMOV UR32, UR6 ;  /* 0x0000000600207c82 */ /* 0x004fe20008000000 */
[----:B------:R-:W-:Y:S01]  /*7330*/  UMOV UR33, UR7 ;  /* 0x0000000700217c82 */ /* 0x000fe20008000000 */
[----:B------:R-:W-:Y:S01]  /*7340*/  UIADD3 UR6, UR46, 0xa000, URZ ;  /* 0x0000a0002e067890 */ /* 0x000fe2000fffe03f */
[----:B------:R2:W-:Y:S01]  /*7350*/  UTMASTG.5D [UR32], [UR4] ;  /* 0x00000020040073b5 */ /* 0x0005e20008020000 */
[----:B------:R-:W-:Y:S01]  /*7360*/  UMOV UR7, 0x140 ;  /* 0x0000014000077882 */ /* 0x000fe20000000000 */
[----:B--2---:R-:W-:Y:S01]  /*7370*/  UMOV UR32, UR8 ;  /* 0x0000000800207c82 */ /* 0x004fe20008000000 */
[----:B------:R-:W-:Y:S01]  /*7380*/  UMOV UR33, UR9 ;  /* 0x0000000900217c82 */ /* 0x000fe20008000000 */
[----:B------:R-:W-:Y:S01]  /*7390*/  UIADD3 UR8, UR46, 0xc000, URZ ;  /* 0x0000c0002e087890 */ /* 0x000fe2000fffe03f */
[----:B------:R2:W-:Y:S01]  /*73a0*/  UTMASTG.5D [UR32], [UR4] ;  /* 0x00000020040073b5 */ /* 0x0005e20008020000 */
[----:B------:R-:W-:Y:S01]  /*73b0*/  UIADD3 UR9, UR46, 0xe000, URZ ;  /* 0x0000e0002e097890 */ /* 0x000fe2000fffe03f */
[----:B--2---:R-:W-:Y:S01]  /*73c0*/  UMOV UR32, UR10 ;  /* 0x0000000a00207c82 */ /* 0x004fe20008000000 */
[----:B------:R-:W-:-:S02]  /*73d0*/  UMOV UR33, UR11 ;  /* 0x0000000b00217c82 */ /* 0x000fc40008000000 */
[----:B------:R2:W-:Y:S02]  /*73e0*/  UTMASTG.5D [UR32], [UR4] ;  /* 0x00000020040073b5 */ /* 0x0005e40008020000 */
[----:B--2---:R-:W-:Y:S01]  /*73f0*/  UMOV UR32, UR12 ;  /* 0x0000000c00207c82 */ /* 0x004fe20008000000 */
[----:B------:R-:W-:Y:S02]  /*7400*/  UMOV UR33, UR13 ;  /* 0x0000000d00217c82 */ /* 0x000fe40008000000 */
[----:B------:R2:W-:Y:S02]  /*7410*/  UTMASTG.5D [UR32], [UR4] ;  /* 0x00000020040073b5 */ /* 0x0005e40008020000 */
[----:B--2---:R-:W-:Y:S01]  /*7420*/  UMOV UR32, UR6 ;  /* 0x0000000600207c82 */ /* 0x004fe20008000000 */
[----:B------:R-:W-:Y:S01]  /*7430*/  UMOV UR33, UR7 ;  /* 0x0000000700217c82 */ /* 0x000fe20008000000 */
[----:B------:R-:W-:Y:S01]  /*7440*/  UMOV UR6, 0x180 ;  /* 0x0000018000067882 */ /* 0x000fe20000000000 */
[----:B------:R2:W-:Y:S02]  /*7450*/  UTMASTG.5D [UR32], [UR4] ;  /* 0x00000020040073b5 */ /* 0x0005e40008020000 */
[----:B--2---:R-:W-:Y:S01]  /*7460*/  UMOV UR32, UR8 ;  /* 0x0000000800207c82 */ /* 0x004fe20008000000 */
[----:B------:R-:W-:Y:S01]  /*7470*/  UMOV UR33, UR6 ;  /* 0x0000000600217c82 */ /* 0x000fe20008000000 */
[----:B------:R-:W-:Y:S01]  /*7480*/  UMOV UR6, 0x1c0 ;  /* 0x000001c000067882 */ /* 0x000fe20000000000 */
[----:B------:R2:W-:Y:S02]  /*7490*/  UTMASTG.5D [UR32], [UR4] ;  /* 0x00000020040073b5 */ /* 0x0005e40008020000 */
[----:B--2---:R-:W-:Y:S01]  /*74a0*/  UMOV UR32, UR9 ;  /* 0x0000000900207c82 */ /* 0x004fe20008000000 */
[----:B------:R-:W-:Y:S01]  /*74b0*/  UMOV UR33, UR6 ;  /* 0x0000000600217c82 */ /* 0x000fe20008000000 */
[----:B------:R-:W-:Y:S01]  /*74c0*/  UIADD3 UR6, UR46, 0x28c20, URZ ;  /* 0x00028c202e067890 */ /* 0x000fe2000fffe03f */
[----:B------:R2:W-:Y:S03]  /*74d0*/  UTMASTG.5D [UR32], [UR4] ;  /* 0x00000020040073b5 */ /* 0x0005e60008020000 */
[----:B------:R-:W-:Y:S01]  /*74e0*/  UPRMT UR6, URZ, 0x654, UR6 ;  /* 0x000006543f067896 */ /* 0x000fe20008000006 */
[----:B------:R0:W-:Y:S01]  /*74f0*/  UTMACMDFLUSH ;  /* 0x00000000000079b7 */ /* 0x0001e20000000000 */
[----:B------:R-:W-:-:S07]  /*7500*/  DEPBAR.LE SB0, 0x0 ;  /* 0x000080000000791a */ /* 0x000fce0000000000 */
[----:B--2---:R-:W-:Y:S03]  /*7510*/  SYNCS.ARRIVE.TRANS64.RED.A1T0 RZ, [UR6], RZ ;  /* 0x000000ffffff79a7 */ /* 0x004fe60008100406 */
.L_x_41:
[----:B------:R-:W-:Y:S05]  /*7520*/  BSYNC B0 ;  /* 0x0000000000007941 */ /* 0x000fea0003800000 */
.L_x_40:
[----:B------:R-:W2:Y:S02]  /*7530*/  LDC R0, c[0x0][0xda4] ;  /* 0x00036900ff007b82 */ /* 0x000ea40000000800 */
[----:B--2---:R-:W-:-:S13]  /*7540*/  ISETP.LE.AND P0, PT, R0, UR45, PT ;  /* 0x0000002d00007c0c */ /* 0x004fda000bf03270 */
[----:B------:R-:W-:Y:S05]  /*7550*/  @!P0 BRA `(.L_x_42) ;  /* 0xffffff9800488947 */ /* 0x000fea000383ffff */
[----:B------:R-:W-:Y:S05]  /*7560*/  EXIT ;  /* 0x000000000000794d */ /* 0x000fea0003800000 */
.L_x_7:
[----:B------:R-:W-:-:S08]  /*7570*/  NOP ;  /* 0x0000000000007918 */ /* 0x000fd00000000000 */
[----:B------:R-:W1:-:S00]  /*7580*/  USETMAXREG.DEALLOC.CTAPOOL 0x18 ;  /* 0x00000018000079c8 */ /* 0x000e4000080e0500 */
[----:B-1----:R-:W-:-:S06]  /*7590*/  LOP3.LUT R0, R0, 0x3, RZ, 0xc0, !PT ;  /* 0x0000000300007812 */ /* 0x002fcc00078ec0ff */
[----:B------:R-:W1:Y:S02]  /*75a0*/  SHFL.IDX PT, R0, R0, RZ, 0x1f ;  /* 0x00001fff00007589 */ /* 0x000e6400000e0000 */
[----:B-1----:R-:W-:-:S13]  /*75b0*/  ISETP.NE.AND P0, PT, R0, RZ, PT ;  /* 0x000000ff0000720c */ /* 0x002fda0003f05270 */
[----:B------:R-:W-:Y:S05]  /*75c0*/  @P0 EXIT ;  /* 0x000000000000094d */ /* 0x000fea0003800000 */
[----:B------:R-:W1:Y:S01]  /*75d0*/  S2UR UR4, SR_CTAID.X ;  /* 0x00000000000479c3 */ /* 0x000e620000002500 */
[----:B------:R-:W-:Y:S01]  /*75e0*/  MOV R16, RZ ;  /* 0x000000ff00107202 */ /* 0x000fe20000000f00 */
[----:B------:R-:W-:Y:S01]  /*75f0*/  IMAD.MOV.U32 R2, RZ, RZ, 0x1 ;  /* 0x00000001ff027424 */ /* 0x000fe200078e00ff */
[----:B------:R-:W-:-:S05]  /*7600*/  MOV R17, 0x1 ;  /* 0x0000000100117802 */ /* 0x000fca0000000f00 */
[----:B------:R-:W1:Y:S02]  /*7610*/  LDC R0, c[0x0][0xda4] ;  /* 0x00036900ff007b82 */ /* 0x000e640000000800 */
[----:B-1----:R-:W-:-:S13]  /*7620*/  ISETP.LE.AND P0, PT, R0, UR4, PT ;  /* 0x0000000400007c0c */ /* 0x002fda000bf03270 */
[----:B------:R-:W-:Y:S05]  /*7630*/  @P0 BRA `(.L_x_43) ;  /* 0x0000002c005c0947 */ /* 0x000fea0003800000 */
[----:B------:R-:W-:Y:S01]  /*7640*/  MOV R0, UR4 ;  /* 0x0000000400007c02 */ /* 0x000fe20008000f00 */
[----:B------:R-:W-:Y:S01]  /*7650*/  IMAD.MOV.U32 R16, RZ, RZ, RZ ;  /* 0x000000ffff107224 */ /* 0x000fe200078e00ff */
[----:B------:R-:W-:Y:S01]  /*7660*/  MOV R17, 0x1 ;  /* 0x0000000100117802 */ /* 0x000fe20000000f00 */
[----:B------:R-:W-:Y:S01]  /*7670*/  ULDC.64 UR40, c[0x0][0x198] ;  /* 0x0000660000287ab9 */ /* 0x000fe20000000a00 */
[----:B------:R-:W-:Y:S01]  /*7680*/  ULDC UR36, c[0x0][0xc] ;  /* 0x0000030000247ab9 */ /* 0x000fe20000000800 */
[----:B------:R1:W-:Y:S04]  /*7690*/  STL [R1+0xc], R0 ;  /* 0x00000c0001007387 */ /* 0x0003e80000100800 */
[----:B------:R1:W-:Y:S02]  /*76a0*/  STL [R1+0x18], RZ ;  /* 0x000018ff01007387 */ /* 0x0003e40000100800 */
.L_x_85:
[----:B------:R-:W2:Y:S01]  /*76b0*/  LDL R4, [R1+0xc] ;  /* 0x00000c0001047983 */ /* 0x000ea20000100800 */
[----:B-1----:R-:W1:Y:S01]  /*76c0*/  LDC R0, c[0x0][0xda8] ;  /* 0x00036a00ff007b82 */ /* 0x002e620000000800 */
[----:B------:R-:W-:Y:S05]  /*76d0*/  YIELD ;  /* 0x0000000000007946 */ /* 0x000fea0003800000 */
[----:B------:R-:W-:Y:S02]  /*76e0*/  ULDC.64 UR4, c[0x0][0x3f8] ;  /* 0x0000fe0000047ab9 */ /* 0x000fe40000000a00 */
[----:B------:R-:W3:Y:S01]  /*76f0*/  LDC R19, c[0x0][0xdb4] ;  /* 0x00036d00ff137b82 */ /* 0x000ee20000000800 */
[----:B------:R-:W-:-:S03]  /*7700*/  UISETP.NE.U32.AND UP0, UPT, UR4, URZ, UPT ;  /* 0x0000003f0400728c */ /* 0x000fc6000bf05070 */
[----:B------:R-:W-:Y:S01]  /*7710*/  ULDC UR4, c[0x0][0x404] ;  /* 0x0001010000047ab9 */ /* 0x000fe20000000800 */
[----:B------:R-:W-:-:S04]  /*7720*/  UISETP.NE.AND.EX UP0, UPT, UR5, URZ, UPT, UP0 ;  /* 0x0000003f0500728c */ /* 0x000fc8000bf05300 */
[----:B------:R-:W-:Y:S01]  /*7730*/  USEL UR4, UR4, 0x1, UP0 ;  /* 0x0000000104047887 */ /* 0x000fe20008000000 */
[----:B-1----:R-:W-:Y:S02]  /*7740*/  ISETP.NE.AND P0, PT, R0, 0x1, PT ;  /* 0x000000010000780c */ /* 0x002fe40003f05270 */
[----:B---3--:R-:W-:-:S11]  /*7750*/  ISETP.NE.AND P1, PT, R19, 0x1, PT ;  /* 0x000000011300780c */ /* 0x008fd60003f25270 */
[----:B------:R-:W2:Y:S08]  /*7760*/  @P0 LDC R0, c[0x0][0xdac] ;  /* 0x00036b00ff000b82 */ /* 0x000eb00000000800 */
[----:B------:R-:W1:Y:S08]  /*7770*/  @P0 LDC R5, c[0x0][0xdb0] ;  /* 0x00036c00ff050b82 */ /* 0x000e700000000800 */
[----:B------:R-:W3:Y:S01]  /*7780*/  @P1 LDC.64 R2, c[0x0][0xdb8] ;  /* 0x00036e00ff021b82 */ /* 0x000ee20000000a00 */
[----:B--2---:R-:W-:-:S05]  /*7790*/  @P0 IMAD.HI.U32 R0, R4, R0, RZ ;  /* 0x0000000004000227 */ /* 0x004fca00078e00ff */
[----:B-1----:R-:W-:Y:S02]  /*77a0*/  @P0 SHF.R.U32.HI R4, RZ, R5, R0 ;  /* 0x00000005ff040219 */ /* 0x002fe40000011600 */
[----:B------:R-:W1:Y:S01]  /*77b0*/  S2R R5, SR_CgaCtaId ;  /* 0x0000000000057919 */ /* 0x000e620000008800 */
[----:B------:R-:W2:Y:S01]  /*77c0*/  LDC R0, c[0x0][0x2e0] ;  /* 0x0000b800ff007b82 */ /* 0x000ea20000000800 */
[----:B------:R-:W-:Y:S01]  /*77d0*/  MOV R18, R4 ;  /* 0x0000000400127202 */ /* 0x000fe20000000f00 */
[----:B---3--:R-:W-:Y:S01]  /*77e0*/  @P1 IMAD.HI.U32 R2, R4, R2, RZ ;  /* 0x0000000204021227 */ /* 0x008fe200078e00ff */
[----:B------:R3:W-:Y:S04]  /*77f0*/  STL [R1+0x4], R4 ;  /* 0x0000040401007387 */ /* 0x0007e80000100800 */
[----:B------:R-:W-:-:S02]  /*7800*/  @P1 SHF.R.U32.HI R18, RZ, R3, R2 ;  /* 0x00000003ff121219 */ /* 0x000fc40000011602 */
[----:B------:R-:W-:Y:S01]  /*7810*/  MOV R2, 0x400 ;  /* 0x0000040000027802 */ /* 0x000fe20000000f00 */
[----:B--2---:R-:W-:-:S03]  /*7820*/  IMAD R6, R0, UR4, RZ ;  /* 0x0000000400067c24 */ /* 0x004fc6000f8e02ff */
[----:B-1----:R-:W-:-:S05]  /*7830*/  LEA R7, R5, R2, 0x18 ;  /* 0x0000000205077211 */ /* 0x002fca00078ec0ff */
[----:B------:R-:W-:Y:S01]  /*7840*/  VIADD R0, R7, 0x22400 ;  /* 0x0002240007007836 */ /* 0x000fe20000000000 */
[----:B------:R3:W-:Y:S04]  /*7850*/  STL [R1], R7 ;  /* 0x0000000701007387 */ /* 0x0007e80000100800 */
[----:B------:R-:W-:Y:S01]  /*7860*/  LOP3.LUT P0, RZ, R0, 0x3ff, RZ, 0xc0, !PT ;  /* 0x000003ff00ff7812 */ /* 0x000fe2000780c0ff */
[----:B------:R3:W-:Y:S01]  /*7870*/  STL [R1+0x14], R6 ;  /* 0x0000140601007387 */ /* 0x0007e20000100800 */
[----:B------:R-:W-:-:S04]  /*7880*/  IADD3 R0, R6, 0x3f, RZ ;  /* 0x0000003f06007810 */ /* 0x000fc80007ffe0ff */
[----:B------:R-:W-:-:S04]  /*7890*/  SHF.R.S32.HI R3, RZ, 0x1f, R0 ;  /* 0x0000001fff037819 */ /* 0x000fc80000011400 */
[----:B------:R-:W-:Y:S02]  /*78a0*/  LEA.HI R3, R3, R0, RZ, 0x6 ;  /* 0x0000000003037211 */ /* 0x000fe400078f30ff */
[----:B------:R-:W-:-:S05]  /*78b0*/  IADD3 R0, -R18, RZ, RZ ;  /* 0x000000ff12007210 */ /* 0x000fca0007ffe1ff */
[----:B------:R-:W-:Y:S01]  /*78c0*/  IMAD R19, R19, R0, R4 ;  /* 0x0000000013137224 */ /* 0x000fe200078e0204 */
[----:B------:R-:W-:-:S05]  /*78d0*/  SHF.R.S32.HI R0, RZ, 0x6, R3 ;  /* 0x00000006ff007819 */ /* 0x000fca0000011403 */
[----:B------:R3:W-:Y:S01]  /*78e0*/  STL [R1+0x8], R0 ;  /* 0x0000080001007387 */ /* 0x0007e20000100800 */
[----:B------:R-:W-:Y:S05]  /*78f0*/  @!P0 BRA `(.L_x_44) ;  /* 0x0000000000408947 */ /* 0x000fea0003800000 */
[----:B------:R-:W-:Y:S01]  /*7900*/  MOV R2, 0x0 ;  /* 0x0000000000027802 */ /* 0x000fe20000000f00 */
[----:B------:R-:W-:Y:S01]  /*7910*/  ULDC.64 UR6, c[0x4][0x88] ;  /* 0x0100220000067ab9 */ /* 0x000fe20000000a00 */
[----:B------:R-:W-:Y:S01]  /*7920*/  ULDC.64 UR8, c[0x4][0x90] ;  /* 0x0100240000087ab9 */ /* 0x000fe20000000a00 */
[----:B------:R-:W-:Y:S01]  /*7930*/  ULDC.64 UR4, c[0x4][0x8] ;  /* 0x0100020000047ab9 */ /* 0x000fe20000000a00 */
[----:B---3--:R-:W-:Y:S01]  /*7940*/  IMAD.U32 R4, RZ, RZ, UR6 ;  /* 0x00000006ff047e24 */ /* 0x008fe2000f8e00ff */
[----:B------:R-:W-:Y:S01]  /*7950*/  MOV R5, UR7 ;  /* 0x0000000700057c02 */ /* 0x000fe20008000f00 */
[----:B------:R-:W1:Y:S01]  /*7960*/  LDC.64 R2, c[0x4][R2] ;  /* 0x0100000002027b82 */ /* 0x000e620000000a00 */
[----:B------:R-:W-:Y:S01]  /*7970*/  MOV R6, UR8 ;  /* 0x0000000800067c02 */ /* 0x000fe20008000f00 */
[----:B------:R-:W-:Y:S01]  /*7980*/  IMAD.U32 R7, RZ, RZ, UR9 ;  /* 0x00000009ff077e24 */ /* 0x000fe2000f8e00ff */
[----:B------:R-:W-:Y:S01]  /*7990*/  MOV R10, UR4 ;  /* 0x00000004000a7c02 */ /* 0x000fe20008000f00 */
[----:B------:R-:W-:Y:S01]  /*79a0*/  IMAD.MOV.U32 R8, RZ, RZ, 0x70 ;  /* 0x00000070ff087424 */ /* 0x000fe200078e00ff */
[----:B------:R-:W-:-:S02]  /*79b0*/  MOV R11, UR5 ;  /* 0x00000005000b7c02 */ /* 0x000fc40008000f00 */
[----:B------:R-:W-:Y:S02]  /*79c0*/  MOV R12, 0x1 ;  /* 0x00000001000c7802 */ /* 0x000fe40000000f00 */
[----:B------:R-:W-:-:S07]  /*79d0*/  MOV R13, RZ ;  /* 0x000000ff000d7202 */ /* 0x000fce0000000f00 */
[----:B------:R-:W-:-:S07]  /*79e0*/  LEPC R20, `(.L_x_44) ;  /* 0x000000001014794e */ /* 0x000fce0000000000 */
[----:B-1----:R-:W-:Y:S05]  /*79f0*/  CALL.ABS.NOINC R2 ;  /* 0x0000000002007343 */ /* 0x002fea0003c00000 */
.L_x_44:
[----:B------:R-:W3:Y:S02]  /*7a00*/  LDL R2, [R1] ;  /* 0x0000000001027983 */ /* 0x000ee40000100800 */
[----:B---3--:R-:W-:-:S05]  /*7a10*/  VIADD R0, R2, 0x400 ;  /* 0x0000040002007836 */ /* 0x008fca0000000000 */
[----:B------:R-:W-:-:S13]  /*7a20*/  LOP3.LUT P0, RZ, R0, 0x3ff, RZ, 0xc0, !PT ;  /* 0x000003ff00ff7812 */ /* 0x000fda000780c0ff */
[----:B------:R-:W-:Y:S05]  /*7a30*/  @!P0 BRA `(.L_x_45) ;  /* 0x0000000000808947 */ /* 0x000fea0003800000 */
[----:B------:R-:W-:Y:S01]  /*7a40*/  MOV R0, 0x0 ;  /* 0x0000000000007802 */ /* 0x000fe20000000f00 */
[----:B------:R-:W-:Y:S01]  /*7a50*/  ULDC.64 UR6, c[0x4][0x88] ;  /* 0x0100220000067ab9 */ /* 0x000fe20000000a00 */
[----:B------:R-:W-:Y:S01]  /*7a60*/  ULDC.64 UR8, c[0x4][0x90] ;  /* 0x0100240000087ab9 */ /* 0x000fe20000000a00 */
[----:B------:R-:W-:Y:S01]  /*7a70*/  ULDC.64 UR4, c[0x4][0x10] ;  /* 0x0100040000047ab9 */ /* 0x000fe20000000a00 */
[----:B------:R1:W2:Y:S01]  /*7a80*/  LDC.64 R2, c[0x4][R0] ;  /* 0x0100000000027b82 */ /* 0x0002a20000000a00 */
[----:B------:R-:W-:Y:S01]  /*7a90*/  MOV R4, UR6 ;  /* 0x0000000600047c02 */ /* 0x000fe20008000f00 */
[----:B------:R-:W-:Y:S01]  /*7aa0*/  IMAD.U32 R6, RZ, RZ, UR8 ;  /* 0x00000008ff067e24 */ /* 0x000fe2000f8e00ff */
[----:B------:R-:W-:Y:S01]  /*7ab0*/  MOV R5, UR7 ;  /* 0x0000000700057c02 */ /* 0x000fe20008000f00 */
[----:B------:R-:W-:Y:S01]  /*7ac0*/  IMAD.U32 R11, RZ, RZ, UR5 ;  /* 0x00000005ff0b7e24 */ /* 0x000fe2000f8e00ff */
[----:B------:R-:W-:Y:S01]  /*7ad0*/  MOV R7, UR9 ;  /* 0x0000000900077c02 */ /* 0x000fe20008000f00 */
[----:B------:R-:W-:Y:S01]  /*7ae0*/  IMAD.MOV.U32 R13, RZ, RZ, RZ ;  /* 0x000000ffff0d7224 */ /* 0x000fe200078e00ff */
[----:B------:R-:W-:-:S02]  /*7af0*/  MOV R10, UR4 ;  /* 0x00000004000a7c02 */ /* 0x000fc40008000f00 */
[----:B------:R-:W-:Y:S02]  /*7b00*/  MOV R8, 0x70 ;  /* 0x0000007000087802 */ /* 0x000fe40000000f00 */
[----:B-1----:R-:W-:-:S07]  /*7b10*/  MOV R12, 0x1 ;  /* 0x00000001000c7802 */ /* 0x002fce0000000f00 */
[----:B------:R-:W-:-:S07]  /*7b20*/  LEPC R20, `(.L_x_46) ;  /* 0x000000001014794e */ /* 0x000fce0000000000 */
[----:B--2---:R-:W-:Y:S05]  /*7b30*/  CALL.ABS.NOINC R2 ;  /* 0x0000000002007343 */ /* 0x004fea0003c00000 */
.L_x_46:
[----:B------:R-:W-:Y:S01]  /*7b40*/  MOV R2, 0x0 ;  /* 0x0000000000027802 */ /* 0x000fe20000000f00 */
[----:B------:R-:W-:Y:S01]  /*7b50*/  ULDC.64 UR6, c[0x4][0x88] ;  /* 0x0100220000067ab9 */ /* 0x000fe20000000a00 */
[----:B------:R-:W-:Y:S01]  /*7b60*/  ULDC.64 UR8, c[0x4][0x90] ;  /* 0x0100240000087ab9 */ /* 0x000fe20000000a00 */
[----:B------:R-:W-:Y:S01]  /*7b70*/  ULDC.64 UR4, c[0x4][0x18] ;  /* 0x0100060000047ab9 */ /* 0x000fe20000000a00 */
[----:B------:R-:W-:Y:S01]  /*7b80*/  MOV R4, UR6 ;  /* 0x0000000600047c02 */ /* 0x000fe20008000f00 */
[----:B------:R-:W-:Y:S01]  /*7b90*/  IMAD.U32 R6, RZ, RZ, UR8 ;  /* 0x00000008ff067e24 */ /* 0x000fe2000f8e00ff */
[----:B------:R-:W1:Y:S01]  /*7ba0*/  LDC.64 R2, c[0x4][R2] ;  /* 0x0100000002027b82 */ /* 0x000e620000000a00 */
[----:B------:R-:W-:Y:S01]  /*7bb0*/  MOV R5, UR7 ;  /* 0x0000000700057c02 */ /* 0x000fe20008000f00 */
[----:B------:R-:W-:Y:S01]  /*7bc0*/  IMAD.U32 R11, RZ, RZ, UR5 ;  /* 0x00000005ff0b7e24 */ /* 0x000fe2000f8e00ff */
[----:B------:R-:W-:Y:S01]  /*7bd0*/  MOV R7, UR9 ;  /* 0x0000000900077c02 */ /* 0x000fe20008000f00 */
[----:B------:R-:W-:Y:S01]  /*7be0*/  IMAD.MOV.U32 R13, RZ, RZ, RZ ;  /* 0x000000ffff0d7224 */ /* 0x000fe200078e00ff */
[----:B------:R-:W-:-:S02]  /*7bf0*/  MOV R10, UR4 ;  /* 0x00000004000a7c02 */ /* 0x000fc40008000f00 */
[----:B------:R-:W-:Y:S02]  /*7c00*/  MOV R8, 0x70 ;  /* 0x0000007000087802 */ /* 0x000fe40000000f00 */
[----:B------:R-:W-:-:S07]  /*7c10*/  MOV R12, 0x1 ;  /* 0x00000001000c7802 */ /* 0x000fce0000000f00 */
[----:B------:R-:W-:-:S07]  /*7c20*/  LEPC R20, `(.L_x_45) ;  /* 0x000000001014794e */ /* 0x000fce0000000000 */
[----:B-1----:R-:W-:Y:S05]  /*7c30*/  CALL.ABS.NOINC R2 ;  /* 0x0000000002007343 */ /* 0x002fea0003c00000 */
.L_x_45:
[----:B------:R-:W2:Y:S01]  /*7c40*/  LDL.LU R5, [R1+0x4] ;  /* 0x0000040001057983 */ /* 0x000ea20000300800 */
[----:B------:R-:W1:Y:S01]  /*7c50*/  LDC R0, c[0x0][0x428] ;  /* 0x00010a00ff007b82 */ /* 0x000e620000000800 */
[----:B------:R-:W-:Y:S02]  /*7c60*/  ULDC.64 UR4, c[0x0][0x9f8] ;  /* 0x00027e0000047ab9 */ /* 0x000fe40000000a00 */
[----:B------:R-:W3:Y:S01]  /*7c70*/  LDL R4, [R1+0xc] ;  /* 0x00000c0001047983 */ /* 0x000ee20000100800 */
[----:B------:R-:W-:Y:S01]  /*7c80*/  ISETP.NE.U32.AND P0, PT, RZ, UR4, PT ;  /* 0x00000004ff007c0c */ /* 0x000fe2000bf05070 */
[----:B------:R-:W-:Y:S01]  /*7c90*/  ULDC UR4, c[0x0][0xda8] ;  /* 0x00036a0000047ab9 */ /* 0x000fe20000000800 */
[----:B------:R-:W-:Y:S01]  /*7ca0*/  MOV R6, R18 ;  /* 0x0000001200067202 */ /* 0x000fe20000000f00 */
[----:B------:R-:W4:Y:S01]  /*7cb0*/  S2R R7, SR_TID.X ;  /* 0x0000000000077919 */ /* 0x000f220000002100 */
[----:B------:R-:W-:Y:S02]  /*7cc0*/  ISETP.NE.AND.EX P0, PT, RZ, UR5, PT, P0 ;  /* 0x00000005ff007c0c */ /* 0x000fe4000bf05300 */
[----:B-1----:R-:W-:-:S02]  /*7cd0*/  ISETP.NE.AND P1, PT, R0, 0x1, PT ;  /* 0x000000010000780c */ /* 0x002fc40003f25270 */
[----:B------:R-:W-:-:S11]  /*7ce0*/  MOV R0, R19 ;  /* 0x0000001300007202 */ /* 0x000fd60000000f00 */
[----:B------:R-:W1:Y:S01]  /*7cf0*/  @P1 LDC R2, c[0x0][0x42c] ;  /* 0x00010b00ff021b82 */ /* 0x000e620000000800 */
[----:B----4-:R-:W-:-:S07]  /*7d00*/  LOP3.LUT R7, R7, 0x1f, RZ, 0xc0, !PT ;  /* 0x0000001f07077812 */ /* 0x010fce00078ec0ff */
[----:B------:R-:W4:Y:S01]  /*7d10*/  @P1 LDC R3, c[0x0][0x430] ;  /* 0x00010c00ff031b82 */ /* 0x000f220000000800 */
[----:B-1----:R-:W-:-:S05]  /*7d20*/  @P1 IMAD.HI.U32 R2, R19, R2, RZ ;  /* 0x0000000213021227 */ /* 0x002fca00078e00ff */
[----:B----4-:R-:W-:Y:S02]  /*7d30*/  @P1 SHF.R.U32.HI R0, RZ, R3, R2 ;  /* 0x00000003ff001219 */ /* 0x010fe40000011602 */
[----:B------:R-:W1:Y:S01]  /*7d40*/  @P0 LDC.64 R2, c[0x0][0x9f8] ;  /* 0x00027e00ff020b82 */ /* 0x000e620000000a00 */
[----:B------:R-:W-:-:S04]  /*7d50*/  ISETP.NE.AND P1, PT, R7, RZ, PT ;  /* 0x000000ff0700720c */ /* 0x000fc80003f25270 */
[----:B------:R-:W-:-:S09]  /*7d60*/  PLOP3.LUT P2, PT, P1, PT, PT, 0x8, 0x0 ;  /* 0x000000000000781c */ /* 0x000fd20000f4e170 */
[----:B------:R-:W-:-:S05]  /*7d70*/  VOTEU.ALL UP1, P1 ;  /* 0x00000000003f7886 */ /* 0x000fca0000820000 */
[----:B------:R-:W-:Y:S01]  /*7d80*/  @!UP1 UIADD3 UR8, UP0, UR40, 0x270, URZ ;  /* 0x0000027028089890 */ /* 0x000fe2000ff1e03f */
[----:B-1----:R-:W-:-:S03]  /*7d90*/  @P0 IMAD.WIDE R2, R18, 0x4, R2 ;  /* 0x0000000412020825 */ /* 0x002fc600078e0202 */
[----:B------:R-:W-:Y:S02]  /*7da0*/  @!UP1 UIADD3.X UR9, URZ, UR41, URZ, UP0, !UPT ;  /* 0x000000293f099290 */ /* 0x000fe400087fe43f */
[----:B------:R1:W5:Y:S01]  /*7db0*/  @P0 LDG.E R6, desc[UR48][R2.64] ;  /* 0x0000003002060981 */ /* 0x000362000c1e1900 */
[----:B------:R-:W-:Y:S01]  /*7dc0*/  PLOP3.LUT P0, PT, PT, PT, PT, 0x80, 0x0 ;  /* 0x000000000000781c */ /* 0x000fe20003f0f070 */
[----:B------:R-:W-:Y:S01]  /*7dd0*/  VOTEU.ALL UP0, P1 ;  /* 0x00000000003f7886 */ /* 0x000fe20000800000 */
[----:B--2---:R-:W-:-:S04]  /*7de0*/  IMAD.MOV R8, RZ, RZ, -R5 ;  /* 0x000000ffff087224 */ /* 0x004fc800078e0a05 */
[----:B---3--:R-:W-:-:S05]  /*7df0*/  IMAD R8, R8, UR4, R4 ;  /* 0x0000000408087c24 */ /* 0x008fca000f8e0204 */
[----:B-1----:R-:W-:-:S07]  /*7e00*/  SHF.L.U32 R8, R8, 0x6, RZ ;  /* 0x0000000608087819 */ /* 0x002fce00000006ff */
.L_x_47:
[----:B------:R-:W-:Y:S02]  /*7e10*/  PLOP3.LUT P0, PT, P0, P2, PT, 0xa2, 0x0 ;  /* 0x000000000000781c */ /* 0x000fe40000705472 */
[----:B------:R-:W-:Y:S01]  /*7e20*/  @P2 R2UR P0, UR7, R18 ;  /* 0x00000000120722ca */ /* 0x000fe20000000000 */
[----:B------:R-:W-:-:S07]  /*7e30*/  UMOV UR4, URZ ;  /* 0x0000003f00047c82 */ /* 0x000fce0008000000 */
[----:B------:R-:W-:Y:S02]  /*7e40*/  PLOP3.LUT P0, PT, P0, P2, PT, 0xa2, 0x0 ;  /* 0x000000000000781c */ /* 0x000fe40000705472 */
[----:B------:R-:W-:-:S08]  /*7e50*/  @P2 R2UR.OR P0, UR6, R19 ;  /* 0x00000000130622ca */ /* 0x000fd00000100000 */
[----:B------:R-:W-:Y:S02]  /*7e60*/  PLOP3.LUT P0, PT, P0, P2, PT, 0xa2, 0x0 ;  /* 0x000000000000781c */ /* 0x000fe40000705472 */
[----:B------:R-:W-:-:S08]  /*7e70*/  @P2 R2UR.OR P0, UR5, R8 ;  /* 0x00000000080522ca */ /* 0x000fd00000100000 */
[----:B------:R-:W-:Y:S02]  /*7e80*/  @P2 PLOP3.LUT P2, PT, P0, PT, PT, 0x80, 0x0 ;  /* 0x000000000000281c */ /* 0x000fe4000074f070 */
[----:B------:R-:W-:-:S03]  /*7e90*/  PLOP3.LUT P0, PT, PT, PT, PT, 0x80, 0x0 ;  /* 0x000000000000781c */ /* 0x000fc60003f0f070 */
[----:B------:R1:W-:Y:S08]  /*7ea0*/  @!UP0 UTMAPF.L2.4D [UR4], [UR8] ;  /* 0x00000004080085b8 */ /* 0x0003f00008018000 */
[----:B-1----:R-:W-:Y:S05]  /*7eb0*/  @P2 BRA.U.ANY `(.L_x_47) ;  /* 0xfffffffd00d42947 */ /* 0x002fea000393ffff */
[----:B------:R-:W1:Y:S01]  /*7ec0*/  LDC.64 R2, c[0x0][0x3f8] ;  /* 0x0000fe00ff027b82 */ /* 0x000e620000000a00 */
[----:B------:R-:W-:Y:S01]  /*7ed0*/  UMOV UR4, 0xffffffff ;  /* 0xffffffff00047882 */ /* 0x000fe20000000000 */
[----:B-1----:R-:W-:-:S04]  /*7ee0*/  ISETP.NE.U32.AND P0, PT, R2, RZ, PT ;  /* 0x000000ff0200720c */ /* 0x002fc80003f05070 */
[----:B------:R-:W-:-:S04]  /*7ef0*/  ISETP.NE.AND.EX P0, PT, R3, RZ, PT, P0 ;  /* 0x000000ff0300720c */ /* 0x000fc80003f05300 */
[----:B-----5:R-:W-:Y:S01]  /*7f00*/  SEL R4, R6, RZ, !P0 ;  /* 0x000000ff06047207 */ /* 0x020fe20004000000 */
[----:B------:R-:W-:Y:S08]  /*7f10*/  BRA.DIV UR4, `(.L_x_48) ;  /* 0x0000002a04947947 */ /* 0x000ff0000b800000 */
.L_x_102:
[----:B------:R-:W2:Y:S01]  /*7f20*/  LDL R5, [R1+0x8] ;  /* 0x0000080001057983 */ /* 0x000ea20000100800 */
[----:B------:R-:W-:Y:S01]  /*7f30*/  UMOV UR4, 0xffffffff ;  /* 0xffffffff00047882 */ /* 0x000fe20000000000 */
[----:B------:R-:W-:Y:S02]  /*7f40*/  SHF.R.S32.HI R7, RZ, 0x1f, R6 ;  /* 0x0000001fff077819 */ /* 0x000fe40000011406 */
[----:B--2---:R-:W-:Y:S01]  /*7f50*/  IADD3 R9, R5, -0x1, RZ ;  /* 0xffffffff05097810 */ /* 0x004fe20007ffe0ff */
[----:B------:R-:W-:Y:S06]  /*7f60*/  BRA.DIV UR4, `(.L_x_49) ;  /* 0x0000002a04b47947 */ /* 0x000fec000b800000 */
[----:B------:R-:W-:-:S13]  /*7f70*/  ELECT P6, URZ, PT ;  /* 0x00000000003f782f */ /* 0x000fda00038c0000 */
.L_x_105:
[----:B------:R-:W-:Y:S05]  /*7f80*/  @!P6 BRA `(.L_x_50) ;  /* 0x0000000000ece947 */ /* 0x000fea0003800000 */
[----:B------:R1:W-:Y:S01]  /*7f90*/  STL [R1+0x10], R9 ;  /* 0x0000100901007387 */ /* 0x0003e20000100800 */
[----:B------:R-:W-:Y:S01]  /*7fa0*/  IMAD.MOV.U32 R4, RZ, RZ, R6 ;  /* 0x000000ffff047224 */ /* 0x000fe200078e0006 */
[----:B------:R-:W-:Y:S06]  /*7fb0*/  @!P0 BRA `(.L_x_51) ;  /* 0x0000000000488947 */ /* 0x000fec0003800000 */
[----:B------:R-:W2:Y:S01]  /*7fc0*/  LDC R11, c[0x0][0x41c] ;  /* 0x00010700ff0b7b82 */ /* 0x000ea20000000800 */
[----:B------:R-:W-:Y:S01]  /*7fd0*/  ULDC.64 UR4, c[0x0][0x408] ;  /* 0x0001020000047ab9 */ /* 0x000fe20000000a00 */
[----:B--2---:R-:W-:-:S13]  /*7fe0*/  ISETP.NE.AND P1, PT, R11, 0x1, PT ;  /* 0x000000010b00780c */ /* 0x004fda0003f25270 */
[----:B------:R-:W2:Y:S02]  /*7ff0*/  @P1 LDC.64 R4, c[0x0][0x420] ;  /* 0x00010800ff041b82 */ /* 0x000ea40000000a00 */
[----:B--2---:R-:W-:Y:S01]  /*8000*/  @P1 IMAD.HI.U32 R10, R9, R4, RZ ;  /* 0x00000004090a1227 */ /* 0x004fe200078e00ff */
[----:B------:R-:W-:-:S04]  /*8010*/  MOV R4, R9 ;  /* 0x0000000900047202 */ /* 0x000fc80000000f00 */
[----:B------:R-:W-:Y:S01]  /*8020*/  @P1 SHF.R.U32.HI R4, RZ, R5, R10 ;  /* 0x00000005ff041219 */ /* 0x000fe2000001160a */
[----:B------:R-:W-:-:S03]  /*8030*/  IMAD R10, R7, UR4, RZ ;  /* 0x00000004070a7c24 */ /* 0x000fc6000f8e02ff */
[----:B------:R-:W-:Y:S01]  /*8040*/  IADD3 R5, -R4, RZ, RZ ;  /* 0x000000ff04057210 */ /* 0x000fe20007ffe1ff */
[----:B------:R-:W-:-:S04]  /*8050*/  IMAD R10, R6, UR5, R10 ;  /* 0x00000005060a7c24 */ /* 0x000fc8000f8e020a */
[----:B------:R-:W-:-:S05]  /*8060*/  IMAD R5, R11, R5, R9 ;  /* 0x000000050b057224 */ /* 0x000fca00078e0209 */
[----:B------:R2:W-:Y:S02]  /*8070*/  STL [R1+0x10], R5 ;  /* 0x0000100501007387 */ /* 0x0005e40000100800 */
[----:B--2---:R-:W-:-:S03]  /*8080*/  SHF.R.S32.HI R5, RZ, 0x1f, R4 ;  /* 0x0000001fff057819 */ /* 0x004fc60000011404 */
[----:B------:R-:W-:-:S04]  /*8090*/  IMAD.WIDE.U32 R4, R6, UR4, R4 ;  /* 0x0000000406047c25 */ /* 0x000fc8000f8e0004 */
[----:B------:R-:W-:Y:S01]  /*80a0*/  IMAD.IADD R5, R5, 0x1, R10 ;  /* 0x0000000105057824 */ /* 0x000fe200078e020a */
[----:B------:R-:W-:-:S04]  /*80b0*/  LEA R10, P1, R4, R2, 0x2 ;  /* 0x00000002040a7211 */ /* 0x000fc800078210ff */
[----:B------:R-:W-:-:S05]  /*80c0*/  LEA.HI.X R11, R4, R3, R5, 0x2, P1 ;  /* 0x00000003040b7211 */ /* 0x000fca00008f1405 */
[----:B------:R2:W5:Y:S04]  /*80d0*/  LDG.E R4, desc[UR48][R10.64] ;  /* 0x000000300a047981 */ /* 0x000568000c1e1900 */
.L_x_51:
[----:B--2---:R-:W2:Y:S01]  /*80e0*/  S2R R10, SR_CgaCtaId ;  /* 0x00000000000a7919 */ /* 0x004ea20000008800 */
[----:B------:R-:W-:-:S04]  /*80f0*/  MOV R5, 0x400 ;  /* 0x0000040000057802 */ /* 0x000fc80000000f00 */
[----:B--2---:R-:W-:Y:S02]  /*8100*/  LEA R5, R10, R5, 0x18 ;  /* 0x000000050a057211 */ /* 0x004fe400078ec0ff */
[----:B------:R-:W-:Y:S02]  /*8110*/  SHF.L.U32 R10, R17, 0x1f, RZ ;  /* 0x0000001f110a7819 */ /* 0x000fe400000006ff */
[----:B------:R-:W-:-:S04]  /*8120*/  LEA R5, R16, R5, 0x3 ;  /* 0x0000000510057211 */ /* 0x000fc800078e18ff */
[----:B------:R-:W2:Y:S02]  /*8130*/  SYNCS.PHASECHK.TRANS64.TRYWAIT P1, [R5+URZ+0x28c40], R10 ;  /* 0x028c400a050075a7 */ /* 0x000ea4000802017f */
[----:B--2---:R-:W-:Y:S05]  /*8140*/  @!P1 BRA `(.L_x_52) ;  /* 0x00000028005c9947 */ /* 0x004fea0003800000 */
.L_x_106:
[----:B------:R-:W3:Y:S02]  /*8150*/  S2R R11, SR_TID.X ;  /* 0x00000000000b7919 */ /* 0x000ee40000002100 */
[----:B---3--:R-:W-:-:S04]  /*8160*/  LOP3.LUT R11, R11, 0x7f, RZ, 0xc0, !PT ;  /* 0x0000007f0b0b7812 */ /* 0x008fc800078ec0ff */
[----:B------:R-:W-:-:S13]  /*8170*/  ISETP.NE.AND P1, PT, R11, RZ, PT ;  /* 0x000000ff0b00720c */ /* 0x000fda0003f25270 */
[----:B------:R-:W-:Y:S05]  /*8180*/  @P1 BRA `(.L_x_53) ;  /* 0x00000000001c1947 */ /* 0x000fea0003800000 */
[----:B------:R-:W3:Y:S01]  /*8190*/  S2R R11, SR_TID.X ;  /* 0x00000000000b7919 */ /* 0x000ee20000002100 */
[----:B--2---:R-:W-:-:S04]  /*81a0*/  MOV R10, 0x2000 ;  /* 0x00002000000a7802 */ /* 0x004fc80000000f00 */
[----:B------:R4:W-:Y:S01]  /*81b0*/  SYNCS.ARRIVE.TRANS64 RZ, [R5+URZ+0x28c30], R10 ;  /* 0x028c300a05ff79a7 */ /* 0x0009e2000800003f */
[----:B---3--:R-:W-:-:S04]  /*81c0*/  LOP3.LUT R11, R11, 0x1f, RZ, 0xc0, !PT ;  /* 0x0000001f0b0b7812 */ /* 0x008fc800078ec0ff */
[----:B------:R-:W-:-:S13]  /*81d0*/  ISETP.NE.AND P1, PT, R11, RZ, PT ;  /* 0x000000ff0b00720c */ /* 0x000fda0003f25270 */
[----:B----4-:R-:W-:Y:S05]  /*81e0*/  @!P1 BRA `(.L_x_53) ;  /* 0x0000000000049947 */ /* 0x010fea0003800000 */
[----:B------:R-:W-:Y:S01]  /*81f0*/  BPT.TRAP 0x1 ;  /* 0x000000040000795c */ /* 0x000fe20000300000 */
.L_x_53:
[----:B--2---:R-:W2:Y:S01]  /*8200*/  LDL R10, [R1+0x10] ;  /* 0x00001000010a7983 */ /* 0x004ea20000100800 */
[----:B------:R-:W-:Y:S01]  /*8210*/  MOV R11, 0x400 ;  /* 0x00000400000b7802 */ /* 0x000fe20000000f00 */
[----:B------:R-:W3:Y:S01]  /*8220*/  S2R R12, SR_CgaCtaId ;  /* 0x00000000000c7919 */ /* 0x000ee20000008800 */
[----:B------:R-:W-:Y:S01]  /*8230*/  R2UR UR9, R5 ;  /* 0x00000000050972ca */ /* 0x000fe200000e0000 */
[----:B------:R-:W-:Y:S01]  /*8240*/  UIADD3 UR4, UP0, UR40, 0x370, URZ ;  /* 0x0000037028047890 */ /* 0x000fe2000ff1e03f */
[----:B------:R-:W-:Y:S02]  /*8250*/  R2UR UR12, R0 ;  /* 0x00000000000c72ca */ /* 0x000fe400000e0000 */
[----:B-----5:R-:W-:Y:S01]  /*8260*/  R2UR UR13, R4 ;  /* 0x00000000040d72ca */ /* 0x020fe200000e0000 */
[----:B------:R-:W-:Y:S01]  /*8270*/  UIADD3.X UR5, URZ, UR41, URZ, UP0, !UPT ;  /* 0x000000293f057290 */ /* 0x000fe200087fe43f */
[----:B---3--:R-:W-:-:S05]  /*8280*/  LEA R11, R12, R11, 0x18 ;  /* 0x0000000b0c0b7211 */ /* 0x008fca00078ec0ff */
[----:B------:R-:W-:-:S05]  /*8290*/  IMAD R5, R16, 0x2000, R11 ;  /* 0x0000200010057824 */ /* 0x000fca00078e020b */
[----:B------:R-:W-:Y:S01]  /*82a0*/  R2UR UR8, R5 ;  /* 0x00000000050872ca */ /* 0x000fe200000e0000 */
[----:B------:R-:W-:Y:S01]  /*82b0*/  UIADD3 UR9, UR9, 0x28c30, URZ ;  /* 0x00028c3009097890 */ /* 0x000fe2000fffe03f */
[----:B------:R-:W-:Y:S01]  /*82c0*/  UMOV UR6, 0x0 ;  /* 0x0000000000067882 */ /* 0x000fe20000000000 */
[----:B------:R-:W-:Y:S01]  /*82d0*/  UMOV UR7, 0x14f00000 ;  /* 0x14f0000000077882 */ /* 0x000fe20000000000 */
[----:B------:R-:W-:-:S09]  /*82e0*/  UMOV UR10, URZ ;  /* 0x0000003f000a7c82 */ /* 0x000fd20008000000 */
[----:B------:R-:W-:Y:S01]  /*82f0*/  UIADD3 UR8, UR8, 0x22400, URZ ;  /* 0x0002240008087890 */ /* 0x000fe2000fffe03f */
[----:B--2---:R-:W-:-:S13]  /*8300*/  R2UR UR11, R10 ;  /* 0x000000000a0b72ca */ /* 0x004fda00000e0000 */
[----:B------:R-:W-:-:S09]  /*8310*/  USHF.L.U32 UR11, UR11, 0x6, URZ ;  /* 0x000000060b0b7899 */ /* 0x000fd2000800063f */
[----:B------:R2:W-:Y:S02]  /*8320*/  UTMALDG.4D [UR8], [UR4], desc[UR6] ;  /* 0x00000608040075b4 */ /* 0x0005e40008019000 */
[----:B--2---:R-:W-:Y:S01]  /*8330*/  NOP ;  /* 0x0000000000007918 */ /* 0x004fe20000000000 */
.L_x_50:
[----:B------:R-:W2:Y:S01]  /*8340*/  LDL R12, [R1+0x18] ;  /* 0x00001800010c7983 */ /* 0x000ea20000100800 */
[----:B------:R-:W-:Y:S05]  /*8350*/  WARPSYNC.ALL ;  /* 0x0000000000007948 */ /* 0x000fea0003800000 */
[----:B------:R-:W3:Y:S01]  /*8360*/  S2R R11, SR_CgaCtaId ;  /* 0x00000000000b7919 */ /* 0x000ee20000008800 */
[----:B------:R-:W-:Y:S01]  /*8370*/  MOV R10, 0x400 ;  /* 0x00000400000a7802 */ /* 0x000fe20000000f00 */
[----:B------:R-:W-:Y:S01]  /*8380*/  BAR.SYNC.DEFER_BLOCKING 0x8, 0xa0 ;  /* 0x0202800000007b1d */ /* 0x000fe20000010000 */
[----:B------:R-:W-:-:S13]  /*8390*/  ELECT P1, URZ, PT ;  /* 0x00000000003f782f */ /* 0x000fda0003820000 */
[----:B------:R-:W-:Y:S01]  /*83a0*/  @P1 R2UR UR13, R18 ;  /* 0x00000000120d12ca */ /* 0x000fe200000e0000 */
[----:B------:R-:W-:Y:S01]  /*83b0*/  UIADD3 UR4, UP0, UR40, 0x270, URZ ;  /* 0x0000027028047890 */ /* 0x000fe2000ff1e03f */
[----:B------:R-:W-:Y:S02]  /*83c0*/  @P1 R2UR UR12, R19 ;  /* 0x00000000130c12ca */ /* 0x000fe400000e0000 */
[----:B------:R-:W-:Y:S01]  /*83d0*/  @P1 R2UR UR11, R8 ;  /* 0x00000000080b12ca */ /* 0x000fe200000e0000 */
[----:B------:R-:W-:Y:S01]  /*83e0*/  UIADD3.X UR5, URZ, UR41, URZ, UP0, !UPT ;  /* 0x000000293f057290 */ /* 0x000fe200087fe43f */
[----:B------:R-:W-:Y:S01]  /*83f0*/  BSSY B0, `(.L_x_54) ;  /* 0x000000f000007945 */ /* 0x000fe20003800000 */
[----:B------:R-:W-:Y:S01]  /*8400*/  UMOV UR6, 0x0 ;  /* 0x0000000000067882 */ /* 0x000fe20000000000 */
[----:B------:R-:W-:Y:S01]  /*8410*/  UMOV UR7, 0x12f00000 ;  /* 0x12f0000000077882 */ /* 0x000fe20000000000 */
[----:B------:R-:W-:Y:S01]  /*8420*/  UMOV UR10, URZ ;  /* 0x0000003f000a7c82 */ /* 0x000fe20008000000 */
[----:B------:R-:W-:-:S02]  /*8430*/  @P1 MOV R5, 0x2000 ;  /* 0x0000200000051802 */ /* 0x000fc40000000f00 */
[----:B---3--:R-:W-:-:S04]  /*8440*/  LEA R10, R11, R10, 0x18 ;  /* 0x0000000a0b0a7211 */ /* 0x008fc800078ec0ff */
[----:B------:R-:W-:Y:S01]  /*8450*/  R2UR UR9, R10 ;  /* 0x000000000a0972ca */ /* 0x000fe200000e0000 */
[----:B------:R2:W-:-:S12]  /*8460*/  @P1 SYNCS.ARRIVE.TRANS64 RZ, [R10+URZ+0x28c00], R5 ;  /* 0x028c00050aff19a7 */ /* 0x0005d8000800003f */
[----:B------:R-:W-:Y:S02]  /*8470*/  UIADD3 UR8, UR9, 0x20400, URZ ;  /* 0x0002040009087890 */ /* 0x000fe4000fffe03f */
[----:B------:R-:W-:-:S09]  /*8480*/  UIADD3 UR9, UR9, 0x28c00, URZ ;  /* 0x00028c0009097890 */ /* 0x000fd2000fffe03f */
[----:B------:R3:W-:Y:S01]  /*8490*/  UTMALDG.4D [UR8], [UR4], desc[UR6] ;  /* 0x00000608040075b4 */ /* 0x0007e20008019000 */
[----:B--2---:R-:W-:-:S04]  /*84a0*/  LOP3.LUT R5, R12, 0x1, RZ, 0xc, !PT ;  /* 0x000000010c057812 */ /* 0x004fc800078e0cff */
[----:B------:R-:W-:-:S04]  /*84b0*/  SHF.L.U32 R5, R5, 0x1f, RZ ;  /* 0x0000001f05057819 */ /* 0x000fc800000006ff */
[----:B------:R-:W2:Y:S02]  /*84c0*/  SYNCS.PHASECHK.TRANS64.TRYWAIT P1, [R10+URZ+0x28c20], R5 ;  /* 0x028c20050a0075a7 */ /* 0x000ea4000802017f */
[----:B--23--:R-:W-:Y:S05]  /*84d0*/  @!P1 BRA `(.L_x_55) ;  /* 0x00000024008c9947 */ /* 0x00cfea0003800000 */
.L_x_107:
[----:B------:R-:W-:Y:S05]  /*84e0*/  BSYNC B0 ;  /* 0x0000000000007941 */ /* 0x000fea0003800000 */
.L_x_54:
[----:B------:R-:W-:Y:S04]  /*84f0*/  BSSY B0, `(.L_x_56) ;  /* 0x000004b000007945 */ /* 0x000fe80003800000 */
[----:B------:R-:W-:Y:S05]  /*8500*/  @!P6 BRA `(.L_x_57) ;  /* 0x000000040024e947 */ /* 0x000fea0003800000 */
[----:B------:R-:W3:Y:S01]  /*8510*/  S2R R11, SR_CgaCtaId ;  /* 0x00000000000b7919 */ /* 0x000ee20000008800 */
[----:B--2---:R-:W-:Y:S02]  /*8520*/  MOV R8, 0x400 ;  /* 0x0000040000087802 */ /* 0x004fe40000000f00 */
[----:B------:R-:W-:Y:S01]  /*8530*/  SHF.L.U32 R5, R17, 0x1f, RZ ;  /* 0x0000001f11057819 */ /* 0x000fe200000006ff */
[----:B------:R-:W2:Y:S01]  /*8540*/  S2R R10, SR_TID.X ;  /* 0x00000000000a7919 */ /* 0x000ea20000002100 */
[----:B---3--:R-:W-:-:S04]  /*8550*/  LEA R8, R11, R8, 0x18 ;  /* 0x000000080b087211 */ /* 0x008fc800078ec0ff */
[----:B------:R-:W-:Y:S02]  /*8560*/  LEA R8, R16, R8, 0x3 ;  /* 0x0000000810087211 */ /* 0x000fe400078e18ff */
[----:B--2---:R-:W-:Y:S02]  /*8570*/  LOP3.LUT R10, R10, 0x7f, RZ, 0xc0, !PT ;  /* 0x0000007f0a0a7812 */ /* 0x004fe400078ec0ff */
[----:B------:R-:W2:Y:S02]  /*8580*/  SYNCS.PHASECHK.TRANS64.TRYWAIT P1, [R8+URZ+0x28c60], R5 ;  /* 0x028c6005080075a7 */ /* 0x000ea4000802017f */
[----:B------:R-:W-:Y:S01]  /*8590*/  ISETP.NE.AND P2, PT, R10, RZ, PT ;  /* 0x000000ff0a00720c */ /* 0x000fe20003f45270 */
[----:B--2---:R-:W-:-:S12]  /*85a0*/  @!P1 BRA `(.L_x_58) ;  /* 0x0000002400789947 */ /* 0x004fd80003800000 */
.L_x_108:
[----:B------:R-:W-:Y:S05]  /*85b0*/  @P2 BRA `(.L_x_59) ;  /* 0x00000000001c2947 */ /* 0x000fea0003800000 */
[----:B------:R-:W3:Y:S01]  /*85c0*/  S2R R10, SR_TID.X ;  /* 0x00000000000a7919 */ /* 0x000ee20000002100 */
[----:B--2---:R-:W-:-:S04]  /*85d0*/  IMAD.MOV.U32 R5, RZ, RZ, 0x10000 ;  /* 0x00010000ff057424 */ /* 0x004fc800078e00ff */
[----:B------:R4:W-:Y:S01]  /*85e0*/  SYNCS.ARRIVE.TRANS64 RZ, [R8+URZ+0x28c50], R5 ;  /* 0x028c500508ff79a7 */ /* 0x0009e2000800003f */
[----:B---3--:R-:W-:-:S04]  /*85f0*/  LOP3.LUT R10, R10, 0x1f, RZ, 0xc0, !PT ;  /* 0x0000001f0a0a7812 */ /* 0x008fc800078ec0ff */
[----:B------:R-:W-:-:S13]  /*8600*/  ISETP.NE.AND P1, PT, R10, RZ, PT ;  /* 0x000000ff0a00720c */ /* 0x000fda0003f25270 */
[----:B----4-:R-:W-:Y:S05]  /*8610*/  @!P1 BRA `(.L_x_59) ;  /* 0x0000000000049947 */ /* 0x010fea0003800000 */
[----:B------:R-:W-:Y:S01]  /*8620*/  BPT.TRAP 0x1 ;  /* 0x000000040000795c */ /* 0x000fe20000300000 */
.L_x_59:
[----:B------:R-:W3:Y:S01]  /*8630*/  LDL R10, [R1+0x10] ;  /* 0x00001000010a7983 */ /* 0x000ee20000100800 */
[----:B--2---:R-:W-:Y:S01]  /*8640*/  MOV R5, 0x400 ;  /* 0x0000040000057802 */ /* 0x004fe20000000f00 */
[----:B------:R-:W2:Y:S01]  /*8650*/  S2R R11, SR_CgaCtaId ;  /* 0x00000000000b7919 */ /* 0x000ea20000008800 */
[----:B------:R-:W-:Y:S01]  /*8660*/  R2UR UR9, R8 ;  /* 0x00000000080972ca */ /* 0x000fe200000e0000 */
[----:B------:R-:W-:Y:S01]  /*8670*/  UIADD3 UR4, UP0, UR40, 0x470, URZ ;  /* 0x0000047028047890 */ /* 0x000fe2000ff1e03f */
[----:B------:R-:W-:Y:S02]  /*8680*/  R2UR UR12, R0 ;  /* 0x00000000000c72ca */ /* 0x000fe400000e0000 */
[----:B------:R-:W-:Y:S01]  /*8690*/  R2UR UR13, R4 ;  /* 0x00000000040d72ca */ /* 0x000fe200000e0000 */
[----:B------:R-:W-:Y:S01]  /*86a0*/  UIADD3.X UR5, URZ, UR41, URZ, UP0, !UPT ;  /* 0x000000293f057290 */ /* 0x000fe200087fe43f */
[----:B--2---:R-:W-:-:S04]  /*86b0*/  LEA R5, R11, R5, 0x18 ;  /* 0x000000050b057211 */ /* 0x004fc800078ec0ff */
[----:B------:R-:W-:-:S04]  /*86c0*/  LEA R5, R16, R5, 0x10 ;  /* 0x0000000510057211 */ /* 0x000fc800078e80ff */
[----:B------:R-:W-:Y:S01]  /*86d0*/  R2UR UR14, R5 ;  /* 0x00000000050e72ca */ /* 0x000fe200000e0000 */
[----:B------:R-:W-:Y:S01]  /*86e0*/  UIADD3 UR9, UR9, 0x28c50, URZ ;  /* 0x00028c5009097890 */ /* 0x000fe2000fffe03f */
[----:B------:R-:W-:Y:S01]  /*86f0*/  UMOV UR10, URZ ;  /* 0x0000003f000a7c82 */ /* 0x000fe20008000000 */
[----:B------:R-:W-:Y:S01]  /*8700*/  UMOV UR6, 0x0 ;  /* 0x0000000000067882 */ /* 0x000fe20000000000 */
[----:B------:R-:W-:-:S09]  /*8710*/  UMOV UR7, 0x14f00000 ;  /* 0x14f0000000077882 */ /* 0x000fd20000000000 */
[----:B------:R-:W-:Y:S02]  /*8720*/  UIADD3 UR8, UR14, 0x400, URZ ;  /* 0x000004000e087890 */ /* 0x000fe4000fffe03f */
[----:B------:R-:W-:Y:S02]  /*8730*/  UIADD3 UR15, UR14, 0x2400, URZ ;  /* 0x000024000e0f7890 */ /* 0x000fe4000fffe03f */
[----:B------:R-:W-:Y:S01]  /*8740*/  UIADD3 UR17, UR14, 0x4400, URZ ;  /* 0x000044000e117890 */ /* 0x000fe2000fffe03f */
[----:B------:R-:W-:Y:S01]  /*8750*/  UMOV UR16, 0x40 ;  /* 0x0000004000107882 */ /* 0x000fe20000000000 */
[----:B------:R-:W-:Y:S01]  /*8760*/  UIADD3 UR19, UR14, 0x6400, URZ ;  /* 0x000064000e137890 */ /* 0x000fe2000fffe03f */
[----:B------:R-:W-:Y:S01]  /*8770*/  UMOV UR18, 0x80 ;  /* 0x0000008000127882 */ /* 0x000fe20000000000 */
[----:B------:R-:W-:Y:S01]  /*8780*/  UMOV UR20, 0xc0 ;  /* 0x000000c000147882 */ /* 0x000fe20000000000 */
[----:B------:R-:W-:Y:S01]  /*8790*/  UMOV UR21, 0x100 ;  /* 0x0000010000157882 */ /* 0x000fe20000000000 */
[----:B------:R-:W-:Y:S01]  /*87a0*/  UMOV UR22, 0x140 ;  /* 0x0000014000167882 */ /* 0x000fe20000000000 */
[----:B---3--:R-:W-:-:S13]  /*87b0*/  R2UR UR11, R10 ;  /* 0x000000000a0b72ca */ /* 0x008fda00000e0000 */
[----:B------:R-:W-:-:S09]  /*87c0*/  USHF.L.U32 UR11, UR11, 0x6, URZ ;  /* 0x000000060b0b7899 */ /* 0x000fd2000800063f */
[----:B------:R2:W-:Y:S02]  /*87d0*/  UTMALDG.4D [UR8], [UR4], desc[UR6] ;  /* 0x00000608040075b4 */ /* 0x0005e40008019000 */
[----:B--2---:R-:W-:Y:S01]  /*87e0*/  UMOV UR8, UR15 ;  /* 0x0000000f00087c82 */ /* 0x004fe20008000000 */
[----:B------:R-:W-:Y:S01]  /*87f0*/  UMOV UR10, UR16 ;  /* 0x00000010000a7c82 */ /* 0x000fe20008000000 */
[----:B------:R-:W-:Y:S01]  /*8800*/  UIADD3 UR15, UR14, 0x8400, URZ ;  /* 0x000084000e0f7890 */ /* 0x000fe2000fffe03f */
[----:B------:R2:W-:Y:S01]  /*8810*/  UTMALDG.4D [UR8], [UR4], desc[UR6] ;  /* 0x00000608040075b4 */ /* 0x0005e20008019000 */
[----:B------:R-:W-:Y:S01]  /*8820*/  UIADD3 UR16, UR14, 0xa400, URZ ;  /* 0x0000a4000e107890 */ /* 0x000fe2000fffe03f */
[----:B--2---:R-:W-:Y:S01]  /*8830*/  UMOV UR8, UR17 ;  /* 0x0000001100087c82 */ /* 0x004fe20008000000 */
[----:B------:R-:W-:Y:S02]  /*8840*/  UMOV UR10, UR18 ;  /* 0x00000012000a7c82 */ /* 0x000fe40008000000 */
[----:B------:R2:W-:Y:S01]  /*8850*/  UTMALDG.4D [UR8], [UR4], desc[UR6] ;  /* 0x00000608040075b4 */ /* 0x0005e20008019000 */
[----:B------:R-:W-:Y:S01]  /*8860*/  UIADD3 UR17, UR14, 0xc400, URZ ;  /* 0x0000c4000e117890 */ /* 0x000fe2000fffe03f */
[----:B--2---:R-:W-:Y:S01]  /*8870*/  UMOV UR8, UR19 ;  /* 0x0000001300087c82 */ /* 0x004fe20008000000 */
[----:B------:R-:W-:-:S02]  /*8880*/  UMOV UR10, UR20 ;  /* 0x00000014000a7c82 */ /* 0x000fc40008000000 */
[----:B------:R2:W-:Y:S02]  /*8890*/  UTMALDG.4D [UR8], [UR4], desc[UR6] ;  /* 0x00000608040075b4 */ /* 0x0005e40008019000 */
[----:B--2---:R-:W-:Y:S01]  /*88a0*/  UMOV UR8, UR15 ;  /* 0x0000000f00087c82 */ /* 0x004fe20008000000 */
[----:B------:R-:W-:Y:S01]  /*88b0*/  UMOV UR10, UR21 ;  /* 0x00000015000a7c82 */ /* 0x000fe20008000000 */
[----:B------:R-:W-:Y:S01]  /*88c0*/  UIADD3 UR15, UR14, 0xe400, URZ ;  /* 0x0000e4000e0f7890 */ /* 0x000fe2000fffe03f */
[----:B------:R2:W-:Y:S02]  /*88d0*/  UTMALDG.4D [UR8], [UR4], desc[UR6] ;  /* 0x00000608040075b4 */ /* 0x0005e40008019000 */
[----:B------:R-:W-:Y:S01]  /*88e0*/  UMOV UR14, 0x180 ;  /* 0x00000180000e7882 */ /* 0x000fe20000000000 */
[----:B--2---:R-:W-:Y:S01]  /*88f0*/  UMOV UR8, UR16 ;  /* 0x0000001000087c82 */ /* 0x004fe20008000000 */
[----:B------:R-:W-:Y:S02]  /*8900*/  UMOV UR10, UR22 ;  /* 0x00000016000a7c82 */ /* 0x000fe40008000000 */
[----:B------:R2:W-:Y:S02]  /*8910*/  UTMALDG.4D [UR8], [UR4], desc[UR6] ;  /* 0x00000608040075b4 */ /* 0x0005e40008019000 */
[----:B--2---:R-:W-:Y:S01]  /*8920*/  UMOV UR8, UR17 ;  /* 0x0000001100087c82 */ /* 0x004fe20008000000 */
[----:B------:R-:W-:Y:S01]  /*8930*/  UMOV UR10, UR14 ;  /* 0x0000000e000a7c82 */ /* 0x000fe20008000000 */
[----:B------:R-:W-:Y:S01]  /*8940*/  UMOV UR14, 0x1c0 ;  /* 0x000001c0000e7882 */ /* 0x000fe20000000000 */
[----:B------:R2:W-:Y:S02]  /*8950*/  UTMALDG.4D [UR8], [UR4], desc[UR6] ;  /* 0x00000608040075b4 */ /* 0x0005e40008019000 */
[----:B--2---:R-:W-:Y:S01]  /*8960*/  UMOV UR8, UR15 ;  /* 0x0000000f00087c82 */ /* 0x004fe20008000000 */
[----:B------:R-:W-:-:S02]  /*8970*/  UMOV UR10, UR14 ;  /* 0x0000000e000a7c82 */ /* 0x000fc40008000000 */
[----:B------:R3:W-:Y:S02]  /*8980*/  UTMALDG.4D [UR8], [UR4], desc[UR6] ;  /* 0x00000608040075b4 */ /* 0x0007e40008019000 */
[----:B---3--:R-:W-:Y:S01]  /*8990*/  NOP ;  /* 0x0000000000007918 */ /* 0x008fe20000000000 */
.L_x_57:
[----:B------:R-:W-:Y:S05]  /*89a0*/  BSYNC B0 ;  /* 0x0000000000007941 */ /* 0x000fea0003800000 */
.L_x_56:
[----:B--2---:R-:W2:Y:S01]  /*89b0*/  LDL.LU R5, [R1+0x14] ;  /* 0x0000140001057983 */ /* 0x004ea20000300800 */
[----:B------:R-:W-:-:S04]  /*89c0*/  IADD3 R16, R16, 0x1, RZ ;  /* 0x0000000110107810 */ /* 0x000fc80007ffe0ff */
[----:B------:R-:W-:-:S04]  /*89d0*/  ISETP.NE.AND P1, PT, R16, 0x2, PT ;  /* 0x000000021000780c */ /* 0x000fc80003f25270 */
[----:B------:R-:W-:Y:S02]  /*89e0*/  SEL R8, RZ, 0x1, P1 ;  /* 0x00000001ff087807 */ /* 0x000fe40000800000 */
[----:B------:R-:W-:Y:S02]  /*89f0*/  SEL R16, R16, RZ, P1 ;  /* 0x000000ff10107207 */ /* 0x000fe40000800000 */
[----:B------:R-:W-:Y:S02]  /*8a00*/  LOP3.LUT R17, R17, R8, RZ, 0x3c, !PT ;  /* 0x0000000811117212 */ /* 0x000fe400078e3cff */
[----:B--2---:R-:W-:-:S13]  /*8a10*/  ISETP.GE.AND P2, PT, R5, 0x41, PT ;  /* 0x000000410500780c */ /* 0x004fda0003f46270 */
[----:B------:R-:W-:Y:S05]  /*8a20*/  @!P2 BRA `(.L_x_60) ;  /* 0x000000180038a947 */ /* 0x000fea0003800000 */
[----:B------:R-:W2:Y:S01]  /*8a30*/  LDL R11, [R1+0x8] ;  /* 0x00000800010b7983 */ /* 0x000ea20000100800 */
[----:B------:R-:W-:Y:S01]  /*8a40*/  MOV R5, 0x1 ;  /* 0x0000000100057802 */ /* 0x000fe20000000f00 */
[----:B--2---:R-:W-:Y:S02]  /*8a50*/  IMAD.MOV R10, RZ, RZ, -R11 ;  /* 0x000000ffff0a7224 */ /* 0x004fe400078e0a0b */
[----:B------:R-:W-:-:S03]  /*8a60*/  VIADD R8, R11, 0xfffffffe ;  /* 0xfffffffe0b087836 */ /* 0x000fc60000000000 */
[----:B------:R-:W-:-:S04]  /*8a70*/  VIADDMNMX R10, R10, R5, 0xffffffff, !PT ;  /* 0xffffffff0a0a7446 */ /* 0x000fc80007800105 */
[----:B------:R-:W-:-:S04]  /*8a80*/  IADD3 R5, R11, R10, RZ ;  /* 0x0000000a0b057210 */ /* 0x000fc80007ffe0ff */
[----:B------:R-:W-:-:S04]  /*8a90*/  LOP3.LUT R5, R5, 0x1, RZ, 0xc0, !PT ;  /* 0x0000000105057812 */ /* 0x000fc800078ec0ff */
[----:B------:R-:W-:-:S13]  /*8aa0*/  ISETP.NE.U32.AND P1, PT, R5, 0x1, PT ;  /* 0x000000010500780c */ /* 0x000fda0003f25070 */
[----:B------:R-:W-:Y:S05]  /*8ab0*/  @P1 BRA `(.L_x_61) ;  /* 0x0000000400fc1947 */ /* 0x000fea0003800000 */
[----:B------:R-:W-:Y:S04]  /*8ac0*/  BSSY B0, `(.L_x_62) ;  /* 0x0000077000007945 */ /* 0x000fe80003800000 */
[----:B------:R-:W-:Y:S05]  /*8ad0*/  @!P6 BRA `(.L_x_63) ;  /* 0x0000000400d4e947 */ /* 0x000fea0003800000 */
[----:B------:R-:W-:Y:S05]  /*8ae0*/  @!P0 BRA `(.L_x_64) ;  /* 0x0000000000448947 */ /* 0x000fea0003800000 */
[----:B------:R-:W2:Y:S01]  /*8af0*/  LDC R11, c[0x0][0x41c] ;  /* 0x00010700ff0b7b82 */ /* 0x000ea20000000800 */
[----:B------:R-:W-:Y:S01]  /*8b00*/  ULDC.64 UR4, c[0x0][0x408] ;  /* 0x0001020000047ab9 */ /* 0x000fe20000000a00 */
[----:B--2---:R-:W-:-:S13]  /*8b10*/  ISETP.NE.AND P1, PT, R11, 0x1, PT ;  /* 0x000000010b00780c */ /* 0x004fda0003f25270 */
[----:B------:R-:W2:Y:S02]  /*8b20*/  @P1 LDC.64 R4, c[0x0][0x420] ;  /* 0x00010800ff041b82 */ /* 0x000ea40000000a00 */
[----:B--2---:R-:W-:Y:S01]  /*8b30*/  @P1 IMAD.HI.U32 R12, R8, R4, RZ ;  /* 0x00000004080c1227 */ /* 0x004fe200078e00ff */
[----:B------:R-:W-:-:S04]  /*8b40*/  MOV R4, R8 ;  /* 0x0000000800047202 */ /* 0x000fc80000000f00 */
[----:B------:R-:W-:-:S04]  /*8b50*/  @P1 SHF.R.U32.HI R4, RZ, R5, R12 ;  /* 0x00000005ff041219 */ /* 0x000fc8000001160c */
[----:B------:R-:W-:-:S05]  /*8b60*/  IADD3 R5, -R4, RZ, RZ ;  /* 0x000000ff04057210 */ /* 0x000fca0007ffe1ff */
[----:B------:R-:W-:Y:S01]  /*8b70*/  IMAD R8, R11, R5, R8 ;  /* 0x000000050b087224 */ /* 0x000fe200078e0208 */
[--C-:B------:R-:W-:Y:S01]  /*8b80*/  SHF.R.S32.HI R5, RZ, 0x1f, R4.reuse ;  /* 0x0000001fff057819 */ /* 0x100fe20000011404 */
[----:B------:R-:W-:Y:S02]  /*8b90*/  IMAD R11, R7, UR4, RZ ;  /* 0x00000004070b7c24 */ /* 0x000fe4000f8e02ff */
[----:B------:R-:W-:-:S04]  /*8ba0*/  IMAD.WIDE.U32 R4, R6, UR4, R4 ;  /* 0x0000000406047c25 */ /* 0x000fc8000f8e0004 */
[----:B------:R-:W-:Y:S01]  /*8bb0*/  IMAD R11, R6, UR5, R11 ;  /* 0x00000005060b7c24 */ /* 0x000fe2000f8e020b */
[----:B------:R-:W-:-:S03]  /*8bc0*/  LEA R2, P1, R4, R2, 0x2 ;  /* 0x0000000204027211 */ /* 0x000fc600078210ff */
[----:B------:R-:W-:-:S05]  /*8bd0*/  IMAD.IADD R11, R11, 0x1, R5 ;  /* 0x000000010b0b7824 */ /* 0x000fca00078e0205 */
[----:B------:R-:W-:-:S05]  /*8be0*/  LEA.HI.X R3, R4, R3, R11, 0x2, P1 ;  /* 0x0000000304037211 */ /* 0x000fca00008f140b */
[----:B------:R2:W5:Y:S02]  /*8bf0*/  LDG.E R4, desc[UR48][R2.64] ;  /* 0x0000003002047981 */ /* 0x000564000c1e1900 */
.L_x_64:
[----:B--2---:R-:W2:Y:S01]  /*8c00*/  S2R R3, SR_CgaCtaId ;  /* 0x0000000000037919 */ /* 0x004ea20000008800 */
[----:B------:R-:W-:Y:S01]  /*8c10*/  MOV R2, 0x400 ;  /* 0x0000040000027802 */ /* 0x000fe20000000f00 */
[----:B------:R-:W3:Y:S03]  /*8c20*/  S2R R5, SR_TID.X ;  /* 0x0000000000057919 */ /* 0x000ee60000002100 */
[----:B--2---:R-:W-:Y:S02]  /*8c30*/  LEA R2, R3, R2, 0x18 ;  /* 0x0000000203027211 */ /* 0x004fe400078ec0ff */
[----:B------:R-:W-:Y:S02]  /*8c40*/  SHF.L.U32 R3, R17, 0x1f, RZ ;  /* 0x0000001f11037819 */ /* 0x000fe400000006ff */
[----:B------:R-:W-:Y:S02]  /*8c50*/  LEA R2, R16, R2, 0x3 ;  /* 0x0000000210027211 */ /* 0x000fe400078e18ff */
[----:B---3--:R-:W-:-:S02]  /*8c60*/  LOP3.LUT R5, R5, 0x7f, RZ, 0xc0, !PT ;  /* 0x0000007f05057812 */ /* 0x008fc400078ec0ff */
[----:B------:R-:W2:Y:S02]  /*8c70*/  SYNCS.PHASECHK.TRANS64.TRYWAIT P2, [R2+URZ+0x28c40], R3 ;  /* 0x028c4003020075a7 */ /* 0x000ea4000804017f */
[----:B------:R-:W-:Y:S01]  /*8c80*/  ISETP.NE.AND P1, PT, R5, RZ, PT ;  /* 0x000000ff0500720c */ /* 0x000fe20003f25270 */
[----:B--2---:R-:W-:-:S12]  /*8c90*/  @!P2 BRA `(.L_x_65) ;  /* 0x0000001c00d0a947 */ /* 0x004fd80003800000 */
.L_x_109:
[----:B------:R-:W-:Y:S05]  /*8ca0*/  @P1 BRA `(.L_x_66) ;  /* 0x00000000001c1947 */ /* 0x000fea0003800000 */
[----:B------:R-:W3:Y:S01]  /*8cb0*/  S2R R11, SR_TID.X ;  /* 0x00000000000b7919 */ /* 0x000ee20000002100 */
[----:B------:R-:W-:-:S04]  /*8cc0*/  MOV R5, 0x2000 ;  /* 0x0000200000057802 */ /* 0x000fc80000000f00 */
[----:B------:R4:W-:Y:S01]  /*8cd0*/  SYNCS.ARRIVE.TRANS64 RZ, [R2+URZ+0x28c30], R5 ;  /* 0x028c300502ff79a7 */ /* 0x0009e2000800003f */
[----:B---3--:R-:W-:-:S04]  /*8ce0*/  LOP3.LUT R11, R11, 0x1f, RZ, 0xc0, !PT ;  /* 0x0000001f0b0b7812 */ /* 0x008fc800078ec0ff */
[----:B------:R-:W-:-:S13]  /*8cf0*/  ISETP.NE.AND P2, PT, R11, RZ, PT ;  /* 0x000000ff0b00720c */ /* 0x000fda0003f45270 */
[----:B----4-:R-:W-:Y:S05]  /*8d00*/  @!P2 BRA `(.L_x_66) ;  /* 0x000000000004a947 */ /* 0x010fea0003800000 */
[----:B------:R-:W-:Y:S01]  /*8d10*/  BPT.TRAP 0x1 ;  /* 0x000000040000795c */ /* 0x000fe20000300000 */
.L_x_66:
[----:B------:R-:W3:Y:S01]  /*8d20*/  S2R R11, SR_CgaCtaId ;  /* 0x00000000000b7919 */ /* 0x000ee20000008800 */
[----:B------:R-:W-:Y:S01]  /*8d30*/  MOV R5, 0x400 ;  /* 0x0000040000057802 */ /* 0x000fe20000000f00 */
[----:B------:R-:W-:Y:S01]  /*8d40*/  UIADD3 UR4, UP0, UR40, 0x370, URZ ;  /* 0x0000037028047890 */ /* 0x000fe2000ff1e03f */
[----:B------:R-:W-:Y:S01]  /*8d50*/  R2UR UR9, R2 ;  /* 0x00000000020972ca */ /* 0x000fe200000e0000 */
[----:B------:R-:W-:Y:S01]  /*8d60*/  UMOV UR6, 0x0 ;  /* 0x0000000000067882 */ /* 0x000fe20000000000 */
[----:B------:R-:W-:Y:S01]  /*8d70*/  SHF.L.U32 R8, R8, 0x6, RZ ;  /* 0x0000000608087819 */ /* 0x000fe200000006ff */
[----:B------:R-:W-:Y:S01]  /*8d80*/  UIADD3.X UR5, URZ, UR41, URZ, UP0, !UPT ;  /* 0x000000293f057290 */ /* 0x000fe200087fe43f */
[----:B------:R-:W-:Y:S01]  /*8d90*/  R2UR UR12, R0 ;  /* 0x00000000000c72ca */ /* 0x000fe200000e0000 */
[----:B------:R-:W-:Y:S01]  /*8da0*/  UMOV UR7, 0x14f00000 ;  /* 0x14f0000000077882 */ /* 0x000fe20000000000 */
[----:B-----5:R-:W-:Y:S01]  /*8db0*/  R2UR UR13, R4 ;  /* 0x00000000040d72ca */ /* 0x020fe200000e0000 */
[----:B------:R-:W-:Y:S01]  /*8dc0*/  UMOV UR10, URZ ;  /* 0x0000003f000a7c82 */ /* 0x000fe20008000000 */
[----:B------:R-:W-:-:S05]  /*8dd0*/  R2UR UR11, R8 ;  /* 0x00000000080b72ca */ /* 0x000fca00000e0000 */
[----:B------:R-:W-:Y:S01]  /*8de0*/  UIADD3 UR9, UR9, 0x28c30, URZ ;  /* 0x00028c3009097890 */ /* 0x000fe2000fffe03f */
[----:B---3--:R-:W-:-:S05]  /*8df0*/  LEA R5, R11, R5, 0x18 ;  /* 0x000000050b057211 */ /* 0x008fca00078ec0ff */
[----:B------:R-:W-:-:S05]  /*8e00*/  IMAD R5, R16, 0x2000, R5 ;  /* 0x0000200010057824 */ /* 0x000fca00078e0205 */
[----:B------:R-:W-:-:S13]  /*8e10*/  R2UR UR8, R5 ;  /* 0x00000000050872ca */ /* 0x000fda00000e0000 */
[----:B------:R-:W-:-:S09]  /*8e20*/  UIADD3 UR8, UR8, 0x22400, URZ ;  /* 0x0002240008087890 */ /* 0x000fd2000fffe03f */
[----:B------:R3:W-:Y:S01]  /*8e30*/  UTMALDG.4D [UR8], [UR4], desc[UR6] ;  /* 0x00000608040075b4 */ /* 0x0007e20008019000 */
[----:B------:R-:W4:Y:S02]  /*8e40*/  SYNCS.PHASECHK.TRANS64.TRYWAIT P2, [R2+URZ+0x28c60], R3 ;  /* 0x028c6003020075a7 */ /* 0x000f24000804017f */
[----:B---34-:R-:W-:Y:S05]  /*8e50*/  @!P2 BRA `(.L_x_67) ;  /* 0x0000001c0074a947 */ /* 0x018fea0003800000 */
.L_x_110:
[----:B------:R-:W-:Y:S05]  /*8e60*/  @P1 BRA `(.L_x_68) ;  /* 0x00000000001c1947 */ /* 0x000fea0003800000 */
[----:B------:R-:W4:Y:S01]  /*8e70*/  S2R R5, SR_TID.X ;  /* 0x0000000000057919 */ /* 0x000f220000002100 */
[----:B--23--:R-:W-:-:S04]  /*8e80*/  MOV R3, 0x10000 ;  /* 0x0001000000037802 */ /* 0x00cfc80000000f00 */
[----:B------:R2:W-:Y:S01]  /*8e90*/  SYNCS.ARRIVE.TRANS64 RZ, [R2+URZ+0x28c50], R3 ;  /* 0x028c500302ff79a7 */ /* 0x0005e2000800003f */
[----:B----4-:R-:W-:-:S04]  /*8ea0*/  LOP3.LUT R5, R5, 0x1f, RZ, 0xc0, !PT ;  /* 0x0000001f05057812 */ /* 0x010fc800078ec0ff */
[----:B------:R-:W-:-:S13]  /*8eb0*/  ISETP.NE.AND P1, PT, R5, RZ, PT ;  /* 0x000000ff0500720c */ /* 0x000fda0003f25270 */
[----:B--2---:R-:W-:Y:S05]  /*8ec0*/  @!P1 BRA `(.L_x_68) ;  /* 0x0000000000049947 */ /* 0x004fea0003800000 */
[----:B------:R-:W-:Y:S01]  /*8ed0*/  BPT.TRAP 0x1 ;  /* 0x000000040000795c */ /* 0x000fe20000300000 */
.L_x_68:
[----:B------:R-:W4:Y:S01]  /*8ee0*/  S2R R5, SR_CgaCtaId ;  /* 0x0000000000057919 */ /* 0x000f220000008800 */
[----:B--23--:R-:W-:Y:S01]  /*8ef0*/  MOV R3, 0x400 ;  /* 0x0000040000037802 */ /* 0x00cfe20000000f00 */
[----:B------:R-:W-:Y:S01]  /*8f00*/  UIADD3 UR4, UP0, UR40, 0x470, URZ ;  /* 0x0000047028047890 */ /* 0x000fe2000ff1e03f */
[----:B------:R-:W-:Y:S01]  /*8f10*/  R2UR UR9, R2 ;  /* 0x00000000020972ca */ /* 0x000fe200000e0000 */
[----:B------:R-:W-:Y:S01]  /*8f20*/  UMOV UR10, URZ ;  /* 0x0000003f000a7c82 */ /* 0x000fe20008000000 */
[----:B------:R-:W-:Y:S01]  /*8f30*/  R2UR UR11, R8 ;  /* 0x00000000080b72ca */ /* 0x000fe200000e0000 */
[----:B------:R-:W-:Y:S01]  /*8f40*/  UIADD3.X UR5, URZ, UR41, URZ, UP0, !UPT ;  /* 0x000000293f057290 */ /* 0x000fe200087fe43f */
[----:B------:R-:W-:Y:S01]  /*8f50*/  R2UR UR12, R0 ;  /* 0x00000000000c72ca */ /* 0x000fe200000e0000 */
[----:B------:R-:W-:Y:S01]  /*8f60*/  UMOV UR6, 0x0 ;  /* 0x0000000000067882 */ /* 0x000fe20000000000 */
[----:B------:R-:W-:Y:S01]  /*8f70*/  R2UR UR13, R4 ;  /* 0x00000000040d72ca */ /* 0x000fe200000e0000 */
[----:B------:R-:W-:Y:S01]  /*8f80*/  UMOV UR7, 0x14f00000 ;  /* 0x14f0000000077882 */ /* 0x000fe20000000000 */
[----:B------:R-:W-:Y:S01]  /*8f90*/  UMOV UR18, 0x40 ;  /* 0x0000004000127882 */ /* 0x000fe20000000000 */
[----:B------:R-:W-:Y:S01]  /*8fa0*/  UMOV UR19, 0x80 ;  /* 0x0000008000137882 */ /* 0x000fe20000000000 */
[----:B------:R-:W-:Y:S01]  /*8fb0*/  UMOV UR20, 0xc0 ;  /* 0x000000c000147882 */ /* 0x000fe20000000000 */
[----:B------:R-:W-:Y:S01]  /*8fc0*/  UMOV UR21, 0x100 ;  /* 0x0000010000157882 */ /* 0x000fe20000000000 */
[----:B------:R-:W-:Y:S01]  /*8fd0*/  UMOV UR22, 0x140 ;  /* 0x0000014000167882 */ /* 0x000fe20000000000 */
[----:B------:R-:W-:Y:S01]  /*8fe0*/  UIADD3 UR9, UR9, 0x28c50, URZ ;  /* 0x00028c5009097890 */ /* 0x000fe2000fffe03f */
[----:B----4-:R-:W-:-:S05]  /*8ff0*/  LEA R3, R5, R3, 0x18 ;  /* 0x0000000305037211 */ /* 0x010fca00078ec0ff */
[----:B------:R-:W-:-:S05]  /*9000*/  IMAD R2, R16, 0x10000, R3 ;  /* 0x0001000010027824 */ /* 0x000fca00078e0203 */
[----:B------:R-:W-:-:S13]  /*9010*/  R2UR UR14, R2 ;  /* 0x00000000020e72ca */ /* 0x000fda00000e0000 */
[----:B------:R-:W-:Y:S02]  /*9020*/  UIADD3 UR8, UR14, 0x400, URZ ;  /* 0x000004000e087890 */ /* 0x000fe4000fffe03f */
[----:B------:R-:W-:Y:S02]  /*9030*/  UIADD3 UR15, UR14, 0x2400, URZ ;  /* 0x000024000e0f7890 */ /* 0x000fe4000fffe03f */
[----:B------:R-:W-:Y:S02]  /*9040*/  UIADD3 UR16, UR14, 0x4400, URZ ;  /* 0x000044000e107890 */ /* 0x000fe4000fffe03f */
[----:B------:R-:W-:-:S03]  /*9050*/  UIADD3 UR17, UR14, 0x6400, URZ ;  /* 0x000064000e117890 */ /* 0x000fc6000fffe03f */
[----:B------:R2:W-:Y:S02]  /*9060*/  UTMALDG.4D [UR8], [UR4], desc[UR6] ;  /* 0x00000608040075b4 */ /* 0x0005e40008019000 */
[----:B--2---:R-:W-:Y:S01]  /*9070*/  UMOV UR8, UR15 ;  /* 0x0000000f00087c82 */ /* 0x004fe20008000000 */
[----:B------:R-:W-:Y:S01]  /*9080*/  UMOV UR10, UR18 ;  /* 0x00000012000a7c82 */ /* 0x000fe20008000000 */
[----:B------:R-:W-:Y:S01]  /*9090*/  UIADD3 UR15, UR14, 0x8400, URZ ;  /* 0x000084000e0f7890 */ /* 0x000fe2000fffe03f */
        /* <DEDUP_REMOVED lines=8> */
[----:B------:R2:W-:Y:S01]  /*9120*/  UTMALDG.4D [UR8], [UR4], desc[UR6] ;  /* 0x00000608040075b4 */ /* 0x0005e20008019000 */
[----:B------:R-:W-:Y:S01]  /*9130*/  UIADD3 UR14, UR14, 0xe400, URZ ;  /* 0x0000e4000e0e7890 */ /* 0x000fe2000fffe03f */
[----:B--2---:R-:W-:Y:S01]  /*9140*/  UMOV UR8, UR15 ;  /* 0x0000000f00087c82 */ /* 0x004fe20008000000 */
[----:B------:R-:W-:Y:S01]  /*9150*/  UMOV UR10, UR21 ;  /* 0x00000015000a7c82 */ /* 0x000fe20008000000 */
[----:B------:R-:W-:Y:S01]  /*9160*/  UMOV UR15, 0x180 ;  /* 0x00000180000f7882 */ /* 0x000fe20000000000 */
[----:B------:R2:W-:Y:S02]  /*9170*/  UTMALDG.4D [UR8], [UR4], desc[UR6] ;  /* 0x00000608040075b4 */ /* 0x0005e40008019000 */
[----:B--2---:R-:W-:Y:S01]  /*9180*/  UMOV UR8, UR16 ;  /* 0x0000001000087c82 */ /* 0x004fe20008000000 */
[----:B------:R-:W-:-:S02]  /*9190*/  UMOV UR10, UR22 ;  /* 0x00000016000a7c82 */ /* 0x000fc40008000000 */
[----:B------:R2:W-:Y:S02]  /*91a0*/  UTMALDG.4D [UR8], [UR4], desc[UR6] ;  /* 0x00000608040075b4 */ /* 0x0005e40008019000 */
[----:B--2---:R-:W-:Y:S01]  /*91b0*/  UMOV UR8, UR17 ;  /* 0x0000001100087c82 */ /* 0x004fe20008000000 */
[----:B------:R-:W-:Y:S01]  /*91c0*/  UMOV UR10, UR15 ;  /* 0x0000000f000a7c82 */ /* 0x000fe20008000000 */
[----:B------:R-:W-:Y:S01]  /*91d0*/  UMOV UR15, 0x1c0 ;  /* 0x000001c0000f7882 */ /* 0x000fe20000000000 */
[----:B------:R2:W-:Y:S02]  /*91e0*/  UTMALDG.4D [UR8], [UR4], desc[UR6] ;  /* 0x00000608040075b4 */ /* 0x0005e40008019000 */
[----:B--2---:R-:W-:Y:S01]  /*91f0*/  UMOV UR8, UR14 ;  /* 0x0000000e00087c82 */ /* 0x004fe20008000000 */
[----:B------:R-:W-:Y:S02]  /*9200*/  UMOV UR10, UR15 ;  /* 0x0000000f000a7c82 */ /* 0x000fe40008000000 */
[----:B------:R2:W-:Y:S02]  /*9210*/  UTMALDG.4D [UR8], [UR4], desc[UR6] ;  /* 0x00000608040075b4 */ /* 0x0005e40008019000 */
[----:B--2---:R-:W-:Y:S01]  /*9220*/  NOP ;  /* 0x0000000000007918 */ /* 0x004fe20000000000 */
.L_x_63:
[----:B------:R-:W-:Y:S05]  /*9230*/  BSYNC B0 ;  /* 0x0000000000007941 */ /* 0x000fea0003800000 */
.L_x_62:
[----:B------:R-:W2:Y:S01]  /*9240*/  LDL.LU R3, [R1+0x8] ;  /* 0x0000080001037983 */ /* 0x000ea20000300800 */
[----:B------:R-:W-:-:S04]  /*9250*/  IADD3 R16, R16, 0x1, RZ ;  /* 0x0000000110107810 */ /* 0x000fc80007ffe0ff */
[----:B------:R-:W-:-:S04]  /*9260*/  ISETP.NE.AND P1, PT, R16, 0x2, PT ;  /* 0x000000021000780c */ /* 0x000fc80003f25270 */
[----:B------:R-:W-:Y:S02]  /*9270*/  SEL R2, RZ, 0x1, P1 ;  /* 0x00000001ff027807 */ /* 0x000fe40000800000 */
[----:B------:R-:W-:Y:S02]  /*9280*/  SEL R16, R16, RZ, P1 ;  /* 0x000000ff10107207 */ /* 0x000fe40000800000 */
[----:B------:R-:W-:Y:S02]  /*9290*/  LOP3.LUT R17, R17, R2, RZ, 0x3c, !PT ;  /* 0x0000000211117212 */ /* 0x000fe400078e3cff */
[----:B--2---:R-:W-:-:S07]  /*92a0*/  IADD3 R8, R3, -0x3, RZ ;  /* 0xfffffffd03087810 */ /* 0x004fce0007ffe0ff */
.L_x_61:
[----:B------:R-:W-:Y:S01]  /*92b0*/  IMAD.MOV R10, RZ, RZ, -R10 ;  /* 0x000000ffff0a7224 */ /* 0x000fe200078e0a0a */
[----:B------:R-:W-:Y:S04]  /*92c0*/  BSSY B0, `(.L_x_60) ;  /* 0x0000104000007945 */ /* 0x000fe80003800000 */
[----:B------:R-:W-:-:S13]  /*92d0*/  ISETP.NE.AND P1, PT, R9, R10, PT ;  /* 0x0000000a0900720c */ /* 0x000fda0003f25270 */
[----:B------:R-:W-:Y:S05]  /*92e0*/  @!P1 BRA `(.L_x_69) ;  /* 0x0000001000049947 */ /* 0x000fea0003800000 */
.L_x_84:
[----:B------:R-:W-:Y:S04]  /*92f0*/  BSSY B1, `(.L_x_70) ;  /* 0x0000079000017945 */ /* 0x000fe80003800000 */
[----:B------:R-:W-:Y:S05]  /*9300*/  @!P6 BRA `(.L_x_71) ;  /* 0x0000000400dce947 */ /* 0x000fea0003800000 */
[----:B-1----:R-:W-:Y:S01]  /*9310*/  MOV R9, R8 ;  /* 0x0000000800097202 */ /* 0x002fe20000000f00 */
[----:B------:R-:W-:Y:S06]  /*9320*/  @!P0 BRA `(.L_x_72) ;  /* 0x0000000000488947 */ /* 0x000fec0003800000 */
[----:B------:R-:W1:Y:S01]  /*9330*/  LDC R10, c[0x0][0x41c] ;  /* 0x00010700ff0a7b82 */ /* 0x000e620000000800 */
[----:B------:R-:W-:Y:S02]  /*9340*/  ULDC.64 UR4, c[0x0][0x408] ;  /* 0x0001020000047ab9 */ /* 0x000fe40000000a00 */
[----:B------:R-:W-:-:S04]  /*9350*/  IMAD R11, R7, UR4, RZ ;  /* 0x00000004070b7c24 */ /* 0x000fc8000f8e02ff */
[----:B------:R-:W-:Y:S01]  /*9360*/  IMAD R11, R6, UR5, R11 ;  /* 0x00000005060b7c24 */ /* 0x000fe2000f8e020b */
[----:B-1----:R-:W-:-:S13]  /*9370*/  ISETP.NE.AND P1, PT, R10, 0x1, PT ;  /* 0x000000010a00780c */ /* 0x002fda0003f25270 */
[----:B------:R-:W1:Y:S02]  /*9380*/  @P1 LDC.64 R2, c[0x0][0x420] ;  /* 0x00010800ff021b82 */ /* 0x000e640000000a00 */
[----:B-1----:R-:W-:Y:S01]  /*9390*/  @P1 IMAD.HI.U32 R4, R8, R2, RZ ;  /* 0x0000000208041227 */ /* 0x002fe200078e00ff */
[----:B------:R-:W-:-:S04]  /*93a0*/  MOV R2, R8 ;  /* 0x0000000800027202 */ /* 0x000fc80000000f00 */
[----:B------:R-:W-:Y:S02]  /*93b0*/  @P1 SHF.R.U32.HI R2, RZ, R3, R4 ;  /* 0x00000003ff021219 */ /* 0x000fe40000011604 */
[----:B------:R-:W1:Y:S02]  /*93c0*/  LDC.64 R4, c[0x0][0x3f8] ;  /* 0x0000fe00ff047b82 */ /* 0x000e640000000a00 */
[--C-:B------:R-:W-:Y:S01]  /*93d0*/  SHF.R.S32.HI R3, RZ, 0x1f, R2.reuse ;  /* 0x0000001fff037819 */ /* 0x100fe20000011402 */
[--C-:B------:R-:W-:Y:S02]  /*93e0*/  IMAD.MOV R9, RZ, RZ, -R2.reuse ;  /* 0x000000ffff097224 */ /* 0x100fe400078e0a02 */
[----:B------:R-:W-:-:S04]  /*93f0*/  IMAD.WIDE.U32 R2, R6, UR4, R2 ;  /* 0x0000000406027c25 */ /* 0x000fc8000f8e0002 */
[----:B------:R-:W-:Y:S01]  /*9400*/  IMAD R9, R10, R9, R8 ;  /* 0x000000090a097224 */ /* 0x000fe200078e0208 */
[----:B------:R-:W-:Y:S02]  /*9410*/  IADD3 R11, R11, R3, RZ ;  /* 0x000000030b0b7210 */ /* 0x000fe40007ffe0ff */
[----:B-1----:R-:W-:-:S04]  /*9420*/  LEA R4, P1, R2, R4, 0x2 ;  /* 0x0000000402047211 */ /* 0x002fc800078210ff */
[----:B------:R-:W-:-:S05]  /*9430*/  LEA.HI.X R5, R2, R5, R11, 0x2, P1 ;  /* 0x0000000502057211 */ /* 0x000fca00008f140b */
[----:B------:R1:W5:Y:S04]  /*9440*/  LDG.E R4, desc[UR48][R4.64] ;  /* 0x0000003004047981 */ /* 0x000368000c1e1900 */
.L_x_72:
[----:B------:R-:W2:Y:S01]  /*9450*/  S2R R3, SR_CgaCtaId ;  /* 0x0000000000037919 */ /* 0x000ea20000008800 */
[----:B------:R-:W-:Y:S01]  /*9460*/  MOV R2, 0x400 ;  /* 0x0000040000027802 */ /* 0x000fe20000000f00 */
[----:B-1----:R-:W1:Y:S03]  /*9470*/  S2R R5, SR_TID.X ;  /* 0x0000000000057919 */ /* 0x002e660000002100 */
[----:B--2---:R-:W-:-:S04]  /*9480*/  LEA R2, R3, R2, 0x18 ;  /* 0x0000000203027211 */ /* 0x004fc800078ec0ff */
[----:B------:R-:W-:Y:S02]  /*9490*/  LEA R3, R16, R2, 0x3 ;  /* 0x0000000210037211 */ /* 0x000fe400078e18ff */
[----:B------:R-:W-:Y:S02]  /*94a0*/  SHF.L.U32 R2, R17, 0x1f, RZ ;  /* 0x0000001f11027819 */ /* 0x000fe400000006ff */
[----:B-1----:R-:W-:Y:S02]  /*94b0*/  LOP3.LUT R5, R5, 0x7f, RZ, 0xc0, !PT ;  /* 0x0000007f05057812 */ /* 0x002fe400078ec0ff */
[----:B------:R-:W1:Y:S02]  /*94c0*/  SYNCS.PHASECHK.TRANS64.TRYWAIT P2, [R3+URZ+0x28c40], R2 ;  /* 0x028c4002030075a7 */ /* 0x000e64000804017f */
[----:B------:R-:W-:Y:S01]  /*94d0*/  ISETP.NE.AND P1, PT, R5, RZ, PT ;  /* 0x000000ff0500720c */ /* 0x000fe20003f25270 */
[----:B-1----:R-:W-:-:S12]  /*94e0*/  @!P2 BRA `(.L_x_73) ;  /* 0x0000001400e4a947 */ /* 0x002fd80003800000 */
.L_x_111:
[----:B------:R-:W-:Y:S05]  /*94f0*/  @P1 BRA `(.L_x_74) ;  /* 0x00000000001c1947 */ /* 0x000fea0003800000 */
[----:B------:R-:W2:Y:S01]  /*9500*/  S2R R5, SR_TID.X ;  /* 0x0000000000057919 */ /* 0x000ea20000002100 */
[----:B------:R-:W-:-:S04]  /*9510*/  IMAD.MOV.U32 R10, RZ, RZ, 0x2000 ;  /* 0x00002000ff0a7424 */ /* 0x000fc800078e00ff */
[----:B------:R3:W-:Y:S01]  /*9520*/  SYNCS.ARRIVE.TRANS64 RZ, [R3+URZ+0x28c30], R10 ;  /* 0x028c300a03ff79a7 */ /* 0x0007e2000800003f */
[----:B--2---:R-:W-:-:S04]  /*9530*/  LOP3.LUT R5, R5, 0x1f, RZ, 0xc0, !PT ;  /* 0x0000001f05057812 */ /* 0x004fc800078ec0ff */
[----:B------:R-:W-:-:S13]  /*9540*/  ISETP.NE.AND P2, PT, R5, RZ, PT ;  /* 0x000000ff0500720c */ /* 0x000fda0003f45270 */
[----:B---3--:R-:W-:Y:S05]  /*9550*/  @!P2 BRA `(.L_x_74) ;  /* 0x000000000004a947 */ /* 0x008fea0003800000 */
[----:B------:R-:W-:Y:S01]  /*9560*/  BPT.TRAP 0x1 ;  /* 0x000000040000795c */ /* 0x000fe20000300000 */
.L_x_74:
[----:B------:R-:W2:Y:S01]  /*9570*/  S2R R10, SR_CgaCtaId ;  /* 0x00000000000a7919 */ /* 0x000ea20000008800 */
[----:B------:R-:W-:Y:S01]  /*9580*/  MOV R5, 0x400 ;  /* 0x0000040000057802 */ /* 0x000fe20000000f00 */
[----:B------:R-:W-:Y:S01]  /*9590*/  UIADD3 UR4, UP0, UR40, 0x370, URZ ;  /* 0x0000037028047890 */ /* 0x000fe2000ff1e03f */
[----:B------:R-:W-:Y:S01]  /*95a0*/  R2UR UR9, R3 ;  /* 0x00000000030972ca */ /* 0x000fe200000e0000 */
[----:B------:R-:W-:Y:S01]  /*95b0*/  UMOV UR6, 0x0 ;  /* 0x0000000000067882 */ /* 0x000fe20000000000 */
[----:B------:R-:W-:Y:S01]  /*95c0*/  R2UR UR12, R0 ;  /* 0x00000000000c72ca */ /* 0x000fe200000e0000 */
[----:B------:R-:W-:Y:S01]  /*95d0*/  UIADD3.X UR5, URZ, UR41, URZ, UP0, !UPT ;  /* 0x000000293f057290 */ /* 0x000fe200087fe43f */
[----:B-----5:R-:W-:Y:S01]  /*95e0*/  R2UR UR13, R4 ;  /* 0x00000000040d72ca */ /* 0x020fe200000e0000 */
[----:B------:R-:W-:Y:S01]  /*95f0*/  UMOV UR7, 0x14f00000 ;  /* 0x14f0000000077882 */ /* 0x000fe20000000000 */
[----:B------:R-:W-:-:S07]  /*9600*/  UMOV UR10, URZ ;  /* 0x0000003f000a7c82 */ /* 0x000fce0008000000 */
[----:B------:R-:W-:Y:S01]  /*9610*/  UIADD3 UR9, UR9, 0x28c30, URZ ;  /* 0x00028c3009097890 */ /* 0x000fe2000fffe03f */
[----:B--2---:R-:W-:-:S04]  /*9620*/  LEA R5, R10, R5, 0x18 ;  /* 0x000000050a057211 */ /* 0x004fc800078ec0ff */
[----:B------:R-:W-:-:S04]  /*9630*/  LEA R5, R16, R5, 0xd ;  /* 0x0000000510057211 */ /* 0x000fc800078e68ff */
[----:B------:R-:W-:Y:S02]  /*9640*/  R2UR UR8, R5 ;  /* 0x00000000050872ca */ /* 0x000fe400000e0000 */
[----:B------:R-:W-:-:S04]  /*9650*/  SHF.L.U32 R5, R9, 0x6, RZ ;  /* 0x0000000609057819 */ /* 0x000fc800000006ff */
[----:B------:R-:W-:-:S07]  /*9660*/  R2UR UR11, R5 ;  /* 0x00000000050b72ca */ /* 0x000fce00000e0000 */
[----:B------:R-:W-:-:S09]  /*9670*/  UIADD3 UR8, UR8, 0x22400, URZ ;  /* 0x0002240008087890 */ /* 0x000fd2000fffe03f */
[----:B------:R2:W-:Y:S01]  /*9680*/  UTMALDG.4D [UR8], [UR4], desc[UR6] ;  /* 0x00000608040075b4 */ /* 0x0005e20008019000 */
[----:B------:R-:W3:Y:S02]  /*9690*/  SYNCS.PHASECHK.TRANS64.TRYWAIT P2, [R3+URZ+0x28c60], R2 ;  /* 0x028c6002030075a7 */ /* 0x000ee4000804017f */
[----:B--23--:R-:W-:Y:S05]  /*96a0*/  @!P2 BRA `(.L_x_75) ;  /* 0x000000140088a947 */ /* 0x00cfea0003800000 */
.L_x_112:
[----:B------:R-:W-:Y:S05]  /*96b0*/  @P1 BRA `(.L_x_76) ;  /* 0x00000000001c1947 */ /* 0x000fea0003800000 */
[----:B------:R-:W3:Y:S01]  /*96c0*/  S2R R9, SR_TID.X ;  /* 0x0000000000097919 */ /* 0x000ee20000002100 */
[----:B-12---:R-:W-:-:S04]  /*96d0*/  IMAD.MOV.U32 R2, RZ, RZ, 0x10000 ;  /* 0x00010000ff027424 */ /* 0x006fc800078e00ff */
[----:B------:R4:W-:Y:S01]  /*96e0*/  SYNCS.ARRIVE.TRANS64 RZ, [R3+URZ+0x28c50], R2 ;  /* 0x028c500203ff79a7 */ /* 0x0009e2000800003f */
[----:B---3--:R-:W-:-:S04]  /*96f0*/  LOP3.LUT R9, R9, 0x1f, RZ, 0xc0, !PT ;  /* 0x0000001f09097812 */ /* 0x008fc800078ec0ff */
[----:B------:R-:W-:-:S13]  /*9700*/  ISETP.NE.AND P1, PT, R9, RZ, PT ;  /* 0x000000ff0900720c */ /* 0x000fda0003f25270 */
[----:B----4-:R-:W-:Y:S05]  /*9710*/  @!P1 BRA `(.L_x_76) ;  /* 0x0000000000049947 */ /* 0x010fea0003800000 */
[----:B------:R-:W-:Y:S01]  /*9720*/  BPT.TRAP 0x1 ;  /* 0x000000040000795c */ /* 0x000fe20000300000 */
.L_x_76:
[----:B------:R-:W3:Y:S01]  /*9730*/  S2R R9, SR_CgaCtaId ;  /* 0x0000000000097919 */ /* 0x000ee20000008800 */
[----:B-12---:R-:W-:Y:S01]  /*9740*/  MOV R2, 0x400 ;  /* 0x0000040000027802 */ /* 0x006fe20000000f00 */
        /* <DEDUP_REMOVED lines=15> */
[----:B---3--:R-:W-:-:S04]  /*9840*/  LEA R2, R9, R2, 0x18 ;  /* 0x0000000209027211 */ /* 0x008fc800078ec0ff */
[----:B------:R-:W-:-:S04]  /*9850*/  LEA R2, R16, R2, 0x10 ;  /* 0x0000000210027211 */ /* 0x000fc800078e80ff */
[----:B------:R-:W-:-:S13]  /*9860*/  R2UR UR14, R2 ;  /* 0x00000000020e72ca */ /* 0x000fda00000e0000 */
[----:B------:R-:W-:Y:S02]  /*9870*/  UIADD3 UR8, UR14, 0x400, URZ ;  /* 0x000004000e087890 */ /* 0x000fe4000fffe03f */
[----:B------:R-:W-:Y:S02]  /*9880*/  UIADD3 UR15, UR14, 0x2400, URZ ;  /* 0x000024000e0f7890 */ /* 0x000fe4000fffe03f */
[----:B------:R-:W-:Y:S02]  /*9890*/  UIADD3 UR16, UR14, 0x4400, URZ ;  /* 0x000044000e107890 */ /* 0x000fe4000fffe03f */
[----:B------:R-:W-:-:S03]  /*98a0*/  UIADD3 UR17, UR14, 0x6400, URZ ;  /* 0x000064000e117890 */ /* 0x000fc6000fffe03f */
[----:B------:R1:W-:Y:S02]  /*98b0*/  UTMALDG.4D [UR8], [UR4], desc[UR6] ;  /* 0x00000608040075b4 */ /* 0x0003e40008019000 */
[----:B-1----:R-:W-:Y:S01]  /*98c0*/  UMOV UR8, UR15 ;  /* 0x0000000f00087c82 */ /* 0x002fe20008000000 */
[----:B------:R-:W-:Y:S01]  /*98d0*/  UMOV UR10, UR18 ;  /* 0x00000012000a7c82 */ /* 0x000fe20008000000 */
[----:B------:R-:W-:Y:S01]  /*98e0*/  UIADD3 UR15, UR14, 0x8400, URZ ;  /* 0x000084000e0f7890 */ /* 0x000fe2000fffe03f */
        /* <DEDUP_REMOVED lines=8> */
[----:B------:R1:W-:Y:S01]  /*9970*/  UTMALDG.4D [UR8], [UR4], desc[UR6] ;  /* 0x00000608040075b4 */ /* 0x0003e20008019000 */
[----:B------:R-:W-:Y:S01]  /*9980*/  UIADD3 UR14, UR14, 0xe400, URZ ;  /* 0x0000e4000e0e7890 */ /* 0x000fe2000fffe03f */
[----:B-1----:R-:W-:Y:S01]  /*9990*/  UMOV UR8, UR15 ;  /* 0x0000000f00087c82 */ /* 0x002fe20008000000 */
[----:B------:R-:W-:Y:S01]  /*99a0*/  UMOV UR10, UR21 ;  /* 0x00000015000a7c82 */ /* 0x000fe20008000000 */
[----:B------:R-:W-:Y:S01]  /*99b0*/  UMOV UR15, 0x180 ;  /* 0x00000180000f7882 */ /* 0x000fe20000000000 */
[----:B------:R1:W-:Y:S02]  /*99c0*/  UTMALDG.4D [UR8], [UR4], desc[UR6] ;  /* 0x00000608040075b4 */ /* 0x0003e40008019000 */
[----:B-1----:R-:W-:Y:S01]  /*99d0*/  UMOV UR8, UR16 ;  /* 0x0000001000087c82 */ /* 0x002fe20008000000 */
[----:B------:R-:W-:-:S02]  /*99e0*/  UMOV UR10, UR22 ;  /* 0x00000016000a7c82 */ /* 0x000fc40008000000 */
[----:B------:R1:W-:Y:S02]  /*99f0*/  UTMALDG.4D [UR8], [UR4], desc[UR6] ;  /* 0x00000608040075b4 */ /* 0x0003e40008019000 */
[----:B-1----:R-:W-:Y:S01]  /*9a00*/  UMOV UR8, UR17 ;  /* 0x0000001100087c82 */ /* 0x002fe20008000000 */
[----:B------:R-:W-:Y:S01]  /*9a10*/  UMOV UR10, UR15 ;  /* 0x0000000f000a7c82 */ /* 0x000fe20008000000 */
[----:B------:R-:W-:Y:S01]  /*9a20*/  UMOV UR15, 0x1c0 ;  /* 0x000001c0000f7882 */ /* 0x000fe20000000000 */
[----:B------:R1:W-:Y:S02]  /*9a30*/  UTMALDG.4D [UR8], [UR4], desc[UR6] ;  /* 0x00000608040075b4 */ /* 0x0003e40008019000 */
[----:B-1----:R-:W-:Y:S01]  /*9a40*/  UMOV UR8, UR14 ;  /* 0x0000000e00087c82 */ /* 0x002fe20008000000 */
[----:B------:R-:W-:Y:S02]  /*9a50*/  UMOV UR10, UR15 ;  /* 0x0000000f000a7c82 */ /* 0x000fe40008000000 */
[----:B------:R2:W-:Y:S02]  /*9a60*/  UTMALDG.4D [UR8], [UR4], desc[UR6] ;  /* 0x00000608040075b4 */ /* 0x0005e40008019000 */
[----:B--2---:R-:W-:Y:S01]  /*9a70*/  NOP ;  /* 0x0000000000007918 */ /* 0x004fe20000000000 */
.L_x_71:
[----:B------:R-:W-:Y:S05]  /*9a80*/  BSYNC B1 ;  /* 0x0000000000017941 */ /* 0x000fea0003800000 */
.L_x_70:
[----:B-1----:R-:W-:Y:S01]  /*9a90*/  IADD3 R9, R16, 0x1, RZ ;  /* 0x0000000110097810 */ /* 0x002fe20007ffe0ff */
[----:B------:R-:W-:Y:S03]  /*9aa0*/  BSSY B1, `(.L_x_77) ;  /* 0x000007d000017945 */ /* 0x000fe60003800000 */
[----:B------:R-:W-:-:S04]  /*9ab0*/  ISETP.NE.AND P1, PT, R9, 0x2, PT ;  /* 0x000000020900780c */ /* 0x000fc80003f25270 */
[----:B------:R-:W-:Y:S02]  /*9ac0*/  SEL R2, RZ, 0x1, P1 ;  /* 0x00000001ff027807 */ /* 0x000fe40000800000 */
[----:B------:R-:W-:Y:S02]  /*9ad0*/  SEL R9, R9, RZ, P1 ;  /* 0x000000ff09097207 */ /* 0x000fe40000800000 */
[----:B------:R-:W-:Y:S01]  /*9ae0*/  LOP3.LUT R17, R17, R2, RZ, 0x3c, !PT ;  /* 0x0000000211117212 */ /* 0x000fe200078e3cff */
[----:B------:R-:W-:Y:S06]  /*9af0*/  @!P6 BRA `(.L_x_78) ;  /* 0x0000000400dce947 */ /* 0x000fec0003800000 */
[----:B------:R-:W-:Y:S01]  /*9b00*/  VIADD R10, R8, 0xffffffff ;  /* 0xffffffff080a7836 */ /* 0x000fe20000000000 */
        /* <DEDUP_REMOVED lines=9> */
[----:B------:R-:W-:-:S04]  /*9ba0*/  @P1 SHF.R.U32.HI R2, RZ, R3, R4 ;  /* 0x00000003ff021219 */ /* 0x000fc80000011604 */
[----:B------:R-:W-:-:S05]  /*9bb0*/  IADD3 R3, -R2, RZ, RZ ;  /* 0x000000ff02037210 */ /* 0x000fca0007ffe1ff */
[----:B------:R-:W-:Y:S01]  /*9bc0*/  IMAD R10, R5, R3, R10 ;  /* 0x00000003050a7224 */ /* 0x000fe200078e020a */
[--C-:B------:R-:W-:Y:S01]  /*9bd0*/  SHF.R.S32.HI R3, RZ, 0x1f, R2.reuse ;  /* 0x0000001fff037819 */ /* 0x100fe20000011402 */
[----:B------:R-:W1:Y:S02]  /*9be0*/  LDC.64 R4, c[0x0][0x3f8] ;  /* 0x0000fe00ff047b82 */ /* 0x000e640000000a00 */
[----:B------:R-:W-:-:S04]  /*9bf0*/  IMAD.WIDE.U32 R2, R6, UR4, R2 ;  /* 0x0000000406027c25 */ /* 0x000fc8000f8e0002 */
[----:B------:R-:W-:Y:S01]  /*9c00*/  IMAD.IADD R11, R11, 0x1, R3 ;  /* 0x000000010b0b7824 */ /* 0x000fe200078e0203 */
[----:B-1----:R-:W-:-:S04]  /*9c10*/  LEA R4, P1, R2, R4, 0x2 ;  /* 0x0000000402047211 */ /* 0x002fc800078210ff */
[----:B------:R-:W-:-:S05]  /*9c20*/  LEA.HI.X R5, R2, R5, R11, 0x2, P1 ;  /* 0x0000000502057211 */ /* 0x000fca00008f140b */
[----:B------:R1:W5:Y:S04]  /*9c30*/  LDG.E R4, desc[UR48][R4.64] ;  /* 0x0000003004047981 */ /* 0x000368000c1e1900 */
.L_x_79:
        /* <DEDUP_REMOVED lines=10> */
.L_x_113:
[----:B------:R-:W-:Y:S05]  /*9ce0*/  @P1 BRA `(.L_x_81) ;  /* 0x00000000001c1947 */ /* 0x000fea0003800000 */
[----:B------:R-:W2:Y:S01]  /*9cf0*/  S2R R5, SR_TID.X ;  /* 0x0000000000057919 */ /* 0x000ea20000002100 */
[----:B------:R-:W-:-:S04]  /*9d00*/  MOV R12, 0x2000 ;  /* 0x00002000000c7802 */ /* 0x000fc80000000f00 */
[----:B------:R3:W-:Y:S01]  /*9d10*/  SYNCS.ARRIVE.TRANS64 RZ, [R3+URZ+0x28c30], R12 ;  /* 0x028c300c03ff79a7 */ /* 0x0007e2000800003f */
[----:B--2---:R-:W-:-:S04]  /*9d20*/  LOP3.LUT R5, R5, 0x1f, RZ, 0xc0, !PT ;  /* 0x0000001f05057812 */ /* 0x004fc800078ec0ff */
[----:B------:R-:W-:-:S13]  /*9d30*/  ISETP.NE.AND P2, PT, R5, RZ, PT ;  /* 0x000000ff0500720c */ /* 0x000fda0003f45270 */
[----:B---3--:R-:W-:Y:S05]  /*9d40*/  @!P2 BRA `(.L_x_81) ;  /* 0x000000000004a947 */ /* 0x008fea0003800000 */
[----:B------:R-:W-:Y:S01]  /*9d50*/  BPT.TRAP 0x1 ;  /* 0x000000040000795c */ /* 0x000fe20000300000 */
.L_x_81:
[----:B------:R-:W2:Y:S01]  /*9d60*/  S2R R11, SR_CgaCtaId ;  /* 0x00000000000b7919 */ /* 0x000ea20000008800 */
        /* <DEDUP_REMOVED lines=12> */
[----:B--2---:R-:W-:-:S05]  /*9e30*/  LEA R5, R11, R5, 0x18 ;  /* 0x000000050b057211 */ /* 0x004fca00078ec0ff */
[----:B------:R-:W-:-:S05]  /*9e40*/  IMAD R5, R9, 0x2000, R5 ;  /* 0x0000200009057824 */ /* 0x000fca00078e0205 */
[----:B------:R-:W-:-:S13]  /*9e50*/  R2UR UR8, R5 ;  /* 0x00000000050872ca */ /* 0x000fda00000e0000 */
[----:B------:R-:W-:-:S09]  /*9e60*/  UIADD3 UR8, UR8, 0x22400, URZ ;  /* 0x0002240008087890 */ /* 0x000fd2000fffe03f */
[----:B------:R2:W-:Y:S01]  /*9e70*/  UTMALDG.4D [UR8], [UR4], desc[UR6] ;  /* 0x00000608040075b4 */ /* 0x0005e20008019000 */
[----:B------:R-:W3:Y:S02]  /*9e80*/  SYNCS.PHASECHK.TRANS64.TRYWAIT P2, [R3+URZ+0x28c60], R2 ;  /* 0x028c6002030075a7 */ /* 0x000ee4000804017f */
[----:B--23--:R-:W-:Y:S05]  /*9e90*/  @!P2 BRA `(.L_x_82) ;  /* 0x0000000c00b4a947 */ /* 0x00cfea0003800000 */
.L_x_114:
[----:B------:R-:W-:Y:S05]  /*9ea0*/  @P1 BRA `(.L_x_83) ;  /* 0x00000000001c1947 */ /* 0x000fea0003800000 */
[----:B------:R-:W3:Y:S01]  /*9eb0*/  S2R R5, SR_TID.X ;  /* 0x0000000000057919 */ /* 0x000ee20000002100 */
[----:B-12---:R-:W-:-:S04]  /*9ec0*/  MOV R2, 0x10000 ;  /* 0x0001000000027802 */ /* 0x006fc80000000f00 */
[----:B------:R4:W-:Y:S01]  /*9ed0*/  SYNCS.ARRIVE.TRANS64 RZ, [R3+URZ+0x28c50], R2 ;  /* 0x028c500203ff79a7 */ /* 0x0009e2000800003f */
[----:B---3--:R-:W-:-:S04]  /*9ee0*/  LOP3.LUT R5, R5, 0x1f, RZ, 0xc0, !PT ;  /* 0x0000001f05057812 */ /* 0x008fc800078ec0ff */
[----:B------:R-:W-:-:S13]  /*9ef0*/  ISETP.NE.AND P1, PT, R5, RZ, PT ;  /* 0x000000ff0500720c */ /* 0x000fda0003f25270 */
[----:B----4-:R-:W-:Y:S05]  /*9f00*/  @!P1 BRA `(.L_x_83) ;  /* 0x0000000000049947 */ /* 0x010fea0003800000 */
[----:B------:R-:W-:Y:S01]  /*9f10*/  BPT.TRAP 0x1 ;  /* 0x000000040000795c */ /* 0x000fe20000300000 */
.L_x_83:
        /* <DEDUP_REMOVED lines=17> */
[----:B---3--:R-:W-:-:S05]  /*a030*/  LEA R2, R5, R2, 0x18 ;  /* 0x0000000205027211 */ /* 0x008fca00078ec0ff */
[----:B------:R-:W-:-:S05]  /*a040*/  IMAD R2, R9, 0x10000, R2 ;  /* 0x0001000009027824 */ /* 0x000fca00078e0202 */
        /* <DEDUP_REMOVED lines=33> */
[----:B-1----:R-:W-:Y:S01]  /*a260*/  NOP ;  /* 0x0000000000007918 */ /* 0x002fe20000000000 */
.L_x_78:
[----:B------:R-:W-:Y:S05]  /*a270*/  BSYNC B1 ;  /* 0x0000000000017941 */ /* 0x000fea0003800000 */
.L_x_77:
[C---:B------:R-:W-:Y:S02]  /*a280*/  ISETP.GT.AND P2, PT, R8.reuse, 0x1, PT ;  /* 0x000000010800780c */ /* 0x040fe40003f44270 */
[----:B------:R-:W-:Y:S02]  /*a290*/  IADD3 R9, R9, 0x1, RZ ;  /* 0x0000000109097810 */ /* 0x000fe40007ffe0ff */
[----:B------:R-:W-:Y:S02]  /*a2a0*/  IADD3 R8, R8, -0x2, RZ ;  /* 0xfffffffe08087810 */ /* 0x000fe40007ffe0ff */
[----:B------:R-:W-:-:S04]  /*a2b0*/  ISETP.NE.AND P1, PT, R9, 0x2, PT ;  /* 0x000000020900780c */ /* 0x000fc80003f25270 */
[----:B------:R-:W-:Y:S02]  /*a2c0*/  SEL R2, RZ, 0x1, P1 ;  /* 0x00000001ff027807 */ /* 0x000fe40000800000 */
[----:B------:R-:W-:Y:S02]  /*a2d0*/  SEL R16, R9, RZ, P1 ;  /* 0x000000ff09107207 */ /* 0x000fe40000800000 */
[----:B------:R-:W-:Y:S01]  /*a2e0*/  LOP3.LUT R17, R17, R2, RZ, 0x3c, !PT ;  /* 0x0000000211117212 */ /* 0x000fe200078e3cff */
[----:B------:R-:W-:Y:S06]  /*a2f0*/  @P2 BRA `(.L_x_84) ;  /* 0xffffffec00fc2947 */ /* 0x000fec000383ffff */
.L_x_69:
[----:B------:R-:W-:Y:S05]  /*a300*/  BSYNC B0 ;  /* 0x0000000000007941 */ /* 0x000fea0003800000 */
.L_x_60:
[----:B------:R-:W2:Y:S01]  /*a310*/  LDL.LU R2, [R1+0xc] ;  /* 0x00000c0001027983 */ /* 0x000ea20000300800 */
[----:B------:R-:W-:-:S03]  /*a320*/  ULDC UR4, c[0x0][0xda4] ;  /* 0x0003690000047ab9 */ /* 0x000fc60000000800 */
[----:B------:R-:W3:Y:S01]  /*a330*/  LDL.LU R0, [R1+0x18] ;  /* 0x0000180001007983 */ /* 0x000ee20000300800 */
[----:B--2---:R-:W-:Y:S01]  /*a340*/  VIADD R2, R2, UR36 ;  /* 0x0000002402027c36 */ /* 0x004fe20008000000 */
[----:B---3--:R-:W-:-:S04]  /*a350*/  IADD3 R0, R0, 0x1, RZ ;  /* 0x0000000100007810 */ /* 0x008fc80007ffe0ff */
[----:B------:R2:W-:Y:S01]  /*a360*/  STL [R1+0xc], R2 ;  /* 0x00000c0201007387 */ /* 0x0005e20000100800 */
[----:B------:R-:W-:-:S03]  /*a370*/  ISETP.GE.AND P0, PT, R2, UR4, PT ;  /* 0x0000000402007c0c */ /* 0x000fc6000bf06270 */
[----:B------:R2:W-:Y:S10]  /*a380*/  STL [R1+0x18], R0 ;  /* 0x0000180001007387 */ /* 0x0005f40000100800 */
[----:B--2---:R-:W-:Y:S05]  /*a390*/  @!P0 BRA `(.L_x_85) ;  /* 0xffffffd000c48947 */ /* 0x004fea000383ffff */
[----:B------:R-:W-:-:S07]  /*a3a0*/  LOP3.LUT R2, R0, 0x1, RZ, 0xc, !PT ;  /* 0x0000000100027812 */ /* 0x000fce00078e0cff */
.L_x_43:
[----:B------:R-:W2:Y:S01]  /*a3b0*/  S2R R3, SR_CgaCtaId ;  /* 0x0000000000037919 */ /* 0x000ea20000008800 */
[----:B------:R-:W-:Y:S01]  /*a3c0*/  MOV R0, 0x400 ;  /* 0x0000040000007802 */ /* 0x000fe20000000f00 */
[----:B------:R-:W-:Y:S03]  /*a3d0*/  BSSY B0, `(.L_x_86) ;  /* 0x0000005000007945 */ /* 0x000fe60003800000 */
[----:B--2---:R-:W-:Y:S02]  /*a3e0*/  LEA R0, R3, R0, 0x18 ;  /* 0x0000000003007211 */ /* 0x004fe400078ec0ff */
[----:B------:R-:W-:-:S04]  /*a3f0*/  SHF.L.U32 R3, R2, 0x1f, RZ ;  /* 0x0000001f02037819 */ /* 0x000fc800000006ff */
[----:B------:R-:W2:Y:S02]  /*a400*/  SYNCS.PHASECHK.TRANS64.TRYWAIT P0, [R0+URZ+0x28c20], R3 ;  /* 0x028c2003000075a7 */ /* 0x000ea4000800017f */
[----:B--2---:R-:W-:Y:S05]  /*a410*/  @!P0 BRA `(.L_x_87) ;  /* 0x0000000800688947 */ /* 0x004fea0003800000 */
.L_x_115:
[----:B------:R-:W-:Y:S05]  /*a420*/  BSYNC B0 ;  /* 0x0000000000007941 */ /* 0x000fea0003800000 */
.L_x_86:
[----:B------:R-:W-:-:S03]  /*a430*/  UMOV UR4, 0xffffffff ;  /* 0xffffffff00047882 */ /* 0x000fc60000000000 */
[----:B------:R-:W-:Y:S05]  /*a440*/  BRA.DIV UR4, `(.L_x_88) ;  /* 0x0000000a04707947 */ /* 0x000fea000b800000 */
[----:B------:R-:W3:Y:S02]  /*a450*/  S2R R2, SR_TID.X ;  /* 0x0000000000027919 */ /* 0x000ee40000002100 */
[----:B---3--:R-:W-:-:S04]  /*a460*/  SHF.R.U32.HI R2, RZ, 0x5, R2 ;  /* 0x00000005ff027819 */ /* 0x008fc80000011602 */
[----:B------:R-:W-:-:S05]  /*a470*/  LOP3.LUT R2, R2, 0x3, RZ, 0xc0, !PT ;  /* 0x0000000302027812 */ /* 0x000fca00078ec0ff */
[----:B------:R3:W4:Y:S02]  /*a480*/  SHFL.IDX PT, R14, R2, RZ, 0x1f ;  /* 0x00001fff020e7589 */ /* 0x00072400000e0000 */
.L_x_118:
[----:B----4-:R-:W-:Y:S01]  /*a490*/  ISETP.NE.AND P0, PT, R14, RZ, PT ;  /* 0x000000ff0e00720c */ /* 0x010fe20003f05270 */
[----:B------:R-:W-:-:S12]  /*a4a0*/  BSSY B0, `(.L_x_89) ;  /* 0x0000024000007945 */ /* 0x000fd80003800000 */
[----:B------:R-:W-:Y:S05]  /*a4b0*/  @P0 BRA `(.L_x_90) ;  /* 0x0000000000880947 */ /* 0x000fea0003800000 */
[----:B------:R-:W-:-:S03]  /*a4c0*/  UMOV UR4, 0xffffffff ;  /* 0xffffffff00047882 */ /* 0x000fc60000000000 */
[----:B------:R-:W-:Y:S05]  /*a4d0*/  BRA.DIV UR4, `(.L_x_91) ;  /* 0x0000000a04807947 */ /* 0x000fea000b800000 */
[----:B------:R-:W-:-:S13]  /*a4e0*/  ELECT P6, URZ, PT ;  /* 0x00000000003f782f */ /* 0x000fda00038c0000 */
.L_x_121:
[----:B------:R-:W-:Y:S05]  /*a4f0*/  @!P6 BRA `(.L_x_90) ;  /* 0x000000000078e947 */ /* 0x000fea0003800000 */
[----:B------:R-:W-:-:S06]  /*a500*/  ULOP3.LUT UR4, UR38, 0x2, URZ, 0xfc, !UPT ;  /* 0x0000000226047892 */ /* 0x000fcc000f8efc3f */
[----:B---3--:R-:W-:-:S04]  /*a510*/  MOV R2, UR4 ;  /* 0x0000000400027c02 */ /* 0x008fc80008000f00 */
[----:B------:R-:W-:-:S13]  /*a520*/  ISETP.NE.AND P2, PT, R2, 0x3, PT ;  /* 0x000000030200780c */ /* 0x000fda0003f45270 */
[----:B------:R-:W-:Y:S05]  /*a530*/  @!P2 BRA `(.L_x_92) ;  /* 0x000000000004a947 */ /* 0x000fea0003800000 */
[----:B------:R-:W-:Y:S01]  /*a540*/  BPT.TRAP 0x1 ;  /* 0x000000040000795c */ /* 0x000fe20000300000 */
.L_x_92:
[----:B--2---:R-:W-:Y:S01]  /*a550*/  VIADD R3, R0, 0x28c40 ;  /* 0x00028c4000037836 */ /* 0x004fe20000000000 */
[----:B------:R-:W-:Y:S02]  /*a560*/  SHF.L.U32 R5, R17, 0x1f, RZ ;  /* 0x0000001f11057819 */ /* 0x000fe400000006ff */
[C---:B------:R-:W-:Y:S02]  /*a570*/  IADD3 R2, R16.reuse, 0x1, RZ ;  /* 0x0000000110027810 */ /* 0x040fe40007ffe0ff */
[----:B------:R-:W-:Y:S02]  /*a580*/  LEA R6, R16, R3, 0x3 ;  /* 0x0000000310067211 */ /* 0x000fe400078e18ff */
[----:B------:R-:W-:Y:S02]  /*a590*/  ISETP.NE.AND P1, PT, R2, 0x2, PT ;  /* 0x000000020200780c */ /* 0x000fe40003f25270 */
[----:B------:R-:W2:Y:S02]  /*a5a0*/  SYNCS.PHASECHK.TRANS64.TRYWAIT P0, [R6+URZ], R5 ;  /* 0x00000005060075a7 */ /* 0x000ea4000800017f */
[----:B------:R-:W-:-:S04]  /*a5b0*/  SEL R4, RZ, 0x1, P1 ;  /* 0x00000001ff047807 */ /* 0x000fc80000800000 */
[----:B------:R-:W-:Y:S02]  /*a5c0*/  LOP3.LUT R17, R17, R4, RZ, 0x3c, !PT ;  /* 0x0000000411117212 */ /* 0x000fe400078e3cff */
[----:B------:R-:W-:Y:S02]  /*a5d0*/  SEL R4, R2, RZ, P1 ;  /* 0x000000ff02047207 */ /* 0x000fe40000800000 */
[----:B------:R-:W-:-:S03]  /*a5e0*/  SHF.L.U32 R2, R17, 0x1f, RZ ;  /* 0x0000001f11027819 */ /* 0x000fc600000006ff */
[----:B------:R-:W-:Y:S01]  /*a5f0*/  IMAD R3, R4, 0x8, R3 ;  /* 0x0000000804037824 */ /* 0x000fe200078e0203 */
[----:B--2---:R-:W-:Y:S06]  /*a600*/  @!P0 BRA `(.L_x_93) ;  /* 0x0000000800548947 */ /* 0x004fec0003800000 */
.L_x_122:
[----:B------:R-:W3:Y:S02]  /*a610*/  SYNCS.PHASECHK.TRANS64.TRYWAIT P0, [R3+URZ], R2 ;  /* 0x00000002030075a7 */ /* 0x000ee4000800017f */
[----:B---3--:R-:W-:Y:S05]  /*a620*/  @!P0 BRA `(.L_x_94) ;  /* 0x0000000800608947 */ /* 0x008fea0003800000 */
.L_x_123:
[----:B------:R-:W-:Y:S05]  /*a630*/  @!P2 BRA `(.L_x_95) ;  /* 0x000000000004a947 */ /* 0x000fea0003800000 */
[----:B------:R-:W-:Y:S01]  /*a640*/  BPT.TRAP 0x1 ;  /* 0x000000040000795c */ /* 0x000fe20000300000 */
.L_x_95:
[----:B---3--:R-:W-:-:S04]  /*a650*/  IADD3 R3, R0, 0x28c60, RZ ;  /* 0x00028c6000037810 */ /* 0x008fc80007ffe0ff */
[----:B------:R-:W-:-:S04]  /*a660*/  LEA R16, R16, R3, 0x3 ;  /* 0x0000000310107211 */ /* 0x000fc800078e18ff */
[----:B------:R-:W3:Y:S02]  /*a670*/  SYNCS.PHASECHK.TRANS64.TRYWAIT P0, [R16+URZ], R5 ;  /* 0x00000005100075a7 */ /* 0x000ee4000800017f */
[----:B---3--:R-:W-:Y:S05]  /*a680*/  @!P0 BRA `(.L_x_96) ;  /* 0x00000008005c8947 */ /* 0x008fea0003800000 */
.L_x_124:
[----:B------:R-:W-:-:S07]  /*a690*/  IMAD R3, R4, 0x8, R3 ;  /* 0x0000000804037824 */ /* 0x000fce00078e0203 */
.L_x_97:
[----:B----4-:R4:W1:Y:S02]  /*a6a0*/  SYNCS.PHASECHK.TRANS64.TRYWAIT P0, [R3+URZ], R2 ;  /* 0x00000002030075a7 */ /* 0x010864000800017f */
[----:B-1----:R-:W-:Y:S05]  /*a6b0*/  @!P0 NANOSLEEP.SYNCS 0x989680 ;  /* 0x009896800000895d */ /* 0x002fea0003900000 */
[----:B------:R-:W1:Y:S02]  /*a6c0*/  @!P0 SYNCS.PHASECHK.TRANS64 P0, [R3+URZ], R2 ;  /* 0x00000002030085a7 */ /* 0x000e64000800007f */
[----:B-1----:R-:W-:Y:S05]  /*a6d0*/  @!P0 BRA `(.L_x_97) ;  /* 0xfffffffc00f08947 */ /* 0x002fea000383ffff */
.L_x_90:
[----:B------:R-:W-:Y:S05]  /*a6e0*/  BSYNC B0 ;  /* 0x0000000000007941 */ /* 0x000fea0003800000 */
.L_x_89:
[----:B------:R-:W-:Y:S05]  /*a6f0*/  EXIT ;  /* 0x000000000000794d */ /* 0x000fea0003800000 */
.L_x_11:
[----:B-1----:R-:W-:-:S04]  /*a700*/  MOV R3, UR16 ;  /* 0x0000001000037c02 */ /* 0x002fc80008000f00 */
[----:B------:R1:W2:Y:S03]  /*a710*/  SYNCS.PHASECHK.TRANS64.TRYWAIT P0, [R3+URZ+0x28c50], R0 ;  /* 0x028c5000030075a7 */ /* 0x0002a6000800017f */
[----:B--2---:R-:W-:Y:S05]  /*a720*/  @!P0 NANOSLEEP.SYNCS 0x989680 ;  /* 0x009896800000895d */ /* 0x004fea0003900000 */
[----:B------:R-:W2:Y:S02]  /*a730*/  @!P0 SYNCS.PHASECHK.TRANS64 P0, [R3+URZ+0x28c50], R0 ;  /* 0x028c5000030085a7 */ /* 0x000ea4000800007f */
[----:B--2---:R-:W-:Y:S05]  /*a740*/  @!P0 BRA `(.L_x_11) ;  /* 0xfffffffc00ec8947 */ /* 0x004fea000383ffff */
[----:B------:R-:W-:Y:S05]  /*a750*/  BRA `(.L_x_98) ;  /* 0xffffff6800847947 */ /* 0x000fea000383ffff */
.L_x_16:
[----:B--2---:R-:W-:-:S04]  /*a760*/  MOV R4, UR6 ;  /* 0x0000000600047c02 */ /* 0x004fc80008000f00 */
[----:B------:R2:W3:Y:S03]  /*a770*/  SYNCS.PHASECHK.TRANS64.TRYWAIT P0, [R4+URZ+0x28c50], R3 ;  /* 0x028c5003040075a7 */ /* 0x0004e6000800017f */
[----:B---3--:R-:W-:Y:S05]  /*a780*/  @!P0 NANOSLEEP.SYNCS 0x989680 ;  /* 0x009896800000895d */ /* 0x008fea0003900000 */
[----:B------:R-:W3:Y:S02]  /*a790*/  @!P0 SYNCS.PHASECHK.TRANS64 P0, [R4+URZ+0x28c50], R3 ;  /* 0x028c5003040085a7 */ /* 0x000ee4000800007f */
[----:B---3--:R-:W-:Y:S05]  /*a7a0*/  @!P0 BRA `(.L_x_16) ;  /* 0xfffffffc00ec8947 */ /* 0x008fea000383ffff */
[----:B------:R-:W-:Y:S05]  /*a7b0*/  BRA `(.L_x_15) ;  /* 0xffffff7400987947 */ /* 0x000fea000383ffff */
.L_x_20:
[----:B-1----:R-:W-:-:S04]  /*a7c0*/  IMAD.U32 R3, RZ, RZ, UR46 ;  /* 0x0000002eff037e24 */ /* 0x002fc8000f8e00ff */
[----:B------:R1:W2:Y:S03]  /*a7d0*/  SYNCS.PHASECHK.TRANS64.TRYWAIT P1, [R3+URZ+0x28c00], R0 ;  /* 0x028c0000030075a7 */ /* 0x0002a6000802017f */
[----:B--2---:R-:W-:Y:S05]  /*a7e0*/  @!P1 NANOSLEEP.SYNCS 0x989680 ;  /* 0x009896800000995d */ /* 0x004fea0003900000 */
[----:B------:R-:W2:Y:S02]  /*a7f0*/  @!P1 SYNCS.PHASECHK.TRANS64 P1, [R3+URZ+0x28c00], R0 ;  /* 0x028c0000030095a7 */ /* 0x000ea4000802007f */
[----:B--2---:R-:W-:Y:S05]  /*a800*/  @!P1 BRA `(.L_x_20) ;  /* 0xfffffffc00ec9947 */ /* 0x004fea000383ffff */
[----:B------:R-:W-:Y:S05]  /*a810*/  BRA `(.L_x_99) ;  /* 0xffffff8000e47947 */ /* 0x000fea000383ffff */
.L_x_24:
[----:B---3--:R3:W4:Y:S02]  /*a820*/  SYNCS.PHASECHK.TRANS64.TRYWAIT P1, [R7+URZ+0x28c30], R12 ;  /* 0x028c300c070075a7 */ /* 0x008724000802017f */
[----:B----4-:R-:W-:Y:S05]  /*a830*/  @!P1 NANOSLEEP.SYNCS 0x989680 ;  /* 0x009896800000995d */ /* 0x010fea0003900000 */
[----:B------:R-:W4:Y:S02]  /*a840*/  @!P1 SYNCS.PHASECHK.TRANS64 P1, [R7+URZ+0x28c30], R12 ;  /* 0x028c300c070095a7 */ /* 0x000f24000802007f */
[----:B----4-:R-:W-:Y:S05]  /*a850*/  @!P1 BRA `(.L_x_24) ;  /* 0xfffffffc00f09947 */ /* 0x010fea000383ffff */
[----:B------:R-:W-:Y:S05]  /*a860*/  BRA `(.L_x_23) ;  /* 0xffffff8400007947 */ /* 0x000fea000383ffff */
.L_x_28:
[----:B---3--:R3:W4:Y:S02]  /*a870*/  SYNCS.PHASECHK.TRANS64.TRYWAIT P2, [R7+URZ+0x28c50], R12 ;  /* 0x028c500c070075a7 */ /* 0x008724000804017f */
[----:B----4-:R-:W-:Y:S05]  /*a880*/  @!P2 NANOSLEEP.SYNCS 0x989680 ;  /* 0x009896800000a95d */ /* 0x010fea0003900000 */
[----:B------:R-:W4:Y:S02]  /*a890*/  @!P2 SYNCS.PHASECHK.TRANS64 P2, [R7+URZ+0x28c50], R12 ;  /* 0x028c500c0700a5a7 */ /* 0x000f24000804007f */
[----:B----4-:R-:W-:Y:S05]  /*a8a0*/  @!P2 BRA `(.L_x_28) ;  /* 0xfffffffc00f0a947 */ /* 0x010fea000383ffff */
[----:B------:R-:W-:Y:S05]  /*a8b0*/  BRA `(.L_x_27) ;  /* 0xffffff9400147947 */ /* 0x000fea000383ffff */
.L_x_33:
[----:B---3--:R-:W-:-:S04]  /*a8c0*/  MOV R0, UR22 ;  /* 0x0000001600007c02 */ /* 0x008fc80008000f00 */
[----:B------:R3:W4:Y:S03]  /*a8d0*/  SYNCS.PHASECHK.TRANS64.TRYWAIT P3, [R0+URZ+0x28c30], R7 ;  /* 0x028c3007000075a7 */ /* 0x000726000806017f */
[----:B----4-:R-:W-:Y:S05]  /*a8e0*/  @!P3 NANOSLEEP.SYNCS 0x989680 ;  /* 0x009896800000b95d */ /* 0x010fea0003900000 */
[----:B------:R-:W4:Y:S02]  /*a8f0*/  @!P3 SYNCS.PHASECHK.TRANS64 P3, [R0+URZ+0x28c30], R7 ;  /* 0x028c30070000b5a7 */ /* 0x000f24000806007f */
[----:B----4-:R-:W-:Y:S05]  /*a900*/  @!P3 BRA `(.L_x_33) ;  /* 0xfffffffc00ecb947 */ /* 0x010fea000383ffff */
[----:B------:R-:W-:Y:S05]  /*a910*/  BRA `(.L_x_32) ;  /* 0xffffff9400f47947 */ /* 0x000fea000383ffff */
.L_x_37:
[----:B---3--:R3:W1:Y:S02]  /*a920*/  SYNCS.PHASECHK.TRANS64.TRYWAIT P3, [R170+URZ+0x28c50], R7 ;  /* 0x028c5007aa0075a7 */ /* 0x008664000806017f */
[----:B-1----:R-:W-:Y:S05]  /*a930*/  @!P3 NANOSLEEP.SYNCS 0x989680 ;  /* 0x009896800000b95d */ /* 0x002fea0003900000 */
[----:B------:R-:W1:Y:S02]  /*a940*/  @!P3 SYNCS.PHASECHK.TRANS64 P3, [R170+URZ+0x28c50], R7 ;  /* 0x028c5007aa00b5a7 */ /* 0x000e64000806007f */
[----:B-1----:R-:W-:Y:S05]  /*a950*/  @!P3 BRA `(.L_x_37) ;  /* 0xfffffffc00f0b947 */ /* 0x002fea000383ffff */
[----:B------:R-:W-:Y:S05]  /*a960*/  BRA `(.L_x_36) ;  /* 0xffffffac00287947 */ /* 0x000fea000383ffff */
.L_x_48:
[----:B------:R-:W1:Y:S01]  /*a970*/  S2R R5, SR_TID.X ;  /* 0x0000000000057919 */ /* 0x000e620000002100 */
[----:B------:R-:W-:Y:S01]  /*a980*/  BSSY B0, `(.L_x_100) ;  /* 0x000000a000007945 */ /* 0x000fe20003800000 */
[----:B------:R-:W-:Y:S01]  /*a990*/  IMAD.MOV.U32 R12, RZ, RZ, RZ ;  /* 0x000000ffff0c7224 */ /* 0x000fe200078e00ff */
[----:B------:R-:W-:Y:S02]  /*a9a0*/  MOV R11, 0x1f ;  /* 0x0000001f000b7802 */ /* 0x000fe40000000f00 */
[----:B------:R-:W-:Y:S02]  /*a9b0*/  MOV R15, 0xffffffff ;  /* 0xffffffff000f7802 */ /* 0x000fe40000000f00 */
[----:B-1----:R-:W-:-:S04]  /*a9c0*/  SHF.R.U32.HI R5, RZ, 0x5, R5 ;  /* 0x00000005ff057819 */ /* 0x002fc80000011605 */
[----:B------:R-:W-:-:S04]  /*a9d0*/  LOP3.LUT R5, R5, 0x3, RZ, 0xc0, !PT ;  /* 0x0000000305057812 */ /* 0x000fc800078ec0ff */
[----:B------:R-:W-:-:S07]  /*a9e0*/  MOV R13, R5 ;  /* 0x00000005000d7202 */ /* 0x000fce0000000f00 */
[----:B------:R-:W-:Y:S05]  /*a9f0*/  WARPSYNC.COLLECTIVE R15, `(.L_x_101) ;  /* 0x000000000f087348 */ /* 0x000fea0003c00000 */
[----:B------:R1:W2:Y:S02]  /*aa00*/  SHFL.IDX P6, R14, R13, R12, R11 ;  /* 0x0000000c0d0e7389 */ /* 0x0002a400000c000b */
[----:B-12---:R-:W-:Y:S01]  /*aa10*/  ENDCOLLECTIVE ;  /* 0x000000000000791b */ /* 0x006fe20003800000 */
.L_x_101:
[----:B------:R-:W-:Y:S05]  /*aa20*/  BSYNC B0 ;  /* 0x0000000000007941 */ /* 0x000fea0003800000 */
.L_x_100:
[----:B------:R-:W-:Y:S05]  /*aa30*/  BRA `(.L_x_102) ;  /* 0xffffffd400387947 */ /* 0x000fea000383ffff */
.L_x_49:
[----:B------:R-:W-:Y:S01]  /*aa40*/  BSSY B0, `(.L_x_103) ;  /* 0x0000006000007945 */ /* 0x000fe20003800000 */
[----:B------:R-:W-:-:S07]  /*aa50*/  IMAD.MOV.U32 R15, RZ, RZ, -0x1 ;  /* 0xffffffffff0f7424 */ /* 0x000fce00078e00ff */
[----:B------:R-:W-:Y:S05]  /*aa60*/  WARPSYNC.COLLECTIVE R15, `(.L_x_104) ;  /* 0x000000000f0c7348 */ /* 0x000fea0003c00000 */
[----:B------:R-:W-:Y:S02]  /*aa70*/  ELECT P6, UR62, PT ;  /* 0x00000000003e782f */ /* 0x000fe400038c0000 */
[----:B------:R-:W-:Y:S01]  /*aa80*/  MOV R14, UR62 ;  /* 0x0000003e000e7c02 */ /* 0x000fe20008000f00 */
[----:B------:R-:W-:Y:S10]  /*aa90*/  ENDCOLLECTIVE ;  /* 0x000000000000791b */ /* 0x000ff40003800000 */
.L_x_104:
[----:B------:R-:W-:Y:S05]  /*aaa0*/  BSYNC B0 ;  /* 0x0000000000007941 */ /* 0x000fea0003800000 */
.L_x_103:
[----:B------:R-:W-:Y:S05]  /*aab0*/  BRA `(.L_x_105) ;  /* 0xffffffd400307947 */ /* 0x000fea000383ffff */
.L_x_52:
[----:B--2---:R2:W3:Y:S02]  /*aac0*/  SYNCS.PHASECHK.TRANS64.TRYWAIT P1, [R5+URZ+0x28c40], R10 ;  /* 0x028c400a050075a7 */ /* 0x0044e4000802017f */
[----:B---3--:R-:W-:Y:S05]  /*aad0*/  @!P1 NANOSLEEP.SYNCS 0x989680 ;  /* 0x009896800000995d */ /* 0x008fea0003900000 */
[----:B------:R-:W3:Y:S02]  /*aae0*/  @!P1 SYNCS.PHASECHK.TRANS64 P1, [R5+URZ+0x28c40], R10 ;  /* 0x028c400a050095a7 */ /* 0x000ee4000802007f */
[----:B---3--:R-:W-:Y:S05]  /*aaf0*/  @!P1 BRA `(.L_x_52) ;  /* 0xfffffffc00f09947 */ /* 0x008fea000383ffff */
[----:B------:R-:W-:Y:S05]  /*ab00*/  BRA `(.L_x_106) ;  /* 0xffffffd400907947 */ /* 0x000fea000383ffff */
.L_x_55:
[----:B--2---:R-:W2:Y:S01]  /*ab10*/  S2R R10, SR_CgaCtaId ;  /* 0x00000000000a7919 */ /* 0x004ea20000008800 */
[----:B------:R-:W-:-:S04]  /*ab20*/  MOV R8, 0x400 ;  /* 0x0000040000087802 */ /* 0x000fc80000000f00 */
[----:B--2---:R-:W-:-:S04]  /*ab30*/  LEA R8, R10, R8, 0x18 ;  /* 0x000000080a087211 */ /* 0x004fc800078ec0ff */
[----:B------:R2:W3:Y:S03]  /*ab40*/  SYNCS.PHASECHK.TRANS64.TRYWAIT P1, [R8+URZ+0x28c20], R5 ;  /* 0x028c2005080075a7 */ /* 0x0004e6000802017f */
[----:B---3--:R-:W-:Y:S05]  /*ab50*/  @!P1 NANOSLEEP.SYNCS 0x989680 ;  /* 0x009896800000995d */ /* 0x008fea0003900000 */
[----:B------:R-:W3:Y:S02]  /*ab60*/  @!P1 SYNCS.PHASECHK.TRANS64 P1, [R8+URZ+0x28c20], R5 ;  /* 0x028c2005080095a7 */ /* 0x000ee4000802007f */
[----:B---3--:R-:W-:Y:S05]  /*ab70*/  @!P1 BRA `(.L_x_55) ;  /* 0xfffffffc00e49947 */ /* 0x008fea000383ffff */
[----:B------:R-:W-:Y:S05]  /*ab80*/  BRA `(.L_x_107) ;  /* 0xffffffd800547947 */ /* 0x000fea000383ffff */
.L_x_58:
[----:B--2---:R2:W3:Y:S02]  /*ab90*/  SYNCS.PHASECHK.TRANS64.TRYWAIT P1, [R8+URZ+0x28c60], R5 ;  /* 0x028c6005080075a7 */ /* 0x0044e4000802017f */
[----:B---3--:R-:W-:Y:S05]  /*aba0*/  @!P1 NANOSLEEP.SYNCS 0x989680 ;  /* 0x009896800000995d */ /* 0x008fea0003900000 */
[----:B------:R-:W3:Y:S02]  /*abb0*/  @!P1 SYNCS.PHASECHK.TRANS64 P1, [R8+URZ+0x28c60], R5 ;  /* 0x028c6005080095a7 */ /* 0x000ee4000802007f */
[----:B---3--:R-:W-:Y:S05]  /*abc0*/  @!P1 BRA `(.L_x_58) ;  /* 0xfffffffc00f09947 */ /* 0x008fea000383ffff */
[----:B------:R-:W-:Y:S05]  /*abd0*/  BRA `(.L_x_108) ;  /* 0xffffffd800747947 */ /* 0x000fea000383ffff */
.L_x_65:
[----:B--2---:R2:W3:Y:S02]  /*abe0*/  SYNCS.PHASECHK.TRANS64.TRYWAIT P2, [R2+URZ+0x28c40], R3 ;  /* 0x028c4003020075a7 */ /* 0x0044e4000804017f */
[----:B---3--:R-:W-:Y:S05]  /*abf0*/  @!P2 NANOSLEEP.SYNCS 0x989680 ;  /* 0x009896800000a95d */ /* 0x008fea0003900000 */
[----:B------:R-:W3:Y:S02]  /*ac00*/  @!P2 SYNCS.PHASECHK.TRANS64 P2, [R2+URZ+0x28c40], R3 ;  /* 0x028c40030200a5a7 */ /* 0x000ee4000804007f */
[----:B---3--:R-:W-:Y:S05]  /*ac10*/  @!P2 BRA `(.L_x_65) ;  /* 0xfffffffc00f0a947 */ /* 0x008fea000383ffff */
[----:B------:R-:W-:Y:S05]  /*ac20*/  BRA `(.L_x_109) ;  /* 0xffffffe0001c7947 */ /* 0x000fea000383ffff */
.L_x_67:
[----:B---3--:R3:W4:Y:S02]  /*ac30*/  SYNCS.PHASECHK.TRANS64.TRYWAIT P2, [R2+URZ+0x28c60], R3 ;  /* 0x028c6003020075a7 */ /* 0x008724000804017f */
[----:B----4-:R-:W-:Y:S05]  /*ac40*/  @!P2 NANOSLEEP.SYNCS 0x989680 ;  /* 0x009896800000a95d */ /* 0x010fea0003900000 */
[----:B------:R-:W4:Y:S02]  /*ac50*/  @!P2 SYNCS.PHASECHK.TRANS64 P2, [R2+URZ+0x28c60], R3 ;  /* 0x028c60030200a5a7 */ /* 0x000f24000804007f */
[----:B----4-:R-:W-:Y:S05]  /*ac60*/  @!P2 BRA `(.L_x_67) ;  /* 0xfffffffc00f0a947 */ /* 0x010fea000383ffff */
[----:B------:R-:W-:Y:S05]  /*ac70*/  BRA `(.L_x_110) ;  /* 0xffffffe000787947 */ /* 0x000fea000383ffff */
.L_x_73:
[----:B-1----:R1:W2:Y:S02]  /*ac80*/  SYNCS.PHASECHK.TRANS64.TRYWAIT P2, [R3+URZ+0x28c40], R2 ;  /* 0x028c4002030075a7 */ /* 0x0022a4000804017f */
[----:B--2---:R-:W-:Y:S05]  /*ac90*/  @!P2 NANOSLEEP.SYNCS 0x989680 ;  /* 0x009896800000a95d */ /* 0x004fea0003900000 */
[----:B------:R-:W2:Y:S02]  /*aca0*/  @!P2 SYNCS.PHASECHK.TRANS64 P2, [R3+URZ+0x28c40], R2 ;  /* 0x028c40020300a5a7 */ /* 0x000ea4000804007f */
[----:B--2---:R-:W-:Y:S05]  /*acb0*/  @!P2 BRA `(.L_x_73) ;  /* 0xfffffffc00f0a947 */ /* 0x004fea000383ffff */
[----:B------:R-:W-:Y:S05]  /*acc0*/  BRA `(.L_x_111) ;  /* 0xffffffe800087947 */ /* 0x000fea000383ffff */
.L_x_75:
[----:B--2---:R2:W3:Y:S02]  /*acd0*/  SYNCS.PHASECHK.TRANS64.TRYWAIT P2, [R3+URZ+0x28c60], R2 ;  /* 0x028c6002030075a7 */ /* 0x0044e4000804017f */
[----:B---3--:R-:W-:Y:S05]  /*ace0*/  @!P2 NANOSLEEP.SYNCS 0x989680 ;  /* 0x009896800000a95d */ /* 0x008fea0003900000 */
[----:B------:R-:W3:Y:S02]  /*acf0*/  @!P2 SYNCS.PHASECHK.TRANS64 P2, [R3+URZ+0x28c60], R2 ;  /* 0x028c60020300a5a7 */ /* 0x000ee4000804007f */
[----:B---3--:R-:W-:Y:S05]  /*ad00*/  @!P2 BRA `(.L_x_75) ;  /* 0xfffffffc00f0a947 */ /* 0x008fea000383ffff */
[----:B------:R-:W-:Y:S05]  /*ad10*/  BRA `(.L_x_112) ;  /* 0xffffffe800647947 */ /* 0x000fea000383ffff */
.L_x_80:
[----:B-1----:R1:W2:Y:S02]  /*ad20*/  SYNCS.PHASECHK.TRANS64.TRYWAIT P2, [R3+URZ+0x28c40], R2 ;  /* 0x028c4002030075a7 */ /* 0x0022a4000804017f */
[----:B--2---:R-:W-:Y:S05]  /*ad30*/  @!P2 NANOSLEEP.SYNCS 0x989680 ;  /* 0x009896800000a95d */ /* 0x004fea0003900000 */
[----:B------:R-:W2:Y:S02]  /*ad40*/  @!P2 SYNCS.PHASECHK.TRANS64 P2, [R3+URZ+0x28c40], R2 ;  /* 0x028c40020300a5a7 */ /* 0x000ea4000804007f */
[----:B--2---:R-:W-:Y:S05]  /*ad50*/  @!P2 BRA `(.L_x_80) ;  /* 0xfffffffc00f0a947 */ /* 0x004fea000383ffff */
[----:B------:R-:W-:Y:S05]  /*ad60*/  BRA `(.L_x_113) ;  /* 0xffffffec00dc7947 */ /* 0x000fea000383ffff */
.L_x_82:
[----:B--2---:R2:W3:Y:S02]  /*ad70*/  SYNCS.PHASECHK.TRANS64.TRYWAIT P2, [R3+URZ+0x28c60], R2 ;  /* 0x028c6002030075a7 */ /* 0x0044e4000804017f */
[----:B---3--:R-:W-:Y:S05]  /*ad80*/  @!P2 NANOSLEEP.SYNCS 0x989680 ;  /* 0x009896800000a95d */ /* 0x008fea0003900000 */
[----:B------:R-:W3:Y:S02]  /*ad90*/  @!P2 SYNCS.PHASECHK.TRANS64 P2, [R3+URZ+0x28c60], R2 ;  /* 0x028c60020300a5a7 */ /* 0x000ee4000804007f */
[----:B---3--:R-:W-:Y:S05]  /*ada0*/  @!P2 BRA `(.L_x_82) ;  /* 0xfffffffc00f0a947 */ /* 0x008fea000383ffff */
[----:B------:R-:W-:Y:S05]  /*adb0*/  BRA `(.L_x_114) ;  /* 0xfffffff000387947 */ /* 0x000fea000383ffff */
.L_x_87:
[----:B--2---:R2:W3:Y:S02]  /*adc0*/  SYNCS.PHASECHK.TRANS64.TRYWAIT P0, [R0+URZ+0x28c20], R3 ;  /* 0x028c2003000075a7 */ /* 0x0044e4000800017f */
[----:B---3--:R-:W-:Y:S05]  /*add0*/  @!P0 NANOSLEEP.SYNCS 0x989680 ;  /* 0x009896800000895d */ /* 0x008fea0003900000 */
[----:B------:R-:W3:Y:S02]  /*ade0*/  @!P0 SYNCS.PHASECHK.TRANS64 P0, [R0+URZ+0x28c20], R3 ;  /* 0x028c2003000085a7 */ /* 0x000ee4000800007f */
[----:B---3--:R-:W-:Y:S05]  /*adf0*/  @!P0 BRA `(.L_x_87) ;  /* 0xfffffffc00f08947 */ /* 0x008fea000383ffff */
[----:B------:R-:W-:Y:S05]  /*ae00*/  BRA `(.L_x_115) ;  /* 0xfffffff400847947 */ /* 0x000fea000383ffff */
.L_x_88:
[----:B------:R-:W3:Y:S01]  /*ae10*/  S2R R2, SR_TID.X ;  /* 0x0000000000027919 */ /* 0x000ee20000002100 */
[----:B------:R-:W-:Y:S01]  /*ae20*/  BSSY B0, `(.L_x_116) ;  /* 0x000000a000007945 */ /* 0x000fe20003800000 */
[----:B------:R-:W-:Y:S01]  /*ae30*/  MOV R12, RZ ;  /* 0x000000ff000c7202 */ /* 0x000fe20000000f00 */
[----:B------:R-:W-:Y:S01]  /*ae40*/  IMAD.MOV.U32 R11, RZ, RZ, 0x1f ;  /* 0x0000001fff0b7424 */ /* 0x000fe200078e00ff */
[----:B------:R-:W-:Y:S02]  /*ae50*/  MOV R15, 0xffffffff ;  /* 0xffffffff000f7802 */ /* 0x000fe40000000f00 */
[----:B---3--:R-:W-:-:S04]  /*ae60*/  SHF.R.U32.HI R2, RZ, 0x5, R2 ;  /* 0x00000005ff027819 */ /* 0x008fc80000011602 */
[----:B------:R-:W-:-:S04]  /*ae70*/  LOP3.LUT R2, R2, 0x3, RZ, 0xc0, !PT ;  /* 0x0000000302027812 */ /* 0x000fc800078ec0ff */
[----:B------:R-:W-:-:S07]  /*ae80*/  MOV R13, R2 ;  /* 0x00000002000d7202 */ /* 0x000fce0000000f00 */
[----:B-12---:R-:W-:Y:S05]  /*ae90*/  WARPSYNC.COLLECTIVE R15, `(.L_x_117) ;  /* 0x000000000f087348 */ /* 0x006fea0003c00000 */
[----:B------:R3:W4:Y:S02]  /*aea0*/  SHFL.IDX P6, R14, R13, R12, R11 ;  /* 0x0000000c0d0e7389 */ /* 0x00072400000c000b */
[----:B-1234-:R-:W-:Y:S01]  /*aeb0*/  ENDCOLLECTIVE ;  /* 0x000000000000791b */ /* 0x01efe20003800000 */
.L_x_117:
[----:B------:R-:W-:Y:S05]  /*aec0*/  BSYNC B0 ;  /* 0x0000000000007941 */ /* 0x000fea0003800000 */
.L_x_116:
[----:B------:R-:W-:Y:S05]  /*aed0*/  BRA `(.L_x_118) ;  /* 0xfffffff4006c7947 */ /* 0x000fea000383ffff */
.L_x_91:
[----:B------:R-:W-:Y:S01]  /*aee0*/  BSSY B1, `(.L_x_119) ;  /* 0x0000006000017945 */ /* 0x000fe20003800000 */
[----:B------:R-:W-:-:S07]  /*aef0*/  MOV R15, 0xffffffff ;  /* 0xffffffff000f7802 */ /* 0x000fce0000000f00 */
[----:B-123--:R-:W-:Y:S05]  /*af00*/  WARPSYNC.COLLECTIVE R15, `(.L_x_120) ;  /* 0x000000000f0c7348 */ /* 0x00efea0003c00000 */
[----:B------:R-:W-:Y:S02]  /*af10*/  ELECT P6, UR62, PT ;  /* 0x00000000003e782f */ /* 0x000fe400038c0000 */
[----:B------:R-:W-:Y:S01]  /*af20*/  MOV R14, UR62 ;  /* 0x0000003e000e7c02 */ /* 0x000fe20008000f00 */
[----:B-123--:R-:W-:Y:S10]  /*af30*/  ENDCOLLECTIVE ;  /* 0x000000000000791b */ /* 0x00eff40003800000 */
.L_x_120:
[----:B------:R-:W-:Y:S05]  /*af40*/  BSYNC B1 ;  /* 0x0000000000017941 */ /* 0x000fea0003800000 */
.L_x_119:
[----:B------:R-:W-:Y:S05]  /*af50*/  BRA `(.L_x_121) ;  /* 0xfffffff400647947 */ /* 0x000fea000383ffff */
.L_x_93:
[----:B--2---:R2:W3:Y:S02]  /*af60*/  SYNCS.PHASECHK.TRANS64.TRYWAIT P0, [R6+URZ], R5 ;  /* 0x00000005060075a7 */ /* 0x0044e4000800017f */
[----:B---3--:R-:W-:Y:S05]  /*af70*/  @!P0 NANOSLEEP.SYNCS 0x989680 ;  /* 0x009896800000895d */ /* 0x008fea0003900000 */
[----:B------:R-:W3:Y:S02]  /*af80*/  @!P0 SYNCS.PHASECHK.TRANS64 P0, [R6+URZ], R5 ;  /* 0x00000005060085a7 */ /* 0x000ee4000800007f */
[----:B---3--:R-:W-:Y:S05]  /*af90*/  @!P0 BRA `(.L_x_93) ;  /* 0xfffffffc00f08947 */ /* 0x008fea000383ffff */
[----:B------:R-:W-:Y:S05]  /*afa0*/  BRA `(.L_x_122) ;  /* 0xfffffff400987947 */ /* 0x000fea000383ffff */
.L_x_94:
[----:B---3--:R3:W4:Y:S02]  /*afb0*/  SYNCS.PHASECHK.TRANS64.TRYWAIT P0, [R3+URZ], R2 ;  /* 0x00000002030075a7 */ /* 0x008724000800017f */
[----:B----4-:R-:W-:Y:S05]  /*afc0*/  @!P0 NANOSLEEP.SYNCS 0x989680 ;  /* 0x009896800000895d */ /* 0x010fea0003900000 */
[----:B------:R-:W4:Y:S02]  /*afd0*/  @!P0 SYNCS.PHASECHK.TRANS64 P0, [R3+URZ], R2 ;  /* 0x00000002030085a7 */ /* 0x000f24000800007f */
[----:B----4-:R-:W-:Y:S05]  /*afe0*/  @!P0 BRA `(.L_x_94) ;  /* 0xfffffffc00f08947 */ /* 0x010fea000383ffff */
[----:B------:R-:W-:Y:S05]  /*aff0*/  BRA `(.L_x_123) ;  /* 0xfffffff4008c7947 */ /* 0x000fea000383ffff */
.L_x_96:
[----:B---3--:R3:W4:Y:S02]  /*b000*/  SYNCS.PHASECHK.TRANS64.TRYWAIT P0, [R16+URZ], R5 ;  /* 0x00000005100075a7 */ /* 0x008724000800017f */
[----:B----4-:R-:W-:Y:S05]  /*b010*/  @!P0 NANOSLEEP.SYNCS 0x989680 ;  /* 0x009896800000895d */ /* 0x010fea0003900000 */
[----:B------:R-:W4:Y:S02]  /*b020*/  @!P0 SYNCS.PHASECHK.TRANS64 P0, [R16+URZ], R5 ;  /* 0x00000005100085a7 */ /* 0x000f24000800007f */
[----:B----4-:R-:W-:Y:S05]  /*b030*/  @!P0 BRA `(.L_x_96) ;  /* 0xfffffffc00f08947 */ /* 0x010fea000383ffff */
[----:B------:R-:W-:Y:S05]  /*b040*/  BRA `(.L_x_124) ;  /* 0xfffffff400907947 */ /* 0x000fea000383ffff */
.L_x_125:
[----:B------:R-:W-:-:S00]  /*b050*/  BRA `(.L_x_125) ;  /* 0xfffffffc00fc7947 */ /* 0x000fc0000383ffff */
[----:B------:R-:W-:-:S00]  /*b060*/  NOP ;  /* 0x0000000000007918 */ /* 0x000fc00000000000 */
        /* <DEDUP_REMOVED lines=9> */
.L_x_4549:


//--------------------- .text._ZN7cutlass13device_kernelIN5flash11enable_sm90INS1_16FlashAttnFwdSm90INS1_25CollectiveMainloopFwdSm90ILi2EN4cute5tupleIJNS5_1CILi1EEES8_S8_EEENS6_IJNS7_ILi64EEESA_SA_EEELi512ENS_6half_tEfNS_4arch4Sm90ELb0ELb0ELb0ELb0ELb0ELb0ELb1ELb0ELb0ELb0ELb0ELb0EEENS1_21CollectiveEpilogueFwdINS6_IJSA_NS7_ILi512EEESA_EEES9_SC_SE_Li256ELb0ELb0ELb0ELb0EEENS1_29StaticPersistentTileSchedulerILb0EEEEEEEEEvNT_6ParamsE --------------------------
	.section	.text._ZN7cutlass13device_kernelIN5flash11enable_sm90INS1_16FlashAttnFwdSm90INS1_25CollectiveMainloopFwdSm90ILi2EN4cute5tupleIJNS5_1CILi1EEES8_S8_EEENS6_IJNS7_ILi64EEESA_SA_EEELi512ENS_6half_tEfNS_4arch4Sm90ELb0ELb0ELb0ELb0ELb0ELb0ELb1ELb0ELb0ELb0ELb0ELb0EEENS1_21CollectiveEpilogueFwdINS6_IJSA_NS7_ILi512EEESA_EEES9_SC_SE_Li256ELb0ELb0ELb0ELb0EEENS1_29StaticPersistentTileSchedulerILb0EEEEEEEEEvNT_6ParamsE,"ax",@progbits
	.align	128
.text._ZN7cutlass13device_kernelIN5flash11enable_sm90INS1_16FlashAttnFwdSm90INS1_25CollectiveMainloopFwdSm90ILi2EN4cute5tupleIJNS5_1CILi1EEES8_S8_EEENS6_IJNS7_ILi64EEESA_SA_EEELi512ENS_6half_tEfNS_4arch4Sm90ELb0ELb0ELb0ELb0ELb0ELb0ELb1ELb0ELb0ELb0ELb0ELb0EEENS1_21CollectiveEpilogueFwdINS6_IJSA_NS7_ILi512EEESA_EEES9_SC_SE_Li256ELb0ELb0ELb0ELb0EEENS1_29StaticPersistentTileSchedulerILb0EEEEEEEEEvNT_6ParamsE:
        .type           _ZN7cutlass13device_kernelIN5flash11enable_sm90INS1_16FlashAttnFwdSm90INS1_25CollectiveMainloopFwdSm90ILi2EN4cute5tupleIJNS5_1CILi1EEES8_S8_EEENS6_IJNS7_ILi64EEESA_SA_EEELi512ENS_6half_tEfNS_4arch4Sm90ELb0ELb0ELb0ELb0ELb0ELb0ELb1ELb0ELb0ELb0ELb0ELb0EEENS1_21CollectiveEpilogueFwdINS6_IJSA_NS7_ILi512EEESA_EEES9_SC_SE_Li256ELb0ELb0ELb0ELb0EEENS1_29StaticPersistentTileSchedulerILb0EEEEEEEEEvNT_6ParamsE,@function
        .size           _ZN7cutlass13device_kernelIN5flash11enable_sm90INS1_16FlashAttnFwdSm90INS1_25CollectiveMainloopFwdSm90ILi2EN4cute5tupleIJNS5_1CILi1EEES8_S8_EEENS6_IJNS7_ILi64EEESA_SA_EEELi512ENS_6half_tEfNS_4arch4Sm90ELb0ELb0ELb0ELb0ELb0ELb0ELb1ELb0ELb0ELb0ELb0ELb0EEENS1_21CollectiveEpilogueFwdINS6_IJSA_NS7_ILi512EEESA_EEES9_SC_SE_Li256ELb0ELb0ELb0ELb0EEENS1_29StaticPersistentTileSchedulerILb0EEEEEEEEEvNT_6ParamsE,(.L_x_4550 - _ZN7cutlass13device_kernelIN5flash11enable_sm90INS1_16FlashAttnFwdSm90INS1_25CollectiveMainloopFwdSm90ILi2EN4cute5tupleIJNS5_1CILi1EEES8_S8_EEENS6_IJNS7_ILi64EEESA_SA_EEELi512ENS_6half_tEfNS_4arch4Sm90ELb0ELb0ELb0ELb0ELb0ELb0ELb1ELb0ELb0ELb0ELb0ELb0EEENS1_21CollectiveEpilogueFwdINS6_IJSA_NS7_ILi512EEESA_EEES9_SC_SE_Li256ELb0ELb0ELb0ELb0EEENS1_29StaticPersistentTileSchedulerILb0EEEEEEEEEvNT_6ParamsE)
        .other          _ZN7cutlass13device_kernelIN5flash11enable_sm90INS1_16FlashAttnFwdSm90INS1_25CollectiveMainloopFwdSm90ILi2EN4cute5tupleIJNS5_1CILi1EEES8_S8_EEENS6_IJNS7_ILi64EEESA_SA_EEELi512ENS_6half_tEfNS_4arch4Sm90ELb0ELb0ELb0ELb0ELb0ELb0ELb1ELb0ELb0ELb0ELb0ELb0EEENS1_21CollectiveEpilogueFwdINS6_IJSA_NS7_ILi512EEESA_EEES9_SC_SE_Li256ELb0ELb0ELb0ELb0EEENS1_29StaticPersistentTileSchedulerILb0EEEEEEEEEvNT_6ParamsE,@"STO_CUDA_ENTRY STV_DEFAULT"
_ZN7cutlass13device_kernelIN5flash11enable_sm90INS1_16FlashAttnFwdSm90INS1_25CollectiveMainloopFwdSm90ILi2EN4cute5tupleIJNS5_1CILi1EEES8_S8_EEENS6_IJNS7_ILi64EEESA_SA_EEELi512ENS_6half_tEfNS_4arch4Sm90ELb0ELb0ELb0ELb0ELb0ELb0ELb1ELb0ELb0ELb0ELb0ELb0EEENS1_21CollectiveEpilogueFwdINS6_IJSA_NS7_ILi512EEESA_EEES9_SC_SE_Li256ELb0ELb0ELb0ELb0EEENS1_29StaticPersistentTileSchedulerILb0EEEEEEEEEvNT_6ParamsE:
[----:B------:R-:W1:Y:S02]  /*0000*/  LDC R1, c[0x0][0x28] ;  /* 0x00000a00ff017b82 */ /* 0x000e640000000800 */
[----:B-1----:R-:W-:Y:S01]  /*0010*/  VIADD R1, R1, 0xffffffe0 ;  /* 0xffffffe001017836 */ /* 0x002fe20000000000 */
[----:B------:R-:W1:Y:S01]  /*0020*/  S2R R3, SR_TID.X ;  /* 0x0000000000037919 */ /* 0x000e620000002100 */
[----:B------:R-:W-:Y:S01]  /*0030*/  ELECT P0, URZ, PT ;  /* 0x00000000003f782f */ /* 0x000fe20003800000 */
[----:B------:R-:W-:Y:S01]  /*0040*/  BSSY B0, `(.L_x_126) ;  /* 0x0000016000007945 */ /* 0x000fe20003800000 */
[----:B-1----:R-:W-:-:S05]  /*0050*/  SHF.R.U32.HI R0, RZ, 0x5, R3 ;  /* 0x00000005ff007819 */ /* 0x002fca0000011603 */
[----:B------:R-:W1:Y:S02]  /*0060*/  SHFL.IDX PT, R2, R0, RZ, 0x1f ;  /* 0x00001fff00027589 */ /* 0x000e6400000e0000 */
[----:B-1----:R-:W-:-:S13]  /*0070*/  ISETP.EQ.AND P0, PT, R2, RZ, P0 ;  /* 0x000000ff0200720c */ /* 0x002fda0000702270 */
[----:B------:R-:W-:Y:S05]  /*0080*/  @!P0 BRA `(.L_x_127) ;  /* 0x0000000000448947 */ /* 0x000fea0003800000 */
[----:B------:R-:W-:Y:S02]  /*0090*/  ULDC.64 UR4, c[0x0][0x198] ;  /* 0x0000660000047ab9 */ /* 0x000fe40000000a00 */
[----:B------:R-:W-:Y:S02]  /*00a0*/  UIADD3 UR6, UP0, UR4, 0x270, URZ ;  /* 0x0000027004067890 */ /* 0x000fe4000ff1e03f */
[----:B------:R-:W-:Y:S02]  /*00b0*/  UIADD3 UR8, UP1, UR4, 0x770, URZ ;  /* 0x0000077004087890 */ /* 0x000fe4000ff3e03f */
[----:B------:R-:W-:Y:S02]  /*00c0*/  UIADD3 UR10, UP2, UR4, 0x370, URZ ;  /* 0x00000370040a7890 */ /* 0x000fe4000ff5e03f */
[----:B------:R-:W-:Y:S02]  /*00d0*/  UIADD3 UR12, UP3, UR4, 0x470, URZ ;  /* 0x00000470040c7890 */ /* 0x000fe4000ff7e03f */
[----:B------:R-:W-:-:S02]  /*00e0*/  UIADD3 UR4, UP4, UR4, 0xaf0, URZ ;  /* 0x00000af004047890 */ /* 0x000fc4000ff9e03f */
[----:B------:R-:W-:Y:S02]  /*00f0*/  UIADD3.X UR7, URZ, UR5, URZ, UP0, !UPT ;  /* 0x000000053f077290 */ /* 0x000fe400087fe43f */
[----:B------:R-:W-:Y:S02]  /*0100*/  UIADD3.X UR9, URZ, UR5, URZ, UP1, !UPT ;  /* 0x000000053f097290 */ /* 0x000fe40008ffe43f */
[----:B------:R-:W-:Y:S02]  /*0110*/  UIADD3.X UR11, URZ, UR5, URZ, UP2, !UPT ;  /* 0x000000053f0b7290 */ /* 0x000fe400097fe43f */
[----:B------:R-:W-:Y:S02]  /*0120*/  UIADD3.X UR13, URZ, UR5, URZ, UP3, !UPT ;  /* 0x000000053f0d7290 */ /* 0x000fe40009ffe43f */
[----:B------:R-:W-:Y:S01]  /*0130*/  UIADD3.X UR5, URZ, UR5, URZ, UP4, !UPT ;  /* 0x000000053f057290 */ /* 0x000fe2000a7fe43f */
[----:B------:R1:W-:Y:S02]  /*0140*/  UTMACCTL.PF [UR6] ;  /* 0x00000000060079b9 */ /* 0x0003e40008040000 */
[----:B------:R1:W-:Y:S02]  /*0150*/  UTMACCTL.PF [UR8] ;  /* 0x00000000080079b9 */ /* 0x0003e40008040000 */
[----:B------:R1:W-:Y:S02]  /*0160*/  UTMACCTL.PF [UR10] ;  /* 0x000000000a0079b9 */ /* 0x0003e40008040000 */
[----:B------:R1:W-:Y:S02]  /*0170*/  UTMACCTL.PF [UR12] ;  /* 0x000000000c0079b9 */ /* 0x0003e40008040000 */
[----:B------:R1:W-:Y:S02]  /*0180*/  UTMACCTL.PF [UR4] ;  /* 0x00000000040079b9 */ /* 0x0003e40008040000 */
[----:B-1----:R-:W-:Y:S01]  /*0190*/  NOP ;  /* 0x0000000000007918 */ /* 0x002fe20000000000 */
.L_x_127:
[----:B------:R-:W-:Y:S05]  /*01a0*/  BSYNC B0 ;  /* 0x0000000000007941 */ /* 0x000fea0003800000 */
.L_x_126:
[----:B------:R-:W-:Y:S01]  /*01b0*/  VOTEU.ANY UP0, P0 ;  /* 0x00000000003f7886 */ /* 0x000fe20000000100 */
[----:B------:R-:W1:Y:S01]  /*01c0*/  SHFL.IDX PT, R2, R0, RZ, 0x1f ;  /* 0x00001fff00027589 */ /* 0x000e6200000e0000 */
[----:B------:R-:W-:Y:S01]  /*01d0*/  UMOV UR4, 0x1 ;  /* 0x0000000100047882 */ /* 0x000fe20000000000 */
[----:B------:R-:W-:Y:S01]  /*01e0*/  VOTEU.ANY UP1, P0 ;  /* 0x00000000003f7886 */ /* 0x000fe20000020100 */
[----:B------:R-:W-:Y:S01]  /*01f0*/  SHF.R.U32.HI R4, RZ, 0x7, R3 ;  /* 0x00000007ff047819 */ /* 0x000fe20000011603 */
[----:B------:R-:W2:Y:S01]  /*0200*/  @UP0 S2UR UR7, SR_CgaCtaId ;  /* 0x00000000000709c3 */ /* 0x000ea20000008800 */
[----:B------:R-:W-:Y:S01]  /*0210*/  @UP0 UMOV UR6, 0x400 ;  /* 0x0000040000060882 */ /* 0x000fe20000000000 */
[----:B------:R-:W-:-:S04]  /*0220*/  @UP0 UIADD3 UR4, -UR4, 0x100000, URZ ;  /* 0x0010000004040890 */ /* 0x000fc8000fffe13f */
[----:B------:R-:W-:Y:S02]  /*0230*/  @UP0 USHF.L.U32 UR5, UR4, 0xb, URZ ;  /* 0x0000000b04050899 */ /* 0x000fe4000800063f */
[----:B------:R-:W-:Y:S01]  /*0240*/  @UP0 USHF.L.U32 UR4, UR4, 0x1, URZ ;  /* 0x0000000104040899 */ /* 0x000fe2000800063f */
[----:B------:R-:W-:Y:S01]  /*0250*/  VOTEU.ANY UP2, P0 ;  /* 0x00000000003f7886 */ /* 0x000fe20000040100 */
[----:B-1----:R-:W-:Y:S02]  /*0260*/  ISETP.NE.AND P1, PT, R2, RZ, PT ;  /* 0x000000ff0200720c */ /* 0x002fe40003f25270 */
[----:B------:R1:W3:Y:S01]  /*0270*/  SHFL.IDX PT, R2, R4, RZ, 0x1f ;  /* 0x00001fff04027589 */ /* 0x0002e200000e0000 */
[----:B--2---:R-:W-:Y:S01]  /*0280*/  @UP0 ULEA UR6, UR7, UR6, 0x18 ;  /* 0x0000000607060291 */ /* 0x004fe2000f8ec03f */
[----:B------:R-:W-:Y:S02]  /*0290*/  VOTEU.ANY UP0, P0 ;  /* 0x00000000003f7886 */ /* 0x000fe40000000100 */
[----:B------:R-:W2:Y:S09]  /*02a0*/  FENCE.VIEW.ASYNC.S ;  /* 0x00000000000073c6 */ /* 0x000eb20000000000 */
[----:B--2---:R1:W2:Y:S01]  /*02b0*/  @UP0 SYNCS.EXCH.64 URZ, [UR6+0x38800], UR4 ;  /* 0x03880004063f05b2 */ /* 0x0042a20008000100 */
[----:B------:R1:W4:Y:S01]  /*02c0*/  @UP1 SYNCS.EXCH.64 URZ, [UR6+0x38810], UR4 ;  /* 0x03881004063f15b2 */ /* 0x0003220008000100 */
[----:B------:R1:W1:Y:S01]  /*02d0*/  @UP2 SYNCS.EXCH.64 URZ, [UR6+0x38820], UR4 ;  /* 0x03882004063f25b2 */ /* 0x0002620008000100 */
        /* <DEDUP_REMOVED lines=13> */
[----:B------:R1:W1:Y:S01]  /*03b0*/  SYNCS.EXCH.64 URZ, [UR6+0x38848], UR4 ;  /* 0x03884804063f75b2 */ /* 0x0002620008000100 */
[----:B------:R-:W-:Y:S01]  /*03c0*/  NOP ;  /* 0x0000000000007918 */ /* 0x000fe20000000000 */
.L_x_128:
[----:B-1----:R-:W1:Y:S01]  /*03d0*/  SHFL.IDX PT, R4, R0, RZ, 0x1f ;  /* 0x00001fff00047589 */ /* 0x002e6200000e0000 */
[----:B------:R-:W-:Y:S01]  /*03e0*/  NOP ;  /* 0x0000000000007918 */ /* 0x000fe20000000000 */
[----:B-1----:R-:W-:-:S13]  /*03f0*/  ISETP.NE.AND P0, PT, R4, RZ, PT ;  /* 0x000000ff0400720c */ /* 0x002fda0003f05270 */
[----:B------:R-:W-:Y:S05]  /*0400*/  @P0 BRA `(.L_x_129) ;  /* 0x0000000000480947 */ /* 0x000fea0003800000 */
[----:B------:R-:W1:Y:S01]  /*0410*/  S2UR UR5, SR_CgaCtaId ;  /* 0x00000000000579c3 */ /* 0x000e620000008800 */
        /* <DEDUP_REMOVED lines=15> */
[----:B------:R1:W1:Y:S01]  /*0510*/  SYNCS.EXCH.64 URZ, [UR8+0x38868], UR4 ;  /* 0x03886804083f75b2 */ /* 0x0002620008000100 */
[----:B------:R-:W-:Y:S01]  /*0520*/  NOP ;  /* 0x0000000000007918 */ /* 0x000fe20000000000 */
.L_x_129:
[----:B------:R-:W5:Y:S01]  /*0530*/  SHFL.IDX PT, R4, R0, RZ, 0x1f ;  /* 0x00001fff00047589 */ /* 0x000f6200000e0000 */
[----:B------:R-:W-:Y:S01]  /*0540*/  NOP ;  /* 0x0000000000007918 */ /* 0x000fe20000000000 */
[----:B-----5:R-:W-:-:S13]  /*0550*/  ISETP.NE.AND P0, PT, R4, RZ, PT ;  /* 0x000000ff0400720c */ /* 0x020fda0003f05270 */
        /* <DEDUP_REMOVED lines=15> */
.L_x_130:
[----:B------:R-:W5:Y:S01]  /*0650*/  SHFL.IDX PT, R4, R0, RZ, 0x1f ;  /* 0x00001fff00047589 */ /* 0x000f6200000e0000 */
[----:B------:R-:W-:Y:S01]  /*0660*/  NOP ;  /* 0x0000000000007918 */ /* 0x000fe20000000000 */
[----:B-----5:R-:W-:-:S13]  /*0670*/  ISETP.NE.AND P0, PT, R4, RZ, PT ;  /* 0x000000ff0400720c */ /* 0x020fda0003f05270 */
        /* <DEDUP_REMOVED lines=19> */
.L_x_131:
[----:B------:R-:W5:Y:S01]  /*07b0*/  SHFL.IDX PT, R4, R0, RZ, 0x1f ;  /* 0x00001fff00047589 */ /* 0x000f6200000e0000 */
[----:B---3--:R-:W-:Y:S01]  /*07c0*/  R2UR UR43, R2 ;  /* 0x00000000022b72ca */ /* 0x008fe200000e0000 */
        /* <DEDUP_REMOVED lines=20> */
[----:B---3--:R-:W-:Y:S01]  /*0910*/  NOP ;  /* 0x0000000000007918 */ /* 0x008fe20000000000 */
.L_x_132:
[----:B------:R-:W-:Y:S01]  /*0920*/  ISETP.NE.AND P0, PT, RZ, UR43, PT ;  /* 0x0000002bff007c0c */ /* 0x000fe2000bf05270 */
[----:B------:R-:W-:Y:S01]  /*0930*/  NOP ;  /* 0x0000000000007918 */ /* 0x000fe20000000000 */
[----:B------:R-:W-:Y:S01]  /*0940*/  ULDC.64 UR54, c[0x0][0x208] ;  /* 0x0000820000367ab9 */ /* 0x000fe20000000a00 */
[----:B-12-4-:R-:W-:Y:S10]  /*0950*/  BAR.SYNC.DEFER_BLOCKING 0x0 ;  /* 0x0000000000007b1d */ /* 0x016ff40000010000 */
[----:B------:R-:W-:Y:S05]  /*0960*/  @!P0 BRA `(.L_x_133) ;  /* 0x0000009400308947 */ /* 0x000fea0003800000 */
.L_x_134:
        /* <DEDUP_REMOVED lines=16> */
[----:B------:R-:W-:Y:S01]  /*0a70*/  IMAD.MOV.U32 R184, RZ, RZ, 0x40 ;  /* 0x00000040ffb87424 */ /* 0x000fe200078e00ff */
[----:B------:R-:W-:Y:S01]  /*0a80*/  MOV R16, RZ ;  /* 0x000000ff00107202 */ /* 0x000fe20000000f00 */
[----:B------:R-:W-:Y:S01]  /*0a90*/  ULDC.64 UR46, c[0x0][0x198] ;  /* 0x00006600002e7ab9 */ /* 0x000fe20000000a00 */
[----:B------:R-:W-:Y:S01]  /*0aa0*/  SHF.R.S32.HI R3, RZ, 0x1f, R0 ;  /* 0x0000001fff037819 */ /* 0x000fe20000011400 */
[----:B------:R-:W-:-:S03]  /*0ab0*/  UMOV UR38, URZ ;  /* 0x0000003f00267c82 */ /* 0x000fc60008000000 */
[CC--:B------:R-:W-:Y:S02]  /*0ac0*/  LEA.HI R2, R3.reuse, R0.reuse, RZ, 0x4 ;  /* 0x0000000003027211 */ /* 0x0c0fe400078f20ff */
[CC--:B------:R-:W-:Y:S02]  /*0ad0*/  LEA.HI R4, R3.reuse, R0.reuse, RZ, 0x5 ;  /* 0x0000000003047211 */ /* 0x0c0fe400078f28ff */
[----:B------:R-:W-:Y:S02]  /*0ae0*/  LOP3.LUT R7, R2, 0xfffffff0, RZ, 0xc0, !PT ;  /* 0xfffffff002077812 */ /* 0x000fe400078ec0ff */
[----:B------:R-:W-:Y:S02]  /*0af0*/  LEA.HI R5, R3, R0, RZ, 0x7 ;  /* 0x0000000003057211 */ /* 0x000fe400078f38ff */
[--C-:B------:R-:W-:Y:S01]  /*0b00*/  SHF.R.S32.HI R187, RZ, 0x5, R4.reuse ;  /* 0x00000005ffbb7819 */ /* 0x100fe20000011404 */
[----:B------:R-:W-:Y:S01]  /*0b10*/  IMAD.IADD R7, R0, 0x1, -R7 ;  /* 0x0000000100077824 */ /* 0x000fe200078e0a07 */
[----:B------:R-:W-:-:S02]  /*0b20*/  SHF.R.S32.HI R4, RZ, 0x1f, R4 ;  /* 0x0000001fff047819 */ /* 0x000fc40000011404 */
[----:B------:R-:W-:Y:S02]  /*0b30*/  LOP3.LUT R3, R5, 0xffffff80, RZ, 0xc0, !PT ;  /* 0xffffff8005037812 */ /* 0x000fe400078ec0ff */
[----:B------:R-:W-:Y:S01]  /*0b40*/  LEA.HI R4, R4, R187, RZ, 0x2 ;  /* 0x000000bb04047211 */ /* 0x000fe200078f10ff */
[----:B-1----:R-:W-:Y:S01]  /*0b50*/  ULEA UR42, UR4, UR42, 0x18 ;  /* 0x0000002a042a7291 */ /* 0x002fe2000f8ec03f */
[----:B------:R-:W-:Y:S02]  /*0b60*/  IADD3 R3, R0, -R3, RZ ;  /* 0x8000000300037210 */ /* 0x000fe40007ffe0ff */
[----:B------:R-:W-:Y:S02]  /*0b70*/  SHF.R.S32.HI R0, RZ, 0x1f, R7 ;  /* 0x0000001fff007819 */ /* 0x000fe40000011407 */
[----:B------:R-:W-:Y:S02]  /*0b80*/  SHF.R.S32.HI R186, RZ, 0x7, R5 ;  /* 0x00000007ffba7819 */ /* 0x000fe40000011405 */
[----:B------:R-:W-:-:S02]  /*0b90*/  LOP3.LUT R4, R4, 0x3ffffc, RZ, 0xc0, !PT ;  /* 0x003ffffc04047812 */ /* 0x000fc400078ec0ff */
[----:B------:R-:W-:Y:S01]  /*0ba0*/  SHF.R.S32.HI R9, RZ, 0x4, R2 ;  /* 0x00000004ff097819 */ /* 0x000fe20000011402 */
[----:B------:R-:W-:Y:S01]  /*0bb0*/  IMAD R11, R186, 0x100, R7 ;  /* 0x00000100ba0b7824 */ /* 0x000fe200078e0207 */
[----:B------:R-:W-:Y:S01]  /*0bc0*/  LEA.HI R6, R0, R7, RZ, 0x3 ;  /* 0x0000000700067211 */ /* 0x000fe200078f18ff */
[----:B------:R-:W-:Y:S01]  /*0bd0*/  IMAD.IADD R8, R187, 0x1, -R4 ;  /* 0x00000001bb087824 */ /* 0x000fe200078e0a04 */
[----:B------:R-:W-:Y:S02]  /*0be0*/  LEA.HI R2, R2, R9, RZ, 0x1 ;  /* 0x0000000902027211 */ /* 0x000fe400078f08ff */
[----:B------:R-:W-:Y:S02]  /*0bf0*/  LOP3.LUT R4, R6, 0xfffffff8, RZ, 0xc0, !PT ;  /* 0xfffffff806047812 */ /* 0x000fe400078ec0ff */
[----:B------:R-:W-:Y:S02]  /*0c00*/  LOP3.LUT R2, R2, 0x1ffffffe, RZ, 0xc0, !PT ;  /* 0x1ffffffe02027812 */ /* 0x000fe400078ec0ff */
[----:B------:R-:W-:Y:S01]  /*0c10*/  LEA R188, R8, R11, 0x4 ;  /* 0x0000000b08bc7211 */ /* 0x000fe200078e20ff */
[----:B------:R-:W-:Y:S01]  /*0c20*/  IMAD.IADD R8, R7, 0x1, -R4 ;  /* 0x0000000107087824 */ /* 0x000fe200078e0a04 */
[----:B------:R-:W-:Y:S01]  /*0c30*/  SHF.L.U32 R6, R6, 0x6, RZ ;  /* 0x0000000606067819 */ /* 0x000fe200000006ff */
[----:B------:R-:W-:Y:S01]  /*0c40*/  IMAD.IADD R9, R9, 0x1, -R2 ;  /* 0x0000000109097824 */ /* 0x000fe200078e0a02 */
[----:B------:R-:W-:Y:S01]  /*0c50*/  SHF.R.S32.HI R0, RZ, 0x1f, R3 ;  /* 0x0000001fff007819 */ /* 0x000fe20000011403 */
[----:B------:R-:W-:Y:S01]  /*0c60*/  IMAD.SHL.U32 R10, R8, 0x40, RZ ;  /* 0x00000040080a7824 */ /* 0x000fe200078e00ff */
[----:B------:R-:W-:Y:S01]  /*0c70*/  LOP3.LUT R6, R6, 0x7ffffe00, RZ, 0xc0, !PT ;  /* 0x7ffffe0006067812 */ /* 0x000fe200078ec0ff */
[----:B------:R-:W-:Y:S01]  /*0c80*/  IMAD.SHL.U32 R9, R9, 0x8, RZ ;  /* 0x0000000809097824 */ /* 0x000fe200078e00ff */
[----:B------:R-:W-:-:S02]  /*0c90*/  LEA.HI R2, R0, R3, RZ, 0x2 ;  /* 0x0000000300027211 */ /* 0x000fc400078f10ff */
[----:B------:R-:W-:Y:S01]  /*0ca0*/  LOP3.LUT R10, R10, 0x1c0, RZ, 0xc0, !PT ;  /* 0x000001c00a0a7812 */ /* 0x000fe200078ec0ff */
[--C-:B------:R-:W-:Y:S01]  /*0cb0*/  IMAD.U32 R188, R188, 0x40, R9.reuse ;  /* 0x00000040bcbc7824 */ /* 0x100fe200078e0009 */
[----:B------:R-:W-:Y:S02]  /*0cc0*/  LEA R6, R187, R6, 0xa ;  /* 0x00000006bb067211 */ /* 0x000fe400078e50ff */
[----:B------:R-:W-:Y:S02]  /*0cd0*/  LOP3.LUT R9, R10, 0x8, R9, 0xf8, !PT ;  /* 0x000000080a097812 */ /* 0x000fe400078ef809 */
[----:B------:R-:W-:Y:S02]  /*0ce0*/  SHF.R.U32.HI R10, RZ, 0x3, R10 ;  /* 0x00000003ff0a7819 */ /* 0x000fe4000001160a */
[----:B------:R-:W-:Y:S02]  /*0cf0*/  LEA.HI R4, R0, R3, RZ, 0x5 ;  /* 0x0000000300047211 */ /* 0x000fe400078f28ff */
[----:B------:R-:W-:-:S02]  /*0d00*/  LOP3.LUT R9, R9, R10, RZ, 0x3c, !PT ;  /* 0x0000000a09097212 */ /* 0x000fc400078e3cff */
[--C-:B------:R-:W-:Y:S02]  /*0d10*/  SHF.R.S32.HI R0, RZ, 0x2, R2.reuse ;  /* 0x00000002ff007819 */ /* 0x100fe40000011402 */
[----:B------:R-:W-:Y:S01]  /*0d20*/  SHF.R.S32.HI R7, RZ, 0x1f, R2 ;  /* 0x0000001fff077819 */ /* 0x000fe20000011402 */
[----:B------:R-:W-:Y:S01]  /*0d30*/  IMAD.IADD R6, R6, 0x1, R9 ;  /* 0x0000000106067824 */ /* 0x000fe200078e0209 */
[----:B------:R-:W-:Y:S02]  /*0d40*/  R2P PR, R8, 0x6 ;  /* 0x0000000608007804 */ /* 0x000fe40000000000 */
[----:B------:R-:W-:Y:S02]  /*0d50*/  LEA.HI R7, R7, R0, RZ, 0x3 ;  /* 0x0000000007077211 */ /* 0x000fe400078f18ff */
[----:B------:R-:W-:Y:S02]  /*0d60*/  LEA.HI R5, R5, R186, RZ, 0x1 ;  /* 0x000000ba05057211 */ /* 0x000fe400078f08ff */
[----:B------:R-:W-:-:S02]  /*0d70*/  LEA R23, R6, UR42, 0x1 ;  /* 0x0000002a06177c11 */ /* 0x000fc4000f8e08ff */
[----:B------:R-:W-:Y:S02]  /*0d80*/  LOP3.LUT R2, R2, 0x7ffffffc, RZ, 0xc0, !PT ;  /* 0x7ffffffc02027812 */ /* 0x000fe400078ec0ff */
[----:B------:R-:W-:Y:S01]  /*0d90*/  LOP3.LUT R7, R7, 0xfffffff8, RZ, 0xc0, !PT ;  /* 0xfffffff807077812 */ /* 0x000fe200078ec0ff */
[----:B------:R-:W-:Y:S01]  /*0da0*/  VIADD R185, R23, 0x36400 ;  /* 0x0003640017b97836 */ /* 0x000fe20000000000 */
[----:B------:R-:W-:Y:S01]  /*0db0*/  LOP3.LUT R5, R5, 0xfffffe, RZ, 0xc0, !PT ;  /* 0x00fffffe05057812 */ /* 0x000fe200078ec0ff */
[----:B------:R-:W-:Y:S01]  /*0dc0*/  VIADD R22, R23, 0x36420 ;  /* 0x0003642017167836 */ /* 0x000fe20000000000 */
[----:B------:R-:W-:Y:S01]  /*0dd0*/  SHF.R.S32.HI R4, RZ, 0x5, R4 ;  /* 0x00000005ff047819 */ /* 0x000fe20000011404 */
[----:B------:R-:W-:Y:S01]  /*0de0*/  IMAD.IADD R18, R3, 0x1, -R2 ;  /* 0x0000000103127824 */ /* 0x000fe200078e0a02 */
[----:B------:R-:W-:Y:S01]  /*0df0*/  SEL R184, R184, 0xffffffc0, !P2 ;  /* 0xffffffc0b8b87807 */ /* 0x000fe20005000000 */
[----:B------:R-:W-:Y:S01]  /*0e00*/  IMAD.IADD R7, R0, 0x1, -R7 ;  /* 0x0000000100077824 */ /* 0x000fe200078e0a07 */
[----:B------:R-:W-:Y:S01]  /*0e10*/  MOV R2, RZ ;  /* 0x000000ff00027202 */ /* 0x000fe20000000f00 */
[----:B------:R-:W-:-:S02]  /*0e20*/  IMAD.IADD R5, R186, 0x1, -R5 ;  /* 0x00000001ba057824 */ /* 0x000fc400078e0a05 */
[C---:B------:R-:W-:Y:S01]  /*0e30*/  @P1 VIADD R22, R185.reuse, 0xffffffe0 ;  /* 0xffffffe0b9161836 */ /* 0x040fe20000000000 */
[----:B------:R-:W-:Y:S01]  /*0e40*/  IADD3 R185, R185, R184, RZ ;  /* 0x000000b8b9b97210 */ /* 0x000fe20007ffe0ff */
[----:B------:R-:W-:Y:S02]  /*0e50*/  IMAD R17, R4, 0x10, R7 ;  /* 0x0000001004117824 */ /* 0x000fe400078e0207 */
[----:B------:R-:W-:Y:S02]  /*0e60*/  IMAD.SHL.U32 R19, R5, 0x100, RZ ;  /* 0x0000010005137824 */ /* 0x000fe400078e00ff */
[----:B------:R-:W-:Y:S02]  /*0e70*/  IMAD.SHL.U32 R18, R18, 0x2, RZ ;  /* 0x0000000212127824 */ /* 0x000fe400078e00ff */
[----:B------:R-:W-:-:S07]  /*0e80*/  IMAD.IADD R184, R184, 0x1, R22 ;  /* 0x00000001b8b87824 */ /* 0x000fce00078e0216 */
.L_x_163:
[----:B------:R-:W-:Y:S01]  /*0e90*/  ULDC UR4, c[0x0][0xea8] ;  /* 0x0003aa0000047ab9 */ /* 0x000fe20000000800 */
[----:B------:R-:W-:Y:S01]  /*0ea0*/  ULDC.64 UR6, c[0x0][0x3f8] ;  /* 0x0000fe0000067ab9 */ /* 0x000fe20000000a00 */
[----:B------:R-:W-:Y:S02]  /*0eb0*/  UISETP.NE.AND UP1, UPT, UR4, 0x1, UPT ;  /* 0x000000010400788c */ /* 0x000fe4000bf25270 */
[----:B------:R-:W-:Y:S01]  /*0ec0*/  UISETP.NE.U32.AND UP0, UPT, UR6, URZ, UPT ;  /* 0x0000003f0600728c */ /* 0x000fe2000bf05070 */
[----:B------:R-:W-:Y:S01]  /*0ed0*/  ULDC UR4, c[0x0][0xeb4] ;  /* 0x0003ad0000047ab9 */ /* 0x000fe20000000800 */
[----:B------:R-:W-:Y:S01]  /*0ee0*/  UMOV UR40, UR41 ;  /* 0x0000002900287c82 */ /* 0x000fe20008000000 */
[----:B------:R-:W-:Y:S02]  /*0ef0*/  UISETP.NE.AND UP2, UPT, UR4, 0x1, UPT ;  /* 0x000000010400788c */ /* 0x000fe4000bf45270 */
[----:B------:R-:W-:Y:S01]  /*0f00*/  UISETP.NE.AND.EX UP0, UPT, UR7, URZ, UPT, UP0 ;  /* 0x0000003f0700728c */ /* 0x000fe2000bf05300 */
[----:B------:R-:W-:-:S03]  /*0f10*/  ULDC UR44, c[0x0][0x404] ;  /* 0x00010100002c7ab9 */ /* 0x000fc60000000800 */
[----:B------:R-:W-:Y:S01]  /*0f20*/  @UP1 ULDC UR4, c[0x0][0xeac] ;  /* 0x0003ab0000041ab9 */ /* 0x000fe20000000800 */
[----:B------:R-:W-:Y:S01]  /*0f30*/  @UP1 ULDC UR6, c[0x0][0xeb0] ;  /* 0x0003ac0000061ab9 */ /* 0x000fe20000000800 */
[----:B------:R-:W-:Y:S02]  /*0f40*/  UIMAD.WIDE.U32 UR4, UR41, UR4, URZ ;  /* 0x00000004290472a5 */ /* 0x000fe4000f8e003f */
[----:B------:R-:W-:Y:S02]  /*0f50*/  USEL UR44, UR44, 0x1, UP0 ;  /* 0x000000012c2c7887 */ /* 0x000fe40008000000 */
[----:B------:R-:W-:Y:S02]  /*0f60*/  @UP1 USHF.R.U32.HI UR40, URZ, UR6, UR5 ;  /* 0x000000063f281299 */ /* 0x000fe40008011605 */
[----:B------:R-:W-:Y:S01]  /*0f70*/  UISETP.NE.AND UP1, UPT, UR43, 0x1, UPT ;  /* 0x000000012b00788c */ /* 0x000fe2000bf25270 */
[----:B------:R-:W-:Y:S01]  /*0f80*/  @UP2 ULDC.64 UR6, c[0x0][0xeb8] ;  /* 0x0003ae0000062ab9 */ /* 0x000fe20000000a00 */
[----:B------:R-:W-:Y:S01]  /*0f90*/  UMOV UR39, UR41 ;  /* 0x0000002900277c82 */ /* 0x000fe20008000000 */
[----:B------:R-:W-:-:S03]  /*0fa0*/  UIMAD.WIDE.U32 UR4, UR40, UR6, URZ ;  /* 0x00000006280472a5 */ /* 0x000fc6000f8e003f */
[----:B------:R-:W-:Y:S01]  /*0fb0*/  PLOP3.LUT P0, PT, PT, PT, UP1, 0x80, 0x0 ;  /* 0x000000000000781c */ /* 0x000fe20003f0f018 */
[----:B------:R-:W-:Y:S01]  /*0fc0*/  ULDC UR6, c[0x0][0x2e0] ;  /* 0x0000b80000067ab9 */ /* 0x000fe20000000800 */
[----:B------:R-:W-:Y:S01]  /*0fd0*/  UMOV UR36, UR40 ;  /* 0x0000002800247c82 */ /* 0x000fe20008000000 */
[----:B------:R-:W-:Y:S02]  /*0fe0*/  UIMAD UR44, UR44, UR6, URZ ;  /* 0x000000062c2c72a4 */ /* 0x000fe4000f8e023f */
[----:B------:R-:W-:-:S08]  /*0ff0*/  @UP2 USHF.R.U32.HI UR36, URZ, UR7, UR5 ;  /* 0x000000073f242299 */ /* 0x000fd00008011605 */
[----:B-1----:R-:W-:Y:S05]  /*1000*/  @!P0 BRA `(.L_x_135) ;  /* 0x0000001400e08947 */ /* 0x002fea0003800000 */
[----:B------:R-:W1:Y:S01]  /*1010*/  SHFL.IDX PT, R0, R186, RZ, 0x1f ;  /* 0x00001fffba007589 */ /* 0x000e6200000e0000 */
[----:B------:R-:W-:Y:S01]  /*1020*/  UIADD3 UR4, UR42, 0x36400, URZ ;  /* 0x000364002a047890 */ /* 0x000fe2000fffe03f */
[----:B------:R-:W-:Y:S01]  /*1030*/  UMOV UR17, 0x40000040 ;  /* 0x4000004000117882 */ /* 0x000fe20000000000 */
[----:B------:R-:W-:Y:S02]  /*1040*/  BAR.SYNC.DEFER_BLOCKING 0xe, 0x100 ;  /* 0x0384000000007b1d */ /* 0x000fe40000010000 */
[----:B------:R-:W-:Y:S02]  /*1050*/  USHF.R.U32.HI UR4, URZ, 0x4, UR4 ;  /* 0x000000043f047899 */ /* 0x000fe40008011604 */
[----:B------:R-:W-:Y:S02]  /*1060*/  UISETP.GE.AND UP0, UPT, UR44, 0x41, UPT ;  /* 0x000000412c00788c */ /* 0x000fe4000bf06270 */
[----:B------:R-:W-:Y:S01]  /*1070*/  ULOP3.LUT UR4, UR4, 0x3fff, URZ, 0xc0, !UPT ;  /* 0x00003fff04047892 */ /* 0x000fe2000f8ec03f */
[----:B------:R-:W-:Y:S01]  /*1080*/  UMOV UR19, 0x40000040 ;  /* 0x4000004000137882 */ /* 0x000fe20000000000 */
[----:B------:R-:W-:-:S02]  /*1090*/  UMOV UR5, 0x40000040 ;  /* 0x4000004000057882 */ /* 0x000fc40000000000 */
[----:B------:R-:W-:Y:S01]  /*10a0*/  ULOP3.LUT UR16, UR4, 0x10000, URZ, 0xfc, !UPT ;  /* 0x0001000004107892 */ /* 0x000fe2000f8efc3f */
[----:B------:R-:W2:Y:S01]  /*10b0*/  S2R R4, SR_TID.X ;  /* 0x0000000000047919 */ /* 0x000ea20000002100 */
[----:B------:R-:W-:Y:S01]  /*10c0*/  UMOV UR7, 0x40000040 ;  /* 0x4000004000077882 */ /* 0x000fe20000000000 */
[----:B------:R-:W-:Y:S01]  /*10d0*/  UMOV UR9, 0x40000040 ;  /* 0x4000004000097882 */ /* 0x000fe20000000000 */
[----:B------:R-:W-:Y:S01]  /*10e0*/  UIADD3 UR4, UR16, 0x2, URZ ;  /* 0x0000000210047890 */ /* 0x000fe2000fffe03f */
[----:B------:R-:W-:Y:S01]  /*10f0*/  PLOP3.LUT P0, PT, PT, PT, UP0, 0x80, 0x0 ;  /* 0x000000000000781c */ /* 0x000fe20003f0f008 */
[----:B------:R-:W-:Y:S01]  /*1100*/  UIADD3 UR8, UR16, 0x4, URZ ;  /* 0x0000000410087890 */ /* 0x000fe2000fffe03f */
[----:B------:R-:W-:Y:S01]  /*1110*/  UMOV UR11, 0x40000040 ;  /* 0x40000040000b7882 */ /* 0x000fe20000000000 */
[----:B------:R-:W-:Y:S01]  /*1120*/  UIADD3 UR12, UR16, 0x6, URZ ;  /* 0x00000006100c7890 */ /* 0x000fe2000fffe03f */
[----:B-1----:R-:W-:Y:S01]  /*1130*/  LEA.HI R3, R0, R0, RZ, 0x1 ;  /* 0x0000000000037211 */ /* 0x002fe200078f08ff */
[----:B------:R-:W-:Y:S01]  /*1140*/  UMOV UR13, 0x40000040 ;  /* 0x40000040000d7882 */ /* 0x000fe20000000000 */
[----:B------:R-:W-:-:S02]  /*1150*/  UMOV UR15, 0x40000040 ;  /* 0x40000040000f7882 */ /* 0x000fc40000000000 */
[----:B------:R-:W-:Y:S01]  /*1160*/  LOP3.LUT R3, R3, 0x1fffe, RZ, 0xc0, !PT ;  /* 0x0001fffe03037812 */ /* 0x000fe200078ec0ff */
[----:B------:R-:W-:-:S04]  /*1170*/  WARPGROUP.ARRIVE ;  /* 0x00000000000079c5 */ /* 0x000fc80000000000 */
[----:B------:R-:W-:-:S05]  /*1180*/  IMAD.IADD R3, R0, 0x1, -R3 ;  /* 0x0000000100037824 */ /* 0x000fca00078e0a03 */
[----:B------:R-:W-:-:S05]  /*1190*/  LEA R3, R3, UR42, 0xf ;  /* 0x0000002a03037c11 */ /* 0x000fca000f8e78ff */
[----:B------:R-:W-:Y:S01]  /*11a0*/  VIADD R3, R3, 0x400 ;  /* 0x0000040003037836 */ /* 0x000fe20000000000 */
[----:B--2---:R-:W-:-:S04]  /*11b0*/  LOP3.LUT R4, R4, 0x7f, RZ, 0xc0, !PT ;  /* 0x0000007f04047812 */ /* 0x004fc800078ec0ff */
[----:B------:R-:W-:Y:S02]  /*11c0*/  SHF.R.U32.HI R3, RZ, 0x4, R3 ;  /* 0x00000004ff037819 */ /* 0x000fe40000011603 */
[----:B------:R-:W-:Y:S02]  /*11d0*/  ISETP.NE.AND P1, PT, R4, RZ, PT ;  /* 0x000000ff0400720c */ /* 0x000fe40003f25270 */
[----:B------:R-:W-:-:S04]  /*11e0*/  LOP3.LUT R3, R3, 0x3fff, RZ, 0xc0, !PT ;  /* 0x00003fff03037812 */ /* 0x000fc800078ec0ff */
[----:B------:R-:W-:-:S04]  /*11f0*/  LOP3.LUT R7, R3, 0x2000000, RZ, 0xfc, !PT ;  /* 0x0200000003077812 */ /* 0x000fc800078efcff */
[----:B------:R-:W-:-:S04]  /*1200*/  LEA R0, R2, R7, 0xc ;  /* 0x0000000702007211 */ /* 0x000fc800078e60ff */
[C---:B------:R-:W-:Y:S01]  /*1210*/  R2UR UR18, R0.reuse ;  /* 0x00000000001272ca */ /* 0x040fe200000e0000 */
[----:B------:R-:W-:-:S05]  /*1220*/  VIADD R3, R0, 0x80 ;  /* 0x0000008000037836 */ /* 0x000fca0000000000 */
[----:B------:R-:W-:Y:S01]  /*1230*/  R2UR UR6, R3 ;  /* 0x00000000030672ca */ /* 0x000fe200000e0000 */
[C---:B------:R-:W-:Y:S02]  /*1240*/  VIADD R3, R0.reuse, 0x100 ;  /* 0x0000010000037836 */ /* 0x040fe40000000000 */
[----:B------:R-:W-:-:S03]  /*1250*/  VIADD R0, R0, 0x180 ;  /* 0x0000018000007836 */ /* 0x000fc60000000000 */
[----:B------:R-:W-:Y:S01]  /*1260*/  R2UR UR10, R3 ;  /* 0x00000000030a72ca */ /* 0x000fe200000e0000 */
[----:B------:R-:W-:Y:S01]  /*1270*/  HGMMA.64x256x16.F32 R24, gdesc[UR16].tnspB, RZ, !UPT, gsb0 ;  /* 0x43e00000101879f0 */ /* 0x000fe2000c0008ff */
[----:B------:R-:W-:Y:S02]  /*1280*/  R2UR UR14, R0 ;  /* 0x00000000000e72ca */ /* 0x000fe400000e0000 */
[----:B------:R-:W-:-:S04]  /*1290*/  @!P1 LEA R0, R2, UR42, 0x3 ;  /* 0x0000002a02009c11 */ /* 0x000fc8000f8e18ff */
[----:B------:R-:W-:-:S04]  /*12a0*/  @!P1 IADD3 R0, R0, 0x38860, RZ ;  /* 0x0003886000009810 */ /* 0x000fc80007ffe0ff */
[----:B------:R-:W-:Y:S01]  /*12b0*/  @!P1 PRMT R0, RZ, 0x654, R0 ;  /* 0x00000654ff009816 */ /* 0x000fe20000000000 */
[----:B------:R-:W-:Y:S02]  /*12c0*/  WARPGROUP.DEPBAR.LE gsb0, 0x0 ;  /* 0x00008000000079c5 */ /* 0x000fe40000010000 */
[----:B------:R-:W-:-:S14]  /*12d0*/  WARPGROUP.ARRIVE ;  /* 0x00000000000079c5 */ /* 0x000fdc0000000000 */
        /* <DEDUP_REMOVED lines=12> */
[----:B------:R-:W-:Y:S05]  /*13a0*/  @!P0 BRA `(.L_x_136) ;  /* 0x0000000800c48947 */ /* 0x000fea0003800000 */
[----:B------:R-:W-:-:S04]  /*13b0*/  UIADD3 UR44, UR44, 0x3f, URZ ;  /* 0x0000003f2c2c7890 */ /* 0x000fc8000fffe03f */
[----:B------:R-:W-:-:S04]  /*13c0*/  USHF.R.S32.HI UR6, URZ, 0x1f, UR44 ;  /* 0x0000001f3f067899 */ /* 0x000fc8000801142c */
[----:B------:R-:W-:-:S04]  /*13d0*/  ULEA.HI UR6, UR6, UR44, URZ, 0x6 ;  /* 0x0000002c06067291 */ /* 0x000fc8000f8f303f */
[----:B------:R-:W-:-:S06]  /*13e0*/  ULEA.HI.SX32 UR6, UR6, 0xfffffffe, 0x1a ;  /* 0xfffffffe06067891 */ /* 0x000fcc000f8fd23f */
[----:B-1----:R-:W-:-:S07]  /*13f0*/  IMAD.U32 R0, RZ, RZ, UR6 ;  /* 0x00000006ff007e24 */ /* 0x002fce000f8e00ff */
.L_x_137:
[----:B------:R-:W-:Y:S01]  /*1400*/  BAR.SYNC.DEFER_BLOCKING 0xe, 0x100 ;  /* 0x0384000000007b1d */ /* 0x000fe20000010000 */
[----:B------:R-:W-:Y:S01]  /*1410*/  IMAD R3, R2, 0x40, R17 ;  /* 0x0000004002037824 */ /* 0x000fe200078e0211 */
[----:B------:R-:W-:Y:S01]  /*1420*/  ISETP.GT.AND P2, PT, R0, RZ, PT ;  /* 0x000000ff0000720c */ /* 0x000fe20003f44270 */
[----:B------:R-:W-:Y:S02]  /*1430*/  VIADD R2, R2, 0x1 ;  /* 0x0000000102027836 */ /* 0x000fe40000000000 */
[----:B------:R-:W-:Y:S01]  /*1440*/  VIADD R0, R0, 0xffffffff ;  /* 0xffffffff00007836 */ /* 0x000fe20000000000 */
[----:B------:R-:W-:Y:S01]  /*1450*/  LEA R3, R3, UR42, 0x2 ;  /* 0x0000002a03037c11 */ /* 0x000fe2000f8e10ff */
[----:B------:R-:W-:Y:S01]  /*1460*/  UMOV UR19, 0x40000040 ;  /* 0x4000004000137882 */ /* 0x000fe20000000000 */
[C---:B------:R-:W-:Y:S01]  /*1470*/  ISETP.NE.AND P0, PT, R2.reuse, 0x2, PT ;  /* 0x000000020200780c */ /* 0x040fe20003f05270 */
[----:B------:R-:W-:Y:S01]  /*1480*/  UMOV UR7, 0x40000040 ;  /* 0x4000004000077882 */ /* 0x000fe20000000000 */
[----:B------:R-:W-:Y:S01]  /*1490*/  UMOV UR11, 0x40000040 ;  /* 0x40000040000b7882 */ /* 0x000fe20000000000 */
[----:B------:R-:W-:Y:S01]  /*14a0*/  UMOV UR15, 0x40000040 ;  /* 0x40000040000f7882 */ /* 0x000fe20000000000 */
[----:B------:R-:W-:Y:S01]  /*14b0*/  SEL R2, R2, RZ, P0 ;  /* 0x000000ff02027207 */ /* 0x000fe20000000000 */
[----:B------:R-:W1:Y:S04]  /*14c0*/  LDS R4, [R3+0x38400] ;  /* 0x0384000003047984 */ /* 0x000e680000000800 */
[----:B------:R2:W3:Y:S02]  /*14d0*/  LDS R5, [R3+0x38420] ;  /* 0x0384200003057984 */ /* 0x0004e40000000800 */
[----:B--2---:R-:W-:-:S04]  /*14e0*/  LEA R3, R2, R7, 0xc ;  /* 0x0000000702037211 */ /* 0x004fc800078e60ff */
[----:B------:R-:W-:Y:S01]  /*14f0*/  R2UR UR18, R3 ;  /* 0x00000000031272ca */ /* 0x000fe200000e0000 */
        /* <DEDUP_REMOVED lines=128> */
[----:B------:R-:W-:-:S05]  /*1d00*/  VIADD R4, R3, 0x80 ;  /* 0x0000008003047836 */ /* 0x000fca0000000000 */
[----:B------:R-:W-:Y:S01]  /*1d10*/  WARPGROUP.ARRIVE ;  /* 0x00000000000079c5 */ /* 0x000fe20000000000 */
[----:B------:R-:W-:Y:S01]  /*1d20*/  R2UR UR6, R4 ;  /* 0x00000000040672ca */ /* 0x000fe200000e0000 */
[C---:B------:R-:W-:Y:S02]  /*1d30*/  VIADD R4, R3.reuse, 0x100 ;  /* 0x0000010003047836 */ /* 0x040fe40000000000 */
[----:B------:R-:W-:Y:S02]  /*1d40*/  VIADD R3, R3, 0x180 ;  /* 0x0000018003037836 */ /* 0x000fe40000000000 */
[----:B------:R-:W-:Y:S01]  /*1d50*/  HGMMA.64x256x16.F32 R24, gdesc[UR16].tnspB, R24, gsb0 ;  /* 0x43e00000101879f0 */ /* 0x000fe20008000818 */
[----:B------:R-:W-:Y:S02]  /*1d60*/  R2UR UR10, R4 ;  /* 0x00000000040a72ca */ /* 0x000fe400000e0000 */
[----:B------:R-:W-:Y:S02]  /*1d70*/  R2UR UR14, R3 ;  /* 0x00000000030e72ca */ /* 0x000fe400000e0000 */
[----:B------:R-:W-:-:S04]  /*1d80*/  @!P1 LEA R3, R2, UR42, 0x3 ;  /* 0x0000002a02039c11 */ /* 0x000fc8000f8e18ff */
[----:B------:R-:W-:-:S04]  /*1d90*/  @!P1 IADD3 R3, R3, 0x38860, RZ ;  /* 0x0003886003039810 */ /* 0x000fc80007ffe0ff */
[----:B------:R-:W-:Y:S01]  /*1da0*/  @!P1 PRMT R3, RZ, 0x654, R3 ;  /* 0x00000654ff039816 */ /* 0x000fe20000000003 */
[----:B------:R-:W-:Y:S02]  /*1db0*/  WARPGROUP.DEPBAR.LE gsb0, 0x0 ;  /* 0x00008000000079c5 */ /* 0x000fe40000010000 */
[----:B------:R-:W-:-:S12]  /*1dc0*/  WARPGROUP.ARRIVE ;  /* 0x00000000000079c5 */ /* 0x000fd80000000000 */
        /* <DEDUP_REMOVED lines=11> */
[----:B------:R1:W-:Y:S02]  /*1e80*/  @!P1 SYNCS.ARRIVE.TRANS64.RED.A1T0 RZ, [R3+URZ], RZ ;  /* 0x000000ff03ff99a7 */ /* 0x0003e4000810043f */
[----:B-1----:R-:W-:-:S04]  /*1e90*/  SEL R3, RZ, 0x1, P0 ;  /* 0x00000001ff037807 */ /* 0x002fc80000000000 */
[----:B------:R-:W-:Y:S01]  /*1ea0*/  LOP3.LUT R16, R16, R3, RZ, 0x3c, !PT ;  /* 0x0000000310107212 */ /* 0x000fe200078e3cff */
[----:B------:R-:W-:Y:S06]  /*1eb0*/  @P2 BRA `(.L_x_137) ;  /* 0xfffffff400502947 */ /* 0x000fec000383ffff */
.L_x_136:
[----:B------:R-:W-:Y:S01]  /*1ec0*/  BAR.SYNC.DEFER_BLOCKING 0xe, 0x100 ;  /* 0x0384000000007b1d */ /* 0x000fe20000010000 */
[C---:B-1----:R-:W-:Y:S01]  /*1ed0*/  IMAD R0, R2.reuse, 0x40, R17 ;  /* 0x0000004002007824 */ /* 0x042fe200078e0211 */
[----:B------:R-:W-:Y:S01]  /*1ee0*/  CS2R R156, SRZ ;  /* 0x00000000009c7805 */ /* 0x000fe2000001ff00 */
[----:B------:R-:W-:-:S03]  /*1ef0*/  VIADD R2, R2, 0x1 ;  /* 0x0000000102027836 */ /* 0x000fc60000000000 */
[----:B------:R-:W-:Y:S02]  /*1f00*/  LEA R4, R0, UR42, 0x2 ;  /* 0x0000002a00047c11 */ /* 0x000fe4000f8e10ff */
[----:B------:R-:W-:-:S04]  /*1f10*/  ISETP.NE.AND P0, PT, R2, 0x2, PT ;  /* 0x000000020200780c */ /* 0x000fc80003f05270 */
[----:B------:R-:W-:Y:S02]  /*1f20*/  SEL R5, RZ, 0x1, P0 ;  /* 0x00000001ff057807 */ /* 0x000fe40000000000 */
[----:B------:R-:W-:Y:S02]  /*1f30*/  SEL R2, R2, RZ, P0 ;  /* 0x000000ff02027207 */ /* 0x000fe40000000000 */
[----:B------:R-:W-:Y:S01]  /*1f40*/  LOP3.LUT R16, R16, R5, RZ, 0x3c, !PT ;  /* 0x0000000510107212 */ /* 0x000fe200078e3cff */
        /* <DEDUP_REMOVED lines=132> */
.L_x_135:
[----:B------:R-:W1:Y:S01]  /*2790*/  SHFL.IDX PT, R0, R186, RZ, 0x1f ;  /* 0x00001fffba007589 */ /* 0x000e6200000e0000 */
[----:B------:R-:W-:Y:S02]  /*27a0*/  UIADD3 UR6, UR42, 0x36400, URZ ;  /* 0x000364002a067890 */ /* 0x000fe4000fffe03f */
[----:B------:R-:W-:Y:S02]  /*27b0*/  UIADD3 UR4, UR44, 0x3f, URZ ;  /* 0x0000003f2c047890 */ /* 0x000fe4000fffe03f */
[----:B------:R-:W-:Y:S02]  /*27c0*/  ULOP3.LUT UP0, URZ, UR6, 0x3ff, URZ, 0xc0, !UPT ;  /* 0x000003ff063f7892 */ /* 0x000fe4000f80c03f */
[----:B------:R-:W-:-:S04]  /*27d0*/  USHF.R.S32.HI UR5, URZ, 0x1f, UR4 ;  /* 0x0000001f3f057899 */ /* 0x000fc80008011404 */
[----:B------:R-:W-:Y:S01]  /*27e0*/  PLOP3.LUT P0, PT, PT, PT, UP0, 0x80, 0x0 ;  /* 0x000000000000781c */ /* 0x000fe20003f0f008 */
[----:B------:R-:W-:-:S04]  /*27f0*/  ULEA.HI UR5, UR5, UR4, URZ, 0x6 ;  /* 0x0000000405057291 */ /* 0x000fc8000f8f303f */
[----:B------:R-:W-:Y:S01]  /*2800*/  USHF.R.S32.HI UR37, URZ, 0x6, UR5 ;  /* 0x000000063f257899 */ /* 0x000fe20008011405 */
[----:B-1----:R-:W-:-:S04]  /*2810*/  LEA.HI R3, R0, R0, RZ, 0x1 ;  /* 0x0000000000037211 */ /* 0x002fc800078f08ff */
[----:B------:R-:W-:-:S04]  /*2820*/  LOP3.LUT R3, R3, 0x1fffe, RZ, 0xc0, !PT ;  /* 0x0001fffe03037812 */ /* 0x000fc800078ec0ff */
[----:B------:R-:W-:-:S04]  /*2830*/  IADD3 R3, R0, -R3, RZ ;  /* 0x8000000300037210 */ /* 0x000fc80007ffe0ff */
[----:B------:R-:W-:-:S05]  /*2840*/  LEA R3, R3, UR42, 0xf ;  /* 0x0000002a03037c11 */ /* 0x000fca000f8e78ff */
[----:B------:R-:W-:-:S05]  /*2850*/  VIADD R3, R3, 0x400 ;  /* 0x0000040003037836 */ /* 0x000fca0000000000 */
[----:B------:R-:W-:-:S04]  /*2860*/  SHF.R.U32.HI R3, RZ, 0x4, R3 ;  /* 0x00000004ff037819 */ /* 0x000fc80000011603 */
[----:B------:R-:W-:Y:S01]  /*2870*/  LOP3.LUT R56, R3, 0x3fff, RZ, 0xc0, !PT ;  /* 0x00003fff03387812 */ /* 0x000fe200078ec0ff */
[----:B------:R-:W-:Y:S06]  /*2880*/  @!P0 BRA `(.L_x_139) ;  /* 0x0000000000408947 */ /* 0x000fec0003800000 */
[----:B------:R-:W-:Y:S01]  /*2890*/  MOV R0, 0x0 ;  /* 0x0000000000007802 */ /* 0x000fe20000000f00 */
[----:B------:R-:W-:Y:S01]  /*28a0*/  ULDC.64 UR4, c[0x4][0x88] ;  /* 0x0100220000047ab9 */ /* 0x000fe20000000a00 */
[----:B------:R-:W-:Y:S01]  /*28b0*/  ULDC.64 UR6, c[0x4][0x28] ;  /* 0x01000a0000067ab9 */ /* 0x000fe20000000a00 */
[----:B------:R-:W-:Y:S01]  /*28c0*/  IMAD.U32 R4, RZ, RZ, UR4 ;  /* 0x00000004ff047e24 */ /* 0x000fe2000f8e00ff */
[----:B------:R1:W2:Y:S01]  /*28d0*/  LDC.64 R14, c[0x4][R0] ;  /* 0x01000000000e7b82 */ /* 0x0002a20000000a00 */
[----:B------:R-:W-:Y:S01]  /*28e0*/  IMAD.U32 R5, RZ, RZ, UR5 ;  /* 0x00000005ff057e24 */ /* 0x000fe2000f8e00ff */
[----:B------:R-:W-:Y:S01]  /*28f0*/  ULDC.64 UR4, c[0x4][0x90] ;  /* 0x0100240000047ab9 */ /* 0x000fe20000000a00 */
[----:B------:R-:W-:Y:S01]  /*2900*/  IMAD.U32 R10, RZ, RZ, UR6 ;  /* 0x00000006ff0a7e24 */ /* 0x000fe2000f8e00ff */
[----:B------:R-:W-:Y:S01]  /*2910*/  MOV R6, UR4 ;  /* 0x0000000400067c02 */ /* 0x000fe20008000f00 */
[----:B------:R-:W-:Y:S01]  /*2920*/  IMAD.U32 R7, RZ, RZ, UR5 ;  /* 0x00000005ff077e24 */ /* 0x000fe2000f8e00ff */
[----:B------:R-:W-:Y:S01]  /*2930*/  MOV R8, 0x70 ;  /* 0x0000007000087802 */ /* 0x000fe20000000f00 */
[----:B------:R-:W-:-:S02]  /*2940*/  IMAD.U32 R11, RZ, RZ, UR7 ;  /* 0x00000007ff0b7e24 */ /* 0x000fc4000f8e00ff */
[----:B------:R-:W-:Y:S02]  /*2950*/  IMAD.MOV.U32 R12, RZ, RZ, 0x1 ;  /* 0x00000001ff0c7424 */ /* 0x000fe400078e00ff */
[----:B-1----:R-:W-:-:S07]  /*2960*/  IMAD.MOV.U32 R13, RZ, RZ, RZ ;  /* 0x000000ffff0d7224 */ /* 0x002fce00078e00ff */
[----:B------:R-:W-:-:S07]  /*2970*/  LEPC R20, `(.L_x_139) ;  /* 0x000000001014794e */ /* 0x000fce0000000000 */
[----:B--2---:R-:W-:Y:S05]  /*2980*/  CALL.ABS.NOINC R14 ;  /* 0x000000000e007343 */ /* 0x004fea0003c00000 */
.L_x_139:
[----:B------:R-:W-:Y:S01]  /*2990*/  ULEA.HI UR4, UR38, UR38, URZ, 0x1 ;  /* 0x0000002626047291 */ /* 0x000fe2000f8f083f */
[----:B------:R-:W-:-:S03]  /*29a0*/  ISETP.NE.AND P0, PT, RZ, UR43, PT ;  /* 0x0000002bff007c0c */ /* 0x000fc6000bf05270 */
[----:B------:R-:W-:-:S04]  /*29b0*/  ULOP3.LUT UR4, UR4, 0xfffffffe, URZ, 0xc0, !UPT ;  /* 0xfffffffe04047892 */ /* 0x000fc8000f8ec03f */
[----:B------:R-:W-:-:S06]  /*29c0*/  UIADD3 UR4, UR38, -UR4, URZ ;  /* 0x8000000426047290 */ /* 0x000fcc000fffe03f */
[----:B------:R-:W-:-:S05]  /*29d0*/  IMAD.U32 R0, RZ, RZ, UR4 ;  /* 0x00000004ff007e24 */ /* 0x000fca000f8e00ff */
[----:B------:R-:W-:-:S04]  /*29e0*/  SHF.L.U32 R0, R0, 0x1f, RZ ;  /* 0x0000001f00007819 */ /* 0x000fc800000006ff */
[----:B------:R-:W1:Y:S02]  /*29f0*/  SYNCS.PHASECHK.TRANS64.TRYWAIT P1, [UR42+0x38800], R0 ;  /* 0x03880000ff0075a7 */ /* 0x000e64000802016a */
[----:B-1----:R-:W-:Y:S05]  /*2a00*/  @!P1 BRA `(.L_x_140) ;  /* 0x000000a800549947 */ /* 0x002fea0003800000 */
.L_x_219:
[----:B------:R-:W-:Y:S05]  /*2a10*/  @P0 BRA `(.L_x_141) ;  /* 0x0000000000040947 */ /* 0x000fea0003800000 */
[----:B------:R-:W-:Y:S01]  /*2a20*/  BPT.TRAP 0x1 ;  /* 0x000000040000795c */ /* 0x000fe20000300000 */
.L_x_141:
[----:B------:R-:W-:Y:S02]  /*2a30*/  LEA R8, R2, UR42, 0x3 ;  /* 0x0000002a02087c11 */ /* 0x000fe4000f8e18ff */
[----:B------:R-:W-:-:S04]  /*2a40*/  SHF.L.U32 R9, R16, 0x1f, RZ ;  /* 0x0000001f10097819 */ /* 0x000fc800000006ff */
[----:B------:R2:W3:Y:S01]  /*2a50*/  SYNCS.PHASECHK.TRANS64.TRYWAIT P1, [R8+URZ+0x38830], R9 ;  /* 0x03883009080075a7 */ /* 0x0004e2000802017f */
[----:B------:R-:W-:Y:S05]  /*2a60*/  @P0 BRA `(.L_x_142) ;  /* 0x0000000000040947 */ /* 0x000fea0003800000 */
[----:B------:R-:W-:Y:S01]  /*2a70*/  BPT.TRAP 0x1 ;  /* 0x000000040000795c */ /* 0x000fe20000300000 */
.L_x_142:
[----:B---3--:R-:W-:Y:S05]  /*2a80*/  @P1 BRA `(.L_x_143) ;  /* 0x0000000000081947 */ /* 0x008fea0003800000 */
[----:B------:R-:W3:Y:S02]  /*2a90*/  SYNCS.PHASECHK.TRANS64.TRYWAIT P1, [R8+URZ+0x38830], R9 ;  /* 0x03883009080075a7 */ /* 0x000ee4000802017f */
[----:B---3--:R-:W-:Y:S05]  /*2aa0*/  @!P1 BRA `(.L_x_144) ;  /* 0x000000a800449947 */ /* 0x008fea0003800000 */
.L_x_143:
[----:B------:R-:W-:-:S04]  /*2ab0*/  UIADD3 UR4, UR42, 0x22400, URZ ;  /* 0x000224002a047890 */ /* 0x000fc8000fffe03f */
[----:B------:R-:W-:-:S04]  /*2ac0*/  USHF.R.U32.HI UR4, URZ, 0x4, UR4 ;  /* 0x000000043f047899 */ /* 0x000fc80008011604 */
[----:B------:R-:W-:-:S06]  /*2ad0*/  ULOP3.LUT UR4, UR4, 0x3fff, URZ, 0xc0, !UPT ;  /* 0x00003fff04047892 */ /* 0x000fcc000f8ec03f */
[----:B------:R-:W-:Y:S01]  /*2ae0*/  MOV R4, UR4 ;  /* 0x0000000400047c02 */ /* 0x000fe20008000f00 */
[----:B------:R-:W-:Y:S05]  /*2af0*/  WARPSYNC.ALL ;  /* 0x0000000000007948 */ /* 0x000fea0003800000 */
[----:B------:R-:W-:Y:S01]  /*2b00*/  LOP3.LUT R4, R4, 0x10000, RZ, 0xfc, !PT ;  /* 0x0001000004047812 */ /* 0x000fe200078efcff */
[----:B------:R-:W-:-:S04]  /*2b10*/  UIADD3 UR4, UR42, 0x20400, URZ ;  /* 0x000204002a047890 */ /* 0x000fc8000fffe03f */
[----:B-1----:R-:W-:Y:S01]  /*2b20*/  IMAD R3, R2, 0x200, R4 ;  /* 0x0000020002037824 */ /* 0x002fe200078e0204 */
[----:B------:R-:W-:Y:S01]  /*2b30*/  WARPGROUP.ARRIVE ;  /* 0x00000000000079c5 */ /* 0x000fe20000000000 */
[----:B------:R-:W-:Y:S01]  /*2b40*/  UMOV UR7, 0x40000040 ;  /* 0x4000004000077882 */ /* 0x000fe20000000000 */
[----:B------:R-:W-:Y:S02]  /*2b50*/  USHF.R.U32.HI UR4, URZ, 0x4, UR4 ;  /* 0x000000043f047899 */ /* 0x000fe40008011604 */
[----:B------:R-:W-:Y:S01]  /*2b60*/  R2UR UR6, R3 ;  /* 0x00000000030672ca */ /* 0x000fe200000e0000 */
[----:B------:R-:W-:Y:S01]  /*2b70*/  UMOV UR5, 0x40000040 ;  /* 0x4000004000057882 */ /* 0x000fe20000000000 */
[----:B------:R-:W-:Y:S01]  /*2b80*/  ULOP3.LUT UR4, UR4, 0x3fff, URZ, 0xc0, !UPT ;  /* 0x00003fff04047892 */ /* 0x000fe2000f8ec03f */
[----:B------:R-:W-:Y:S01]  /*2b90*/  UMOV UR11, 0x40000040 ;  /* 0x40000040000b7882 */ /* 0x000fe20000000000 */
[----:B------:R-:W-:Y:S02]  /*2ba0*/  UMOV UR9, 0x40000040 ;  /* 0x4000004000097882 */ /* 0x000fe40000000000 */
[----:B------:R-:W-:Y:S01]  /*2bb0*/  ULOP3.LUT UR4, UR4, 0x10000, URZ, 0xfc, !UPT ;  /* 0x0001000004047892 */ /* 0x000fe2000f8efc3f */
[----:B------:R-:W-:Y:S01]  /*2bc0*/  UMOV UR15, 0x40000040 ;  /* 0x40000040000f7882 */ /* 0x000fe20000000000 */
[----:B------:R-:W-:-:S02]  /*2bd0*/  UMOV UR13, 0x40000040 ;  /* 0x40000040000d7882 */ /* 0x000fc40000000000 */
[----:B------:R-:W-:Y:S02]  /*2be0*/  UIADD3 UR8, UR4, 0x2, URZ ;  /* 0x0000000204087890 */ /* 0x000fe4000fffe03f */
[----:B------:R-:W-:Y:S02]  /*2bf0*/  UIADD3 UR12, UR4, 0x4, URZ ;  /* 0x00000004040c7890 */ /* 0x000fe4000fffe03f */
[----:B------:R-:W-:Y:S02]  /*2c00*/  UIADD3 UR10, UR6, 0x2, URZ ;  /* 0x00000002060a7890 */ /* 0x000fe4000fffe03f */
[----:B------:R-:W-:Y:S01]  /*2c10*/  HGMMA.64x64x16.F32 R24, gdesc[UR4], RZ, !UPT, gsb0 ;  /* 0x00e00000041879f0 */ /* 0x000fe2000c0008ff */
[----:B------:R-:W-:Y:S02]  /*2c20*/  UIADD3 UR14, UR6, 0x4, URZ ;  /* 0x00000004060e7890 */ /* 0x000fe4000fffe03f */
[----:B------:R-:W-:Y:S02]  /*2c30*/  UIADD3 UR18, UR6, 0x6, URZ ;  /* 0x0000000606127890 */ /* 0x000fe4000fffe03f */
[----:B------:R-:W-:Y:S01]  /*2c40*/  UIADD3 UR16, UR4, 0x6, URZ ;  /* 0x0000000604107890 */ /* 0x000fe2000fffe03f */
[----:B------:R-:W-:Y:S01]  /*2c50*/  UMOV UR19, 0x40000040 ;  /* 0x4000004000137882 */ /* 0x000fe20000000000 */
[----:B------:R-:W-:Y:S01]  /*2c60*/  UMOV UR17, 0x40000040 ;  /* 0x4000004000117882 */ /* 0x000fe20000000000 */
[----:B------:R-:W-:-:S02]  /*2c70*/  WARPGROUP.DEPBAR.LE gsb0, 0x0 ;  /* 0x00008000000079c5 */ /* 0x000fc40000010000 */
        /* <DEDUP_REMOVED lines=9> */
[----:B------:R-:W1:Y:S02]  /*2d10*/  SYNCS.PHASECHK.TRANS64.TRYWAIT P1, [UR42+0x38810], R0 ;  /* 0x03881000ff0075a7 */ /* 0x000e64000802016a */
[----:B-1----:R-:W-:Y:S05]  /*2d20*/  @!P1 BRA `(.L_x_145) ;  /* 0x000000a400b89947 */ /* 0x002fea0003800000 */
.L_x_220:
[----:B------:R-:W-:Y:S05]  /*2d30*/  @P0 BRA `(.L_x_146) ;  /* 0x0000000000040947 */ /* 0x000fea0003800000 */
[----:B------:R-:W-:Y:S01]  /*2d40*/  BPT.TRAP 0x1 ;  /* 0x000000040000795c */ /* 0x000fe20000300000 */
.L_x_146:
[----:B------:R4:W1:Y:S01]  /*2d50*/  SYNCS.PHASECHK.TRANS64.TRYWAIT P1, [R8+URZ+0x38850], R9 ;  /* 0x03885009080075a7 */ /* 0x000862000802017f */
[----:B------:R-:W-:Y:S05]  /*2d60*/  @P0 BRA `(.L_x_147) ;  /* 0x0000000000040947 */ /* 0x000fea0003800000 */
[----:B------:R-:W-:Y:S01]  /*2d70*/  BPT.TRAP 0x1 ;  /* 0x000000040000795c */ /* 0x000fe20000300000 */
.L_x_147:
[----:B------:R-:W-:-:S04]  /*2d80*/  IMAD.U32 R5, RZ, RZ, UR42 ;  /* 0x0000002aff057e24 */ /* 0x000fc8000f8e00ff */
[C---:B-1----:R-:W-:Y:S01]  /*2d90*/  VIADD R0, R5.reuse, 0x400 ;  /* 0x0000040005007836 */ /* 0x042fe20000000000 */
[----:B------:R-:W-:-:S04]  /*2da0*/  IADD3 R3, R5, 0x26400, RZ ;  /* 0x0002640005037810 */ /* 0x000fc80007ffe0ff */
[----:B------:R-:W-:Y:S02]  /*2db0*/  SHF.R.U32.HI R0, RZ, 0x4, R0 ;  /* 0x00000004ff007819 */ /* 0x000fe40000011600 */
[----:B------:R-:W-:Y:S02]  /*2dc0*/  SHF.R.U32.HI R3, RZ, 0x4, R3 ;  /* 0x00000004ff037819 */ /* 0x000fe40000011603 */
[----:B------:R-:W-:Y:S02]  /*2dd0*/  LOP3.LUT R0, R0, 0x3fff, RZ, 0xc0, !PT ;  /* 0x00003fff00007812 */ /* 0x000fe400078ec0ff */
[----:B------:R-:W-:Y:S02]  /*2de0*/  LOP3.LUT R3, R3, 0x3fff, RZ, 0xc0, !PT ;  /* 0x00003fff03037812 */ /* 0x000fe400078ec0ff */
[----:B------:R-:W-:Y:S02]  /*2df0*/  LOP3.LUT R6, R0, 0x10000, RZ, 0xfc, !PT ;  /* 0x0001000000067812 */ /* 0x000fe400078efcff */
[----:B------:R-:W-:-:S03]  /*2e00*/  LOP3.LUT R7, R3, 0x10000, RZ, 0xfc, !PT ;  /* 0x0001000003077812 */ /* 0x000fc600078efcff */
[----:B------:R-:W-:Y:S01]  /*2e10*/  IMAD R0, R2, 0x1000, R6 ;  /* 0x0000100002007824 */ /* 0x000fe200078e0206 */
[----:B------:R-:W-:Y:S06]  /*2e20*/  @P1 BRA `(.L_x_148) ;  /* 0x0000000000081947 */ /* 0x000fec0003800000 */
[----:B------:R-:W1:Y:S02]  /*2e30*/  SYNCS.PHASECHK.TRANS64.TRYWAIT P1, [R8+URZ+0x38850], R9 ;  /* 0x03885009080075a7 */ /* 0x000e64000802017f */
[----:B-1----:R-:W-:Y:S05]  /*2e40*/  @!P1 BRA `(.L_x_149) ;  /* 0x000000a400889947 */ /* 0x002fea0003800000 */
.L_x_148:
[C---:B------:R-:W-:Y:S01]  /*2e50*/  R2UR UR4, R7.reuse ;  /* 0x00000000070472ca */ /* 0x040fe200000e0000 */
[----:B------:R-:W-:Y:S01]  /*2e60*/  WARPGROUP.ARRIVE ;  /* 0x00000000000079c5 */ /* 0x000fe20000000000 */
[C---:B------:R-:W-:Y:S01]  /*2e70*/  R2UR UR6, R0.reuse ;  /* 0x00000000000672ca */ /* 0x040fe200000e0000 */
[----:B------:R-:W-:Y:S01]  /*2e80*/  UMOV UR5, 0x40000040 ;  /* 0x4000004000057882 */ /* 0x000fe20000000000 */
[----:B------:R-:W-:Y:S01]  /*2e90*/  UMOV UR7, 0x40000040 ;  /* 0x4000004000077882 */ /* 0x000fe20000000000 */
[----:B--234-:R-:W-:Y:S02]  /*2ea0*/  VIADD R9, R7, 0x2 ;  /* 0x0000000207097836 */ /* 0x01cfe40000000000 */
[----:B------:R-:W1:Y:S01]  /*2eb0*/  S2R R10, SR_TID.X ;  /* 0x00000000000a7919 */ /* 0x000e620000002100 */
[C---:B------:R-:W-:Y:S01]  /*2ec0*/  VIADD R3, R0.reuse, 0x2 ;  /* 0x0000000200037836 */ /* 0x040fe20000000000 */
[----:B------:R-:W-:Y:S01]  /*2ed0*/  ULDC UR10, c[0x0][0xa80] ;  /* 0x0002a000000a7ab9 */ /* 0x000fe20000000800 */
[----:B------:R-:W-:Y:S01]  /*2ee0*/  VIADD R12, R0, 0x800 ;  /* 0x00000800000c7836 */ /* 0x000fe20000000000 */
[----:B------:R-:W2:Y:S01]  /*2ef0*/  S2R R57, SR_TID.X ;  /* 0x0000000000397919 */ /* 0x000ea20000002100 */
[----:B------:R-:W-:-:S03]  /*2f00*/  UISETP.GE.AND UP0, UPT, UR44, 0x41, UPT ;  /* 0x000000412c00788c */ /* 0x000fc6000bf06270 */
[----:B------:R-:W-:Y:S01]  /*2f10*/  HGMMA.64x64x16.F32 R24, gdesc[UR4], R24, gsb0 ;  /* 0x00e00000041879f0 */ /* 0x000fe20008000818 */
[----:B------:R-:W-:Y:S01]  /*2f20*/  R2UR UR4, R9 ;  /* 0x00000000090472ca */ /* 0x000fe200000e0000 */
[----:B------:R-:W-:Y:S01]  /*2f30*/  UMOV UR5, 0x40000040 ;  /* 0x4000004000057882 */ /* 0x000fe20000000000 */
[----:B------:R-:W-:Y:S01]  /*2f40*/  R2UR UR6, R3 ;  /* 0x00000000030672ca */ /* 0x000fe200000e0000 */
[----:B------:R-:W-:Y:S01]  /*2f50*/  UMOV UR7, 0x40000040 ;  /* 0x4000004000077882 */ /* 0x000fe20000000000 */
[----:B------:R-:W-:Y:S01]  /*2f60*/  VIADD R3, R0, 0x4 ;  /* 0x0000000400037836 */ /* 0x000fe20000000000 */
[----:B------:R-:W-:Y:S02]  /*2f70*/  IADD3 R9, R7, 0x4, RZ ;  /* 0x0000000407097810 */ /* 0x000fe40007ffe0ff */
[----:B-1----:R-:W-:Y:S02]  /*2f80*/  SHF.R.U32.HI R10, RZ, 0x7, R10 ;  /* 0x00000007ff0a7819 */ /* 0x002fe4000001160a */
[----:B--2---:R-:W-:Y:S01]  /*2f90*/  LOP3.LUT R57, R57, 0x7f, RZ, 0xc0, !PT ;  /* 0x0000007f39397812 */ /* 0x004fe200078ec0ff */
[----:B------:R-:W-:-:S02]  /*2fa0*/  WARPGROUP.DEPBAR.LE gsb0, 0x0 ;  /* 0x00008000000079c5 */ /* 0x000fc40000010000 */
[----:B------:R-:W-:-:S06]  /*2fb0*/  WARPGROUP.ARRIVE ;  /* 0x00000000000079c5 */ /* 0x000fcc0000000000 */
[----:B------:R-:W-:Y:S01]  /*2fc0*/  HGMMA.64x64x16.F32 R24, gdesc[UR4], R24, gsb0 ;  /* 0x00e00000041879f0 */ /* 0x000fe20008000818 */
[----:B------:R-:W-:Y:S01]  /*2fd0*/  R2UR UR4, R9 ;  /* 0x00000000090472ca */ /* 0x000fe200000e0000 */
[----:B------:R-:W-:Y:S01]  /*2fe0*/  UMOV UR5, 0x40000040 ;  /* 0x4000004000057882 */ /* 0x000fe20000000000 */
[----:B------:R-:W-:Y:S01]  /*2ff0*/  R2UR UR6, R3 ;  /* 0x00000000030672ca */ /* 0x000fe200000e0000 */
[----:B------:R-:W-:Y:S01]  /*3000*/  UMOV UR7, 0x40000040 ;  /* 0x4000004000077882 */ /* 0x000fe20000000000 */
[----:B------:R-:W-:Y:S02]  /*3010*/  VIADD R9, R7, 0x6 ;  /* 0x0000000607097836 */ /* 0x000fe40000000000 */
[----:B------:R-:W-:Y:S01]  /*3020*/  VIADD R3, R0, 0x6 ;  /* 0x0000000600037836 */ /* 0x000fe20000000000 */
[----:B------:R-:W-:Y:S02]  /*3030*/  WARPGROUP.DEPBAR.LE gsb0, 0x0 ;  /* 0x00008000000079c5 */ /* 0x000fe40000010000 */
[----:B------:R-:W-:-:S06]  /*3040*/  WARPGROUP.ARRIVE ;  /* 0x00000000000079c5 */ /* 0x000fcc0000000000 */
[----:B------:R-:W-:Y:S01]  /*3050*/  HGMMA.64x64x16.F32 R24, gdesc[UR4], R24, gsb0 ;  /* 0x00e00000041879f0 */ /* 0x000fe20008000818 */
[----:B------:R-:W-:Y:S01]  /*3060*/  R2UR UR4, R9 ;  /* 0x00000000090472ca */ /* 0x000fe200000e0000 */
[----:B------:R-:W-:Y:S01]  /*3070*/  UMOV UR5, 0x40000040 ;  /* 0x4000004000057882 */ /* 0x000fe20000000000 */
[----:B------:R-:W-:Y:S01]  /*3080*/  R2UR UR6, R3 ;  /* 0x00000000030672ca */ /* 0x000fe200000e0000 */
[----:B------:R-:W-:Y:S01]  /*3090*/  UMOV UR7, 0x40000040 ;  /* 0x4000004000077882 */ /* 0x000fe20000000000 */
[----:B------:R-:W-:Y:S01]  /*30a0*/  VIADD R3, R0, 0x200 ;  /* 0x0000020000037836 */ /* 0x000fe20000000000 */
[----:B------:R-:W-:Y:S01]  /*30b0*/  IADD3 R9, R7, 0x200, RZ ;  /* 0x0000020007097810 */ /* 0x000fe20007ffe0ff */
[----:B------:R-:W-:Y:S02]  /*30c0*/  WARPGROUP.DEPBAR.LE gsb0, 0x0 ;  /* 0x00008000000079c5 */ /* 0x000fe40000010000 */
[----:B------:R-:W-:-:S07]  /*30d0*/  WARPGROUP.ARRIVE ;  /* 0x00000000000079c5 */ /* 0x000fce0000000000 */
        /* <DEDUP_REMOVED lines=104> */
[----:B------:R1:W2:Y:S02]  /*3760*/  SHFL.IDX PT, R3, R10, RZ, 0x1f ;  /* 0x00001fff0a037589 */ /* 0x0002a400000e0000 */
[----:B-1----:R-:W-:Y:S02]  /*3770*/  IADD3 R10, R7, 0x800, RZ ;  /* 0x00000800070a7810 */ /* 0x002fe40007ffe0ff */
[----:B--2---:R-:W-:-:S04]  /*3780*/  ISETP.GT.AND P1, PT, R3, 0x7f, PT ;  /* 0x0000007f0300780c */ /* 0x004fc80003f24270 */
[----:B------:R-:W-:-:S05]  /*3790*/  SEL R3, RZ, 0x2, !P1 ;  /* 0x00000002ff037807 */ /* 0x000fca0004800000 */
[C---:B------:R-:W-:Y:S02]  /*37a0*/  IMAD.IADD R9, R3.reuse, 0x1, R10 ;  /* 0x0000000103097824 */ /* 0x040fe400078e020a */
[----:B------:R-:W-:Y:S01]  /*37b0*/  IMAD.IADD R11, R3, 0x1, R12 ;  /* 0x00000001030b7824 */ /* 0x000fe200078e020c */
[----:B------:R-:W-:Y:S02]  /*37c0*/  WARPGROUP.DEPBAR.LE gsb0, 0x0 ;  /* 0x00008000000079c5 */ /* 0x000fe40000010000 */
[----:B------:R-:W-:-:S06]  /*37d0*/  WARPGROUP.ARRIVE ;  /* 0x00000000000079c5 */ /* 0x000fcc0000000000 */
[----:B------:R-:W-:Y:S01]  /*37e0*/  HGMMA.64x64x16.F32 R24, gdesc[UR4], R24, gsb0 ;  /* 0x00e00000041879f0 */ /* 0x000fe20008000818 */
[----:B------:R-:W-:Y:S01]  /*37f0*/  R2UR UR4, R9 ;  /* 0x00000000090472ca */ /* 0x000fe200000e0000 */
[----:B------:R-:W-:Y:S01]  /*3800*/  UMOV UR5, 0x40000040 ;  /* 0x4000004000057882 */ /* 0x000fe20000000000 */
[----:B------:R-:W-:Y:S01]  /*3810*/  R2UR UR6, R11 ;  /* 0x000000000b0672ca */ /* 0x000fe200000e0000 */
[----:B------:R-:W-:Y:S01]  /*3820*/  UMOV UR7, 0x40000040 ;  /* 0x4000004000077882 */ /* 0x000fe20000000000 */
[----:B------:R-:W-:-:S04]  /*3830*/  MOV R11, 0x4 ;  /* 0x00000004000b7802 */ /* 0x000fc80000000f00 */
[C---:B------:R-:W-:Y:S02]  /*3840*/  SEL R9, R11.reuse, 0x2, P1 ;  /* 0x000000020b097807 */ /* 0x040fe40000800000 */
[----:B------:R-:W-:-:S03]  /*3850*/  SEL R11, R11, 0x6, !P1 ;  /* 0x000000060b0b7807 */ /* 0x000fc60004800000 */
[--C-:B------:R-:W-:Y:S02]  /*3860*/  IMAD.IADD R13, R10, 0x1, R9.reuse ;  /* 0x000000010a0d7824 */ /* 0x100fe400078e0209 */
[C---:B------:R-:W-:Y:S01]  /*3870*/  IMAD.IADD R14, R12.reuse, 0x1, R9 ;  /* 0x000000010c0e7824 */ /* 0x040fe200078e0209 */
[----:B------:R-:W-:Y:S01]  /*3880*/  IADD3 R12, R12, R11, RZ ;  /* 0x0000000b0c0c7210 */ /* 0x000fe20007ffe0ff */
        /* <DEDUP_REMOVED lines=8> */
[----:B------:R-:W-:Y:S02]  /*3910*/  WARPGROUP.DEPBAR.LE gsb0, 0x0 ;  /* 0x00008000000079c5 */ /* 0x000fe40000010000 */
[----:B------:R-:W-:-:S09]  /*3920*/  WARPGROUP.ARRIVE ;  /* 0x00000000000079c5 */ /* 0x000fd20000000000 */
[----:B------:R-:W-:Y:S01]  /*3930*/  HGMMA.64x64x16.F32 R24, gdesc[UR4], R24, gsb0 ;  /* 0x00e00000041879f0 */ /* 0x000fe20008000818 */
[----:B------:R-:W-:Y:S01]  /*3940*/  R2UR UR4, R10 ;  /* 0x000000000a0472ca */ /* 0x000fe200000e0000 */
[----:B------:R-:W-:Y:S01]  /*3950*/  UMOV UR5, 0x40000040 ;  /* 0x4000004000057882 */ /* 0x000fe20000000000 */
[----:B------:R-:W-:Y:S01]  /*3960*/  R2UR UR6, R12 ;  /* 0x000000000c0672ca */ /* 0x000fe200000e0000 */
[----:B------:R-:W-:Y:S01]  /*3970*/  UMOV UR7, 0x40000040 ;  /* 0x4000004000077882 */ /* 0x000fe20000000000 */
[----:B------:R-:W-:Y:S02]  /*3980*/  IMAD.MOV.U32 R10, RZ, RZ, 0x28 ;  /* 0x00000028ff0a7424 */ /* 0x000fe400078e00ff */
[----:B------:R-:W-:-:S03]  /*3990*/  IMAD.MOV.U32 R12, RZ, RZ, 0xa00 ;  /* 0x00000a00ff0c7424 */ /* 0x000fc600078e00ff */
[----:B------:R-:W-:Y:S02]  /*39a0*/  SEL R10, R10, 0x26, P1 ;  /* 0x000000260a0a7807 */ /* 0x000fe40000800000 */
[----:B------:R-:W-:Y:S02]  /*39b0*/  SEL R12, R12, 0x980, P1 ;  /* 0x000009800c0c7807 */ /* 0x000fe40000800000 */
[----:B------:R-:W-:Y:S02]  /*39c0*/  LOP3.LUT R10, R10, 0x6, RZ, 0xc0, !PT ;  /* 0x000000060a0a7812 */ /* 0x000fe400078ec0ff */
[----:B------:R-:W-:-:S04]  /*39d0*/  LOP3.LUT R13, R12, 0xa00, RZ, 0xc0, !PT ;  /* 0x00000a000c0d7812 */ /* 0x000fc800078ec0ff */
[CC--:B------:R-:W-:Y:S02]  /*39e0*/  IADD3 R12, R10.reuse, R13.reuse, R7 ;  /* 0x0000000d0a0c7210 */ /* 0x0c0fe40007ffe007 */
[----:B------:R-:W-:Y:S01]  /*39f0*/  IADD3 R10, R10, R13, R0 ;  /* 0x0000000d0a0a7210 */ /* 0x000fe20007ffe000 */
[----:B------:R-:W-:Y:S02]  /*3a00*/  WARPGROUP.DEPBAR.LE gsb0, 0x0 ;  /* 0x00008000000079c5 */ /* 0x000fe40000010000 */
[----:B------:R-:W-:-:S06]  /*3a10*/  WARPGROUP.ARRIVE ;  /* 0x00000000000079c5 */ /* 0x000fcc0000000000 */
[----:B------:R-:W-:Y:S01]  /*3a20*/  HGMMA.64x64x16.F32 R24, gdesc[UR4], R24, gsb0 ;  /* 0x00e00000041879f0 */ /* 0x000fe20008000818 */
[----:B------:R-:W-:Y:S01]  /*3a30*/  R2UR UR4, R12 ;  /* 0x000000000c0472ca */ /* 0x000fe200000e0000 */
[----:B------:R-:W-:Y:S01]  /*3a40*/  UMOV UR5, 0x40000040 ;  /* 0x4000004000057882 */ /* 0x000fe20000000000 */
[----:B------:R-:W-:Y:S01]  /*3a50*/  R2UR UR6, R10 ;  /* 0x000000000a0672ca */ /* 0x000fe200000e0000 */
[----:B------:R-:W-:Y:S01]  /*3a60*/  UMOV UR7, 0x40000040 ;  /* 0x4000004000077882 */ /* 0x000fe20000000000 */
[----:B------:R-:W-:Y:S01]  /*3a70*/  IADD3 R12, R0, 0xa00, RZ ;  /* 0x00000a00000c7810 */ /* 0x000fe20007ffe0ff */
[----:B------:R-:W-:-:S04]  /*3a80*/  VIADD R10, R7, 0xa00 ;  /* 0x00000a00070a7836 */ /* 0x000fc80000000000 */
        /* <DEDUP_REMOVED lines=9> */
[C-C-:B------:R-:W-:Y:S01]  /*3b20*/  IMAD.IADD R13, R9.reuse, 0x1, R10.reuse ;  /* 0x00000001090d7824 */ /* 0x140fe200078e020a */
[----:B------:R-:W-:Y:S01]  /*3b30*/  IADD3 R14, R9, R12, RZ ;  /* 0x0000000c090e7210 */ /* 0x000fe20007ffe0ff */
[C---:B------:R-:W-:Y:S02]  /*3b40*/  IMAD.IADD R10, R11.reuse, 0x1, R10 ;  /* 0x000000010b0a7824 */ /* 0x040fe400078e020a */
[----:B------:R-:W-:Y:S01]  /*3b50*/  IMAD.IADD R12, R11, 0x1, R12 ;  /* 0x000000010b0c7824 */ /* 0x000fe200078e020c */
[----:B------:R-:W-:-:S02]  /*3b60*/  WARPGROUP.DEPBAR.LE gsb0, 0x0 ;  /* 0x00008000000079c5 */ /* 0x000fc40000010000 */
        /* <DEDUP_REMOVED lines=13> */
[----:B------:R-:W-:Y:S01]  /*3c40*/  IMAD.MOV.U32 R10, RZ, RZ, 0x30 ;  /* 0x00000030ff0a7424 */ /* 0x000fe200078e00ff */
[----:B------:R-:W-:-:S04]  /*3c50*/  MOV R12, 0xc00 ;  /* 0x00000c00000c7802 */ /* 0x000fc80000000f00 */
        /* <DEDUP_REMOVED lines=13> */
[----:B------:R-:W-:Y:S02]  /*3d30*/  VIADD R10, R7, 0xc00 ;  /* 0x00000c00070a7836 */ /* 0x000fe40000000000 */
[----:B------:R-:W-:Y:S02]  /*3d40*/  VIADD R12, R0, 0xc00 ;  /* 0x00000c00000c7836 */ /* 0x000fe40000000000 */
[----:B------:R-:W-:-:S03]  /*3d50*/  IMAD.IADD R13, R3, 0x1, R10 ;  /* 0x00000001030d7824 */ /* 0x000fc600078e020a */
[----:B------:R-:W-:Y:S01]  /*3d60*/  IADD3 R14, R3, R12, RZ ;  /* 0x0000000c030e7210 */ /* 0x000fe20007ffe0ff */
[----:B------:R-:W-:Y:S02]  /*3d70*/  WARPGROUP.DEPBAR.LE gsb0, 0x0 ;  /* 0x00008000000079c5 */ /* 0x000fe40000010000 */
[----:B------:R-:W-:-:S06]  /*3d80*/  WARPGROUP.ARRIVE ;  /* 0x00000000000079c5 */ /* 0x000fcc0000000000 */
[----:B------:R-:W-:Y:S01]  /*3d90*/  HGMMA.64x64x16.F32 R24, gdesc[UR4], R24, gsb0 ;  /* 0x00e00000041879f0 */ /* 0x000fe20008000818 */
[----:B------:R-:W-:Y:S01]  /*3da0*/  R2UR UR4, R13 ;  /* 0x000000000d0472ca */ /* 0x000fe200000e0000 */
[----:B------:R-:W-:Y:S01]  /*3db0*/  UMOV UR5, 0x40000040 ;  /* 0x4000004000057882 */ /* 0x000fe20000000000 */
[----:B------:R-:W-:Y:S01]  /*3dc0*/  R2UR UR6, R14 ;  /* 0x000000000e0672ca */ /* 0x000fe200000e0000 */
[----:B------:R-:W-:Y:S01]  /*3dd0*/  UMOV UR7, 0x40000040 ;  /* 0x4000004000077882 */ /* 0x000fe20000000000 */
[C---:B------:R-:W-:Y:S02]  /*3de0*/  IMAD.IADD R13, R9.reuse, 0x1, R10 ;  /* 0x00000001090d7824 */ /* 0x040fe400078e020a */
[----:B------:R-:W-:Y:S01]  /*3df0*/  IMAD.IADD R14, R9, 0x1, R12 ;  /* 0x00000001090e7824 */ /* 0x000fe200078e020c */
[C---:B------:R-:W-:Y:S01]  /*3e00*/  IADD3 R12, R11.reuse, R12, RZ ;  /* 0x0000000c0b0c7210 */ /* 0x040fe20007ffe0ff */
        /* <DEDUP_REMOVED lines=31> */
[----:B------:R-:W-:-:S03]  /*4000*/  IADD3 R12, R0, 0xe00, RZ ;  /* 0x00000e00000c7810 */ /* 0x000fc60007ffe0ff */
        /* <DEDUP_REMOVED lines=24> */
[----:B------:R-:W-:Y:S01]  /*4190*/  LOP3.LUT R3, R3, 0x6, RZ, 0xc0, !PT ;  /* 0x0000000603037812 */ /* 0x000fe200078ec0ff */
[----:B------:R-:W-:Y:S02]  /*41a0*/  WARPGROUP.DEPBAR.LE gsb0, 0x0 ;  /* 0x00008000000079c5 */ /* 0x000fe40000010000 */
[----:B------:R-:W-:-:S06]  /*41b0*/  WARPGROUP.ARRIVE ;  /* 0x00000000000079c5 */ /* 0x000fcc0000000000 */
[----:B------:R-:W-:Y:S01]  /*41c0*/  HGMMA.64x64x16.F32 R24, gdesc[UR4], R24, gsb0 ;  /* 0x00e00000041879f0 */ /* 0x000fe20008000818 */
[----:B------:R-:W-:Y:S01]  /*41d0*/  R2UR UR4, R10 ;  /* 0x000000000a0472ca */ /* 0x000fe200000e0000 */
[----:B------:R-:W-:Y:S01]  /*41e0*/  UMOV UR5, 0x40000040 ;  /* 0x4000004000057882 */ /* 0x000fe20000000000 */
[----:B------:R-:W-:Y:S01]  /*41f0*/  R2UR UR6, R11 ;  /* 0x000000000b0672ca */ /* 0x000fe200000e0000 */
[----:B------:R-:W-:Y:S01]  /*4200*/  UMOV UR7, 0x40000040 ;  /* 0x4000004000077882 */ /* 0x000fe20000000000 */
        /* <DEDUP_REMOVED lines=13> */
[----:B------:R-:W-:Y:S01]  /*42e0*/  UIMAD UR4, UR37, -0x40, UR44 ;  /* 0xffffffc0250478a4 */ /* 0x000fe2000f8e022c */
[----:B------:R-:W-:-:S05]  /*42f0*/  UMOV UR7, 0x40000040 ;  /* 0x4000004000077882 */ /* 0x000fca0000000000 */
[----:B------:R-:W-:-:S05]  /*4300*/  IMAD.U32 R3, RZ, RZ, UR4 ;  /* 0x00000004ff037e24 */ /* 0x000fca000f8e00ff */
[----:B------:R-:W-:-:S04]  /*4310*/  IADD3 R0, -R18, 0x40, R3 ;  /* 0x0000004012007810 */ /* 0x000fc80007ffe103 */
[C---:B------:R-:W-:Y:S02]  /*4320*/  ISETP.GT.AND P5, PT, R0.reuse, RZ, PT ;  /* 0x000000ff0000720c */ /* 0x040fe40003fa4270 */
[C---:B------:R-:W-:Y:S02]  /*4330*/  ISETP.GT.AND P4, PT, R0.reuse, 0x1, PT ;  /* 0x000000010000780c */ /* 0x040fe40003f84270 */
[C---:B------:R-:W-:Y:S02]  /*4340*/  ISETP.GT.AND P3, PT, R0.reuse, 0x8, PT ;  /* 0x000000080000780c */ /* 0x040fe40003f64270 */
[C---:B------:R-:W-:Y:S02]  /*4350*/  ISETP.GT.AND P2, PT, R0.reuse, 0x9, PT ;  /* 0x000000090000780c */ /* 0x040fe40003f44270 */
[C---:B------:R-:W-:Y:S02]  /*4360*/  ISETP.GT.AND P1, PT, R0.reuse, 0x10, PT ;  /* 0x000000100000780c */ /* 0x040fe40003f24270 */
[----:B------:R-:W-:Y:S01]  /*4370*/  ISETP.GT.AND P6, PT, R0, 0x11, PT ;  /* 0x000000110000780c */ /* 0x000fe20003fc4270 */
[----:B------:R-:W-:-:S02]  /*4380*/  WARPGROUP.DEPBAR.LE gsb0, 0x0 ;  /* 0x00008000000079c5 */ /* 0x000fc40000010000 */
[----:B------:R-:W-:Y:S02]  /*4390*/  FSEL R24, R24, -INF , P5 ;  /* 0xff80000018187808 */ /* 0x000fe40002800000 */
[----:B------:R-:W-:Y:S02]  /*43a0*/  FSEL R25, R25, -INF , P4 ;  /* 0xff80000019197808 */ /* 0x000fe40002000000 */
[----:B------:R-:W-:Y:S02]  /*43b0*/  FSEL R28, R28, -INF , P3 ;  /* 0xff8000001c1c7808 */ /* 0x000fe40001800000 */
[----:B------:R-:W-:Y:S02]  /*43c0*/  FMNMX.FTZ R3, R24, R25, !PT ;  /* 0x0000001918037209 */ /* 0x000fe40007810000 */
        /* <DEDUP_REMOVED lines=45> */
[----:B------:R-:W-:Y:S02]  /*46a0*/  FMNMX.FTZ R0, R52, R3, !PT ;  /* 0x0000000334007209 */ /* 0x000fe40007810000 */
[----:B------:R-:W-:Y:S02]  /*46b0*/  FMNMX.FTZ R3, R26, R27, !PT ;  /* 0x0000001b1a037209 */ /* 0x000fe40007810000 */
[----:B------:R-:W-:Y:S02]  /*46c0*/  FMNMX.FTZ R9, R53, R0, !PT ;  /* 0x0000000035097209 */ /* 0x000fe40007810000 */
[----:B------:R-:W-:Y:S02]  /*46d0*/  FSEL R46, R46, -INF , P1 ;  /* 0xff8000002e2e7808 */ /* 0x000fe40000800000 */
[----:B------:R-:W-:Y:S01]  /*46e0*/  FSEL R47, R47, -INF , P6 ;  /* 0xff8000002f2f7808 */ /* 0x000fe20003000000 */
[----:B------:R-:W1:Y:S01]  /*46f0*/  SHFL.BFLY PT, R0, R9, 0x2, 0x1f ;  /* 0x0c401f0009007f89 */ /* 0x000e6200000e0000 */
[----:B------:R-:W-:-:S02]  /*4700*/  FSEL R50, R50, -INF , P5 ;  /* 0xff80000032327808 */ /* 0x000fc40002800000 */
[----:B------:R-:W-:Y:S02]  /*4710*/  FSEL R51, R51, -INF , P4 ;  /* 0xff80000033337808 */ /* 0x000fe40002000000 */
[----:B------:R-:W-:Y:S02]  /*4720*/  FSEL R54, R54, -INF , P3 ;  /* 0xff80000036367808 */ /* 0x000fe40001800000 */
[----:B------:R-:W-:Y:S02]  /*4730*/  FSEL R55, R55, -INF , P2 ;  /* 0xff80000037377808 */ /* 0x000fe40001000000 */
[----:B------:R-:W-:Y:S02]  /*4740*/  PLOP3.LUT P2, PT, PT, PT, UP0, 0x80, 0x0 ;  /* 0x000000000000781c */ /* 0x000fe40003f4f008 */
        /* <DEDUP_REMOVED lines=21> */
[----:B------:R1:W-:Y:S01]  /*48a0*/  MUFU.EX2 R10, R24 ;  /* 0x00000018000a7308 */ /* 0x0003e20000000800 */
[----:B------:R-:W-:Y:S01]  /*48b0*/  FMNMX.FTZ R12, R54, R3, !PT ;  /* 0x00000003360c7209 */ /* 0x000fe20007810000 */
[--C-:B------:R-:W-:Y:S01]  /*48c0*/  FFMA.FTZ R14, R32, UR10, -R9.reuse ;  /* 0x0000000a200e7c23 */ /* 0x100fe20008010809 */
[--C-:B------:R-:W-:Y:S01]  /*48d0*/  FFMA.FTZ R15, R33, UR10, -R9.reuse ;  /* 0x0000000a210f7c23 */ /* 0x100fe20008010809 */
[--C-:B------:R-:W-:Y:S01]  /*48e0*/  FFMA.FTZ R20, R36, UR10, -R9.reuse ;  /* 0x0000000a24147c23 */ /* 0x100fe20008010809 */
[----:B------:R-:W-:Y:S01]  /*48f0*/  FMNMX.FTZ R3, R55, R12, !PT ;  /* 0x0000000c37037209 */ /* 0x000fe20007810000 */
[--C-:B------:R-:W-:Y:S01]  /*4900*/  FFMA.FTZ R21, R37, UR10, -R9.reuse ;  /* 0x0000000a25157c23 */ /* 0x100fe20008010809 */
[--C-:B------:R-:W-:Y:S01]  /*4910*/  FFMA.FTZ R28, R28, UR10, -R9.reuse ;  /* 0x0000000a1c1c7c23 */ /* 0x100fe20008010809 */
[--C-:B------:R-:W-:Y:S01]  /*4920*/  FFMA.FTZ R168, R40, UR10, -R9.reuse ;  /* 0x0000000a28a87c23 */ /* 0x100fe20008010809 */
[--C-:B------:R-:W-:Y:S01]  /*4930*/  FFMA.FTZ R169, R41, UR10, -R9.reuse ;  /* 0x0000000a29a97c23 */ /* 0x100fe20008010809 */
[----:B-1----:R-:W1:Y:S01]  /*4940*/  SHFL.BFLY PT, R24, R3, 0x2, 0x1f ;  /* 0x0c401f0003187f89 */ /* 0x002e6200000e0000 */
[--C-:B------:R-:W-:Y:S01]  /*4950*/  FFMA.FTZ R170, R44, UR10, -R9.reuse ;  /* 0x0000000a2caa7c23 */ /* 0x100fe20008010809 */
[--C-:B------:R-:W-:Y:S01]  /*4960*/  FFMA.FTZ R171, R45, UR10, -R9.reuse ;  /* 0x0000000a2dab7c23 */ /* 0x100fe20008010809 */
[--C-:B------:R-:W-:Y:S01]  /*4970*/  FFMA.FTZ R172, R48, UR10, -R9.reuse ;  /* 0x0000000a30ac7c23 */ /* 0x100fe20008010809 */
[--C-:B------:R-:W-:Y:S01]  /*4980*/  FFMA.FTZ R173, R49, UR10, -R9.reuse ;  /* 0x0000000a31ad7c23 */ /* 0x100fe20008010809 */
[--C-:B------:R-:W-:Y:S01]  /*4990*/  FFMA.FTZ R174, R52, UR10, -R9.reuse ;  /* 0x0000000a34ae7c23 */ /* 0x100fe20008010809 */
[----:B------:R-:W-:Y:S01]  /*49a0*/  FFMA.FTZ R175, R53, UR10, -R9 ;  /* 0x0000000a35af7c23 */ /* 0x000fe20008010809 */
[----:B------:R-:W2:Y:S01]  /*49b0*/  MUFU.EX2 R11, R11 ;  /* 0x0000000b000b7308 */ /* 0x000ea20000000800 */
[----:B------:R-:W-:-:S05]  /*49c0*/  LOP3.LUT R9, R56, 0x2000000, RZ, 0xfc, !PT ;  /* 0x0200000038097812 */ /* 0x000fca00078efcff */
[----:B------:R-:W-:Y:S02]  /*49d0*/  IMAD R197, R2, 0x1000, R9 ;  /* 0x0000100002c57824 */ /* 0x000fe400078e0209 */
[----:B------:R-:W-:Y:S03]  /*49e0*/  MUFU.EX2 R12, R28 ;  /* 0x0000001c000c7308 */ /* 0x000fe60000000800 */
[C---:B------:R-:W-:Y:S02]  /*49f0*/  R2UR UR4, R197.reuse ;  /* 0x00000000c50472ca */ /* 0x040fe400000e0000 */
[----:B------:R-:W-:-:S03]  /*4a00*/  IADD3 R198, R197, 0x80, RZ ;  /* 0x00000080c5c67810 */ /* 0x000fc60007ffe0ff */
[----:B------:R-:W3:Y:S01]  /*4a10*/  MUFU.EX2 R13, R13 ;  /* 0x0000000d000d7308 */ /* 0x000ee20000000800 */
[----:B-1----:R-:W-:Y:S02]  /*4a20*/  FMNMX.FTZ R24, R3, R24, !PT ;  /* 0x0000001803187209 */ /* 0x002fe40007810000 */
[----:B--2---:R-:W-:Y:S01]  /*4a30*/  F2FP.F16.F32.PACK_AB R152, R11, R10 ;  /* 0x0000000a0b98723e */ /* 0x004fe200000000ff */
[----:B------:R-:W-:Y:S02]  /*4a40*/  FADD.FTZ R11, R10, R11 ;  /* 0x0000000b0a0b7221 */ /* 0x000fe40000010000 */
[----:B------:R-:W1:Y:S02]  /*4a50*/  SHFL.BFLY PT, R3, R24, 0x1, 0x1f ;  /* 0x0c201f0018037f89 */ /* 0x000e6400000e0000 */
[----:B------:R-:W-:Y:S01]  /*4a60*/  MUFU.EX2 R14, R14 ;  /* 0x0000000e000e7308 */ /* 0x000fe20000000800 */
[----:B------:R-:W-:Y:S01]  /*4a70*/  UMOV UR6, UR4 ;  /* 0x0000000400067c82 */ /* 0x000fe20008000000 */
[----:B------:R-:W-:Y:S01]  /*4a80*/  R2UR UR4, R198 ;  /* 0x00000000c60472ca */ /* 0x000fe200000e0000 */
[----:B------:R-:W-:-:S02]  /*4a90*/  VIADD R198, R197, 0x100 ;  /* 0x00000100c5c67836 */ /* 0x000fc40000000000 */
[----:B------:R-:W-:-:S03]  /*4aa0*/  VIADD R197, R197, 0x180 ;  /* 0x00000180c5c57836 */ /* 0x000fc60000000000 */
[----:B------:R-:W2:Y:S01]  /*4ab0*/  MUFU.EX2 R15, R15 ;  /* 0x0000000f000f7308 */ /* 0x000ea20000000800 */
[----:B---3--:R-:W-:Y:S01]  /*4ac0*/  F2FP.F16.F32.PACK_AB R154, R13, R12 ;  /* 0x0000000c0d9a723e */ /* 0x008fe200000000ff */
[----:B------:R-:W-:-:S04]  /*4ad0*/  FADD.FTZ R12, R12, R11 ;  /* 0x0000000b0c0c7221 */ /* 0x000fc80000010000 */
[----:B------:R-:W-:Y:S02]  /*4ae0*/  FADD.FTZ R13, R13, R12 ;  /* 0x0000000c0d0d7221 */ /* 0x000fe40000010000 */
[----:B------:R-:W-:Y:S01]  /*4af0*/  MUFU.EX2 R20, R20 ;  /* 0x0000001400147308 */ /* 0x000fe20000000800 */
[----:B-1----:R-:W-:-:S07]  /*4b00*/  FMNMX.FTZ R3, R24, R3, !PT ;  /* 0x0000000318037209 */ /* 0x002fce0007810000 */
[----:B------:R-:W1:Y:S01]  /*4b10*/  MUFU.EX2 R21, R21 ;  /* 0x0000001500157308 */ /* 0x000e620000000800 */
[----:B--2---:R-:W-:Y:S01]  /*4b20*/  F2FP.F16.F32.PACK_AB R156, R15, R14 ;  /* 0x0000000e0f9c723e */ /* 0x004fe200000000ff */
[----:B------:R-:W-:Y:S01]  /*4b30*/  FADD.FTZ R14, R14, R13 ;  /* 0x0000000d0e0e7221 */ /* 0x000fe20000010000 */
[C---:B------:R-:W-:Y:S01]  /*4b40*/  FMUL.FTZ R24, R3.reuse, UR10 ;  /* 0x0000000a03187c20 */ /* 0x040fe20008410000 */
[----:B------:R-:W-:Y:S02]  /*4b50*/  FSETP.NEU.FTZ.AND P1, PT, R3, -INF , PT ;  /* 0xff8000000300780b */ /* 0x000fe40003f3d000 */
[----:B------:R-:W-:Y:S02]  /*4b60*/  FADD.FTZ R15, R15, R14 ;  /* 0x0000000e0f0f7221 */ /* 0x000fe40000010000 */
[----:B------:R-:W-:Y:S01]  /*4b70*/  FSEL R25, R24, RZ, P1 ;  /* 0x000000ff18197208 */ /* 0x000fe20000800000 */
[----:B------:R-:W-:Y:S01]  /*4b80*/  MUFU.EX2 R168, R168 ;  /* 0x000000a800a87308 */ /* 0x000fe20000000800 */
[----:B------:R-:W-:-:S03]  /*4b90*/  ISETP.NE.AND P1, PT, R57, RZ, PT ;  /* 0x000000ff3900720c */ /* 0x000fc60003f25270 */
[--C-:B------:R-:W-:Y:S01]  /*4ba0*/  FFMA.FTZ R26, R26, UR10, -R25.reuse ;  /* 0x0000000a1a1a7c23 */ /* 0x100fe20008010819 */
        /* <DEDUP_REMOVED lines=8> */
[----:B------:R-:W-:Y:S01]  /*4c30*/  FFMA.FTZ R43, R43, UR10, -R25 ;  /* 0x0000000a2b2b7c23 */ /* 0x000fe20008010819 */
[----:B------:R-:W-:-:S02]  /*4c40*/  @!P1 VIADD R24, R8, 0x38840 ;  /* 0x0003884008189836 */ /* 0x000fc40000000000 */
[--C-:B------:R-:W-:Y:S01]  /*4c50*/  FFMA.FTZ R46, R46, UR10, -R25.reuse ;  /* 0x0000000a2e2e7c23 */ /* 0x100fe20008010819 */
[--C-:B------:R-:W-:Y:S01]  /*4c60*/  FFMA.FTZ R47, R47, UR10, -R25.reuse ;  /* 0x0000000a2f2f7c23 */ /* 0x100fe20008010819 */
[--C-:B------:R-:W-:Y:S01]  /*4c70*/  FFMA.FTZ R50, R50, UR10, -R25.reuse ;  /* 0x0000000a32327c23 */ /* 0x100fe20008010819 */
[--C-:B------:R-:W-:Y:S01]  /*4c80*/  FFMA.FTZ R51, R51, UR10, -R25.reuse ;  /* 0x0000000a33337c23 */ /* 0x100fe20008010819 */
[----:B------:R-:W-:Y:S01]  /*4c90*/  @!P1 PRMT R24, RZ, 0x654, R24 ;  /* 0x00000654ff189816 */ /* 0x000fe20000000018 */
[--C-:B------:R-:W-:Y:S01]  /*4ca0*/  FFMA.FTZ R54, R54, UR10, -R25.reuse ;  /* 0x0000000a36367c23 */ /* 0x100fe20008010819 */
[----:B------:R-:W-:Y:S01]  /*4cb0*/  FFMA.FTZ R25, R55, UR10, -R25 ;  /* 0x0000000a37197c23 */ /* 0x000fe20008010819 */
[----:B------:R-:W-:Y:S01]  /*4cc0*/  MUFU.EX2 R176, R26 ;  /* 0x0000001a00b07308 */ /* 0x000fe20000000800 */
[----:B------:R2:W-:Y:S01]  /*4cd0*/  @!P1 SYNCS.ARRIVE.TRANS64.RED.A1T0 RZ, [R24+URZ], RZ ;  /* 0x000000ff18ff99a7 */ /* 0x0005e2000810043f */
[----:B-1----:R-:W-:Y:S01]  /*4ce0*/  F2FP.F16.F32.PACK_AB R158, R21, R20 ;  /* 0x00000014159e723e */ /* 0x002fe200000000ff */
[----:B------:R-:W-:Y:S01]  /*4cf0*/  FADD.FTZ R20, R20, R15 ;  /* 0x0000000f14147221 */ /* 0x000fe20000010000 */
[----:B------:R-:W-:-:S03]  /*4d00*/  @!P1 VIADD R8, R8, 0x38860 ;  /* 0x0003886008089836 */ /* 0x000fc60000000000 */
[----:B------:R-:W-:Y:S01]  /*4d10*/  FADD.FTZ R21, R21, R20 ;  /* 0x0000001415157221 */ /* 0x000fe20000010000 */
[----:B------:R-:W1:Y:S01]  /*4d20*/  MUFU.EX2 R177, R27 ;  /* 0x0000001b00b17308 */ /* 0x000e620000000800 */
[----:B------:R-:W-:-:S07]  /*4d30*/  @!P1 PRMT R8, RZ, 0x654, R8 ;  /* 0x00000654ff089816 */ /* 0x000fce0000000008 */
[----:B------:R-:W-:Y:S08]  /*4d40*/  MUFU.EX2 R178, R30 ;  /* 0x0000001e00b27308 */ /* 0x000ff00000000800 */
[----:B------:R-:W3:Y:S01]  /*4d50*/  MUFU.EX2 R179, R31 ;  /* 0x0000001f00b37308 */ /* 0x000ee20000000800 */
[----:B-1----:R-:W-:Y:S01]  /*4d60*/  F2FP.F16.F32.PACK_AB R153, R177, R176 ;  /* 0x000000b0b199723e */ /* 0x002fe200000000ff */
[----:B------:R-:W-:-:S06]  /*4d70*/  FADD.FTZ R177, R176, R177 ;  /* 0x000000b1b0b17221 */ /* 0x000fcc0000010000 */
[----:B------:R-:W-:Y:S08]  /*4d80*/  MUFU.EX2 R180, R34 ;  /* 0x0000002200b47308 */ /* 0x000ff00000000800 */
[----:B------:R-:W1:Y:S01]  /*4d90*/  MUFU.EX2 R181, R35 ;  /* 0x0000002300b57308 */ /* 0x000e620000000800 */
[----:B---3--:R-:W-:Y:S01]  /*4da0*/  F2FP.F16.F32.PACK_AB R155, R179, R178 ;  /* 0x000000b2b39b723e */ /* 0x008fe200000000ff */
[----:B------:R-:W-:Y:S01]  /*4db0*/  BAR.SYNC.DEFER_BLOCKING 0xf, 0x100 ;  /* 0x03c4000000007b1d */ /* 0x000fe20000010000 */
[----:B------:R-:W-:-:S04]  /*4dc0*/  FADD.FTZ R178, R178, R177 ;  /* 0x000000b1b2b27221 */ /* 0x000fc80000010000 */
[----:B------:R-:W-:Y:S01]  /*4dd0*/  FADD.FTZ R179, R179, R178 ;  /* 0x000000b2b3b37221 */ /* 0x000fe20000010000 */
[----:B------:R-:W-:Y:S08]  /*4de0*/  MUFU.EX2 R182, R38 ;  /* 0x0000002600b67308 */ /* 0x000ff00000000800 */
[----:B------:R-:W3:Y:S01]  /*4df0*/  MUFU.EX2 R183, R39 ;  /* 0x0000002700b77308 */ /* 0x000ee20000000800 */
[----:B-1----:R-:W-:Y:S01]  /*4e00*/  F2FP.F16.F32.PACK_AB R157, R181, R180 ;  /* 0x000000b4b59d723e */ /* 0x002fe200000000ff */
[----:B------:R-:W-:-:S04]  /*4e10*/  FADD.FTZ R180, R180, R179 ;  /* 0x000000b3b4b47221 */ /* 0x000fc80000010000 */
[----:B------:R-:W-:Y:S02]  /*4e20*/  FADD.FTZ R181, R181, R180 ;  /* 0x000000b4b5b57221 */ /* 0x000fe40000010000 */
[----:B------:R-:W1:Y:S01]  /*4e30*/  MUFU.EX2 R169, R169 ;  /* 0x000000a900a97308 */ /* 0x000e620000000800 */
[----:B------:R4:W-:Y:S07]  /*4e40*/  STSM.16.M88.4 [R23+0x36400], R152 ;  /* 0x0364009817007844 */ /* 0x0009ee0000000200 */
[----:B------:R-:W-:Y:S01]  /*4e50*/  MUFU.EX2 R170, R170 ;  /* 0x000000aa00aa7308 */ /* 0x000fe20000000800 */
[----:B---3--:R-:W-:Y:S01]  /*4e60*/  F2FP.F16.F32.PACK_AB R159, R183, R182 ;  /* 0x000000b6b79f723e */ /* 0x008fe200000000ff */
[----:B------:R-:W-:-:S04]  /*4e70*/  FADD.FTZ R182, R182, R181 ;  /* 0x000000b5b6b67221 */ /* 0x000fc80000010000 */
[----:B------:R4:W-:Y:S01]  /*4e80*/  STSM.16.M88.4 [R22], R156 ;  /* 0x0000009c16007844 */ /* 0x0009e20000000200 */
[----:B------:R-:W-:Y:S01]  /*4e90*/  FADD.FTZ R182, R183, R182 ;  /* 0x000000b6b7b67221 */ /* 0x000fe20000010000 */
[----:B------:R-:W3:Y:S01]  /*4ea0*/  MUFU.EX2 R171, R171 ;  /* 0x000000ab00ab7308 */ /* 0x000ee20000000800 */
[----:B-1----:R-:W-:Y:S01]  /*4eb0*/  F2FP.F16.F32.PACK_AB R160, R169, R168 ;  /* 0x000000a8a9a0723e */ /* 0x002fe200000000ff */
[----:B------:R-:W-:-:S04]  /*4ec0*/  FADD.FTZ R168, R168, R21 ;  /* 0x00000015a8a87221 */ /* 0x000fc80000010000 */
[----:B------:R-:W-:Y:S02]  /*4ed0*/  FADD.FTZ R169, R169, R168 ;  /* 0x000000a8a9a97221 */ /* 0x000fe40000010000 */
[----:B------:R-:W-:Y:S08]  /*4ee0*/  MUFU.EX2 R189, R42 ;  /* 0x0000002a00bd7308 */ /* 0x000ff00000000800 */
[----:B------:R-:W1:Y:S01]  /*4ef0*/  MUFU.EX2 R190, R43 ;  /* 0x0000002b00be7308 */ /* 0x000e620000000800 */
[----:B---3--:R-:W-:Y:S01]  /*4f00*/  F2FP.F16.F32.PACK_AB R162, R171, R170 ;  /* 0x000000aaaba2723e */ /* 0x008fe200000000ff */
[----:B------:R-:W-:-:S04]  /*4f10*/  FADD.FTZ R170, R170, R169 ;  /* 0x000000a9aaaa7221 */ /* 0x000fc80000010000 */
[----:B------:R-:W-:Y:S02]  /*4f20*/  FADD.FTZ R171, R171, R170 ;  /* 0x000000aaabab7221 */ /* 0x000fe40000010000 */
[----:B------:R-:W-:Y:S08]  /*4f30*/  MUFU.EX2 R191, R46 ;  /* 0x0000002e00bf7308 */ /* 0x000ff00000000800 */
        /* <DEDUP_REMOVED lines=8> */
[----:B------:R4:W-:Y:S01]  /*4fc0*/  STSM.16.M88.4 [R185], R160 ;  /* 0x000000a0b9007844 */ /* 0x0009e20000000200 */
[----:B------:R-:W-:Y:S01]  /*4fd0*/  FADD.FTZ R192, R192, R191 ;  /* 0x000000bfc0c07221 */ /* 0x000fe20000010000 */
[----:B------:R-:W-:Y:S08]  /*4fe0*/  MUFU.EX2 R174, R174 ;  /* 0x000000ae00ae7308 */ /* 0x000ff00000000800 */
[----:B------:R-:W3:Y:S01]  /*4ff0*/  MUFU.EX2 R175, R175 ;  /* 0x000000af00af7308 */ /* 0x000ee20000000800 */
[----:B-1----:R-:W-:Y:S01]  /*5000*/  F2FP.F16.F32.PACK_AB R164, R173, R172 ;  /* 0x000000acada4723e */ /* 0x002fe200000000ff */
[----:B------:R-:W-:-:S04]  /*5010*/  FADD.FTZ R172, R172, R171 ;  /* 0x000000abacac7221 */ /* 0x000fc80000010000 */
[----:B------:R-:W-:Y:S02]  /*5020*/  FADD.FTZ R173, R173, R172 ;  /* 0x000000acadad7221 */ /* 0x000fe40000010000 */
[----:B------:R-:W-:Y:S08]  /*5030*/  MUFU.EX2 R193, R50 ;  /* 0x0000003200c17308 */ /* 0x000ff00000000800 */
[----:B------:R-:W1:Y:S01]  /*5040*/  MUFU.EX2 R194, R51 ;  /* 0x0000003300c27308 */ /* 0x000e620000000800 */
[----:B---3--:R-:W-:-:S07]  /*5050*/  F2FP.F16.F32.PACK_AB R166, R175, R174 ;  /* 0x000000aeafa6723e */ /* 0x008fce00000000ff */
[----:B------:R-:W-:Y:S08]  /*5060*/  MUFU.EX2 R195, R54 ;  /* 0x0000003600c37308 */ /* 0x000ff00000000800 */
[----:B------:R-:W3:Y:S01]  /*5070*/  MUFU.EX2 R196, R25 ;  /* 0x0000001900c47308 */ /* 0x000ee20000000800 */
[----:B-1----:R-:W-:Y:S01]  /*5080*/  F2FP.F16.F32.PACK_AB R165, R194, R193 ;  /* 0x000000c1c2a5723e */ /* 0x002fe200000000ff */
[----:B------:R-:W-:-:S04]  /*5090*/  FADD.FTZ R193, R193, R192 ;  /* 0x000000c0c1c17221 */ /* 0x000fc80000010000 */
[----:B------:R-:W-:Y:S01]  /*50a0*/  FADD.FTZ R194, R194, R193 ;  /* 0x000000c1c2c27221 */ /* 0x000fe20000010000 */
[----:B---3--:R-:W-:-:S03]  /*50b0*/  F2FP.F16.F32.PACK_AB R167, R196, R195 ;  /* 0x000000c3c4a7723e */ /* 0x008fc600000000ff */
[----:B------:R-:W-:Y:S02]  /*50c0*/  FADD.FTZ R195, R195, R194 ;  /* 0x000000c2c3c37221 */ /* 0x000fe40000010000 */
[----:B------:R4:W-:Y:S01]  /*50d0*/  STSM.16.M88.4 [R184], R164 ;  /* 0x000000a4b8007844 */ /* 0x0009e20000000200 */
[----:B--2---:R-:W-:Y:S01]  /*50e0*/  WARPGROUP.ARRIVE ;  /* 0x00000000000079c5 */ /* 0x004fe20000000000 */
[----:B------:R-:W-:-:S05]  /*50f0*/  FADD.FTZ R10, R196, R195 ;  /* 0x000000c3c40a7221 */ /* 0x000fca0000010000 */
[----:B------:R-:W-:Y:S01]  /*5100*/  HGMMA.64x256x16.F32 R24, R152, gdesc[UR4].tnspB, RZ, !UPT, gsb0 ;  /* 0x43e0000498187df0 */ /* 0x000fe2000c0008ff */
[----:B------:R-:W-:Y:S01]  /*5110*/  UMOV UR6, UR4 ;  /* 0x0000000400067c82 */ /* 0x000fe20008000000 */
[----:B------:R-:W-:Y:S01]  /*5120*/  UMOV UR7, 0x40000040 ;  /* 0x4000004000077882 */ /* 0x000fe20000000000 */
[----:B------:R-:W-:Y:S01]  /*5130*/  R2UR UR4, R198 ;  /* 0x00000000c60472ca */ /* 0x000fe200000e0000 */
[----:B------:R-:W-:Y:S02]  /*5140*/  WARPGROUP.DEPBAR.LE gsb0, 0x0 ;  /* 0x00008000000079c5 */ /* 0x000fe40000010000 */
[----:B------:R-:W-:-:S15]  /*5150*/  WARPGROUP.ARRIVE ;  /* 0x00000000000079c5 */ /* 0x000fde0000000000 */
[----:B------:R-:W-:-:S07]  /*5160*/  NOP ;  /* 0x0000000000007918 */ /* 0x000fce0000000000 */
[----:B------:R-:W-:Y:S01]  /*5170*/  HGMMA.64x256x16.F32 R24, R156, gdesc[UR4].tnspB, R24, gsb0 ;  /* 0x43e000049c187df0 */ /* 0x000fe20008000818 */
        /* <DEDUP_REMOVED lines=19> */
[----:B-1----:R-:W1:Y:S02]  /*52b0*/  FENCE.VIEW.ASYNC.S ;  /* 0x00000000000073c6 */ /* 0x002e640000000000 */
[----:B-1----:R-:W-:Y:S01]  /*52c0*/  NOP ;  /* 0x0000000000007918 */ /* 0x002fe20000000000 */
[----:B------:R-:W-:Y:S06]  /*52d0*/  BAR.ARV 0xe, 0x100 ;  /* 0x0384000000007b1d */ /* 0x000fec0000002000 */
[----:B------:R1:W-:Y:S02]  /*52e0*/  @!P1 SYNCS.ARRIVE.TRANS64.RED.A1T0 RZ, [R8+URZ], RZ ;  /* 0x000000ff08ff99a7 */ /* 0x0003e4000810043f */
[----:B-1----:R-:W-:-:S04]  /*52f0*/  FADD.FTZ R8, R174, R173 ;  /* 0x000000adae087221 */ /* 0x002fc80000010000 */
[----:B------:R-:W-:Y:S01]  /*5300*/  FADD.FTZ R8, R175, R8 ;  /* 0x00000008af087221 */ /* 0x000fe20000010000 */
[----:B----4-:R-:W-:Y:S06]  /*5310*/  @!P2 BRA `(.L_x_150) ;  /* 0x0000002c008ca947 */ /* 0x010fec0003800000 */
[----:B------:R-:W-:Y:S01]  /*5320*/  MOV R13, R3 ;  /* 0x00000003000d7202 */ /* 0x000fe20000000f00 */
[----:B------:R-:W-:Y:S01]  /*5330*/  IMAD.MOV.U32 R15, RZ, RZ, R0 ;  /* 0x000000ffff0f7224 */ /* 0x000fe200078e0000 */
[----:B------:R-:W-:Y:S01]  /*5340*/  UIADD3 UR37, UR37, -0x2, URZ ;  /* 0xfffffffe25257890 */ /* 0x000fe2000fffe03f */
[----:B------:R-:W-:Y:S01]  /*5350*/  IMAD.MOV.U32 R12, RZ, RZ, R2 ;  /* 0x000000ffff0c7224 */ /* 0x000fe200078e0002 */
[----:B------:R-:W-:-:S10]  /*5360*/  ULDC UR10, c[0x0][0xa80] ;  /* 0x0002a000000a7ab9 */ /* 0x000fd40000000800 */
.L_x_159:
[----:B------:R-:W-:Y:S01]  /*5370*/  VIADD R2, R12, 0x1 ;  /* 0x000000010c027836 */ /* 0x000fe20000000000 */
[----:B------:R-:W-:Y:S01]  /*5380*/  MOV R0, UR37 ;  /* 0x0000002500007c02 */ /* 0x000fe20008000f00 */
[----:B------:R-:W-:-:S03]  /*5390*/  UIADD3 UR37, UR37, -0x1, URZ ;  /* 0xffffffff25257890 */ /* 0x000fc6000fffe03f */
[----:B------:R-:W-:Y:S02]  /*53a0*/  ISETP.NE.AND P3, PT, R2, 0x2, PT ;  /* 0x000000020200780c */ /* 0x000fe40003f65270 */
[----:B------:R-:W-:Y:S02]  /*53b0*/  ISETP.GT.AND P2, PT, R0, RZ, PT ;  /* 0x000000ff0000720c */ /* 0x000fe40003f44270 */
[----:B------:R-:W-:Y:S02]  /*53c0*/  SEL R3, RZ, 0x1, P3 ;  /* 0x00000001ff037807 */ /* 0x000fe40001800000 */
[----:B------:R-:W-:Y:S02]  /*53d0*/  SEL R2, R2, RZ, P3 ;  /* 0x000000ff02027207 */ /* 0x000fe40001800000 */
[----:B------:R-:W-:Y:S01]  /*53e0*/  LOP3.LUT R16, R16, R3, RZ, 0x3c, !PT ;  /* 0x0000000310107212 */ /* 0x000fe200078e3cff */
[----:B--2---:R-:W-:Y:S06]  /*53f0*/  @P0 BRA `(.L_x_151) ;  /* 0x0000000000040947 */ /* 0x004fec0003800000 */
[----:B------:R-:W-:Y:S01]  /*5400*/  BPT.TRAP 0x1 ;  /* 0x000000040000795c */ /* 0x000fe20000300000 */
.L_x_151:
[----:B------:R-:W-:Y:S02]  /*5410*/  LEA R11, R2, UR42, 0x3 ;  /* 0x0000002a020b7c11 */ /* 0x000fe4000f8e18ff */
[----:B------:R-:W-:-:S04]  /*5420*/  SHF.L.U32 R0, R16, 0x1f, RZ ;  /* 0x0000001f10007819 */ /* 0x000fc800000006ff */
[----:B------:R1:W2:Y:S01]  /*5430*/  SYNCS.PHASECHK.TRANS64.TRYWAIT P3, [R11+URZ+0x38830], R0 ;  /* 0x038830000b0075a7 */ /* 0x0002a2000806017f */
[----:B------:R-:W-:Y:S05]  /*5440*/  @P0 BRA `(.L_x_152) ;  /* 0x0000000000040947 */ /* 0x000fea0003800000 */
[----:B------:R-:W-:Y:S01]  /*5450*/  BPT.TRAP 0x1 ;  /* 0x000000040000795c */ /* 0x000fe20000300000 */
.L_x_152:
[----:B------:R-:W-:Y:S01]  /*5460*/  IMAD R3, R2, 0x200, R4 ;  /* 0x0000020002037824 */ /* 0x000fe200078e0204 */
[----:B--2---:R-:W-:Y:S06]  /*5470*/  @P3 BRA `(.L_x_153) ;  /* 0x0000000000083947 */ /* 0x004fec0003800000 */
[----:B------:R-:W2:Y:S02]  /*5480*/  SYNCS.PHASECHK.TRANS64.TRYWAIT P3, [R11+URZ+0x38830], R0 ;  /* 0x038830000b0075a7 */ /* 0x000ea4000806017f */
[----:B--2---:R-:W-:Y:S05]  /*5490*/  @!P3 BRA `(.L_x_154) ;  /* 0x000000800008b947 */ /* 0x004fea0003800000 */
.L_x_153:
[----:B------:R-:W-:Y:S01]  /*54a0*/  UIADD3 UR4, UR42, 0x20400, URZ ;  /* 0x000204002a047890 */ /* 0x000fe2000fffe03f */
[----:B------:R-:W-:Y:S01]  /*54b0*/  R2UR UR11, R3 ;  /* 0x00000000030b72ca */ /* 0x000fe200000e0000 */
[----:B------:R-:W-:Y:S01]  /*54c0*/  WARPGROUP.ARRIVE ;  /* 0x00000000000079c5 */ /* 0x000fe20000000000 */
[----:B------:R-:W-:Y:S01]  /*54d0*/  UMOV UR7, 0x40000040 ;  /* 0x4000004000077882 */ /* 0x000fe20000000000 */
[----:B------:R-:W-:Y:S01]  /*54e0*/  USHF.R.U32.HI UR4, URZ, 0x4, UR4 ;  /* 0x000000043f047899 */ /* 0x000fe20008011604 */
[----:B------:R-:W-:Y:S01]  /*54f0*/  UMOV UR5, 0x40000040 ;  /* 0x4000004000057882 */ /* 0x000fe20000000000 */
[----:B------:R-:W-:Y:S02]  /*5500*/  UMOV UR15, 0x40000040 ;  /* 0x40000040000f7882 */ /* 0x000fe40000000000 */
[----:B------:R-:W-:Y:S01]  /*5510*/  ULOP3.LUT UR4, UR4, 0x3fff, URZ, 0xc0, !UPT ;  /* 0x00003fff04047892 */ /* 0x000fe2000f8ec03f */
[----:B------:R-:W-:-:S03]  /*5520*/  UMOV UR19, 0x40000040 ;  /* 0x4000004000137882 */ /* 0x000fc60000000000 */
[----:B------:R-:W-:Y:S02]  /*5530*/  ULOP3.LUT UR4, UR4, 0x10000, URZ, 0xfc, !UPT ;  /* 0x0001000004047892 */ /* 0x000fe4000f8efc3f */
[----:B------:R-:W-:Y:S01]  /*5540*/  UMOV UR6, UR11 ;  /* 0x0000000b00067c82 */ /* 0x000fe20008000000 */
[----:B------:R-:W-:Y:S02]  /*5550*/  UIADD3 UR14, UR11, 0x4, URZ ;  /* 0x000000040b0e7890 */ /* 0x000fe4000fffe03f */
[----:B------:R-:W-:-:S04]  /*5560*/  UIADD3 UR18, UR11, 0x6, URZ ;  /* 0x000000060b127890 */ /* 0x000fc8000fffe03f */
[----:B------:R-:W-:Y:S01]  /*5570*/  HGMMA.64x64x16.F32 R152, gdesc[UR4], RZ, !UPT, gsb0 ;  /* 0x00e00000049879f0 */ /* 0x000fe2000c0008ff */
[----:B------:R-:W-:Y:S01]  /*5580*/  UIADD3 UR6, UR11, 0x2, URZ ;  /* 0x000000020b067890 */ /* 0x000fe2000fffe03f */
[----:B------:R-:W-:Y:S01]  /*5590*/  UMOV UR4, UR8 ;  /* 0x0000000800047c82 */ /* 0x000fe20008000000 */
[----:B------:R-:W-:Y:S01]  /*55a0*/  UMOV UR5, UR9 ;  /* 0x0000000900057c82 */ /* 0x000fe20008000000 */
[----:B------:R-:W-:Y:S01]  /*55b0*/  UMOV UR7, 0x40000040 ;  /* 0x4000004000077882 */ /* 0x000fe20000000000 */
        /* <DEDUP_REMOVED lines=10> */
[----:B------:R-:W-:Y:S05]  /*5660*/  @P0 BRA `(.L_x_155) ;  /* 0x0000000000040947 */ /* 0x000fea0003800000 */
[----:B------:R-:W-:Y:S01]  /*5670*/  BPT.TRAP 0x1 ;  /* 0x000000040000795c */ /* 0x000fe20000300000 */
.L_x_155:
[----:B------:R3:W4:Y:S01]  /*5680*/  SYNCS.PHASECHK.TRANS64.TRYWAIT P3, [R11+URZ+0x38850], R0 ;  /* 0x038850000b0075a7 */ /* 0x000722000806017f */
[----:B------:R-:W-:Y:S05]  /*5690*/  @P0 BRA `(.L_x_156) ;  /* 0x0000000000040947 */ /* 0x000fea0003800000 */
[----:B------:R-:W-:Y:S01]  /*56a0*/  BPT.TRAP 0x1 ;  /* 0x000000040000795c */ /* 0x000fe20000300000 */
.L_x_156:
[----:B----4-:R-:W-:Y:S05]  /*56b0*/  @P3 BRA `(.L_x_157) ;  /* 0x0000000000083947 */ /* 0x010fea0003800000 */
[----:B------:R-:W4:Y:S02]  /*56c0*/  SYNCS.PHASECHK.TRANS64.TRYWAIT P3, [R11+URZ+0x38850], R0 ;  /* 0x038850000b0075a7 */ /* 0x000f24000806017f */
[----:B----4-:R-:W-:Y:S05]  /*56d0*/  @!P3 BRA `(.L_x_158) ;  /* 0x0000007c008cb947 */ /* 0x010fea0003800000 */
.L_x_157:
[----:B-1234-:R-:W-:Y:S01]  /*56e0*/  VIADD R0, R5, 0x26400 ;  /* 0x0002640005007836 */ /* 0x01efe20000000000 */
[C---:B------:R-:W-:Y:S01]  /*56f0*/  IADD3 R3, R7.reuse, 0x200, RZ ;  /* 0x0000020007037810 */ /* 0x040fe20007ffe0ff */
[----:B------:R-:W-:Y:S01]  /*5700*/  VIADD R20, R7, 0x6 ;  /* 0x0000000607147836 */ /* 0x000fe20000000000 */
[----:B------:R-:W-:Y:S01]  /*5710*/  WARPGROUP.ARRIVE ;  /* 0x00000000000079c5 */ /* 0x000fe20000000000 */
[----:B------:R-:W-:Y:S01]  /*5720*/  UMOV UR7, 0x40000040 ;  /* 0x4000004000077882 */ /* 0x000fe20000000000 */
[----:B------:R-:W-:Y:S01]  /*5730*/  SHF.R.U32.HI R0, RZ, 0x4, R0 ;  /* 0x00000004ff007819 */ /* 0x000fe20000011600 */
[----:B------:R-:W-:-:S03]  /*5740*/  UMOV UR5, 0x40000040 ;  /* 0x4000004000057882 */ /* 0x000fc60000000000 */
[----:B------:R-:W1:Y:S01]  /*5750*/  S2R R189, SR_TID.X ;  /* 0x0000000000bd7919 */ /* 0x000e620000002100 */
[----:B------:R-:W-:Y:S02]  /*5760*/  LEA R202, R2, R9, 0xc ;  /* 0x0000000902ca7211 */ /* 0x000fe400078e60ff */
[----:B------:R-:W-:Y:S01]  /*5770*/  LOP3.LUT R14, R0, 0x3fff, RZ, 0xc0, !PT ;  /* 0x00003fff000e7812 */ /* 0x000fe200078ec0ff */
[----:B------:R-:W-:-:S03]  /*5780*/  IMAD R0, R2, 0x1000, R6 ;  /* 0x0000100002007824 */ /* 0x000fc600078e0206 */
[----:B------:R-:W-:Y:S01]  /*5790*/  LOP3.LUT R7, R14, 0x10000, RZ, 0xfc, !PT ;  /* 0x000100000e077812 */ /* 0x000fe200078efcff */
[C---:B------:R-:W-:Y:S01]  /*57a0*/  VIADD R14, R0.reuse, 0x2 ;  /* 0x00000002000e7836 */ /* 0x040fe20000000000 */
[----:B------:R-:W-:Y:S02]  /*57b0*/  R2UR UR6, R0 ;  /* 0x00000000000672ca */ /* 0x000fe400000e0000 */
[C---:B------:R-:W-:Y:S01]  /*57c0*/  R2UR UR4, R7.reuse ;  /* 0x00000000070472ca */ /* 0x040fe200000e0000 */
[C---:B------:R-:W-:Y:S02]  /*57d0*/  VIADD R21, R7.reuse, 0x2 ;  /* 0x0000000207157836 */ /* 0x040fe40000000000 */
[----:B------:R-:W-:-:S10]  /*57e0*/  VIADD R191, R7, 0x800 ;  /* 0x0000080007bf7836 */ /* 0x000fd40000000000 */
[----:B------:R-:W-:Y:S01]  /*57f0*/  HGMMA.64x64x16.F32 R152, gdesc[UR4], R152, gsb0 ;  /* 0x00e00000049879f0 */ /* 0x000fe20008000898 */
[----:B------:R-:W-:Y:S01]  /*5800*/  R2UR UR6, R14 ;  /* 0x000000000e0672ca */ /* 0x000fe200000e0000 */
[----:B------:R-:W-:Y:S01]  /*5810*/  UMOV UR7, 0x40000040 ;  /* 0x4000004000077882 */ /* 0x000fe20000000000 */
[----:B------:R-:W-:Y:S01]  /*5820*/  R2UR UR4, R21 ;  /* 0x00000000150472ca */ /* 0x000fe200000e0000 */
[----:B------:R-:W-:Y:S01]  /*5830*/  UMOV UR5, 0x40000040 ;  /* 0x4000004000057882 */ /* 0x000fe20000000000 */
[----:B------:R-:W-:Y:S01]  /*5840*/  VIADD R21, R7, 0x4 ;  /* 0x0000000407157836 */ /* 0x000fe20000000000 */
[----:B------:R-:W-:Y:S02]  /*5850*/  IADD3 R14, R0, 0x4, RZ ;  /* 0x00000004000e7810 */ /* 0x000fe40007ffe0ff */
[----:B-1----:R-:W-:Y:S01]  /*5860*/  SHF.R.U32.HI R189, RZ, 0x7, R189 ;  /* 0x00000007ffbd7819 */ /* 0x002fe200000116bd */
[----:B------:R-:W-:Y:S02]  /*5870*/  WARPGROUP.DEPBAR.LE gsb0, 0x0 ;  /* 0x00008000000079c5 */ /* 0x000fe40000010000 */
[----:B------:R-:W-:-:S06]  /*5880*/  WARPGROUP.ARRIVE ;  /* 0x00000000000079c5 */ /* 0x000fcc0000000000 */
[----:B------:R-:W-:Y:S01]  /*5890*/  HGMMA.64x64x16.F32 R152, gdesc[UR4], R152, gsb0 ;  /* 0x00e00000049879f0 */ /* 0x000fe20008000898 */
[----:B------:R-:W-:Y:S01]  /*58a0*/  R2UR UR6, R14 ;  /* 0x000000000e0672ca */ /* 0x000fe200000e0000 */
[----:B------:R-:W-:Y:S01]  /*58b0*/  UMOV UR7, 0x40000040 ;  /* 0x4000004000077882 */ /* 0x000fe20000000000 */
[----:B------:R-:W-:Y:S01]  /*58c0*/  R2UR UR4, R21 ;  /* 0x00000000150472ca */ /* 0x000fe200000e0000 */
[----:B------:R-:W-:Y:S01]  /*58d0*/  UMOV UR5, 0x40000040 ;  /* 0x4000004000057882 */ /* 0x000fe20000000000 */
[C---:B------:R-:W-:Y:S02]  /*58e0*/  VIADD R14, R0.reuse, 0x6 ;  /* 0x00000006000e7836 */ /* 0x040fe40000000000 */
        /* <DEDUP_REMOVED lines=9> */
[----:B------:R-:W-:Y:S02]  /*5980*/  WARPGROUP.DEPBAR.LE gsb0, 0x0 ;  /* 0x00008000000079c5 */ /* 0x000fe40000010000 */
[----:B------:R-:W-:-:S08]  /*5990*/  WARPGROUP.ARRIVE ;  /* 0x00000000000079c5 */ /* 0x000fd00000000000 */
        /* <DEDUP_REMOVED lines=104> */
[----:B------:R-:W1:Y:S02]  /*6020*/  SHFL.IDX PT, R3, R189, RZ, 0x1f ;  /* 0x00001fffbd037589 */ /* 0x000e6400000e0000 */
[----:B-1----:R-:W-:-:S04]  /*6030*/  ISETP.GT.AND P3, PT, R3, 0x7f, PT ;  /* 0x0000007f0300780c */ /* 0x002fc80003f64270 */
[----:B------:R-:W-:-:S04]  /*6040*/  SEL R3, RZ, 0x2, !P3 ;  /* 0x00000002ff037807 */ /* 0x000fc80005800000 */
        /* <DEDUP_REMOVED lines=9> */
[----:B------:R-:W-:-:S05]  /*60e0*/  IMAD.MOV.U32 R20, RZ, RZ, 0x4 ;  /* 0x00000004ff147424 */ /* 0x000fca00078e00ff */
[C---:B------:R-:W-:Y:S02]  /*60f0*/  SEL R14, R20.reuse, 0x2, P3 ;  /* 0x00000002140e7807 */ /* 0x040fe40001800000 */
[----:B------:R-:W-:Y:S02]  /*6100*/  SEL R20, R20, 0x6, !P3 ;  /* 0x0000000614147807 */ /* 0x000fe40005800000 */
        /* <DEDUP_REMOVED lines=9> */
[--C-:B------:R-:W-:Y:S02]  /*61a0*/  IMAD.IADD R189, R21, 0x1, R20.reuse ;  /* 0x0000000115bd7824 */ /* 0x100fe400078e0214 */
[----:B------:R-:W-:Y:S02]  /*61b0*/  IMAD.IADD R21, R191, 0x1, R20 ;  /* 0x00000001bf157824 */ /* 0x000fe400078e0214 */
[----:B------:R-:W-:Y:S01]  /*61c0*/  VIADD R191, R7, 0xa00 ;  /* 0x00000a0007bf7836 */ /* 0x000fe20000000000 */
        /* <DEDUP_REMOVED lines=23> */
[----:B------:R-:W-:-:S03]  /*6340*/  IADD3 R189, R191, R3, RZ ;  /* 0x00000003bfbd7210 */ /* 0x000fc60007ffe0ff */
        /* <DEDUP_REMOVED lines=8> */
[----:B------:R-:W-:Y:S02]  /*63d0*/  IMAD.IADD R190, R14, 0x1, R21 ;  /* 0x000000010ebe7824 */ /* 0x000fe400078e0215 */
        /* <DEDUP_REMOVED lines=8> */
[----:B------:R-:W-:Y:S01]  /*6460*/  IMAD.IADD R189, R20, 0x1, R21 ;  /* 0x0000000114bd7824 */ /* 0x000fe200078e0215 */
[----:B------:R-:W-:Y:S02]  /*6470*/  IADD3 R21, R191, R20, RZ ;  /* 0x00000014bf157210 */ /* 0x000fe40007ffe0ff */
[----:B------:R-:W-:Y:S01]  /*6480*/  IADD3 R191, R7, 0xc00, RZ ;  /* 0x00000c0007bf7810 */ /* 0x000fe20007ffe0ff */
[----:B------:R-:W-:Y:S02]  /*6490*/  WARPGROUP.DEPBAR.LE gsb0, 0x0 ;  /* 0x00008000000079c5 */ /* 0x000fe40000010000 */
[----:B------:R-:W-:-:S06]  /*64a0*/  WARPGROUP.ARRIVE ;  /* 0x00000000000079c5 */ /* 0x000fcc0000000000 */
        /* <DEDUP_REMOVED lines=21> */
[----:B------:R-:W-:Y:S02]  /*6600*/  IMAD.IADD R189, R191, 0x1, R3 ;  /* 0x00000001bfbd7824 */ /* 0x000fe400078e0203 */
        /* <DEDUP_REMOVED lines=8> */
[----:B------:R-:W-:Y:S01]  /*6690*/  IMAD.IADD R190, R14, 0x1, R21 ;  /* 0x000000010ebe7824 */ /* 0x000fe200078e0215 */
[----:B------:R-:W-:Y:S01]  /*66a0*/  IADD3 R189, R191, R14, RZ ;  /* 0x0000000ebfbd7210 */ /* 0x000fe20007ffe0ff */
[----:B------:R-:W-:Y:S02]  /*66b0*/  WARPGROUP.DEPBAR.LE gsb0, 0x0 ;  /* 0x00008000000079c5 */ /* 0x000fe40000010000 */
[----:B------:R-:W-:-:S07]  /*66c0*/  WARPGROUP.ARRIVE ;  /* 0x00000000000079c5 */ /* 0x000fce0000000000 */
        /* <DEDUP_REMOVED lines=41> */
[C---:B------:R-:W-:Y:S02]  /*6960*/  IMAD.IADD R14, R189.reuse, 0x1, R14 ;  /* 0x00000001bd0e7824 */ /* 0x040fe400078e020e */
[----:B------:R-:W-:Y:S01]  /*6970*/  IMAD.IADD R21, R20, 0x1, R21 ;  /* 0x0000000114157824 */ /* 0x000fe200078e0215 */
[----:B------:R-:W-:Y:S01]  /*6980*/  IADD3 R20, R189, R20, RZ ;  /* 0x00000014bd147210 */ /* 0x000fe20007ffe0ff */
[----:B------:R-:W-:-:S02]  /*6990*/  WARPGROUP.DEPBAR.LE gsb0, 0x0 ;  /* 0x00008000000079c5 */ /* 0x000fc40000010000 */
        /* <DEDUP_REMOVED lines=20> */
[----:B------:R-:W-:Y:S01]  /*6ae0*/  IADD3 R20, R3, R14, R7 ;  /* 0x0000000e03147210 */ /* 0x000fe20007ffe007 */
[----:B------:R-:W-:Y:S02]  /*6af0*/  WARPGROUP.DEPBAR.LE gsb0, 0x0 ;  /* 0x00008000000079c5 */ /* 0x000fe40000010000 */
[----:B------:R-:W-:-:S08]  /*6b00*/  WARPGROUP.ARRIVE ;  /* 0x00000000000079c5 */ /* 0x000fd00000000000 */
        /* <DEDUP_REMOVED lines=9> */
[----:B------:R-:W-:-:S12]  /*6ba0*/  UMOV UR7, 0x40000040 ;  /* 0x4000004000077882 */ /* 0x000fd80000000000 */
[----:B------:R-:W-:Y:S01]  /*6bb0*/  UMOV UR6, UR4 ;  /* 0x0000000400067c82 */ /* 0x000fe20008000000 */
[----:B------:R-:W-:Y:S02]  /*6bc0*/  WARPGROUP.DEPBAR.LE gsb0, 0x0 ;  /* 0x00008000000079c5 */ /* 0x000fe40000010000 */
        /* <DEDUP_REMOVED lines=15> */
[----:B------:R-:W-:Y:S02]  /*6cc0*/  FMNMX.FTZ R20, R181, R0, !PT ;  /* 0x00000000b5147209 */ /* 0x000fe40007810000 */
[----:B------:R-:W-:-:S03]  /*6cd0*/  FMNMX.FTZ R0, R154, R13, !PT ;  /* 0x0000000d9a007209 */ /* 0x000fc60007810000 */
        /* <DEDUP_REMOVED lines=12> */
[C---:B------:R-:W-:Y:S01]  /*6da0*/  FMUL.FTZ R194, R0.reuse, UR10 ;  /* 0x0000000a00c27c20 */ /* 0x040fe20008410000 */
[----:B------:R-:W-:Y:S01]  /*6db0*/  FMNMX.FTZ R3, R171, R14, !PT ;  /* 0x0000000eab037209 */ /* 0x000fe20007810000 */
[----:B------:R-:W-:Y:S02]  /*6dc0*/  FADD.FTZ R15, -R0, R15 ;  /* 0x0000000f000f7221 */ /* 0x000fe40000010100 */
[--C-:B------:R-:W-:Y:S01]  /*6dd0*/  FFMA.FTZ R189, R152, UR10, -R194.reuse ;  /* 0x0000000a98bd7c23 */ /* 0x100fe200080108c2 */
[----:B------:R-:W-:Y:S01]  /*6de0*/  FMNMX.FTZ R20, R174, R3, !PT ;  /* 0x00000003ae147209 */ /* 0x000fe20007810000 */
[--C-:B------:R-:W-:Y:S01]  /*6df0*/  FFMA.FTZ R21, R153, UR10, -R194.reuse ;  /* 0x0000000a99157c23 */ /* 0x100fe200080108c2 */
[----:B------:R-:W-:Y:S01]  /*6e00*/  FMUL.FTZ R15, R15, UR10 ;  /* 0x0000000a0f0f7c20 */ /* 0x000fe20008410000 */
        /* <DEDUP_REMOVED lines=11> */
[--C-:B------:R-:W-:Y:S01]  /*6ec0*/  FFMA.FTZ R169, R169, UR10, -R194.reuse ;  /* 0x0000000aa9a97c23 */ /* 0x100fe200080108c2 */
[--C-:B------:R-:W-:Y:S01]  /*6ed0*/  FFMA.FTZ R172, R172, UR10, -R194.reuse ;  /* 0x0000000aacac7c23 */ /* 0x100fe200080108c2 */
[----:B------:R-:W-:Y:S01]  /*6ee0*/  FMNMX.FTZ R152, R182, R3, !PT ;  /* 0x00000003b6987209 */ /* 0x000fe20007810000 */
[----:B------:R2:W-:Y:S01]  /*6ef0*/  MUFU.EX2 R20, R156 ;  /* 0x0000009c00147308 */ /* 0x0005e20000000800 */
[--C-:B------:R-:W-:Y:S01]  /*6f00*/  FFMA.FTZ R173, R173, UR10, -R194.reuse ;  /* 0x0000000aadad7c23 */ /* 0x100fe200080108c2 */
[--C-:B------:R-:W-:Y:S01]  /*6f10*/  FFMA.FTZ R176, R176, UR10, -R194.reuse ;  /* 0x0000000ab0b07c23 */ /* 0x100fe200080108c2 */
[----:B------:R-:W-:Y:S01]  /*6f20*/  FMNMX.FTZ R152, R183, R152, !PT ;  /* 0x00000098b7987209 */ /* 0x000fe20007810000 */
[--C-:B------:R-:W-:Y:S01]  /*6f30*/  FFMA.FTZ R177, R177, UR10, -R194.reuse ;  /* 0x0000000ab1b17c23 */ /* 0x100fe200080108c2 */
[----:B------:R-:W-:-:S03]  /*6f40*/  FFMA.FTZ R180, R180, UR10, -R194 ;  /* 0x0000000ab4b47c23 */ /* 0x000fc600080108c2 */
[----:B------:R-:W3:Y:S01]  /*6f50*/  SHFL.BFLY PT, R3, R152, 0x2, 0x1f ;  /* 0x0c401f0098037f89 */ /* 0x000ee200000e0000 */
        /* <DEDUP_REMOVED lines=22> */
[----:B------:R-:W-:Y:S01]  /*70c0*/  FMUL.FTZ R61, R61, R15 ;  /* 0x0000000f3d3d7220 */ /* 0x000fe20000410000 */
[----:B---3--:R-:W-:Y:S01]  /*70d0*/  FMNMX.FTZ R153, R152, R3, !PT ;  /* 0x0000000398997209 */ /* 0x008fe20007810000 */
[----:B------:R-:W-:Y:S01]  /*70e0*/  MUFU.EX2 R190, R190 ;  /* 0x000000be00be7308 */ /* 0x000fe20000000800 */
[-C--:B------:R-:W-:Y:S01]  /*70f0*/  FMUL.FTZ R64, R64, R15.reuse ;  /* 0x0000000f40407220 */ /* 0x080fe20000410000 */
[-C--:B------:R-:W-:Y:S01]  /*7100*/  FMUL.FTZ R65, R65, R15.reuse ;  /* 0x0000000f41417220 */ /* 0x080fe20000410000 */
[-C--:B------:R-:W-:Y:S01]  /*7110*/  FMUL.FTZ R68, R68, R15.reuse ;  /* 0x0000000f44447220 */ /* 0x080fe20000410000 */
[----:B------:R-:W1:Y:S01]  /*7120*/  SHFL.BFLY PT, R152, R153, 0x1, 0x1f ;  /* 0x0c201f0099987f89 */ /* 0x000e6200000e0000 */
        /* <DEDUP_REMOVED lines=19> */
[----:B------:R-:W4:Y:S01]  /*7260*/  MUFU.EX2 R193, R193 ;  /* 0x000000c100c17308 */ /* 0x000f220000000800 */
[-C--:B------:R-:W-:Y:S01]  /*7270*/  FMUL.FTZ R104, R104, R15.reuse ;  /* 0x0000000f68687220 */ /* 0x080fe20000410000 */
[-C--:B------:R-:W-:Y:S01]  /*7280*/  FMUL.FTZ R105, R105, R15.reuse ;  /* 0x0000000f69697220 */ /* 0x080fe20000410000 */
[-C--:B------:R-:W-:Y:S01]  /*7290*/  FMUL.FTZ R108, R108, R15.reuse ;  /* 0x0000000f6c6c7220 */ /* 0x080fe20000410000 */
[----:B-1----:R-:W-:Y:S01]  /*72a0*/  FMNMX.FTZ R3, R153, R152, !PT ;  /* 0x0000009899037209 */ /* 0x002fe20007810000 */
[----:B------:R-:W-:Y:S01]  /*72b0*/  FFMA.FTZ R153, R181, UR10, -R194 ;  /* 0x0000000ab5997c23 */ /* 0x000fe200080108c2 */
[-C--:B------:R-:W-:Y:S01]  /*72c0*/  FMUL.FTZ R109, R109, R15.reuse ;  /* 0x0000000f6d6d7220 */ /* 0x080fe20000410000 */
[-C--:B------:R-:W-:Y:S01]  /*72d0*/  FMUL.FTZ R112, R112, R15.reuse ;  /* 0x0000000f70707220 */ /* 0x080fe20000410000 */
[----:B------:R-:W-:Y:S01]  /*72e0*/  MUFU.EX2 R168, R168 ;  /* 0x000000a800a87308 */ /* 0x000fe20000000800 */
[C---:B------:R-:W-:Y:S01]  /*72f0*/  FADD.FTZ R152, -R3.reuse, R13 ;  /* 0x0000000d03987221 */ /* 0x040fe20000010100 */
[----:B--2---:R-:W-:Y:S01]  /*7300*/  FMUL.FTZ R156, R3, UR10 ;  /* 0x0000000a039c7c20 */ /* 0x004fe20008410000 */
[-C--:B------:R-:W-:Y:S01]  /*7310*/  FMUL.FTZ R113, R113, R15.reuse ;  /* 0x0000000f71717220 */ /* 0x080fe20000410000 */
[----:B------:R-:W-:Y:S01]  /*7320*/  FMUL.FTZ R116, R116, R15 ;  /* 0x0000000f74747220 */ /* 0x000fe20000410000 */
[----:B------:R-:W-:Y:S01]  /*7330*/  FMUL.FTZ R152, R152, UR10 ;  /* 0x0000000a98987c20 */ /* 0x000fe20008410000 */
[--C-:B------:R-:W-:Y:S01]  /*7340*/  FFMA.FTZ R194, R154, UR10, -R156.reuse ;  /* 0x0000000a9ac27c23 */ /* 0x100fe2000801089c */
[--C-:B------:R-:W-:Y:S01]  /*7350*/  FFMA.FTZ R195, R155, UR10, -R156.reuse ;  /* 0x0000000a9bc37c23 */ /* 0x100fe2000801089c */
[----:B------:R1:W-:Y:S01]  /*7360*/  MUFU.EX2 R13, R153 ;  /* 0x00000099000d7308 */ /* 0x0003e20000000800 */
[--C-:B------:R-:W-:Y:S01]  /*7370*/  FFMA.FTZ R196, R158, UR10, -R156.reuse ;  /* 0x0000000a9ec47c23 */ /* 0x100fe2000801089c */
[--C-:B------:R-:W-:Y:S01]  /*7380*/  FFMA.FTZ R197, R159, UR10, -R156.reuse ;  /* 0x0000000a9fc57c23 */ /* 0x100fe2000801089c */
[--C-:B------:R-:W-:Y:S01]  /*7390*/  FFMA.FTZ R198, R162, UR10, -R156.reuse ;  /* 0x0000000aa2c67c23 */ /* 0x100fe2000801089c */
[--C-:B------:R-:W-:Y:S01]  /*73a0*/  FFMA.FTZ R199, R163, UR10, -R156.reuse ;  /* 0x0000000aa3c77c23 */ /* 0x100fe2000801089c */
[--C-:B------:R-:W-:Y:S01]  /*73b0*/  FFMA.FTZ R200, R166, UR10, -R156.reuse ;  /* 0x0000000aa6c87c23 */ /* 0x100fe2000801089c */
[--C-:B------:R-:W-:Y:S01]  /*73c0*/  FFMA.FTZ R201, R167, UR10, -R156.reuse ;  /* 0x0000000aa7c97c23 */ /* 0x100fe2000801089c */
[----:B------:R-:W-:Y:S01]  /*73d0*/  FFMA.FTZ R170, R170, UR10, -R156 ;  /* 0x0000000aaaaa7c23 */ /* 0x000fe2000801089c */
[----:B------:R2:W5:Y:S01]  /*73e0*/  MUFU.EX2 R181, R152 ;  /* 0x0000009800b57308 */ /* 0x0005620000000800 */
[----:B-1----:R-:W-:-:S02]  /*73f0*/  IMAD.MOV R153, RZ, RZ, -R19 ;  /* 0x000000ffff997224 */ /* 0x002fc400078e0a13 */
[--C-:B------:R-:W-:Y:S01]  /*7400*/  FFMA.FTZ R171, R171, UR10, -R156.reuse ;  /* 0x0000000aabab7c23 */ /* 0x100fe2000801089c */
[--C-:B------:R-:W-:Y:S01]  /*7410*/  FFMA.FTZ R174, R174, UR10, -R156.reuse ;  /* 0x0000000aaeae7c23 */ /* 0x100fe2000801089c */
[--C-:B------:R-:W-:Y:S01]  /*7420*/  FFMA.FTZ R175, R175, UR10, -R156.reuse ;  /* 0x0000000aafaf7c23 */ /* 0x100fe2000801089c */
[--C-:B------:R-:W-:Y:S01]  /*7430*/  FFMA.FTZ R178, R178, UR10, -R156.reuse ;  /* 0x0000000ab2b27c23 */ /* 0x100fe2000801089c */
[----:B------:R-:W-:Y:S01]  /*7440*/  ISETP.NE.AND P3, PT, R18, R153, PT ;  /* 0x000000991200720c */ /* 0x000fe20003f65270 */
[--C-:B------:R-:W-:Y:S01]  /*7450*/  FFMA.FTZ R179, R179, UR10, -R156.reuse ;  /* 0x0000000ab3b37c23 */ /* 0x100fe2000801089c */
[--C-:B------:R-:W-:Y:S01]  /*7460*/  FFMA.FTZ R183, R183, UR10, -R156.reuse ;  /* 0x0000000ab7b77c23 */ /* 0x100fe2000801089c */
[----:B--2---:R-:W-:Y:S02]  /*7470*/  @!P1 VIADD R152, R11, 0x38840 ;  /* 0x000388400b989836 */ /* 0x004fe40000000000 */
[----:B------:R-:W-:Y:S01]  /*7480*/  FFMA.FTZ R182, R182, UR10, -R156 ;  /* 0x0000000ab6b67c23 */ /* 0x000fe2000801089c */
[----:B------:R-:W-:Y:S01]  /*7490*/  MUFU.EX2 R194, R194 ;  /* 0x000000c200c27308 */ /* 0x000fe20000000800 */
[----:B---3--:R-:W-:Y:S01]  /*74a0*/  F2FP.F16.F32.PACK_AB R156, R191, R190 ;  /* 0x000000bebf9c723e */ /* 0x008fe200000000ff */
[-C--:B------:R-:W-:Y:S01]  /*74b0*/  FMUL.FTZ R117, R117, R15.reuse ;  /* 0x0000000f75757220 */ /* 0x080fe20000410000 */
[----:B------:R-:W-:Y:S01]  /*74c0*/  @!P1 PRMT R152, RZ, 0x654, R152 ;  /* 0x00000654ff989816 */ /* 0x000fe20000000098 */
[----:B------:R-:W-:Y:S01]  /*74d0*/  FMUL.FTZ R120, R120, R15 ;  /* 0x0000000f78787220 */ /* 0x000fe20000410000 */
[----:B----4-:R-:W-:Y:S01]  /*74e0*/  F2FP.F16.F32.PACK_AB R158, R193, R192 ;  /* 0x000000c0c19e723e */ /* 0x010fe200000000ff */
[-C--:B-----5:R-:W-:Y:S01]  /*74f0*/  FMUL.FTZ R26, R26, R181.reuse ;  /* 0x000000b51a1a7220 */ /* 0x0a0fe20000410000 */
[----:B------:R1:W-:Y:S01]  /*7500*/  @!P1 SYNCS.ARRIVE.TRANS64.RED.A1T0 RZ, [R152+URZ], RZ ;  /* 0x000000ff98ff99a7 */ /* 0x0003e2000810043f */
[----:B------:R-:W-:Y:S01]  /*7510*/  @!P3 IMAD R12, R12, 0x40, R17 ;  /* 0x000000400c0cb824 */ /* 0x000fe200078e0211 */
[----:B------:R-:W2:Y:S01]  /*7520*/  MUFU.EX2 R195, R195 ;  /* 0x000000c300c37308 */ /* 0x000ea20000000800 */
[-C--:B------:R-:W-:Y:S01]  /*7530*/  FMUL.FTZ R27, R27, R181.reuse ;  /* 0x000000b51b1b7220 */ /* 0x080fe20000410000 */
[-C--:B------:R-:W-:Y:S01]  /*7540*/  FMUL.FTZ R30, R30, R181.reuse ;  /* 0x000000b51e1e7220 */ /* 0x080fe20000410000 */
[-C--:B------:R-:W-:Y:S01]  /*7550*/  FMUL.FTZ R31, R31, R181.reuse ;  /* 0x000000b51f1f7220 */ /* 0x080fe20000410000 */
[----:B------:R-:W-:Y:S01]  /*7560*/  @!P3 LEA R154, R12, UR42, 0x2 ;  /* 0x0000002a0c9abc11 */ /* 0x000fe2000f8e10ff */
[-C--:B------:R-:W-:Y:S01]  /*7570*/  FMUL.FTZ R34, R34, R181.reuse ;  /* 0x000000b522227220 */ /* 0x080fe20000410000 */
[----:B-1----:R-:W-:Y:S01]  /*7580*/  F2FP.F16.F32.PACK_AB R152, R21, R14 ;  /* 0x0000000e1598723e */ /* 0x002fe200000000ff */
[-C--:B------:R-:W-:Y:S01]  /*7590*/  FMUL.FTZ R35, R35, R181.reuse ;  /* 0x000000b523237220 */ /* 0x080fe20000410000 */
[----:B------:R-:W-:Y:S01]  /*75a0*/  MUFU.EX2 R196, R196 ;  /* 0x000000c400c47308 */ /* 0x000fe20000000800 */
[----:B------:R-:W-:Y:S01]  /*75b0*/  @!P3 STS [R154+0x38400], R15 ;  /* 0x0384000f9a00b388 */ /* 0x000fe20000000800 */
[-C--:B------:R-:W-:Y:S01]  /*75c0*/  FMUL.FTZ R38, R38, R181.reuse ;  /* 0x000000b526267220 */ /* 0x080fe20000410000 */
[-C--:B------:R-:W-:Y:S01]  /*75d0*/  FMUL.FTZ R39, R39, R181.reuse ;  /* 0x000000b527277220 */ /* 0x080fe20000410000 */
[-C--:B------:R-:W-:Y:S01]  /*75e0*/  FMUL.FTZ R42, R42, R181.reuse ;  /* 0x000000b52a2a7220 */ /* 0x080fe20000410000 */
[----:B------:R1:W-:Y:S01]  /*75f0*/  @!P3 STS [R154+0x38420], R181 ;  /* 0x038420b59a00b388 */ /* 0x0003e20000000800 */
[-C--:B------:R-:W-:Y:S01]  /*7600*/  FMUL.FTZ R43, R43, R181.reuse ;  /* 0x000000b52b2b7220 */ /* 0x080fe20000410000 */
[-C--:B------:R-:W-:Y:S01]  /*7610*/  FMUL.FTZ R46, R46, R181.reuse ;  /* 0x000000b52e2e7220 */ /* 0x080fe20000410000 */
[----:B------:R-:W3:Y:S01]  /*7620*/  MUFU.EX2 R197, R197 ;  /* 0x000000c500c57308 */ /* 0x000ee20000000800 */
[----:B--2---:R-:W-:Y:S01]  /*7630*/  F2FP.F16.F32.PACK_AB R153, R195, R194 ;  /* 0x000000c2c399723e */ /* 0x004fe200000000ff */
[-C--:B------:R-:W-:Y:S01]  /*7640*/  FMUL.FTZ R47, R47, R181.reuse ;  /* 0x000000b52f2f7220 */ /* 0x080fe20000410000 */
[-C--:B------:R-:W-:Y:S01]  /*7650*/  FMUL.FTZ R50, R50, R181.reuse ;  /* 0x000000b532327220 */ /* 0x080fe20000410000 */
[-C--:B------:R-:W-:Y:S01]  /*7660*/  FMUL.FTZ R51, R51, R181.reuse ;  /* 0x000000b533337220 */ /* 0x080fe20000410000 */
[-C--:B------:R-:W-:Y:S01]  /*7670*/  FMUL.FTZ R54, R54, R181.reuse ;  /* 0x000000b536367220 */ /* 0x080fe20000410000 */
[-C--:B------:R-:W-:Y:S01]  /*7680*/  FMUL.FTZ R55, R55, R181.reuse ;  /* 0x000000b537377220 */ /* 0x080fe20000410000 */
[----:B-1----:R-:W-:Y:S01]  /*7690*/  F2FP.F16.F32.PACK_AB R154, R189, R20 ;  /* 0x00000014bd9a723e */ /* 0x002fe200000000ff */
        /* <DEDUP_REMOVED lines=8> */
[----:B------:R-:W1:Y:S01]  /*7720*/  MUFU.EX2 R199, R199 ;  /* 0x000000c700c77308 */ /* 0x000e620000000800 */
[----:B---3--:R-:W-:Y:S01]  /*7730*/  F2FP.F16.F32.PACK_AB R155, R197, R196 ;  /* 0x000000c4c59b723e */ /* 0x008fe200000000ff */
[----:B------:R-:W-:Y:S01]  /*7740*/  BAR.SYNC.DEFER_BLOCKING 0xf, 0x100 ;  /* 0x03c4000000007b1d */ /* 0x000fe20000010000 */
        /* <DEDUP_REMOVED lines=13> */
[----:B------:R-:W2:Y:S01]  /*7820*/  MUFU.EX2 R201, R201 ;  /* 0x000000c900c97308 */ /* 0x000ea20000000800 */
[----:B-1----:R-:W-:Y:S01]  /*7830*/  F2FP.F16.F32.PACK_AB R157, R199, R198 ;  /* 0x000000c6c79d723e */ /* 0x002fe200000000ff */
[-C--:B------:R-:W-:Y:S01]  /*7840*/  FMUL.FTZ R95, R95, R181.reuse ;  /* 0x000000b55f5f7220 */ /* 0x080fe20000410000 */
[-C--:B------:R-:W-:Y:S01]  /*7850*/  FMUL.FTZ R98, R98, R181.reuse ;  /* 0x000000b562627220 */ /* 0x080fe20000410000 */
[-C--:B------:R-:W-:Y:S01]  /*7860*/  FMUL.FTZ R99, R99, R181.reuse ;  /* 0x000000b563637220 */ /* 0x080fe20000410000 */
[-C--:B------:R-:W-:Y:S01]  /*7870*/  FMUL.FTZ R102, R102, R181.reuse ;  /* 0x000000b566667220 */ /* 0x080fe20000410000 */
[-C--:B------:R-:W-:Y:S01]  /*7880*/  FMUL.FTZ R103, R103, R181.reuse ;  /* 0x000000b567677220 */ /* 0x080fe20000410000 */
[-C--:B------:R-:W-:Y:S01]  /*7890*/  FMUL.FTZ R106, R106, R181.reuse ;  /* 0x000000b56a6a7220 */ /* 0x080fe20000410000 */
[----:B------:R-:W1:Y:S01]  /*78a0*/  MUFU.EX2 R169, R169 ;  /* 0x000000a900a97308 */ /* 0x000e620000000800 */
[-C--:B------:R-:W-:Y:S01]  /*78b0*/  FMUL.FTZ R107, R107, R181.reuse ;  /* 0x000000b56b6b7220 */ /* 0x080fe20000410000 */
[-C--:B------:R-:W-:Y:S01]  /*78c0*/  FMUL.FTZ R110, R110, R181.reuse ;  /* 0x000000b56e6e7220 */ /* 0x080fe20000410000 */
[-C--:B------:R-:W-:Y:S01]  /*78d0*/  FMUL.FTZ R111, R111, R181.reuse ;  /* 0x000000b56f6f7220 */ /* 0x080fe20000410000 */
[-C--:B------:R-:W-:Y:S01]  /*78e0*/  FMUL.FTZ R114, R114, R181.reuse ;  /* 0x000000b572727220 */ /* 0x080fe20000410000 */
[-C--:B------:R-:W-:Y:S01]  /*78f0*/  FMUL.FTZ R115, R115, R181.reuse ;  /* 0x000000b573737220 */ /* 0x080fe20000410000 */
[-C--:B------:R-:W-:Y:S01]  /*7900*/  FMUL.FTZ R118, R118, R181.reuse ;  /* 0x000000b576767220 */ /* 0x080fe20000410000 */
[----:B------:R-:W-:Y:S01]  /*7910*/  FMUL.FTZ R119, R119, R181 ;  /* 0x000000b577777220 */ /* 0x000fe20000410000 */
[----:B------:R-:W-:Y:S01]  /*7920*/  MUFU.EX2 R172, R172 ;  /* 0x000000ac00ac7308 */ /* 0x000fe20000000800 */
[----:B--2---:R-:W-:Y:S01]  /*7930*/  F2FP.F16.F32.PACK_AB R159, R201, R200 ;  /* 0x000000c8c99f723e */ /* 0x004fe200000000ff */
[----:B------:R-:W-:Y:S01]  /*7940*/  FMUL.FTZ R121, R121, R15 ;  /* 0x0000000f79797220 */ /* 0x000fe20000410000 */
[-C--:B------:R-:W-:Y:S01]  /*7950*/  FMUL.FTZ R122, R122, R181.reuse ;  /* 0x000000b57a7a7220 */ /* 0x080fe20000410000 */
[----:B------:R-:W-:Y:S01]  /*7960*/  FMUL.FTZ R123, R123, R181 ;  /* 0x000000b57b7b7220 */ /* 0x000fe20000410000 */
[-C--:B------:R-:W-:Y:S01]  /*7970*/  FMUL.FTZ R124, R124, R15.reuse ;  /* 0x0000000f7c7c7220 */ /* 0x080fe20000410000 */
[----:B------:R-:W-:Y:S01]  /*7980*/  FMUL.FTZ R125, R125, R15 ;  /* 0x0000000f7d7d7220 */ /* 0x000fe20000410000 */
[-C--:B------:R-:W-:Y:S01]  /*7990*/  FMUL.FTZ R126, R126, R181.reuse ;  /* 0x000000b57e7e7220 */ /* 0x080fe20000410000 */
[----:B------:R-:W2:Y:S01]  /*79a0*/  MUFU.EX2 R173, R173 ;  /* 0x000000ad00ad7308 */ /* 0x000ea20000000800 */
[----:B-1----:R-:W-:Y:S01]  /*79b0*/  F2FP.F16.F32.PACK_AB R160, R169, R168 ;  /* 0x000000a8a9a0723e */ /* 0x002fe200000000ff */
[----:B------:R-:W-:Y:S01]  /*79c0*/  FMUL.FTZ R127, R127, R181 ;  /* 0x000000b57f7f7220 */ /* 0x000fe20000410000 */
[-C--:B------:R-:W-:Y:S01]  /*79d0*/  FMUL.FTZ R128, R128, R15.reuse ;  /* 0x0000000f80807220 */ /* 0x080fe20000410000 */
[----:B------:R-:W-:Y:S01]  /*79e0*/  FMUL.FTZ R129, R129, R15 ;  /* 0x0000000f81817220 */ /* 0x000fe20000410000 */
[-C--:B------:R-:W-:Y:S01]  /*79f0*/  FMUL.FTZ R130, R130, R181.reuse ;  /* 0x000000b582827220 */ /* 0x080fe20000410000 */
[----:B------:R-:W-:Y:S01]  /*7a00*/  FMUL.FTZ R131, R131, R181 ;  /* 0x000000b583837220 */ /* 0x000fe20000410000 */
[-C--:B------:R-:W-:Y:S01]  /*7a10*/  FMUL.FTZ R132, R132, R15.reuse ;  /* 0x0000000f84847220 */ /* 0x080fe20000410000 */
[----:B------:R-:W-:Y:S01]  /*7a20*/  MUFU.EX2 R170, R170 ;  /* 0x000000aa00aa7308 */ /* 0x000fe20000000800 */
[----:B------:R-:W-:Y:S01]  /*7a30*/  FMUL.FTZ R133, R133, R15 ;  /* 0x0000000f85857220 */ /* 0x000fe20000410000 */
[-C--:B------:R-:W-:Y:S01]  /*7a40*/  FMUL.FTZ R134, R134, R181.reuse ;  /* 0x000000b586867220 */ /* 0x080fe20000410000 */
[----:B------:R-:W-:Y:S01]  /*7a50*/  FMUL.FTZ R135, R135, R181 ;  /* 0x000000b587877220 */ /* 0x000fe20000410000 */
[-C--:B------:R-:W-:Y:S01]  /*7a60*/  FMUL.FTZ R136, R136, R15.reuse ;  /* 0x0000000f88887220 */ /* 0x080fe20000410000 */
[----:B------:R-:W-:Y:S01]  /*7a70*/  FMUL.FTZ R137, R137, R15 ;  /* 0x0000000f89897220 */ /* 0x000fe20000410000 */
[-C--:B------:R-:W-:Y:S01]  /*7a80*/  FMUL.FTZ R138, R138, R181.reuse ;  /* 0x000000b58a8a7220 */ /* 0x080fe20000410000 */
[----:B------:R-:W-:Y:S01]  /*7a90*/  FMUL.FTZ R139, R139, R181 ;  /* 0x000000b58b8b7220 */ /* 0x000fe20000410000 */
[----:B------:R-:W1:Y:S01]  /*7aa0*/  MUFU.EX2 R171, R171 ;  /* 0x000000ab00ab7308 */ /* 0x000e620000000800 */
[----:B--2---:R-:W-:Y:S01]  /*7ab0*/  F2FP.F16.F32.PACK_AB R162, R173, R172 ;  /* 0x000000acada2723e */ /* 0x004fe200000000ff */
[-C--:B------:R-:W-:Y:S01]  /*7ac0*/  FMUL.FTZ R140, R140, R15.reuse ;  /* 0x0000000f8c8c7220 */ /* 0x080fe20000410000 */
[----:B------:R-:W-:Y:S01]  /*7ad0*/  FMUL.FTZ R141, R141, R15 ;  /* 0x0000000f8d8d7220 */ /* 0x000fe20000410000 */
[-C--:B------:R-:W-:Y:S01]  /*7ae0*/  FMUL.FTZ R142, R142, R181.reuse ;  /* 0x000000b58e8e7220 */ /* 0x080fe20000410000 */
[----:B------:R-:W-:Y:S01]  /*7af0*/  FMUL.FTZ R143, R143, R181 ;  /* 0x000000b58f8f7220 */ /* 0x000fe20000410000 */
[-C--:B------:R-:W-:Y:S01]  /*7b00*/  FMUL.FTZ R144, R144, R15.reuse ;  /* 0x0000000f90907220 */ /* 0x080fe20000410000 */
[----:B------:R-:W-:Y:S01]  /*7b10*/  FMUL.FTZ R145, R145, R15 ;  /* 0x0000000f91917220 */ /* 0x000fe20000410000 */
[----:B------:R-:W-:Y:S01]  /*7b20*/  MUFU.EX2 R174, R174 ;  /* 0x000000ae00ae7308 */ /* 0x000fe20000000800 */
[-C--:B------:R-:W-:Y:S01]  /*7b30*/  FMUL.FTZ R146, R146, R181.reuse ;  /* 0x000000b592927220 */ /* 0x080fe20000410000 */
[----:B------:R-:W-:Y:S01]  /*7b40*/  FMUL.FTZ R147, R147, R181 ;  /* 0x000000b593937220 */ /* 0x000fe20000410000 */
[-C--:B------:R-:W-:Y:S01]  /*7b50*/  FMUL.FTZ R148, R148, R15.reuse ;  /* 0x0000000f94947220 */ /* 0x080fe20000410000 */
[----:B------:R-:W-:Y:S01]  /*7b60*/  FMUL.FTZ R149, R149, R15 ;  /* 0x0000000f95957220 */ /* 0x000fe20000410000 */
[-C--:B------:R-:W-:Y:S01]  /*7b70*/  FMUL.FTZ R150, R150, R181.reuse ;  /* 0x000000b596967220 */ /* 0x080fe20000410000 */
[----:B------:R-:W-:Y:S01]  /*7b80*/  FMUL.FTZ R151, R151, R181 ;  /* 0x000000b597977220 */ /* 0x000fe20000410000 */
[----:B------:R2:W-:Y:S01]  /*7b90*/  STSM.16.M88.4 [R23+0x36400], R152 ;  /* 0x0364009817007844 */ /* 0x0005e20000000200 */
[----:B------:R-:W3:Y:S01]  /*7ba0*/  MUFU.EX2 R175, R175 ;  /* 0x000000af00af7308 */ /* 0x000ee20000000800 */
[----:B-1----:R-:W-:Y:S01]  /*7bb0*/  F2FP.F16.F32.PACK_AB R161, R171, R170 ;  /* 0x000000aaaba1723e */ /* 0x002fe200000000ff */
[----:B------:R-:W-:Y:S01]  /*7bc0*/  FFMA.FTZ R8, R15, R8, R14 ;  /* 0x000000080f087223 */ /* 0x000fe2000001000e */
[----:B------:R2:W-:Y:S01]  /*7bd0*/  STSM.16.M88.4 [R22], R156 ;  /* 0x0000009c16007844 */ /* 0x0005e20000000200 */
[----:B------:R-:W-:Y:S01]  /*7be0*/  FFMA.FTZ R10, R181, R10, R194 ;  /* 0x0000000ab50a7223 */ /* 0x000fe200000100c2 */
[----:B------:R-:W-:-:S02]  /*7bf0*/  @!P1 VIADD R11, R11, 0x38860 ;  /* 0x000388600b0b9836 */ /* 0x000fc40000000000 */
[----:B------:R-:W-:Y:S01]  /*7c00*/  FADD.FTZ R21, R21, R8 ;  /* 0x0000000815157221 */ /* 0x000fe20000010000 */
[----:B------:R-:W-:Y:S01]  /*7c10*/  IMAD.MOV.U32 R15, RZ, RZ, R0 ;  /* 0x000000ffff0f7224 */ /* 0x000fe200078e0000 */
[----:B------:R-:W-:Y:S01]  /*7c20*/  MUFU.EX2 R176, R176 ;  /* 0x000000b000b07308 */ /* 0x000fe20000000800 */
[----:B------:R-:W-:Y:S01]  /*7c30*/  FADD.FTZ R195, R195, R10 ;  /* 0x0000000ac3c37221 */ /* 0x000fe20000010000 */
[----:B------:R-:W-:Y:S01]  /*7c40*/  FADD.FTZ R20, R20, R21 ;  /* 0x0000001514147221 */ /* 0x000fe20000010000 */
[----:B------:R-:W-:Y:S02]  /*7c50*/  @!P1 PRMT R11, RZ, 0x654, R11 ;  /* 0x00000654ff0b9816 */ /* 0x000fe4000000000b */
[----:B------:R-:W-:Y:S01]  /*7c60*/  FADD.FTZ R196, R196, R195 ;  /* 0x000000c3c4c47221 */ /* 0x000fe20000010000 */
[----:B------:R-:W-:Y:S02]  /*7c70*/  FADD.FTZ R189, R189, R20 ;  /* 0x00000014bdbd7221 */ /* 0x000fe40000010000 */
[----:B------:R-:W1:Y:S01]  /*7c80*/  MUFU.EX2 R177, R177 ;  /* 0x000000b100b17308 */ /* 0x000e620000000800 */
[----:B---3--:R-:W-:Y:S01]  /*7c90*/  F2FP.F16.F32.PACK_AB R163, R175, R174 ;  /* 0x000000aeafa3723e */ /* 0x008fe200000000ff */
[----:B------:R-:W-:Y:S01]  /*7ca0*/  FADD.FTZ R197, R197, R196 ;  /* 0x000000c4c5c57221 */ /* 0x000fe20000010000 */
[----:B------:R-:W-:-:S03]  /*7cb0*/  FADD.FTZ R190, R190, R189 ;  /* 0x000000bdbebe7221 */ /* 0x000fc60000010000 */
[----:B------:R2:W-:Y:S01]  /*7cc0*/  STSM.16.M88.4 [R185], R160 ;  /* 0x000000a0b9007844 */ /* 0x0005e20000000200 */
[----:B------:R-:W-:Y:S01]  /*7cd0*/  FADD.FTZ R198, R198, R197 ;  /* 0x000000c5c6c67221 */ /* 0x000fe20000010000 */
[----:B------:R-:W3:Y:S01]  /*7ce0*/  MUFU.EX2 R180, R180 ;  /* 0x000000b400b47308 */ /* 0x000ee20000000800 */
[----:B------:R-:W-:Y:S02]  /*7cf0*/  FADD.FTZ R191, R191, R190 ;  /* 0x000000bebfbf7221 */ /* 0x000fe40000010000 */
[----:B------:R-:W-:Y:S02]  /*7d00*/  FADD.FTZ R199, R199, R198 ;  /* 0x000000c6c7c77221 */ /* 0x000fe40000010000 */
[----:B------:R-:W-:Y:S02]  /*7d10*/  FADD.FTZ R192, R192, R191 ;  /* 0x000000bfc0c07221 */ /* 0x000fe40000010000 */
[----:B------:R-:W-:Y:S01]  /*7d20*/  FADD.FTZ R200, R200, R199 ;  /* 0x000000c7c8c87221 */ /* 0x000fe20000010000 */
[----:B------:R-:W-:Y:S01]  /*7d30*/  MUFU.EX2 R178, R178 ;  /* 0x000000b200b27308 */ /* 0x000fe20000000800 */
[----:B-1----:R-:W-:Y:S01]  /*7d40*/  F2FP.F16.F32.PACK_AB R164, R177, R176 ;  /* 0x000000b0b1a4723e */ /* 0x002fe200000000ff */
[----:B------:R-:W-:Y:S01]  /*7d50*/  FADD.FTZ R193, R193, R192 ;  /* 0x000000c0c1c17221 */ /* 0x000fe20000010000 */
[----:B------:R-:W-:-:S03]  /*7d60*/  FADD.FTZ R201, R201, R200 ;  /* 0x000000c8c9c97221 */ /* 0x000fc60000010000 */
[----:B------:R-:W-:Y:S01]  /*7d70*/  FADD.FTZ R168, R168, R193 ;  /* 0x000000c1a8a87221 */ /* 0x000fe20000010000 */
[----:B------:R-:W-:Y:S01]  /*7d80*/  FADD.FTZ R170, R170, R201 ;  /* 0x000000c9aaaa7221 */ /* 0x000fe20000010000 */
[----:B------:R-:W1:Y:S01]  /*7d90*/  MUFU.EX2 R179, R179 ;  /* 0x000000b300b37308 */ /* 0x000e620000000800 */
[----:B---3--:R-:W-:Y:S01]  /*7da0*/  F2FP.F16.F32.PACK_AB R166, R13, R180 ;  /* 0x000000b40da6723e */ /* 0x008fe200000000ff */
[----:B------:R-:W-:Y:S01]  /*7db0*/  FADD.FTZ R169, R169, R168 ;  /* 0x000000a8a9a97221 */ /* 0x000fe20000010000 */
[----:B------:R-:W-:-:S03]  /*7dc0*/  FADD.FTZ R171, R171, R170 ;  /* 0x000000aaabab7221 */ /* 0x000fc60000010000 */
[----:B------:R-:W-:Y:S01]  /*7dd0*/  FADD.FTZ R172, R172, R169 ;  /* 0x000000a9acac7221 */ /* 0x000fe20000010000 */
[----:B------:R-:W-:Y:S01]  /*7de0*/  FADD.FTZ R174, R174, R171 ;  /* 0x000000abaeae7221 */ /* 0x000fe20000010000 */
[----:B------:R3:W4:Y:S02]  /*7df0*/  MUFU.EX2 R12, R182 ;  /* 0x000000b6000c7308 */ /* 0x0007240000000800 */
[----:B------:R-:W-:Y:S01]  /*7e00*/  FADD.FTZ R173, R173, R172 ;  /* 0x000000acadad7221 */ /* 0x000fe20000010000 */
[----:B------:R-:W-:-:S03]  /*7e10*/  FADD.FTZ R175, R175, R174 ;  /* 0x000000aeafaf7221 */ /* 0x000fc60000010000 */
[----:B------:R-:W-:Y:S02]  /*7e20*/  FADD.FTZ R176, R176, R173 ;  /* 0x000000adb0b07221 */ /* 0x000fe40000010000 */
[----:B------:R-:W5:Y:S01]  /*7e30*/  MUFU.EX2 R183, R183 ;  /* 0x000000b700b77308 */ /* 0x000f620000000800 */
[----:B-1----:R-:W-:Y:S01]  /*7e40*/  F2FP.F16.F32.PACK_AB R165, R179, R178 ;  /* 0x000000b2b3a5723e */ /* 0x002fe200000000ff */
[----:B---3--:R-:W-:Y:S02]  /*7e50*/  VIADD R182, R202, 0x80 ;  /* 0x00000080cab67836 */ /* 0x008fe40000000000 */
[----:B------:R-:W-:Y:S01]  /*7e60*/  FADD.FTZ R178, R178, R175 ;  /* 0x000000afb2b27221 */ /* 0x000fe20000010000 */
[----:B------:R-:W-:Y:S02]  /*7e70*/  FADD.FTZ R177, R177, R176 ;  /* 0x000000b0b1b17221 */ /* 0x000fe40000010000 */
[----:B------:R-:W-:Y:S01]  /*7e80*/  R2UR UR4, R182 ;  /* 0x00000000b60472ca */ /* 0x000fe200000e0000 */
[----:B------:R-:W-:Y:S01]  /*7e90*/  FADD.FTZ R179, R179, R178 ;  /* 0x000000b2b3b37221 */ /* 0x000fe20000010000 */
[C---:B------:R-:W-:Y:S01]  /*7ea0*/  IADD3 R182, R202.reuse, 0x100, RZ ;  /* 0x00000100cab67810 */ /* 0x040fe20007ffe0ff */
[----:B------:R-:W-:-:S02]  /*7eb0*/  VIADD R202, R202, 0x180 ;  /* 0x00000180caca7836 */ /* 0x000fc40000000000 */
[----:B------:R-:W-:Y:S01]  /*7ec0*/  FADD.FTZ R8, R180, R177 ;  /* 0x000000b1b4087221 */ /* 0x000fe20000010000 */
[----:B----4-:R-:W-:-:S03]  /*7ed0*/  FADD.FTZ R10, R12, R179 ;  /* 0x000000b30c0a7221 */ /* 0x010fc60000010000 */
[----:B------:R-:W-:Y:S01]  /*7ee0*/  FADD.FTZ R8, R13, R8 ;  /* 0x000000080d087221 */ /* 0x000fe20000010000 */
[----:B------:R-:W-:Y:S01]  /*7ef0*/  MOV R13, R3 ;  /* 0x00000003000d7202 */ /* 0x000fe20000000f00 */
[C---:B-----5:R-:W-:Y:S01]  /*7f00*/  FADD.FTZ R10, R183.reuse, R10 ;  /* 0x0000000ab70a7221 */ /* 0x060fe20000010000 */
[----:B------:R-:W-:Y:S01]  /*7f10*/  F2FP.F16.F32.PACK_AB R167, R183, R12 ;  /* 0x0000000cb7a7723e */ /* 0x000fe200000000ff */
[----:B------:R-:W-:-:S04]  /*7f20*/  IMAD.MOV.U32 R12, RZ, RZ, R2 ;  /* 0x000000ffff0c7224 */ /* 0x000fc800078e0002 */
[----:B------:R2:W-:Y:S01]  /*7f30*/  STSM.16.M88.4 [R184], R164 ;  /* 0x000000a4b8007844 */ /* 0x0005e20000000200 */
[----:B------:R-:W-:-:S06]  /*7f40*/  WARPGROUP.ARRIVE ;  /* 0x00000000000079c5 */ /* 0x000fcc0000000000 */
        /* <DEDUP_REMOVED lines=30> */
[----:B------:R2:W-:Y:S01]  /*8130*/  @!P1 SYNCS.ARRIVE.TRANS64.RED.A1T0 RZ, [R11+URZ], RZ ;  /* 0x000000ff0bff99a7 */ /* 0x0005e2000810043f */
[----:B------:R-:W-:Y:S05]  /*8140*/  @P2 BRA `(.L_x_159) ;  /* 0xffffffd000882947 */ /* 0x000fea000383ffff */
.L_x_150:
[----:B------:R-:W1:Y:S01]  /*8150*/  SHFL.BFLY PT, R5, R8, 0x2, 0x1f ;  /* 0x0c401f0008057f89 */ /* 0x000e6200000e0000 */
[----:B------:R-:W-:Y:S01]  /*8160*/  IMAD.MOV R9, RZ, RZ, -R19 ;  /* 0x000000ffff097224 */ /* 0x000fe200078e0a13 */
[----:B------:R-:W-:Y:S01]  /*8170*/  MOV R13, UR10 ;  /* 0x0000000a000d7c02 */ /* 0x000fe20008000f00 */
[----:B--2---:R-:W-:Y:S01]  /*8180*/  IMAD.MOV.U32 R157, RZ, RZ, -0x800000 ;  /* 0xff800000ff9d7424 */ /* 0x004fe200078e00ff */
[----:B------:R-:W2:Y:S01]  /*8190*/  SHFL.BFLY PT, R7, R10, 0x2, 0x1f ;  /* 0x0c401f000a077f89 */ /* 0x000ea200000e0000 */
[----:B------:R-:W-:Y:S01]  /*81a0*/  IMAD.MOV.U32 R156, RZ, RZ, -0x800000 ;  /* 0xff800000ff9c7424 */ /* 0x000fe200078e00ff */
[----:B------:R-:W-:Y:S08]  /*81b0*/  BAR.ARV 0x8, 0xa0 ;  /* 0x0202800000007b1d */ /* 0x000ff00000002000 */
[----:B------:R-:W-:Y:S01]  /*81c0*/  BAR.SYNC.DEFER_BLOCKING 0xf, 0x100 ;  /* 0x03c4000000007b1d */ /* 0x000fe20000010000 */
[----:B------:R-:W-:Y:S01]  /*81d0*/  ISETP.NE.AND P3, PT, R18, R9, PT ;  /* 0x000000091200720c */ /* 0x000fe20003f65270 */
[----:B------:R-:W-:Y:S01]  /*81e0*/  UIADD3 UR38, UR38, 0x1, URZ ;  /* 0x0000000126267890 */ /* 0x000fe2000fffe03f */
[----:B-1----:R-:W-:Y:S01]  /*81f0*/  FADD.FTZ R5, R5, R8 ;  /* 0x0000000805057221 */ /* 0x002fe20000010000 */
[----:B------:R-:W-:Y:S01]  /*8200*/  MOV R8, RZ ;  /* 0x000000ff00087202 */ /* 0x000fe20000000f00 */
[----:B--2---:R-:W-:-:S03]  /*8210*/  FADD.FTZ R7, R7, R10 ;  /* 0x0000000a07077221 */ /* 0x004fc60000010000 */
[----:B------:R-:W1:Y:S04]  /*8220*/  SHFL.BFLY PT, R4, R5, 0x1, 0x1f ;  /* 0x0c201f0005047f89 */ /* 0x000e6800000e0000 */
[----:B------:R-:W2:Y:S01]  /*8230*/  SHFL.BFLY PT, R6, R7, 0x1, 0x1f ;  /* 0x0c201f0007067f89 */ /* 0x000ea200000e0000 */
[----:B-1----:R-:W-:Y:S01]  /*8240*/  FADD.FTZ R11, R5, R4 ;  /* 0x00000004050b7221 */ /* 0x002fe20000010000 */
[C---:B------:R-:W-:Y:S02]  /*8250*/  VIADD R4, R2.reuse, 0x1 ;  /* 0x0000000102047836 */ /* 0x040fe40000000000 */
[----:B------:R-:W-:Y:S02]  /*8260*/  @!P3 IMAD R2, R2, 0x40, R17 ;  /* 0x000000400202b824 */ /* 0x000fe400078e0211 */
[----:B--2---:R-:W-:Y:S01]  /*8270*/  FADD.FTZ R6, R7, R6 ;  /* 0x0000000607067221 */ /* 0x004fe20000010000 */
[----:B------:R-:W-:Y:S01]  /*8280*/  FSETP.NE.FTZ.AND P1, PT, R11, RZ, PT ;  /* 0x000000ff0b00720b */ /* 0x000fe20003f35000 */
[----:B------:R-:W-:Y:S01]  /*8290*/  IMAD.U32 R7, RZ, RZ, UR10 ;  /* 0x0000000aff077e24 */ /* 0x000fe2000f8e00ff */
[----:B------:R-:W-:-:S02]  /*82a0*/  ISETP.NE.AND P0, PT, R4, 0x2, PT ;  /* 0x000000020400780c */ /* 0x000fc40003f05270 */
[----:B------:R-:W-:Y:S02]  /*82b0*/  FSETP.NE.FTZ.AND P2, PT, R6, RZ, PT ;  /* 0x000000ff0600720b */ /* 0x000fe40003f55000 */
[----:B------:R-:W-:Y:S02]  /*82c0*/  SEL R5, RZ, 0x1, P0 ;  /* 0x00000001ff057807 */ /* 0x000fe40000000000 */
[----:B------:R-:W-:Y:S02]  /*82d0*/  @!P3 LEA R9, R2, UR42, 0x2 ;  /* 0x0000002a0209bc11 */ /* 0x000fe4000f8e10ff */
[----:B------:R-:W-:Y:S01]  /*82e0*/  LOP3.LUT R16, R16, R5, RZ, 0x3c, !PT ;  /* 0x0000000510107212 */ /* 0x000fe200078e3cff */
[----:B------:R-:W-:Y:S02]  /*82f0*/  IMAD.MOV.U32 R5, RZ, RZ, RZ ;  /* 0x000000ffff057224 */ /* 0x000fe400078e00ff */
[----:B------:R-:W1:Y:S01]  /*8300*/  @P1 MUFU.RCP R8, R11 ;  /* 0x0000000b00081308 */ /* 0x000e620000001000 */
[----:B------:R-:W-:-:S03]  /*8310*/  @P1 FMUL.FTZ R7, R7, 0.69314718246459960938 ;  /* 0x3f31721807071820 */ /* 0x000fc60000410000 */
[----:B------:R-:W-:-:S04]  /*8320*/  @P2 FMUL.FTZ R13, R13, 0.69314718246459960938 ;  /* 0x3f3172180d0d2820 */ /* 0x000fc80000410000 */
[----:B------:R-:W2:Y:S08]  /*8330*/  @P2 MUFU.RCP R5, R6 ;  /* 0x0000000600052308 */ /* 0x000eb00000001000 */
[----:B------:R-:W3:Y:S01]  /*8340*/  @P1 MUFU.LG2 R2, R11 ;  /* 0x0000000b00021308 */ /* 0x000ee20000000c00 */
[----:B-1----:R1:W-:Y:S01]  /*8350*/  @!P3 STS [R9+0x38400], R8 ;  /* 0x038400080900b388 */ /* 0x0023e20000000800 */
[-C--:B------:R-:W-:Y:S01]  /*8360*/  FMUL.FTZ R24, R24, R8.reuse ;  /* 0x0000000818187220 */ /* 0x080fe20000410000 */
[-C--:B------:R-:W-:Y:S01]  /*8370*/  FMUL.FTZ R25, R25, R8.reuse ;  /* 0x0000000819197220 */ /* 0x080fe20000410000 */
[-C--:B------:R-:W-:Y:S01]  /*8380*/  FMUL.FTZ R28, R28, R8.reuse ;  /* 0x000000081c1c7220 */ /* 0x080fe20000410000 */
[-C--:B------:R-:W-:Y:S01]  /*8390*/  FMUL.FTZ R29, R29, R8.reuse ;  /* 0x000000081d1d7220 */ /* 0x080fe20000410000 */
[-C--:B------:R-:W-:Y:S01]  /*83a0*/  FMUL.FTZ R32, R32, R8.reuse ;  /* 0x0000000820207220 */ /* 0x080fe20000410000 */
[-C--:B------:R-:W-:Y:S01]  /*83b0*/  FMUL.FTZ R33, R33, R8.reuse ;  /* 0x0000000821217220 */ /* 0x080fe20000410000 */
[----:B------:R-:W4:Y:S01]  /*83c0*/  @P2 MUFU.LG2 R6, R6 ;  /* 0x0000000600062308 */ /* 0x000f220000000c00 */
[----:B--2---:R1:W-:Y:S01]  /*83d0*/  @!P3 STS [R9+0x38420], R5 ;  /* 0x038420050900b388 */ /* 0x0043e20000000800 */
[-C--:B------:R-:W-:Y:S01]  /*83e0*/  FMUL.FTZ R36, R36, R8.reuse ;  /* 0x0000000824247220 */ /* 0x080fe20000410000 */
[-C--:B------:R-:W-:Y:S01]  /*83f0*/  FMUL.FTZ R37, R37, R8.reuse ;  /* 0x0000000825257220 */ /* 0x080fe20000410000 */
[-C--:B------:R-:W-:Y:S01]  /*8400*/  FMUL.FTZ R40, R40, R8.reuse ;  /* 0x0000000828287220 */ /* 0x080fe20000410000 */
[-C--:B------:R-:W-:Y:S01]  /*8410*/  FMUL.FTZ R41, R41, R8.reuse ;  /* 0x0000000829297220 */ /* 0x080fe20000410000 */
[-C--:B------:R-:W-:Y:S01]  /*8420*/  FMUL.FTZ R44, R44, R8.reuse ;  /* 0x000000082c2c7220 */ /* 0x080fe20000410000 */
[-C--:B------:R-:W-:Y:S01]  /*8430*/  FMUL.FTZ R45, R45, R8.reuse ;  /* 0x000000082d2d7220 */ /* 0x080fe20000410000 */
[-C--:B------:R-:W-:Y:S01]  /*8440*/  FMUL.FTZ R48, R48, R8.reuse ;  /* 0x0000000830307220 */ /* 0x080fe20000410000 */
[----:B---3--:R-:W-:Y:S01]  /*8450*/  @P1 FMUL.FTZ R2, R2, 0.69314718246459960938 ;  /* 0x3f31721802021820 */ /* 0x008fe20000410000 */
[-C--:B------:R-:W-:Y:S01]  /*8460*/  FMUL.FTZ R49, R49, R8.reuse ;  /* 0x0000000831317220 */ /* 0x080fe20000410000 */
[-C--:B------:R-:W-:Y:S01]  /*8470*/  FMUL.FTZ R52, R52, R8.reuse ;  /* 0x0000000834347220 */ /* 0x080fe20000410000 */
[----:B------:R-:W-:Y:S01]  /*8480*/  FMUL.FTZ R53, R53, R8 ;  /* 0x0000000835357220 */ /* 0x000fe20000410000 */
[----:B------:R-:W-:Y:S01]  /*8490*/  @P1 FFMA.FTZ R157, R7, R0, R2 ;  /* 0x00000000079d1223 */ /* 0x000fe20000010002 */
[-C--:B------:R-:W-:Y:S01]  /*84a0*/  FMUL.FTZ R56, R56, R8.reuse ;  /* 0x0000000838387220 */ /* 0x080fe20000410000 */
[-C--:B------:R-:W-:Y:S01]  /*84b0*/  FMUL.FTZ R57, R57, R8.reuse ;  /* 0x0000000839397220 */ /* 0x080fe20000410000 */
[-C--:B------:R-:W-:Y:S01]  /*84c0*/  FMUL.FTZ R60, R60, R8.reuse ;  /* 0x000000083c3c7220 */ /* 0x080fe20000410000 */
[----:B----4-:R-:W-:Y:S01]  /*84d0*/  @P2 FMUL.FTZ R6, R6, 0.69314718246459960938 ;  /* 0x3f31721806062820 */ /* 0x010fe20000410000 */
        /* <DEDUP_REMOVED lines=110> */
[----:B------:R-:W-:Y:S01]  /*8bc0*/  SEL R2, R4, RZ, P0 ;  /* 0x000000ff04027207 */ /* 0x000fe20000000000 */
[----:B-1----:R-:W-:Y:S06]  /*8bd0*/  BAR.ARV 0xe, 0x100 ;  /* 0x0384000000007b1d */ /* 0x002fec0000002000 */
.L_x_138:
        /* <DEDUP_REMOVED lines=27> */
[--C-:B------:R-:W-:Y:S01]  /*8d90*/  IMAD.X R5, RZ, RZ, R115.reuse, P2 ;  /* 0x000000ffff057224 */ /* 0x100fe200010e0673 */
[C---:B------:R-:W-:Y:S01]  /*8da0*/  LOP3.LUT R3, R114.reuse, 0x380, RZ, 0xc0, !PT ;  /* 0x0000038072037812 */ /* 0x040fe200078ec0ff */
[----:B------:R-:W-:Y:S01]  /*8db0*/  IMAD.X R7, RZ, RZ, R115, P3 ;  /* 0x000000ffff077224 */ /* 0x000fe200018e0673 */
[----:B------:R-:W-:-:S02]  /*8dc0*/  IADD3 R177, P5, R114, 0x2000, RZ ;  /* 0x0000200072b17810 */ /* 0x000fc40007fbe0ff */
[C---:B------:R-:W-:Y:S02]  /*8dd0*/  IADD3 R179, P6, R114.reuse, 0x2020, RZ ;  /* 0x0000202072b37810 */ /* 0x040fe40007fde0ff */
[C---:B------:R-:W-:Y:S01]  /*8de0*/  IADD3 R181, P2, R114.reuse, 0x2060, RZ ;  /* 0x0000206072b57810 */ /* 0x040fe20007f5e0ff */
[--C-:B------:R-:W-:Y:S01]  /*8df0*/  IMAD.X R11, RZ, RZ, R115.reuse, P5 ;  /* 0x000000ffff0b7224 */ /* 0x100fe200028e0673 */
[C---:B------:R-:W-:Y:S01]  /*8e00*/  IADD3 R183, P3, R114.reuse, 0x4000, RZ ;  /* 0x0000400072b77810 */ /* 0x040fe20007f7e0ff */
[--C-:B------:R-:W-:Y:S01]  /*8e10*/  IMAD.X R13, RZ, RZ, R115.reuse, P6 ;  /* 0x000000ffff0d7224 */ /* 0x100fe200030e0673 */
[----:B------:R-:W-:Y:S01]  /*8e20*/  IADD3.X R9, RZ, R115, RZ, P4, !PT ;  /* 0x00000073ff097210 */ /* 0x000fe200027fe4ff */
[--C-:B------:R-:W-:Y:S01]  /*8e30*/  IMAD.X R21, RZ, RZ, R115.reuse, P2 ;  /* 0x000000ffff157224 */ /* 0x100fe200010e0673 */
[C---:B------:R-:W-:Y:S01]  /*8e40*/  IADD3 R14, P1, R114.reuse, 0x2040, RZ ;  /* 0x00002040720e7810 */ /* 0x040fe20007f3e0ff */
[----:B------:R-:W-:Y:S01]  /*8e50*/  IMAD.X R83, RZ, RZ, R115, P3 ;  /* 0x000000ffff537224 */ /* 0x000fe200018e0673 */
[----:B------:R-:W-:-:S02]  /*8e60*/  IADD3 R189, P4, R114, 0x4020, RZ ;  /* 0x0000402072bd7810 */ /* 0x000fc40007f9e0ff */
[----:B------:R-:W-:Y:S02]  /*8e70*/  SHF.R.U64 R3, R3, 0x3, RZ ;  /* 0x0000000303037819 */ /* 0x000fe400000012ff */
[-C--:B------:R-:W-:Y:S02]  /*8e80*/  IADD3.X R15, RZ, R115.reuse, RZ, P1, !PT ;  /* 0x00000073ff0f7210 */ /* 0x080fe40000ffe4ff */
[----:B------:R-:W-:Y:S02]  /*8e90*/  IADD3.X R87, RZ, R115, RZ, P4, !PT ;  /* 0x00000073ff577210 */ /* 0x000fe400027fe4ff */
[C---:B------:R-:W-:Y:S02]  /*8ea0*/  IADD3 R90, P5, R114.reuse, 0x4040, RZ ;  /* 0x00004040725a7810 */ /* 0x040fe40007fbe0ff */
[C---:B------:R-:W-:Y:S02]  /*8eb0*/  IADD3 R191, P6, R114.reuse, 0x4060, RZ ;  /* 0x0000406072bf7810 */ /* 0x040fe40007fde0ff */
[C---:B------:R-:W-:Y:S01]  /*8ec0*/  IADD3 R193, P1, R114.reuse, 0x6000, RZ ;  /* 0x0000600072c17810 */ /* 0x040fe20007f3e0ff */
[--C-:B------:R-:W-:Y:S01]  /*8ed0*/  IMAD.X R91, RZ, RZ, R115.reuse, P5 ;  /* 0x000000ffff5b7224 */ /* 0x100fe200028e0673 */
[C---:B------:R-:W-:Y:S01]  /*8ee0*/  IADD3 R195, P2, R114.reuse, 0x6020, RZ ;  /* 0x0000602072c37810 */ /* 0x040fe20007f5e0ff */
[----:B------:R-:W-:Y:S01]  /*8ef0*/  IMAD.X R95, RZ, RZ, R115, P6 ;  /* 0x000000ffff5f7224 */ /* 0x000fe200030e0673 */
[----:B------:R-:W-:-:S02]  /*8f00*/  IADD3 R106, P3, R114, 0x6040, RZ ;  /* 0x00006040726a7810 */ /* 0x000fc40007f7e0ff */
[----:B------:R-:W-:Y:S01]  /*8f10*/  IADD3 R197, P4, R114, 0x6060, RZ ;  /* 0x0000606072c57810 */ /* 0x000fe20007f9e0ff */
[--C-:B------:R-:W-:Y:S01]  /*8f20*/  IMAD.X R103, RZ, RZ, R115.reuse, P2 ;  /* 0x000000ffff677224 */ /* 0x100fe200010e0673 */
[----:B------:R-:W-:Y:S01]  /*8f30*/  LOP3.LUT R114, R3, R114, RZ, 0x3c, !PT ;  /* 0x0000007203727212 */ /* 0x000fe200078e3cff */
[----:B------:R-:W-:Y:S01]  /*8f40*/  IMAD.X R107, RZ, RZ, R115, P3 ;  /* 0x000000ffff6b7224 */ /* 0x000fe200018e0673 */
[----:B------:R-:W-:Y:S02]  /*8f50*/  LOP3.LUT R3, R6, 0x380, RZ, 0xc0, !PT ;  /* 0x0000038006037812 */ /* 0x000fe400078ec0ff */
[----:B------:R-:W-:Y:S02]  /*8f60*/  LOP3.LUT R0, R173, 0x380, RZ, 0xc0, !PT ;  /* 0x00000380ad007812 */ /* 0x000fe400078ec0ff */
[----:B------:R-:W-:Y:S02]  /*8f70*/  SHF.R.U64 R3, R3, 0x3, RZ ;  /* 0x0000000303037819 */ /* 0x000fe400000012ff */
[----:B------:R-:W-:-:S02]  /*8f80*/  SHF.R.U64 R0, R0, 0x3, RZ ;  /* 0x0000000300007819 */ /* 0x000fc400000012ff */
[----:B------:R-:W-:Y:S02]  /*8f90*/  LOP3.LUT R6, R3, R6, RZ, 0x3c, !PT ;  /* 0x0000000603067212 */ /* 0x000fe400078e3cff */
[----:B------:R-:W-:Y:S02]  /*8fa0*/  LOP3.LUT R3, R14, 0x380, RZ, 0xc0, !PT ;  /* 0x000003800e037812 */ /* 0x000fe400078ec0ff */
[----:B------:R-:W-:Y:S02]  /*8fb0*/  LOP3.LUT R4, R0, R173, RZ, 0x3c, !PT ;  /* 0x000000ad00047212 */ /* 0x000fe400078e3cff */
[----:B------:R-:W-:Y:S02]  /*8fc0*/  LOP3.LUT R0, R179, 0x380, RZ, 0xc0, !PT ;  /* 0x00000380b3007812 */ /* 0x000fe400078ec0ff */
[----:B------:R-:W-:Y:S02]  /*8fd0*/  SHF.R.U64 R3, R3, 0x3, RZ ;  /* 0x0000000303037819 */ /* 0x000fe400000012ff */
[----:B------:R-:W-:-:S02]  /*8fe0*/  SHF.R.U64 R0, R0, 0x3, RZ ;  /* 0x0000000300007819 */ /* 0x000fc400000012ff */
[----:B------:R-:W-:Y:S02]  /*8ff0*/  LOP3.LUT R14, R3, R14, RZ, 0x3c, !PT ;  /* 0x0000000e030e7212 */ /* 0x000fe400078e3cff */
[----:B------:R-:W-:Y:S02]  /*9000*/  LOP3.LUT R3, R90, 0x380, RZ, 0xc0, !PT ;  /* 0x000003805a037812 */ /* 0x000fe400078ec0ff */
[----:B------:R-:W-:Y:S02]  /*9010*/  LOP3.LUT R12, R0, R179, RZ, 0x3c, !PT ;  /* 0x000000b3000c7212 */ /* 0x000fe400078e3cff */
[----:B------:R-:W-:Y:S02]  /*9020*/  LOP3.LUT R8, R175, 0x380, RZ, 0xc0, !PT ;  /* 0x00000380af087812 */ /* 0x000fe400078ec0ff */
[----:B------:R-:W-:Y:S02]  /*9030*/  LOP3.LUT R0, R189, 0x380, RZ, 0xc0, !PT ;  /* 0x00000380bd007812 */ /* 0x000fe400078ec0ff */
[----:B------:R-:W-:-:S02]  /*9040*/  LOP3.LUT R10, R177, 0x380, RZ, 0xc0, !PT ;  /* 0x00000380b10a7812 */ /* 0x000fc400078ec0ff */
[----:B------:R-:W-:Y:S02]  /*9050*/  SHF.R.U64 R3, R3, 0x3, RZ ;  /* 0x0000000303037819 */ /* 0x000fe400000012ff */
[----:B------:R-:W-:Y:S02]  /*9060*/  LOP3.LUT R27, R197, 0x380, RZ, 0xc0, !PT ;  /* 0x00000380c51b7812 */ /* 0x000fe400078ec0ff */
[----:B------:R-:W-:Y:S02]  /*9070*/  LOP3.LUT R82, R183, 0x380, RZ, 0xc0, !PT ;  /* 0x00000380b7527812 */ /* 0x000fe400078ec0ff */
[----:B------:R-:W-:Y:S02]  /*9080*/  SHF.R.U64 R8, R8, 0x3, RZ ;  /* 0x0000000308087819 */ /* 0x000fe400000012ff */
[----:B------:R-:W-:Y:S02]  /*9090*/  LOP3.LUT R20, R181, 0x380, RZ, 0xc0, !PT ;  /* 0x00000380b5147812 */ /* 0x000fe400078ec0ff */
[----:B------:R-:W-:-:S02]  /*90a0*/  SHF.R.U64 R0, R0, 0x3, RZ ;  /* 0x0000000300007819 */ /* 0x000fc400000012ff */
[----:B------:R-:W-:Y:S02]  /*90b0*/  SHF.R.U64 R10, R10, 0x3, RZ ;  /* 0x000000030a0a7819 */ /* 0x000fe400000012ff */
[----:B------:R-:W-:Y:S02]  /*90c0*/  LOP3.LUT R98, R193, 0x380, RZ, 0xc0, !PT ;  /* 0x00000380c1627812 */ /* 0x000fe400078ec0ff */
[----:B------:R-:W-:Y:S02]  /*90d0*/  LOP3.LUT R90, R3, R90, RZ, 0x3c, !PT ;  /* 0x0000005a035a7212 */ /* 0x000fe400078e3cff */
[----:B------:R-:W-:Y:S02]  /*90e0*/  SHF.R.U64 R28, R27, 0x3, RZ ;  /* 0x000000031b1c7819 */ /* 0x000fe400000012ff */
[----:B------:R-:W-:Y:S02]  /*90f0*/  LOP3.LUT R3, R106, 0x380, RZ, 0xc0, !PT ;  /* 0x000003806a037812 */ /* 0x000fe400078ec0ff */
[----:B------:R-:W-:-:S02]  /*9100*/  SHF.R.U64 R82, R82, 0x3, RZ ;  /* 0x0000000352527819 */ /* 0x000fc400000012ff */
[----:B------:R-:W-:Y:S02]  /*9110*/  LOP3.LUT R8, R8, R175, RZ, 0x3c, !PT ;  /* 0x000000af08087212 */ /* 0x000fe400078e3cff */
[----:B------:R-:W-:Y:S02]  /*9120*/  SHF.R.U64 R20, R20, 0x3, RZ ;  /* 0x0000000314147819 */ /* 0x000fe400000012ff */
[----:B------:R-:W-:Y:S02]  /*9130*/  LOP3.LUT R94, R191, 0x380, RZ, 0xc0, !PT ;  /* 0x00000380bf5e7812 */ /* 0x000fe400078ec0ff */
[----:B------:R-:W-:Y:S02]  /*9140*/  LOP3.LUT R86, R0, R189, RZ, 0x3c, !PT ;  /* 0x000000bd00567212 */ /* 0x000fe400078e3cff */
[----:B------:R-:W-:Y:S02]  /*9150*/  LOP3.LUT R10, R10, R177, RZ, 0x3c, !PT ;  /* 0x000000b10a0a7212 */ /* 0x000fe400078e3cff */
[----:B------:R-:W-:-:S02]  /*9160*/  SHF.R.U64 R98, R98, 0x3, RZ ;  /* 0x0000000362627819 */ /* 0x000fc400000012ff */
[----:B------:R-:W-:Y:S02]  /*9170*/  MOV R114, R114 ;  /* 0x0000007200727202 */ /* 0x000fe40000000f00 */
[----:B------:R-:W-:Y:S02]  /*9180*/  LOP3.LUT R0, R195, 0x380, RZ, 0xc0, !PT ;  /* 0x00000380c3007812 */ /* 0x000fe400078ec0ff */
[----:B------:R-:W-:Y:S02]  /*9190*/  F2FP.F16.F32.PACK_AB R27, R31, R30 ;  /* 0x0000001e1f1b723e */ /* 0x000fe400000000ff */
[----:B------:R-:W-:Y:S02]  /*91a0*/  LOP3.LUT R110, R28, R197, RZ, 0x3c, !PT ;  /* 0x000000c51c6e7212 */ /* 0x000fe400078e3cff */
[----:B------:R-:W-:Y:S01]  /*91b0*/  SHF.R.U64 R3, R3, 0x3, RZ ;  /* 0x0000000303037819 */ /* 0x000fe200000012ff */
[----:B------:R1:W-:Y:S01]  /*91c0*/  STSM.16.M88.4 [R114], R24 ;  /* 0x0000001872007844 */ /* 0x0003e20000000200 */
[----:B------:R-:W-:-:S02]  /*91d0*/  MOV R28, R4 ;  /* 0x00000004001c7202 */ /* 0x000fc40000000f00 */
[----:B------:R-:W-:Y:S02]  /*91e0*/  LOP3.LUT R82, R82, R183, RZ, 0x3c, !PT ;  /* 0x000000b752527212 */ /* 0x000fe400078e3cff */
[----:B------:R-:W-:Y:S01]  /*91f0*/  MOV R6, R6 ;  /* 0x0000000600067202 */ /* 0x000fe20000000f00 */
[----:B------:R2:W-:Y:S01]  /*9200*/  STSM.16.M88.4 [R28], R32 ;  /* 0x000000201c007844 */ /* 0x0005e20000000200 */
[----:B------:R-:W-:Y:S02]  /*9210*/  LOP3.LUT R20, R20, R181, RZ, 0x3c, !PT ;  /* 0x000000b514147212 */ /* 0x000fe400078e3cff */
[----:B------:R-:W-:Y:S01]  /*9220*/  SHF.R.U64 R94, R94, 0x3, RZ ;  /* 0x000000035e5e7819 */ /* 0x000fe200000012ff */
[----:B------:R2:W-:Y:S01]  /*9230*/  STSM.16.M88.4 [R6], R40 ;  /* 0x0000002806007844 */ /* 0x0005e20000000200 */
[----:B------:R-:W-:Y:S02]  /*9240*/  MOV R8, R8 ;  /* 0x0000000800087202 */ /* 0x000fe40000000f00 */
[----:B------:R-:W-:-:S02]  /*9250*/  F2FP.F16.F32.PACK_AB R51, R55, R54 ;  /* 0x000000363733723e */ /* 0x000fc400000000ff */
[----:B------:R-:W-:Y:S02]  /*9260*/  F2FP.F16.F32.PACK_AB R57, R59, R58 ;  /* 0x0000003a3b39723e */ /* 0x000fe400000000ff */
[----:B------:R-:W-:Y:S01]  /*9270*/  F2FP.F16.F32.PACK_AB R64, R65, R64 ;  /* 0x000000404140723e */ /* 0x000fe200000000ff */
[----:B------:R2:W-:Y:S01]  /*9280*/  STSM.16.M88.4 [R8], R48 ;  /* 0x0000003008007844 */ /* 0x0005e20000000200 */
[----:B------:R-:W-:Y:S02]  /*9290*/  IADD3.X R99, RZ, R115, RZ, P1, !PT ;  /* 0x00000073ff637210 */ /* 0x000fe40000ffe4ff */
[----:B------:R-:W-:Y:S02]  /*92a0*/  LOP3.LUT R98, R98, R193, RZ, 0x3c, !PT ;  /* 0x000000c162627212 */ /* 0x000fe400078e3cff */
[----:B------:R-:W-:Y:S02]  /*92b0*/  SHF.R.U64 R0, R0, 0x3, RZ ;  /* 0x0000000300007819 */ /* 0x000fe400000012ff */
[----:B------:R-:W-:-:S02]  /*92c0*/  MOV R10, R10 ;  /* 0x0000000a000a7202 */ /* 0x000fc40000000f00 */
[----:B------:R-:W-:Y:S02]  /*92d0*/  F2FP.F16.F32.PACK_AB R58, R61, R60 ;  /* 0x0000003c3d3a723e */ /* 0x000fe400000000ff */
[----:B------:R-:W-:Y:S02]  /*92e0*/  F2FP.F16.F32.PACK_AB R59, R63, R62 ;  /* 0x0000003e3f3b723e */ /* 0x000fe400000000ff */
[----:B------:R-:W-:Y:S02]  /*92f0*/  F2FP.F16.F32.PACK_AB R65, R67, R66 ;  /* 0x000000424341723e */ /* 0x000fe400000000ff */
[----:B------:R-:W-:Y:S01]  /*9300*/  F2FP.F16.F32.PACK_AB R72, R73, R72 ;  /* 0x000000484948723e */ /* 0x000fe200000000ff */
[----:B------:R2:W-:Y:S01]  /*9310*/  STSM.16.M88.4 [R10], R56 ;  /* 0x000000380a007844 */ /* 0x0005e20000000200 */
        /* <DEDUP_REMOVED lines=11> */
[----:B------:R-:W-:Y:S01]  /*93d0*/  LOP3.LUT R94, R94, R191, RZ, 0x3c, !PT ;  /* 0x000000bf5e5e7212 */ /* 0x000fe200078e3cff */
[----:B------:R2:W-:Y:S01]  /*93e0*/  STSM.16.M88.4 [R14], R72 ;  /* 0x000000480e007844 */ /* 0x0005e20000000200 */
[----:B------:R-:W-:Y:S02]  /*93f0*/  MOV R20, R20 ;  /* 0x0000001400147202 */ /* 0x000fe40000000f00 */
[----:B------:R-:W-:Y:S02]  /*9400*/  MOV R4, R90 ;  /* 0x0000005a00047202 */ /* 0x000fe40000000f00 */
[----:B------:R-:W-:-:S02]  /*9410*/  F2FP.F16.F32.PACK_AB R81, R153, R152 ;  /* 0x000000989951723e */ /* 0x000fc400000000ff */
[----:B------:R-:W-:Y:S02]  /*9420*/  F2FP.F16.F32.PACK_AB R82, R85, R84 ;  /* 0x000000545552723e */ /* 0x000fe400000000ff */
[----:B------:R-:W-:Y:S02]  /*9430*/  F2FP.F16.F32.PACK_AB R83, R155, R154 ;  /* 0x0000009a9b53723e */ /* 0x000fe400000000ff */
[----:B------:R-:W-:Y:S02]  /*9440*/  F2FP.F16.F32.PACK_AB R88, R89, R88 ;  /* 0x000000585958723e */ /* 0x000fe400000000ff */
[----:B------:R-:W-:Y:S01]  /*9450*/  LOP3.LUT R102, R0, R195, RZ, 0x3c, !PT ;  /* 0x000000c300667212 */ /* 0x000fe200078e3cff */
[----:B------:R2:W-:Y:S01]  /*9460*/  STSM.16.M88.4 [R20], R80 ;  /* 0x0000005014007844 */ /* 0x0005e20000000200 */
[----:B------:R-:W-:Y:S02]  /*9470*/  MOV R3, R98 ;  /* 0x0000006200037202 */ /* 0x000fe40000000f00 */
[----:B------:R-:W-:-:S02]  /*9480*/  F2FP.F16.F32.PACK_AB R89, R159, R158 ;  /* 0x0000009e9f59723e */ /* 0x000fc400000000ff */
        /* <DEDUP_REMOVED lines=9> */
[----:B------:R-:W-:Y:S02]  /*9520*/  F2FP.F16.F32.PACK_AB R104, R105, R104 ;  /* 0x000000686968723e */ /* 0x000fe400000000ff */
[----:B------:R-:W-:Y:S01]  /*9530*/  IADD3.X R111, RZ, R115, RZ, P4, !PT ;  /* 0x00000073ff6f7210 */ /* 0x000fe200027fe4ff */
[----:B------:R2:W-:Y:S01]  /*9540*/  STSM.16.M88.4 [R86], R96 ;  /* 0x0000006056007844 */ /* 0x0005e20000000200 */
[----:B------:R-:W-:Y:S02]  /*9550*/  F2FP.F16.F32.PACK_AB R105, R167, R166 ;  /* 0x000000a6a769723e */ /* 0x000fe400000000ff */
        /* <DEDUP_REMOVED lines=39> */
[----:B------:R-:W1:Y:S01]  /*97d0*/  LDC R7, c[0x0][0xea8] ;  /* 0x0003aa00ff077b82 */ /* 0x000e620000000800 */
[----:B------:R-:W-:Y:S01]  /*97e0*/  UIADD3 UR6, -UR36, URZ, URZ ;  /* 0x0000003f24067290 */ /* 0x000fe2000fffe13f */
[----:B--2---:R-:W-:Y:S01]  /*97f0*/  IMAD R0, RZ, RZ, -UR40 ;  /* 0x80000028ff007e24 */ /* 0x004fe2000f8e02ff */
[----:B------:R-:W-:Y:S01]  /*9800*/  ULDC UR4, c[0x0][0xeb4] ;  /* 0x0003ad0000047ab9 */ /* 0x000fe20000000800 */
[----:B------:R-:W-:Y:S01]  /*9810*/  ULDC.64 UR8, c[0x0][0xc70] ;  /* 0x00031c0000087ab9 */ /* 0x000fe20000000a00 */
[----:B------:R-:W-:Y:S01]  /*9820*/  UIMAD UR6, UR4, UR6, UR40 ;  /* 0x00000006040672a4 */ /* 0x000fe2000f8e0228 */
[----:B------:R-:W-:Y:S02]  /*9830*/  IMAD.MOV R3, RZ, RZ, -R19 ;  /* 0x000000ffff037224 */ /* 0x000fe400078e0a13 */
[----:B------:R-:W2:Y:S01]  /*9840*/  LDC.64 R8, c[0x0][0xc78] ;  /* 0x00031e00ff087b82 */ /* 0x000ea20000000a00 */
[----:B------:R-:W-:Y:S02]  /*9850*/  USHF.R.S32.HI UR4, URZ, 0x1f, UR6 ;  /* 0x0000001f3f047899 */ /* 0x000fe40008011406 */
[----:B------:R-:W-:-:S02]  /*9860*/  ISETP.NE.AND P0, PT, R18, R3, PT ;  /* 0x000000031200720c */ /* 0x000fc40003f05270 */
[----:B------:R-:W-:Y:S02]  /*9870*/  UIMAD UR7, UR4, UR8, URZ ;  /* 0x00000008040772a4 */ /* 0x000fe4000f8e023f */
[----:B------:R-:W-:Y:S02]  /*9880*/  UIMAD.WIDE.U32 UR4, UR6, UR8, URZ ;  /* 0x00000008060472a5 */ /* 0x000fe4000f8e003f */
[----:B------:R-:W-:Y:S02]  /*9890*/  UIMAD UR6, UR6, UR9, UR7 ;  /* 0x00000009060672a4 */ /* 0x000fe4000f8e0207 */
[----:B------:R-:W-:Y:S02]  /*98a0*/  USHF.R.S32.HI UR7, URZ, 0x1f, UR36 ;  /* 0x0000001f3f077899 */ /* 0x000fe40008011424 */
[----:B------:R-:W-:Y:S01]  /*98b0*/  UIADD3 UR6, UR5, UR6, URZ ;  /* 0x0000000605067290 */ /* 0x000fe2000fffe03f */
[----:B------:R-:W-:Y:S01]  /*98c0*/  MOV R4, UR4 ;  /* 0x0000000400047c02 */ /* 0x000fe20008000f00 */
[----:B------:R-:W-:Y:S01]  /*98d0*/  IMAD.U32 R5, RZ, RZ, UR5 ;  /* 0x00000005ff057e24 */ /* 0x000fe2000f8e00ff */
[----:B------:R-:W-:Y:S01]  /*98e0*/  ULDC UR4, c[0x0][0xb88] ;  /* 0x0002e20000047ab9 */ /* 0x000fe20000000800 */
[----:B-1----:R-:W-:-:S02]  /*98f0*/  IMAD R0, R7, R0, UR39 ;  /* 0x0000002707007e24 */ /* 0x002fc4000f8e0200 */
[----:B------:R-:W-:-:S03]  /*9900*/  IMAD.U32 R5, RZ, RZ, UR6 ;  /* 0x00000006ff057e24 */ /* 0x000fc6000f8e00ff */
[----:B------:R-:W-:Y:S01]  /*9910*/  LEA R7, R0, R17, 0x6 ;  /* 0x0000001100077211 */ /* 0x000fe200078e30ff */
[C---:B--2---:R-:W-:Y:S02]  /*9920*/  IMAD R6, R8.reuse, UR7, RZ ;  /* 0x0000000708067c24 */ /* 0x044fe4000f8e02ff */
[----:B------:R-:W-:Y:S01]  /*9930*/  IMAD.WIDE.U32 R4, R8, UR36, R4 ;  /* 0x0000002408047c25 */ /* 0x000fe2000f8e0004 */
[----:B------:R-:W-:Y:S02]  /*9940*/  SHF.R.S32.HI R3, RZ, 0x1f, R7 ;  /* 0x0000001fff037819 */ /* 0x000fe40000011407 */
[C---:B------:R-:W-:Y:S01]  /*9950*/  ISETP.GE.OR P1, PT, R7.reuse, UR4, P0 ;  /* 0x0000000407007c0c */ /* 0x040fe20008726670 */
[C---:B------:R-:W-:Y:S01]  /*9960*/  VIADD R8, R7.reuse, 0x8 ;  /* 0x0000000807087836 */ /* 0x040fe20000000000 */
[----:B------:R-:W-:Y:S01]  /*9970*/  IADD3 R0, P2, R7, R4, RZ ;  /* 0x0000000407007210 */ /* 0x000fe20007f5e0ff */
[----:B------:R-:W-:-:S03]  /*9980*/  IMAD R6, R9, UR36, R6 ;  /* 0x0000002409067c24 */ /* 0x000fc6000f8e0206 */
[----:B------:R-:W-:Y:S01]  /*9990*/  ISETP.GE.OR P0, PT, R8, UR4, P0 ;  /* 0x0000000408007c0c */ /* 0x000fe20008706670 */
[----:B------:R-:W-:Y:S01]  /*99a0*/  ULDC.64 UR4, c[0x0][0xc40] ;  /* 0x0003100000047ab9 */ /* 0x000fe20000000a00 */
[----:B------:R-:W-:Y:S02]  /*99b0*/  IADD3.X R3, R3, R5, R6, P2, !PT ;  /* 0x0000000503037210 */ /* 0x000fe400017fe406 */
[----:B------:R-:W-:-:S04]  /*99c0*/  LEA R4, P2, R0, UR4, 0x2 ;  /* 0x0000000400047c11 */ /* 0x000fc8000f8410ff */
[----:B------:R-:W-:-:S05]  /*99d0*/  LEA.HI.X R5, R0, UR5, R3, 0x2, P2 ;  /* 0x0000000500057c11 */ /* 0x000fca00090f1403 */
[----:B------:R1:W-:Y:S04]  /*99e0*/  @!P1 STG.E desc[UR54][R4.64], R157 ;  /* 0x0000009d04009986 */ /* 0x0003e8000c101936 */
[----:B------:R1:W-:Y:S02]  /*99f0*/  @!P0 STG.E desc[UR54][R4.64+0x20], R156 ;  /* 0x0000209c04008986 */ /* 0x0003e4000c101936 */
.L_x_160:
        /* <DEDUP_REMOVED lines=62> */
.L_x_162:
[----:B------:R-:W-:Y:S05]  /*9de0*/  BSYNC B0 ;  /* 0x0000000000007941 */ /* 0x000fea0003800000 */
.L_x_161:
[----:B------:R-:W2:Y:S02]  /*9df0*/  LDC R0, c[0x0][0xea4] ;  /* 0x0003a900ff007b82 */ /* 0x000ea40000000800 */
[----:B--2---:R-:W-:-:S13]  /*9e00*/  ISETP.LE.AND P0, PT, R0, UR41, PT ;  /* 0x0000002900007c0c */ /* 0x004fda000bf03270 */
[----:B------:R-:W-:Y:S05]  /*9e10*/  @!P0 BRA `(.L_x_163) ;  /* 0xffffff70001c8947 */ /* 0x000fea000383ffff */
[----:B------:R-:W-:Y:S05]  /*9e20*/  EXIT ;  /* 0x000000000000794d */ /* 0x000fea0003800000 */
.L_x_133:
[----:B------:R-:W-:-:S08]  /*9e30*/  NOP ;  /* 0x0000000000007918 */ /* 0x000fd00000000000 */
[----:B------:R-:W1:-:S00]  /*9e40*/  USETMAXREG.DEALLOC.CTAPOOL 0x18 ;  /* 0x00000018000079c8 */ /* 0x000e4000080e0500 */
[----:B-1----:R-:W-:-:S06]  /*9e50*/  LOP3.LUT R0, R0, 0x3, RZ, 0xc0, !PT ;  /* 0x0000000300007812 */ /* 0x002fcc00078ec0ff */
[----:B------:R-:W1:Y:S02]  /*9e60*/  SHFL.IDX PT, R0, R0, RZ, 0x1f ;  /* 0x00001fff00007589 */ /* 0x000e6400000e0000 */
[----:B-1----:R-:W-:-:S13]  /*9e70*/  ISETP.NE.AND P0, PT, R0, RZ, PT ;  /* 0x000000ff0000720c */ /* 0x002fda0003f05270 */
[----:B------:R-:W-:Y:S05]  /*9e80*/  @P0 EXIT ;  /* 0x000000000000094d */ /* 0x000fea0003800000 */
[----:B------:R-:W1:Y:S01]  /*9e90*/  S2UR UR4, SR_CTAID.X ;  /* 0x00000000000479c3 */ /* 0x000e620000002500 */
[----:B------:R-:W-:Y:S01]  /*9ea0*/  IMAD.MOV.U32 R16, RZ, RZ, RZ ;  /* 0x000000ffff107224 */ /* 0x000fe200078e00ff */
[----:B------:R-:W-:Y:S01]  /*9eb0*/  MOV R2, 0x1 ;  /* 0x0000000100027802 */ /* 0x000fe20000000f00 */
[----:B------:R-:W-:-:S05]  /*9ec0*/  IMAD.MOV.U32 R17, RZ, RZ, 0x1 ;  /* 0x00000001ff117424 */ /* 0x000fca00078e00ff */
[----:B------:R-:W1:Y:S02]  /*9ed0*/  LDC R0, c[0x0][0xea4] ;  /* 0x0003a900ff007b82 */ /* 0x000e640000000800 */
[----:B-1----:R-:W-:-:S13]  /*9ee0*/  ISETP.LE.AND P0, PT, R0, UR4, PT ;  /* 0x0000000400007c0c */ /* 0x002fda000bf03270 */
[----:B------:R-:W-:Y:S05]  /*9ef0*/  @P0 BRA `(.L_x_164) ;  /* 0x0000003000600947 */ /* 0x000fea0003800000 */
[----:B------:R-:W-:Y:S01]  /*9f00*/  IMAD.U32 R0, RZ, RZ, UR4 ;  /* 0x00000004ff007e24 */ /* 0x000fe2000f8e00ff */
[----:B------:R-:W-:Y:S01]  /*9f10*/  ULDC UR4, c[0x0][0xc] ;  /* 0x0000030000047ab9 */ /* 0x000fe20000000800 */
[----:B------:R-:W-:Y:S01]  /*9f20*/  MOV R16, RZ ;  /* 0x000000ff00107202 */ /* 0x000fe20000000f00 */
[----:B------:R-:W-:Y:S01]  /*9f30*/  IMAD.MOV.U32 R17, RZ, RZ, 0x1 ;  /* 0x00000001ff117424 */ /* 0x000fe200078e00ff */
[----:B------:R-:W-:Y:S01]  /*9f40*/  ULDC.64 UR46, c[0x0][0x198] ;  /* 0x00006600002e7ab9 */ /* 0x000fe20000000a00 */
[----:B------:R1:W-:Y:S04]  /*9f50*/  STL [R1+0xc], R0 ;  /* 0x00000c0001007387 */ /* 0x0003e80000100800 */
[----:B------:R2:W-:Y:S01]  /*9f60*/  STL [R1+0x18], RZ ;  /* 0x000018ff01007387 */ /* 0x0005e20000100800 */
[----:B-1----:R-:W-:-:S05]  /*9f70*/  IMAD.U32 R0, RZ, RZ, UR4 ;  /* 0x00000004ff007e24 */ /* 0x002fca000f8e00ff */
[----:B------:R2:W-:Y:S02]  /*9f80*/  STL [R1+0x1c], R0 ;  /* 0x00001c0001007387 */ /* 0x0005e40000100800 */
.L_x_208:
[----:B------:R-:W3:Y:S01]  /*9f90*/  LDL R4, [R1+0xc] ;  /* 0x00000c0001047983 */ /* 0x000ee20000100800 */
[----:B-12---:R-:W1:Y:S01]  /*9fa0*/  LDC R0, c[0x0][0xea8] ;  /* 0x0003aa00ff007b82 */ /* 0x006e620000000800 */
[----:B------:R-:W-:Y:S05]  /*9fb0*/  YIELD ;  /* 0x0000000000007946 */ /* 0x000fea0003800000 */
[----:B------:R-:W-:Y:S02]  /*9fc0*/  ULDC.64 UR4, c[0x0][0x3f8] ;  /* 0x0000fe0000047ab9 */ /* 0x000fe40000000a00 */
[----:B------:R-:W2:Y:S01]  /*9fd0*/  LDC R19, c[0x0][0xeb4] ;  /* 0x0003ad00ff137b82 */ /* 0x000ea20000000800 */
[----:B------:R-:W-:-:S03]  /*9fe0*/  UISETP.NE.U32.AND UP0, UPT, UR4, URZ, UPT ;  /* 0x0000003f0400728c */ /* 0x000fc6000bf05070 */
[----:B------:R-:W-:Y:S01]  /*9ff0*/  ULDC UR4, c[0x0][0x404] ;  /* 0x0001010000047ab9 */ /* 0x000fe20000000800 */
[----:B------:R-:W-:-:S04]  /*a000*/  UISETP.NE.AND.EX UP0, UPT, UR5, URZ, UPT, UP0 ;  /* 0x0000003f0500728c */ /* 0x000fc8000bf05300 */
[----:B------:R-:W-:Y:S01]  /*a010*/  USEL UR4, UR4, 0x1, UP0 ;  /* 0x0000000104047887 */ /* 0x000fe20008000000 */
[----:B-1----:R-:W-:Y:S02]  /*a020*/  ISETP.NE.AND P0, PT, R0, 0x1, PT ;  /* 0x000000010000780c */ /* 0x002fe40003f05270 */
[----:B--2---:R-:W-:-:S11]  /*a030*/  ISETP.NE.AND P1, PT, R19, 0x1, PT ;  /* 0x000000011300780c */ /* 0x004fd60003f25270 */
[----:B------:R-:W3:Y:S08]  /*a040*/  @P0 LDC R0, c[0x0][0xeac] ;  /* 0x0003ab00ff000b82 */ /* 0x000ef00000000800 */
[----:B------:R-:W1:Y:S08]  /*a050*/  @P0 LDC R5, c[0x0][0xeb0] ;  /* 0x0003ac00ff050b82 */ /* 0x000e700000000800 */
[----:B------:R-:W2:Y:S01]  /*a060*/  @P1 LDC.64 R2, c[0x0][0xeb8] ;  /* 0x0003ae00ff021b82 */ /* 0x000ea20000000a00 */
[----:B---3--:R-:W-:-:S05]  /*a070*/  @P0 IMAD.HI.U32 R0, R4, R0, RZ ;  /* 0x0000000004000227 */ /* 0x008fca00078e00ff */
[----:B-1----:R-:W-:Y:S02]  /*a080*/  @P0 SHF.R.U32.HI R4, RZ, R5, R0 ;  /* 0x00000005ff040219 */ /* 0x002fe40000011600 */
[----:B------:R-:W1:Y:S01]  /*a090*/  S2R R5, SR_CgaCtaId ;  /* 0x0000000000057919 */ /* 0x000e620000008800 */
[----:B------:R-:W3:Y:S01]  /*a0a0*/  LDC R0, c[0x0][0x2e0] ;  /* 0x0000b800ff007b82 */ /* 0x000ee20000000800 */
[----:B------:R-:W-:Y:S01]  /*a0b0*/  MOV R18, R4 ;  /* 0x0000000400127202 */ /* 0x000fe20000000f00 */
[----:B--2---:R-:W-:Y:S01]  /*a0c0*/  @P1 IMAD.HI.U32 R2, R4, R2, RZ ;  /* 0x0000000204021227 */ /* 0x004fe200078e00ff */
[----:B------:R2:W-:Y:S04]  /*a0d0*/  STL [R1+0x4], R4 ;  /* 0x0000040401007387 */ /* 0x0005e80000100800 */
[----:B------:R-:W-:-:S02]  /*a0e0*/  @P1 SHF.R.U32.HI R18, RZ, R3, R2 ;  /* 0x00000003ff121219 */ /* 0x000fc40000011602 */
[----:B------:R-:W-:Y:S01]  /*a0f0*/  MOV R2, 0x400 ;  /* 0x0000040000027802 */ /* 0x000fe20000000f00 */
[----:B---3--:R-:W-:-:S03]  /*a100*/  IMAD R6, R0, UR4, RZ ;  /* 0x0000000400067c24 */ /* 0x008fc6000f8e02ff */
[----:B-1----:R-:W-:-:S05]  /*a110*/  LEA R7, R5, R2, 0x18 ;  /* 0x0000000205077211 */ /* 0x002fca00078ec0ff */
[----:B------:R-:W-:Y:S01]  /*a120*/  VIADD R0, R7, 0x22400 ;  /* 0x0002240007007836 */ /* 0x000fe20000000000 */
[----:B------:R2:W-:Y:S04]  /*a130*/  STL [R1], R7 ;  /* 0x0000000701007387 */ /* 0x0005e80000100800 */
[----:B------:R-:W-:Y:S01]  /*a140*/  LOP3.LUT P0, RZ, R0, 0x3ff, RZ, 0xc0, !PT ;  /* 0x000003ff00ff7812 */ /* 0x000fe2000780c0ff */
[----:B------:R-:W-:Y:S01]  /*a150*/  VIADD R0, R6, 0x3f ;  /* 0x0000003f06007836 */ /* 0x000fe20000000000 */
[----:B------:R2:W-:Y:S04]  /*a160*/  STL [R1+0x14], R6 ;  /* 0x0000140601007387 */ /* 0x0005e80000100800 */
        /* <DEDUP_REMOVED lines=11> */
[----:B--2---:R-:W-:Y:S01]  /*a220*/  IMAD.U32 R4, RZ, RZ, UR6 ;  /* 0x00000006ff047e24 */ /* 0x004fe2000f8e00ff */
[----:B------:R-:W-:Y:S01]  /*a230*/  MOV R6, UR8 ;  /* 0x0000000800067c02 */ /* 0x000fe20008000f00 */
[----:B------:R-:W1:Y:S01]  /*a240*/  LDC.64 R2, c[0x4][R2] ;  /* 0x0100000002027b82 */ /* 0x000e620000000a00 */
[----:B------:R-:W-:Y:S01]  /*a250*/  IMAD.U32 R5, RZ, RZ, UR7 ;  /* 0x00000007ff057e24 */ /* 0x000fe2000f8e00ff */
[----:B------:R-:W-:Y:S01]  /*a260*/  MOV R11, UR5 ;  /* 0x00000005000b7c02 */ /* 0x000fe20008000f00 */
[----:B------:R-:W-:Y:S01]  /*a270*/  IMAD.U32 R7, RZ, RZ, UR9 ;  /* 0x00000009ff077e24 */ /* 0x000fe2000f8e00ff */
[----:B------:R-:W-:Y:S01]  /*a280*/  MOV R13, RZ ;  /* 0x000000ff000d7202 */ /* 0x000fe20000000f00 */
[----:B------:R-:W-:-:S02]  /*a290*/  IMAD.U32 R10, RZ, RZ, UR4 ;  /* 0x00000004ff0a7e24 */ /* 0x000fc4000f8e00ff */
[----:B------:R-:W-:Y:S02]  /*a2a0*/  IMAD.MOV.U32 R8, RZ, RZ, 0x70 ;  /* 0x00000070ff087424 */ /* 0x000fe400078e00ff */
[----:B------:R-:W-:-:S07]  /*a2b0*/  IMAD.MOV.U32 R12, RZ, RZ, 0x1 ;  /* 0x00000001ff0c7424 */ /* 0x000fce00078e00ff */
[----:B------:R-:W-:-:S07]  /*a2c0*/  LEPC R20, `(.L_x_165) ;  /* 0x000000001014794e */ /* 0x000fce0000000000 */
[----:B-1----:R-:W-:Y:S05]  /*a2d0*/  CALL.ABS.NOINC R2 ;  /* 0x0000000002007343 */ /* 0x002fea0003c00000 */
.L_x_165:
[----:B------:R-:W2:Y:S02]  /*a2e0*/  LDL R2, [R1] ;  /* 0x0000000001027983 */ /* 0x000ea40000100800 */
[----:B--2---:R-:W-:-:S05]  /*a2f0*/  VIADD R0, R2, 0x400 ;  /* 0x0000040002007836 */ /* 0x004fca0000000000 */
[----:B------:R-:W-:-:S13]  /*a300*/  LOP3.LUT P0, RZ, R0, 0x3ff, RZ, 0xc0, !PT ;  /* 0x000003ff00ff7812 */ /* 0x000fda000780c0ff */
[----:B------:R-:W-:Y:S05]  /*a310*/  @!P0 BRA `(.L_x_166) ;  /* 0x0000000000808947 */ /* 0x000fea0003800000 */
[----:B------:R-:W-:Y:S01]  /*a320*/  MOV R0, 0x0 ;  /* 0x0000000000007802 */ /* 0x000fe20000000f00 */
[----:B------:R-:W-:Y:S01]  /*a330*/  ULDC.64 UR6, c[0x4][0x88] ;  /* 0x0100220000067ab9 */ /* 0x000fe20000000a00 */
[----:B------:R-:W-:Y:S01]  /*a340*/  ULDC.64 UR8, c[0x4][0x90] ;  /* 0x0100240000087ab9 */ /* 0x000fe20000000a00 */
[----:B------:R-:W-:Y:S01]  /*a350*/  ULDC.64 UR4, c[0x4][0x10] ;  /* 0x0100040000047ab9 */ /* 0x000fe20000000a00 */
[----:B------:R1:W2:Y:S01]  /*a360*/  LDC.64 R2, c[0x4][R0] ;  /* 0x0100000000027b82 */ /* 0x0002a20000000a00 */
[----:B------:R-:W-:Y:S01]  /*a370*/  IMAD.U32 R4, RZ, RZ, UR6 ;  /* 0x00000006ff047e24 */ /* 0x000fe2000f8e00ff */
[----:B------:R-:W-:Y:S01]  /*a380*/  MOV R5, UR7 ;  /* 0x0000000700057c02 */ /* 0x000fe20008000f00 */
        /* <DEDUP_REMOVED lines=9> */
.L_x_167:
[----:B------:R-:W-:Y:S01]  /*a420*/  MOV R2, 0x0 ;  /* 0x0000000000027802 */ /* 0x000fe20000000f00 */
[----:B------:R-:W-:Y:S01]  /*a430*/  ULDC.64 UR6, c[0x4][0x88] ;  /* 0x0100220000067ab9 */ /* 0x000fe20000000a00 */
[----:B------:R-:W-:Y:S01]  /*a440*/  ULDC.64 UR8, c[0x4][0x90] ;  /* 0x0100240000087ab9 */ /* 0x000fe20000000a00 */
[----:B------:R-:W-:Y:S01]  /*a450*/  ULDC.64 UR4, c[0x4][0x18] ;  /* 0x0100060000047ab9 */ /* 0x000fe20000000a00 */
[----:B------:R-:W-:Y:S01]  /*a460*/  IMAD.U32 R4, RZ, RZ, UR6 ;  /* 0x00000006ff047e24 */ /* 0x000fe2000f8e00ff */
[----:B------:R-:W-:Y:S01]  /*a470*/  MOV R5, UR7 ;  /* 0x0000000700057c02 */ /* 0x000fe20008000f00 */
[----:B------:R-:W1:Y:S01]  /*a480*/  LDC.64 R2, c[0x4][R2] ;  /* 0x0100000002027b82 */ /* 0x000e620000000a00 */
[----:B------:R-:W-:Y:S01]  /*a490*/  IMAD.U32 R6, RZ, RZ, UR8 ;  /* 0x00000008ff067e24 */ /* 0x000fe2000f8e00ff */
[----:B------:R-:W-:Y:S01]  /*a4a0*/  MOV R10, UR4 ;  /* 0x00000004000a7c02 */ /* 0x000fe20008000f00 */
[----:B------:R-:W-:Y:S01]  /*a4b0*/  IMAD.U32 R7, RZ, RZ, UR9 ;  /* 0x00000009ff077e24 */ /* 0x000fe2000f8e00ff */
[----:B------:R-:W-:Y:S01]  /*a4c0*/  MOV R12, 0x1 ;  /* 0x00000001000c7802 */ /* 0x000fe20000000f00 */
[----:B------:R-:W-:-:S02]  /*a4d0*/  IMAD.U32 R11, RZ, RZ, UR5 ;  /* 0x00000005ff0b7e24 */ /* 0x000fc4000f8e00ff */
[----:B------:R-:W-:Y:S02]  /*a4e0*/  IMAD.MOV.U32 R8, RZ, RZ, 0x70 ;  /* 0x00000070ff087424 */ /* 0x000fe400078e00ff */
[----:B------:R-:W-:-:S07]  /*a4f0*/  IMAD.MOV.U32 R13, RZ, RZ, RZ ;  /* 0x000000ffff0d7224 */ /* 0x000fce00078e00ff */
[----:B------:R-:W-:-:S07]  /*a500*/  LEPC R20, `(.L_x_166) ;  /* 0x000000001014794e */ /* 0x000fce0000000000 */
[----:B-1----:R-:W-:Y:S05]  /*a510*/  CALL.ABS.NOINC R2 ;  /* 0x0000000002007343 */ /* 0x002fea0003c00000 */
.L_x_166:
        /* <DEDUP_REMOVED lines=9> */
[----:B-1----:R-:W-:Y:S01]  /*a5b0*/  ISETP.NE.AND P1, PT, R0, 0x1, PT ;  /* 0x000000010000780c */ /* 0x002fe20003f25270 */
[----:B------:R-:W-:-:S12]  /*a5c0*/  IMAD.MOV.U32 R0, RZ, RZ, R19 ;  /* 0x000000ffff007224 */ /* 0x000fd800078e0013 */
        /* <DEDUP_REMOVED lines=16> */
[----:B---3--:R-:W-:-:S04]  /*a6d0*/  IMAD R8, R8, UR4, R4 ;  /* 0x0000000408087c24 */ /* 0x008fc8000f8e0204 */
[----:B-1----:R-:W-:-:S07]  /*a6e0*/  IMAD.SHL.U32 R8, R8, 0x40, RZ ;  /* 0x0000004008087824 */ /* 0x002fce00078e00ff */
.L_x_168:
        /* <DEDUP_REMOVED lines=17> */
.L_x_223:
[----:B------:R-:W2:Y:S01]  /*a800*/  LDL R5, [R1+0x8] ;  /* 0x0000080001057983 */ /* 0x000ea20000100800 */
[----:B------:R-:W-:Y:S01]  /*a810*/  UMOV UR4, 0xffffffff ;  /* 0xffffffff00047882 */ /* 0x000fe20000000000 */
[----:B------:R-:W-:Y:S02]  /*a820*/  SHF.R.S32.HI R7, RZ, 0x1f, R6 ;  /* 0x0000001fff077819 */ /* 0x000fe40000011406 */
[----:B--2---:R-:W-:Y:S01]  /*a830*/  IADD3 R9, R5, -0x1, RZ ;  /* 0xffffffff05097810 */ /* 0x004fe20007ffe0ff */
[----:B------:R-:W-:Y:S06]  /*a840*/  BRA.DIV UR4, `(.L_x_170) ;  /* 0x0000002e04787947 */ /* 0x000fec000b800000 */
[----:B------:R-:W-:-:S13]  /*a850*/  ELECT P6, URZ, PT ;  /* 0x00000000003f782f */ /* 0x000fda00038c0000 */
.L_x_226:
        /* <DEDUP_REMOVED lines=8> */
[----:B--2---:R-:W-:-:S04]  /*a8e0*/  @P1 IMAD.HI.U32 R10, R9, R4, RZ ;  /* 0x00000004090a1227 */ /* 0x004fc800078e00ff */
[----:B------:R-:W-:Y:S01]  /*a8f0*/  IMAD.MOV.U32 R4, RZ, RZ, R9 ;  /* 0x000000ffff047224 */ /* 0x000fe200078e0009 */
        /* <DEDUP_REMOVED lines=12> */
.L_x_172:
[----:B--2---:R-:W2:Y:S01]  /*a9c0*/  S2R R10, SR_CgaCtaId ;  /* 0x00000000000a7919 */ /* 0x004ea20000008800 */
[----:B------:R-:W-:-:S04]  /*a9d0*/  MOV R5, 0x400 ;  /* 0x0000040000057802 */ /* 0x000fc80000000f00 */
[----:B--2---:R-:W-:-:S05]  /*a9e0*/  LEA R5, R10, R5, 0x18 ;  /* 0x000000050a057211 */ /* 0x004fca00078ec0ff */
[----:B------:R-:W-:Y:S01]  /*a9f0*/  IMAD R10, R16, 0x8, R5 ;  /* 0x00000008100a7824 */ /* 0x000fe200078e0205 */
[----:B------:R-:W-:-:S04]  /*aa00*/  SHF.L.U32 R5, R17, 0x1f, RZ ;  /* 0x0000001f11057819 */ /* 0x000fc800000006ff */
[----:B------:R-:W2:Y:S02]  /*aa10*/  SYNCS.PHASECHK.TRANS64.TRYWAIT P1, [R10+URZ+0x38840], R5 ;  /* 0x038840050a0075a7 */ /* 0x000ea4000802017f */
[----:B--2---:R-:W-:Y:S05]  /*aa20*/  @!P1 BRA `(.L_x_173) ;  /* 0x0000002c00209947 */ /* 0x004fea0003800000 */
.L_x_227:
        /* <DEDUP_REMOVED lines=11> */
.L_x_174:
[----:B------:R-:W3:Y:S01]  /*aae0*/  LDL R11, [R1+0x10] ;  /* 0x00001000010b7983 */ /* 0x000ee20000100800 */
[----:B--2---:R-:W-:Y:S01]  /*aaf0*/  MOV R5, 0x400 ;  /* 0x0000040000057802 */ /* 0x004fe20000000f00 */
[----:B------:R-:W2:Y:S01]  /*ab00*/  S2R R12, SR_CgaCtaId ;  /* 0x00000000000c7919 */ /* 0x000ea20000008800 */
[----:B------:R-:W-:Y:S01]  /*ab10*/  R2UR UR9, R10 ;  /* 0x000000000a0972ca */ /* 0x000fe200000e0000 */
[----:B------:R-:W-:Y:S01]  /*ab20*/  UIADD3 UR4, UP0, UR46, 0x370, URZ ;  /* 0x000003702e047890 */ /* 0x000fe2000ff1e03f */
[----:B------:R-:W-:Y:S02]  /*ab30*/  R2UR UR12, R0 ;  /* 0x00000000000c72ca */ /* 0x000fe400000e0000 */
[----:B-----5:R-:W-:Y:S01]  /*ab40*/  R2UR UR13, R4 ;  /* 0x00000000040d72ca */ /* 0x020fe200000e0000 */
[----:B------:R-:W-:Y:S01]  /*ab50*/  UIADD3.X UR5, URZ, UR47, URZ, UP0, !UPT ;  /* 0x0000002f3f057290 */ /* 0x000fe200087fe43f */
[----:B--2---:R-:W-:-:S05]  /*ab60*/  LEA R5, R12, R5, 0x18 ;  /* 0x000000050c057211 */ /* 0x004fca00078ec0ff */
[----:B------:R-:W-:-:S05]  /*ab70*/  IMAD R5, R16, 0x2000, R5 ;  /* 0x0000200010057824 */ /* 0x000fca00078e0205 */
[----:B------:R-:W-:Y:S01]  /*ab80*/  R2UR UR8, R5 ;  /* 0x00000000050872ca */ /* 0x000fe200000e0000 */
[----:B------:R-:W-:Y:S01]  /*ab90*/  UIADD3 UR9, UR9, 0x38830, URZ ;  /* 0x0003883009097890 */ /* 0x000fe2000fffe03f */
[----:B------:R-:W-:Y:S01]  /*aba0*/  UMOV UR6, 0x0 ;  /* 0x0000000000067882 */ /* 0x000fe20000000000 */
[----:B------:R-:W-:Y:S01]  /*abb0*/  UMOV UR7, 0x14f00000 ;  /* 0x14f0000000077882 */ /* 0x000fe20000000000 */
[----:B------:R-:W-:-:S09]  /*abc0*/  UMOV UR10, URZ ;  /* 0x0000003f000a7c82 */ /* 0x000fd20008000000 */
[----:B------:R-:W-:Y:S01]  /*abd0*/  UIADD3 UR8, UR8, 0x22400, URZ ;  /* 0x0002240008087890 */ /* 0x000fe2000fffe03f */
[----:B---3--:R-:W-:-:S13]  /*abe0*/  R2UR UR11, R11 ;  /* 0x000000000b0b72ca */ /* 0x008fda00000e0000 */
[----:B------:R-:W-:-:S09]  /*abf0*/  USHF.L.U32 UR11, UR11, 0x6, URZ ;  /* 0x000000060b0b7899 */ /* 0x000fd2000800063f */
[----:B------:R2:W-:Y:S02]  /*ac00*/  UTMALDG.4D [UR8], [UR4], desc[UR6] ;  /* 0x00000608040075b4 */ /* 0x0005e40008019000 */
[----:B--2---:R-:W-:Y:S01]  /*ac10*/  NOP ;  /* 0x0000000000007918 */ /* 0x004fe20000000000 */
.L_x_171:
[----:B------:R-:W2:Y:S01]  /*ac20*/  S2R R12, SR_CgaCtaId ;  /* 0x00000000000c7919 */ /* 0x000ea20000008800 */
[----:B------:R-:W-:Y:S05]  /*ac30*/  WARPSYNC.ALL ;  /* 0x0000000000007948 */ /* 0x000fea0003800000 */
[----:B------:R-:W-:Y:S01]  /*ac40*/  BAR.SYNC.DEFER_BLOCKING 0x8, 0xa0 ;  /* 0x0202800000007b1d */ /* 0x000fe20000010000 */
[----:B------:R-:W-:Y:S02]  /*ac50*/  ELECT P1, URZ, PT ;  /* 0x00000000003f782f */ /* 0x000fe40003820000 */
[----:B------:R-:W-:-:S03]  /*ac60*/  MOV R11, 0x400 ;  /* 0x00000400000b7802 */ /* 0x000fc60000000f00 */
[----:B------:R-:W-:Y:S01]  /*ac70*/  BSSY B0, `(.L_x_175) ;  /* 0x000004c000007945 */ /* 0x000fe20003800000 */
[----:B--2---:R-:W-:-:S07]  /*ac80*/  LEA R11, R12, R11, 0x18 ;  /* 0x0000000b0c0b7211 */ /* 0x004fce00078ec0ff */
[----:B------:R-:W-:Y:S05]  /*ac90*/  @!P1 BRA `(.L_x_176) ;  /* 0x0000000400249947 */ /* 0x000fea0003800000 */
[----:B------:R-:W-:Y:S01]  /*aca0*/  R2UR UR16, R11 ;  /* 0x000000000b1072ca */ /* 0x000fe200000e0000 */
[----:B------:R-:W-:Y:S01]  /*acb0*/  UIADD3 UR14, UP0, UR46, 0x270, URZ ;  /* 0x000002702e0e7890 */ /* 0x000fe2000ff1e03f */
[----:B------:R-:W-:Y:S01]  /*acc0*/  R2UR UR11, R8 ;  /* 0x00000000080b72ca */ /* 0x000fe200000e0000 */
[----:B------:R-:W-:Y:S01]  /*acd0*/  IMAD.MOV.U32 R5, RZ, RZ, 0x2000 ;  /* 0x00002000ff057424 */ /* 0x000fe200078e00ff */
[----:B------:R-:W-:Y:S01]  /*ace0*/  R2UR UR12, R19 ;  /* 0x00000000130c72ca */ /* 0x000fe200000e0000 */
[----:B------:R-:W-:Y:S01]  /*acf0*/  UIADD3.X UR15, URZ, UR47, URZ, UP0, !UPT ;  /* 0x0000002f3f0f7290 */ /* 0x000fe200087fe43f */
[----:B------:R-:W-:Y:S01]  /*ad00*/  R2UR UR13, R18 ;  /* 0x00000000120d72ca */ /* 0x000fe200000e0000 */
[----:B------:R-:W-:Y:S01]  /*ad10*/  UIADD3 UR4, UP0, UR46, 0x770, URZ ;  /* 0x000007702e047890 */ /* 0x000fe2000ff1e03f */
[----:B------:R2:W-:Y:S01]  /*ad20*/  SYNCS.ARRIVE.TRANS64 RZ, [R11+URZ+0x38800], R5 ;  /* 0x038800050bff79a7 */ /* 0x0005e2000800003f */
[----:B------:R-:W-:Y:S01]  /*ad30*/  UMOV UR6, 0x0 ;  /* 0x0000000000067882 */ /* 0x000fe20000000000 */
[----:B------:R-:W-:Y:S01]  /*ad40*/  UMOV UR7, 0x12f00000 ;  /* 0x12f0000000077882 */ /* 0x000fe20000000000 */
[----:B------:R-:W-:Y:S01]  /*ad50*/  UMOV UR10, URZ ;  /* 0x0000003f000a7c82 */ /* 0x000fe20008000000 */
[----:B------:R-:W-:Y:S01]  /*ad60*/  UIADD3.X UR5, URZ, UR47, URZ, UP0, !UPT ;  /* 0x0000002f3f057290 */ /* 0x000fe200087fe43f */
[----:B------:R-:W-:Y:S01]  /*ad70*/  MOV R8, UR54 ;  /* 0x0000003600087c02 */ /* 0x000fe20008000f00 */
[----:B------:R-:W-:-:S02]  /*ad80*/  UIADD3 UR8, UR16, 0x20400, URZ ;  /* 0x0002040010087890 */ /* 0x000fc4000fffe03f */
[----:B------:R-:W-:Y:S01]  /*ad90*/  UIADD3 UR9, UR16, 0x38800, URZ ;  /* 0x0003880010097890 */ /* 0x000fe2000fffe03f */
[----:B------:R-:W-:Y:S01]  /*ada0*/  R2UR UR54, R8 ;  /* 0x00000000083672ca */ /* 0x000fe200000e0000 */
[----:B------:R-:W-:Y:S01]  /*adb0*/  UIADD3 UR48, UR16, 0x28400, URZ ;  /* 0x0002840010307890 */ /* 0x000fe2000fffe03f */
[----:B--2---:R-:W-:Y:S01]  /*adc0*/  MOV R5, 0x10000 ;  /* 0x0001000000057802 */ /* 0x004fe20000000f00 */
[----:B------:R-:W-:Y:S01]  /*add0*/  UMOV UR50, 0xc0 ;  /* 0x000000c000327882 */ /* 0x000fe20000000000 */
[----:B------:R-:W-:Y:S01]  /*ade0*/  UMOV UR51, UR11 ;  /* 0x0000000b00337c82 */ /* 0x000fe20008000000 */
[----:B------:R-:W-:Y:S01]  /*adf0*/  MOV R10, UR50 ;  /* 0x00000032000a7c02 */ /* 0x000fe20008000f00 */
[----:B------:R-:W-:Y:S01]  /*ae00*/  UMOV UR50, 0x40 ;  /* 0x0000004000327882 */ /* 0x000fe20000000000 */
[----:B------:R-:W-:Y:S01]  /*ae10*/  UMOV UR52, UR12 ;  /* 0x0000000c00347c82 */ /* 0x000fe20008000000 */
[----:B------:R2:W-:Y:S01]  /*ae20*/  UTMALDG.4D [UR8], [UR14], desc[UR6] ;  /* 0x000006080e0075b4 */ /* 0x0005e20008019000 */
[----:B------:R3:W-:Y:S01]  /*ae30*/  SYNCS.ARRIVE.TRANS64 RZ, [R11+URZ+0x38810], R5 ;  /* 0x038810050bff79a7 */ /* 0x0007e2000800003f */
[----:B------:R-:W-:Y:S01]  /*ae40*/  UMOV UR53, UR13 ;  /* 0x0000000d00357c82 */ /* 0x000fe20008000000 */
[----:B------:R-:W-:-:S02]  /*ae50*/  UIADD3 UR56, UR16, 0x2a400, URZ ;  /* 0x0002a40010387890 */ /* 0x000fc4000fffe03f */
[----:B------:R-:W-:Y:S02]  /*ae60*/  UIADD3 UR40, UR16, 0x2e400, URZ ;  /* 0x0002e40010287890 */ /* 0x000fe4000fffe03f */
[----:B------:R-:W-:Y:S02]  /*ae70*/  UIADD3 UR32, UR16, 0x30400, URZ ;  /* 0x0003040010207890 */ /* 0x000fe4000fffe03f */
[----:B------:R-:W-:Y:S01]  /*ae80*/  UIADD3 UR24, UR16, 0x32400, URZ ;  /* 0x0003240010187890 */ /* 0x000fe2000fffe03f */
[----:B------:R-:W-:Y:S01]  /*ae90*/  UMOV UR58, 0x80 ;  /* 0x00000080003a7882 */ /* 0x000fe20000000000 */
[----:B------:R-:W-:Y:S01]  /*aea0*/  UMOV UR59, UR11 ;  /* 0x0000000b003b7c82 */ /* 0x000fe20008000000 */
[----:B------:R-:W-:Y:S01]  /*aeb0*/  UMOV UR60, UR12 ;  /* 0x0000000c003c7c82 */ /* 0x000fe20008000000 */
[----:B------:R-:W-:Y:S01]  /*aec0*/  UMOV UR61, UR13 ;  /* 0x0000000d003d7c82 */ /* 0x000fe20008000000 */
        /* <DEDUP_REMOVED lines=11> */
[----:B--2---:R-:W-:Y:S01]  /*af80*/  UIADD3 UR8, UR16, 0x26400, URZ ;  /* 0x0002640010087890 */ /* 0x004fe2000fffe03f */
[----:B---3--:R-:W-:Y:S01]  /*af90*/  MOV R5, UR55 ;  /* 0x0000003700057c02 */ /* 0x008fe20008000f00 */
[----:B------:R-:W-:Y:S01]  /*afa0*/  UIADD3 UR9, UR16, 0x38810, URZ ;  /* 0x0003881010097890 */ /* 0x000fe2000fffe03f */
[----:B------:R-:W-:Y:S01]  /*afb0*/  UMOV UR29, UR13 ;  /* 0x0000000d001d7c82 */ /* 0x000fe20008000000 */
[----:B------:R-:W-:Y:S01]  /*afc0*/  UMOV UR18, 0x1c0 ;  /* 0x000001c000127882 */ /* 0x000fe20000000000 */
[----:B------:R-:W-:Y:S01]  /*afd0*/  UMOV UR19, UR11 ;  /* 0x0000000b00137c82 */ /* 0x000fe20008000000 */
[----:B------:R-:W-:Y:S01]  /*afe0*/  UMOV UR20, UR12 ;  /* 0x0000000c00147c82 */ /* 0x000fe20008000000 */
[----:B------:R-:W-:-:S02]  /*aff0*/  UMOV UR21, UR13 ;  /* 0x0000000d00157c82 */ /* 0x000fc40008000000 */
[----:B------:R-:W-:Y:S01]  /*b000*/  UMOV UR49, UR9 ;  /* 0x0000000900317c82 */ /* 0x000fe20008000000 */
[----:B------:R-:W-:Y:S01]  /*b010*/  UMOV UR57, UR9 ;  /* 0x0000000900397c82 */ /* 0x000fe20008000000 */
[----:B------:R-:W-:Y:S01]  /*b020*/  UTMALDG.4D [UR8], [UR4], desc[UR6] ;  /* 0x00000608040075b4 */ /* 0x000fe20008019000 */
[----:B------:R-:W-:Y:S01]  /*b030*/  UMOV UR41, UR9 ;  /* 0x0000000900297c82 */ /* 0x000fe20008000000 */
[----:B------:R-:W-:Y:S01]  /*b040*/  UMOV UR33, UR9 ;  /* 0x0000000900217c82 */ /* 0x000fe20008000000 */
[----:B------:R-:W-:Y:S01]  /*b050*/  UMOV UR25, UR9 ;  /* 0x0000000900197c82 */ /* 0x000fe20008000000 */
[----:B------:R-:W-:Y:S01]  /*b060*/  UMOV UR17, UR9 ;  /* 0x0000000900117c82 */ /* 0x000fe20008000000 */
[----:B------:R-:W-:Y:S01]  /*b070*/  R2UR UR55, R5 ;  /* 0x00000000053772ca */ /* 0x000fe200000e0000 */
[----:B------:R2:W-:Y:S01]  /*b080*/  UTMALDG.4D [UR48], [UR4], desc[UR6] ;  /* 0x00000630040075b4 */ /* 0x0005e20008019000 */
[----:B------:R3:W-:Y:S01]  /*b090*/  UTMALDG.4D [UR56], [UR4], desc[UR6] ;  /* 0x00000638040075b4 */ /* 0x0007e20008019000 */
[----:B--2---:R-:W-:Y:S01]  /*b0a0*/  R2UR UR50, R10 ;  /* 0x000000000a3272ca */ /* 0x004fe200000e0000 */
[----:B------:R-:W-:-:S02]  /*b0b0*/  UIADD3 UR48, UR16, 0x2c400, URZ ;  /* 0x0002c40010307890 */ /* 0x000fc4000fffe03f */
[----:B------:R-:W-:-:S10]  /*b0c0*/  UIADD3 UR16, UR16, 0x34400, URZ ;  /* 0x0003440010107890 */ /* 0x000fd4000fffe03f */
[----:B------:R3:W-:Y:S01]  /*b0d0*/  UTMALDG.4D [UR48], [UR4], desc[UR6] ;  /* 0x00000630040075b4 */ /* 0x0007e20008019000 */
[----:B------:R3:W-:Y:S01]  /*b0e0*/  UTMALDG.4D [UR40], [UR4], desc[UR6] ;  /* 0x00000628040075b4 */ /* 0x0007e20008019000 */
[----:B------:R3:W-:Y:S01]  /*b0f0*/  UTMALDG.4D [UR32], [UR4], desc[UR6] ;  /* 0x00000620040075b4 */ /* 0x0007e20008019000 */
[----:B------:R3:W-:Y:S01]  /*b100*/  UTMALDG.4D [UR24], [UR4], desc[UR6] ;  /* 0x00000618040075b4 */ /* 0x0007e20008019000 */
[----:B------:R3:W-:Y:S02]  /*b110*/  UTMALDG.4D [UR16], [UR4], desc[UR6] ;  /* 0x00000610040075b4 */ /* 0x0007e40008019000 */
[----:B---3--:R-:W-:Y:S01]  /*b120*/  NOP ;  /* 0x0000000000007918 */ /* 0x008fe20000000000 */
.L_x_176:
[----:B------:R-:W-:Y:S05]  /*b130*/  BSYNC B0 ;  /* 0x0000000000007941 */ /* 0x000fea0003800000 */
.L_x_175:
[----:B------:R-:W2:Y:S01]  /*b140*/  LDL R5, [R1+0x18] ;  /* 0x0000180001057983 */ /* 0x000ea20000100800 */
[----:B------:R-:W-:Y:S01]  /*b150*/  ULDC.64 UR38, c[0x0][0x408] ;  /* 0x0001020000267ab9 */ /* 0x000fe20000000a00 */
[----:B------:R-:W-:Y:S01]  /*b160*/  BSSY B0, `(.L_x_177) ;  /* 0x0000005000007945 */ /* 0x000fe20003800000 */
[----:B--2---:R-:W-:-:S04]  /*b170*/  LOP3.LUT R5, R5, 0x1, RZ, 0xc, !PT ;  /* 0x0000000105057812 */ /* 0x004fc800078e0cff */
[----:B------:R-:W-:-:S04]  /*b180*/  SHF.L.U32 R5, R5, 0x1f, RZ ;  /* 0x0000001f05057819 */ /* 0x000fc800000006ff */
[----:B------:R-:W2:Y:S02]  /*b190*/  SYNCS.PHASECHK.TRANS64.TRYWAIT P1, [R11+URZ+0x38820], R5 ;  /* 0x038820050b0075a7 */ /* 0x000ea4000802017f */
[----:B--2---:R-:W-:Y:S05]  /*b1a0*/  @!P1 BRA `(.L_x_178) ;  /* 0x0000002400549947 */ /* 0x004fea0003800000 */
.L_x_228:
[----:B------:R-:W-:Y:S05]  /*b1b0*/  BSYNC B0 ;  /* 0x0000000000007941 */ /* 0x000fea0003800000 */
.L_x_177:
[----:B------:R-:W-:Y:S04]  /*b1c0*/  BSSY B0, `(.L_x_179) ;  /* 0x000004b000007945 */ /* 0x000fe80003800000 */
[----:B------:R-:W-:Y:S05]  /*b1d0*/  @!P6 BRA `(.L_x_180) ;  /* 0x000000040024e947 */ /* 0x000fea0003800000 */
[----:B------:R-:W3:Y:S01]  /*b1e0*/  S2R R11, SR_CgaCtaId ;  /* 0x00000000000b7919 */ /* 0x000ee20000008800 */
[----:B--2---:R-:W-:Y:S01]  /*b1f0*/  MOV R8, 0x400 ;  /* 0x0000040000087802 */ /* 0x004fe20000000f00 */
[----:B------:R-:W2:Y:S03]  /*b200*/  S2R R10, SR_TID.X ;  /* 0x00000000000a7919 */ /* 0x000ea60000002100 */
[----:B---3--:R-:W-:Y:S02]  /*b210*/  LEA R8, R11, R8, 0x18 ;  /* 0x000000080b087211 */ /* 0x008fe400078ec0ff */
[----:B--2---:R-:W-:-:S03]  /*b220*/  LOP3.LUT R10, R10, 0x7f, RZ, 0xc0, !PT ;  /* 0x0000007f0a0a7812 */ /* 0x004fc600078ec0ff */
[----:B------:R-:W-:Y:S01]  /*b230*/  IMAD R5, R16, 0x8, R8 ;  /* 0x0000000810057824 */ /* 0x000fe200078e0208 */
[----:B------:R-:W-:Y:S02]  /*b240*/  SHF.L.U32 R8, R17, 0x1f, RZ ;  /* 0x0000001f11087819 */ /* 0x000fe400000006ff */
[----:B------:R-:W-:Y:S02]  /*b250*/  ISETP.NE.AND P2, PT, R10, RZ, PT ;  /* 0x000000ff0a00720c */ /* 0x000fe40003f45270 */
[----:B------:R-:W2:Y:S02]  /*b260*/  SYNCS.PHASECHK.TRANS64.TRYWAIT P1, [R5+URZ+0x38860], R8 ;  /* 0x03886008050075a7 */ /* 0x000ea4000802017f */
[----:B--2---:R-:W-:Y:S09]  /*b270*/  @!P1 BRA `(.L_x_181) ;  /* 0x0000002400409947 */ /* 0x004ff20003800000 */
.L_x_229:
        /* <DEDUP_REMOVED lines=8> */
.L_x_182:
[----:B--2---:R-:W2:Y:S01]  /*b300*/  LDL R8, [R1+0x10] ;  /* 0x0000100001087983 */ /* 0x004ea20000100800 */
[----:B------:R-:W-:Y:S01]  /*b310*/  MOV R10, 0x400 ;  /* 0x00000400000a7802 */ /* 0x000fe20000000f00 */
[----:B------:R-:W3:Y:S01]  /*b320*/  S2R R11, SR_CgaCtaId ;  /* 0x00000000000b7919 */ /* 0x000ee20000008800 */
[----:B------:R-:W-:Y:S01]  /*b330*/  R2UR UR9, R5 ;  /* 0x00000000050972ca */ /* 0x000fe200000e0000 */
[----:B------:R-:W-:Y:S01]  /*b340*/  UIADD3 UR4, UP0, UR46, 0x470, URZ ;  /* 0x000004702e047890 */ /* 0x000fe2000ff1e03f */
[----:B------:R-:W-:Y:S02]  /*b350*/  R2UR UR12, R0 ;  /* 0x00000000000c72ca */ /* 0x000fe400000e0000 */
[----:B------:R-:W-:Y:S01]  /*b360*/  R2UR UR13, R4 ;  /* 0x00000000040d72ca */ /* 0x000fe200000e0000 */
[----:B------:R-:W-:Y:S01]  /*b370*/  UIADD3.X UR5, URZ, UR47, URZ, UP0, !UPT ;  /* 0x0000002f3f057290 */ /* 0x000fe200087fe43f */
[----:B---3--:R-:W-:-:S04]  /*b380*/  LEA R10, R11, R10, 0x18 ;  /* 0x0000000a0b0a7211 */ /* 0x008fc800078ec0ff */
        /* <DEDUP_REMOVED lines=15> */
[----:B--2---:R-:W-:-:S13]  /*b480*/  R2UR UR11, R8 ;  /* 0x00000000080b72ca */ /* 0x004fda00000e0000 */
[----:B------:R-:W-:-:S09]  /*b490*/  USHF.L.U32 UR11, UR11, 0x6, URZ ;  /* 0x000000060b0b7899 */ /* 0x000fd2000800063f */
        /* <DEDUP_REMOVED lines=15> */
[----:B------:R-:W-:-:S02]  /*b590*/  UMOV UR10, UR21 ;  /* 0x00000015000a7c82 */ /* 0x000fc40008000000 */
[----:B------:R2:W-:Y:S01]  /*b5a0*/  UTMALDG.4D [UR8], [UR4], desc[UR6] ;  /* 0x00000608040075b4 */ /* 0x0005e20008019000 */
        /* <DEDUP_REMOVED lines=12> */
.L_x_180:
[----:B------:R-:W-:Y:S05]  /*b670*/  BSYNC B0 ;  /* 0x0000000000007941 */ /* 0x000fea0003800000 */
.L_x_179:
[----:B--2---:R-:W2:Y:S01]  /*b680*/  LDL.LU R5, [R1+0x14] ;  /* 0x0000140001057983 */ /* 0x004ea20000300800 */
[----:B------:R-:W-:-:S05]  /*b690*/  VIADD R16, R16, 0x1 ;  /* 0x0000000110107836 */ /* 0x000fca0000000000 */
        /* <DEDUP_REMOVED lines=10> */
[----:B------:R-:W-:-:S05]  /*b740*/  VIADDMNMX R10, R10, R5, 0xffffffff, !PT ;  /* 0xffffffff0a0a7446 */ /* 0x000fca0007800105 */
[----:B------:R-:W-:-:S05]  /*b750*/  IMAD.IADD R5, R11, 0x1, R10 ;  /* 0x000000010b057824 */ /* 0x000fca00078e020a */
        /* <DEDUP_REMOVED lines=12> */
[----:B------:R-:W-:Y:S01]  /*b820*/  @P1 SHF.R.U32.HI R4, RZ, R5, R11 ;  /* 0x00000005ff041219 */ /* 0x000fe2000001160b */
[----:B------:R-:W-:-:S04]  /*b830*/  IMAD R11, R7, UR4, RZ ;  /* 0x00000004070b7c24 */ /* 0x000fc8000f8e02ff */
[----:B------:R-:W-:Y:S02]  /*b840*/  IMAD.MOV R5, RZ, RZ, -R4 ;  /* 0x000000ffff057224 */ /* 0x000fe400078e0a04 */
[----:B------:R-:W-:Y:S02]  /*b850*/  IMAD R11, R6, UR5, R11 ;  /* 0x00000005060b7c24 */ /* 0x000fe4000f8e020b */
[----:B------:R-:W-:Y:S01]  /*b860*/  IMAD R8, R12, R5, R8 ;  /* 0x000000050c087224 */ /* 0x000fe200078e0208 */
[----:B------:R-:W-:-:S03]  /*b870*/  SHF.R.S32.HI R5, RZ, 0x1f, R4 ;  /* 0x0000001fff057819 */ /* 0x000fc60000011404 */
[----:B------:R-:W-:-:S04]  /*b880*/  IMAD.WIDE.U32 R4, R6, UR4, R4 ;  /* 0x0000000406047c25 */ /* 0x000fc8000f8e0004 */
[----:B------:R-:W-:Y:S01]  /*b890*/  IMAD.IADD R11, R11, 0x1, R5 ;  /* 0x000000010b0b7824 */ /* 0x000fe200078e0205 */
[----:B------:R-:W-:-:S04]  /*b8a0*/  LEA R2, P1, R4, R2, 0x2 ;  /* 0x0000000204027211 */ /* 0x000fc800078210ff */
[----:B------:R-:W-:-:S05]  /*b8b0*/  LEA.HI.X R3, R4, R3, R11, 0x2, P1 ;  /* 0x0000000304037211 */ /* 0x000fca00008f140b */
[----:B------:R2:W5:Y:S04]  /*b8c0*/  LDG.E R4, desc[UR54][R2.64] ;  /* 0x0000003602047981 */ /* 0x000568000c1e1900 */
.L_x_187:
        /* <DEDUP_REMOVED lines=10> */
.L_x_230:
[----:B------:R-:W-:Y:S05]  /*b970*/  @P1 BRA `(.L_x_189) ;  /* 0x00000000001c1947 */ /* 0x000fea0003800000 */
[----:B------:R-:W3:Y:S01]  /*b980*/  S2R R11, SR_TID.X ;  /* 0x00000000000b7919 */ /* 0x000ee20000002100 */
[----:B------:R-:W-:-:S04]  /*b990*/  IMAD.MOV.U32 R5, RZ, RZ, 0x2000 ;  /* 0x00002000ff057424 */ /* 0x000fc800078e00ff */
[----:B------:R4:W-:Y:S01]  /*b9a0*/  SYNCS.ARRIVE.TRANS64 RZ, [R2+URZ+0x38830], R5 ;  /* 0x0388300502ff79a7 */ /* 0x0009e2000800003f */
[----:B---3--:R-:W-:-:S04]  /*b9b0*/  LOP3.LUT R11, R11, 0x1f, RZ, 0xc0, !PT ;  /* 0x0000001f0b0b7812 */ /* 0x008fc800078ec0ff */
[----:B------:R-:W-:-:S13]  /*b9c0*/  ISETP.NE.AND P2, PT, R11, RZ, PT ;  /* 0x000000ff0b00720c */ /* 0x000fda0003f45270 */
[----:B----4-:R-:W-:Y:S05]  /*b9d0*/  @!P2 BRA `(.L_x_189) ;  /* 0x000000000004a947 */ /* 0x010fea0003800000 */
[----:B------:R-:W-:Y:S01]  /*b9e0*/  BPT.TRAP 0x1 ;  /* 0x000000040000795c */ /* 0x000fe20000300000 */
.L_x_189:
        /* <DEDUP_REMOVED lines=20> */
.L_x_231:
[----:B------:R-:W-:Y:S05]  /*bb30*/  @P1 BRA `(.L_x_191) ;  /* 0x00000000001c1947 */ /* 0x000fea0003800000 */
[----:B------:R-:W4:Y:S01]  /*bb40*/  S2R R5, SR_TID.X ;  /* 0x0000000000057919 */ /* 0x000f220000002100 */
[----:B--23--:R-:W-:-:S04]  /*bb50*/  IMAD.MOV.U32 R3, RZ, RZ, 0x10000 ;  /* 0x00010000ff037424 */ /* 0x00cfc800078e00ff */
[----:B------:R2:W-:Y:S01]  /*bb60*/  SYNCS.ARRIVE.TRANS64 RZ, [R2+URZ+0x38850], R3 ;  /* 0x0388500302ff79a7 */ /* 0x0005e2000800003f */
[----:B----4-:R-:W-:-:S04]  /*bb70*/  LOP3.LUT R5, R5, 0x1f, RZ, 0xc0, !PT ;  /* 0x0000001f05057812 */ /* 0x010fc800078ec0ff */
[----:B------:R-:W-:-:S13]  /*bb80*/  ISETP.NE.AND P1, PT, R5, RZ, PT ;  /* 0x000000ff0500720c */ /* 0x000fda0003f25270 */
[----:B--2---:R-:W-:Y:S05]  /*bb90*/  @!P1 BRA `(.L_x_191) ;  /* 0x0000000000049947 */ /* 0x004fea0003800000 */
[----:B------:R-:W-:Y:S01]  /*bba0*/  BPT.TRAP 0x1 ;  /* 0x000000040000795c */ /* 0x000fe20000300000 */
.L_x_191:
        /* <DEDUP_REMOVED lines=53> */
.L_x_186:
[----:B------:R-:W-:Y:S05]  /*bf00*/  BSYNC B0 ;  /* 0x0000000000007941 */ /* 0x000fea0003800000 */
.L_x_185:
[----:B------:R-:W2:Y:S01]  /*bf10*/  LDL.LU R3, [R1+0x8] ;  /* 0x0000080001037983 */ /* 0x000ea20000300800 */
[----:B------:R-:W-:-:S04]  /*bf20*/  IADD3 R16, R16, 0x1, RZ ;  /* 0x0000000110107810 */ /* 0x000fc80007ffe0ff */
[----:B------:R-:W-:-:S04]  /*bf30*/  ISETP.NE.AND P1, PT, R16, 0x2, PT ;  /* 0x000000021000780c */ /* 0x000fc80003f25270 */
[----:B------:R-:W-:Y:S02]  /*bf40*/  SEL R2, RZ, 0x1, P1 ;  /* 0x00000001ff027807 */ /* 0x000fe40000800000 */
[----:B------:R-:W-:Y:S02]  /*bf50*/  SEL R16, R16, RZ, P1 ;  /* 0x000000ff10107207 */ /* 0x000fe40000800000 */
[----:B------:R-:W-:Y:S01]  /*bf60*/  LOP3.LUT R17, R17, R2, RZ, 0x3c, !PT ;  /* 0x0000000211117212 */ /* 0x000fe200078e3cff */
[----:B--2---:R-:W-:-:S07]  /*bf70*/  VIADD R8, R3, 0xfffffffd ;  /* 0xfffffffd03087836 */ /* 0x004fce0000000000 */
.L_x_184:
[----:B------:R-:W-:Y:S01]  /*bf80*/  IMAD.MOV R10, RZ, RZ, -R10 ;  /* 0x000000ffff0a7224 */ /* 0x000fe200078e0a0a */
[----:B------:R-:W-:Y:S04]  /*bf90*/  BSSY B0, `(.L_x_183) ;  /* 0x0000102000007945 */ /* 0x000fe80003800000 */
[----:B------:R-:W-:-:S13]  /*bfa0*/  ISETP.NE.AND P1, PT, R9, R10, PT ;  /* 0x0000000a0900720c */ /* 0x000fda0003f25270 */
[----:B------:R-:W-:Y:S05]  /*bfb0*/  @!P1 BRA `(.L_x_192) ;  /* 0x0000000c00fc9947 */ /* 0x000fea0003800000 */
.L_x_207:
[----:B------:R-:W-:Y:S04]  /*bfc0*/  BSSY B1, `(.L_x_193) ;  /* 0x0000078000017945 */ /* 0x000fe80003800000 */
[----:B------:R-:W-:Y:S05]  /*bfd0*/  @!P6 BRA `(.L_x_194) ;  /* 0x0000000400d8e947 */ /* 0x000fea0003800000 */
[----:B-1----:R-:W-:Y:S01]  /*bfe0*/  MOV R9, R8 ;  /* 0x0000000800097202 */ /* 0x002fe20000000f00 */
[----:B------:R-:W-:Y:S06]  /*bff0*/  @!P0 BRA `(.L_x_195) ;  /* 0x0000000000448947 */ /* 0x000fec0003800000 */
[----:B------:R-:W1:Y:S01]  /*c000*/  LDC R9, c[0x0][0x41c] ;  /* 0x00010700ff097b82 */ /* 0x000e620000000800 */
[----:B------:R-:W-:-:S04]  /*c010*/  IMAD R11, R7, UR38, RZ ;  /* 0x00000026070b7c24 */ /* 0x000fc8000f8e02ff */
[----:B------:R-:W-:Y:S01]  /*c020*/  IMAD R10, R6, UR39, R11 ;  /* 0x00000027060a7c24 */ /* 0x000fe2000f8e020b */
[----:B-1----:R-:W-:-:S13]  /*c030*/  ISETP.NE.AND P1, PT, R9, 0x1, PT ;  /* 0x000000010900780c */ /* 0x002fda0003f25270 */
[----:B------:R-:W1:Y:S02]  /*c040*/  @P1 LDC.64 R2, c[0x0][0x420] ;  /* 0x00010800ff021b82 */ /* 0x000e640000000a00 */
[----:B-1----:R-:W-:-:S04]  /*c050*/  @P1 IMAD.HI.U32 R4, R8, R2, RZ ;  /* 0x0000000208041227 */ /* 0x002fc800078e00ff */
[----:B------:R-:W-:Y:S01]  /*c060*/  IMAD.MOV.U32 R2, RZ, RZ, R8 ;  /* 0x000000ffff027224 */ /* 0x000fe200078e0008 */
[----:B------:R-:W-:Y:S02]  /*c070*/  @P1 SHF.R.U32.HI R2, RZ, R3, R4 ;  /* 0x00000003ff021219 */ /* 0x000fe40000011604 */
[----:B------:R-:W1:Y:S03]  /*c080*/  LDC.64 R4, c[0x0][0x3f8] ;  /* 0x0000fe00ff047b82 */ /* 0x000e660000000a00 */
[----:B------:R-:W-:-:S04]  /*c090*/  IMAD.MOV R3, RZ, RZ, -R2 ;  /* 0x000000ffff037224 */ /* 0x000fc800078e0a02 */
[----:B------:R-:W-:Y:S01]  /*c0a0*/  IMAD R9, R9, R3, R8 ;  /* 0x0000000309097224 */ /* 0x000fe200078e0208 */
[----:B------:R-:W-:-:S03]  /*c0b0*/  SHF.R.S32.HI R3, RZ, 0x1f, R2 ;  /* 0x0000001fff037819 */ /* 0x000fc60000011402 */
[----:B------:R-:W-:-:S05]  /*c0c0*/  IMAD.WIDE.U32 R2, R6, UR38, R2 ;  /* 0x0000002606027c25 */ /* 0x000fca000f8e0002 */
[----:B------:R-:W-:Y:S02]  /*c0d0*/  IADD3 R10, R10, R3, RZ ;  /* 0x000000030a0a7210 */ /* 0x000fe40007ffe0ff */
[----:B-1----:R-:W-:-:S04]  /*c0e0*/  LEA R4, P1, R2, R4, 0x2 ;  /* 0x0000000402047211 */ /* 0x002fc800078210ff */
[----:B------:R-:W-:-:S05]  /*c0f0*/  LEA.HI.X R5, R2, R5, R10, 0x2, P1 ;  /* 0x0000000502057211 */ /* 0x000fca00008f140a */
[----:B------:R1:W5:Y:S04]  /*c100*/  LDG.E R4, desc[UR54][R4.64] ;  /* 0x0000003604047981 */ /* 0x000368000c1e1900 */
.L_x_195:
[----:B------:R-:W2:Y:S01]  /*c110*/  S2R R3, SR_CgaCtaId ;  /* 0x0000000000037919 */ /* 0x000ea20000008800 */
[----:B------:R-:W-:Y:S01]  /*c120*/  MOV R2, 0x400 ;  /* 0x0000040000027802 */ /* 0x000fe20000000f00 */
[----:B-1----:R-:W1:Y:S03]  /*c130*/  S2R R5, SR_TID.X ;  /* 0x0000000000057919 */ /* 0x002e660000002100 */
[----:B--2---:R-:W-:Y:S02]  /*c140*/  LEA R2, R3, R2, 0x18 ;  /* 0x0000000203027211 */ /* 0x004fe400078ec0ff */
[----:B------:R-:W-:Y:S02]  /*c150*/  SHF.L.U32 R3, R17, 0x1f, RZ ;  /* 0x0000001f11037819 */ /* 0x000fe400000006ff */
[----:B-1----:R-:W-:Y:S01]  /*c160*/  LOP3.LUT R5, R5, 0x7f, RZ, 0xc0, !PT ;  /* 0x0000007f05057812 */ /* 0x002fe200078ec0ff */
[----:B------:R-:W-:-:S03]  /*c170*/  IMAD R2, R16, 0x8, R2 ;  /* 0x0000000810027824 */ /* 0x000fc600078e0202 */
[----:B------:R-:W-:Y:S01]  /*c180*/  ISETP.NE.AND P1, PT, R5, RZ, PT ;  /* 0x000000ff0500720c */ /* 0x000fe20003f25270 */
[----:B------:R-:W1:Y:S02]  /*c190*/  SYNCS.PHASECHK.TRANS64.TRYWAIT P2, [R2+URZ+0x38840], R3 ;  /* 0x03884003020075a7 */ /* 0x000e64000804017f */
[----:B-1----:R-:W-:Y:S10]  /*c1a0*/  @!P2 BRA `(.L_x_196) ;  /* 0x0000001400b0a947 */ /* 0x002ff40003800000 */
.L_x_232:
        /* <DEDUP_REMOVED lines=8> */
.L_x_197:
        /* <DEDUP_REMOVED lines=13> */
[----:B------:R-:W-:Y:S01]  /*c300*/  R2UR UR8, R5 ;  /* 0x00000000050872ca */ /* 0x000fe200000e0000 */
[----:B------:R-:W-:-:S05]  /*c310*/  IMAD.SHL.U32 R5, R9, 0x40, RZ ;  /* 0x0000004009057824 */ /* 0x000fca00078e00ff */
[----:B------:R-:W-:-:S07]  /*c320*/  R2UR UR11, R5 ;  /* 0x00000000050b72ca */ /* 0x000fce00000e0000 */
[----:B------:R-:W-:-:S09]  /*c330*/  UIADD3 UR8, UR8, 0x22400, URZ ;  /* 0x0002240008087890 */ /* 0x000fd2000fffe03f */
[----:B------:R2:W-:Y:S01]  /*c340*/  UTMALDG.4D [UR8], [UR4], desc[UR6] ;  /* 0x00000608040075b4 */ /* 0x0005e20008019000 */
[----:B------:R-:W3:Y:S02]  /*c350*/  SYNCS.PHASECHK.TRANS64.TRYWAIT P2, [R2+URZ+0x38860], R3 ;  /* 0x03886003020075a7 */ /* 0x000ee4000804017f */
[----:B--23--:R-:W-:Y:S05]  /*c360*/  @!P2 BRA `(.L_x_198) ;  /* 0x000000140054a947 */ /* 0x00cfea0003800000 */
.L_x_233:
        /* <DEDUP_REMOVED lines=8> */
.L_x_199:
        /* <DEDUP_REMOVED lines=53> */
.L_x_194:
[----:B------:R-:W-:Y:S05]  /*c740*/  BSYNC B1 ;  /* 0x0000000000017941 */ /* 0x000fea0003800000 */
.L_x_193:
[----:B-1----:R-:W-:Y:S01]  /*c750*/  VIADD R9, R16, 0x1 ;  /* 0x0000000110097836 */ /* 0x002fe20000000000 */
[----:B------:R-:W-:Y:S04]  /*c760*/  BSSY B1, `(.L_x_200) ;  /* 0x000007c000017945 */ /* 0x000fe80003800000 */
        /* <DEDUP_REMOVED lines=8> */
[----:B------:R-:W-:-:S04]  /*c7f0*/  IMAD R11, R7, UR38, RZ ;  /* 0x00000026070b7c24 */ /* 0x000fc8000f8e02ff */
[----:B------:R-:W-:Y:S01]  /*c800*/  IMAD R11, R6, UR39, R11 ;  /* 0x00000027060b7c24 */ /* 0x000fe2000f8e020b */
[----:B-1----:R-:W-:-:S13]  /*c810*/  ISETP.NE.AND P1, PT, R5, 0x1, PT ;  /* 0x000000010500780c */ /* 0x002fda0003f25270 */
[----:B------:R-:W1:Y:S02]  /*c820*/  @P1 LDC.64 R2, c[0x0][0x420] ;  /* 0x00010800ff021b82 */ /* 0x000e640000000a00 */
[----:B-1----:R-:W-:Y:S01]  /*c830*/  @P1 IMAD.HI.U32 R4, R10, R2, RZ ;  /* 0x000000020a041227 */ /* 0x002fe200078e00ff */
[----:B------:R-:W-:-:S04]  /*c840*/  MOV R2, R10 ;  /* 0x0000000a00027202 */ /* 0x000fc80000000f00 */
[----:B------:R-:W-:-:S05]  /*c850*/  @P1 SHF.R.U32.HI R2, RZ, R3, R4 ;  /* 0x00000003ff021219 */ /* 0x000fca0000011604 */
[----:B------:R-:W-:-:S04]  /*c860*/  IMAD.MOV R3, RZ, RZ, -R2 ;  /* 0x000000ffff037224 */ /* 0x000fc800078e0a02 */
        /* <DEDUP_REMOVED lines=8> */
.L_x_202:
[----:B------:R-:W2:Y:S01]  /*c8f0*/  S2R R3, SR_CgaCtaId ;  /* 0x0000000000037919 */ /* 0x000ea20000008800 */
[----:B------:R-:W-:Y:S01]  /*c900*/  MOV R2, 0x400 ;  /* 0x0000040000027802 */ /* 0x000fe20000000f00 */
[----:B-1----:R-:W1:Y:S03]  /*c910*/  S2R R5, SR_TID.X ;  /* 0x0000000000057919 */ /* 0x002e660000002100 */
[----:B--2---:R-:W-:Y:S02]  /*c920*/  LEA R2, R3, R2, 0x18 ;  /* 0x0000000203027211 */ /* 0x004fe400078ec0ff */
[----:B------:R-:W-:Y:S02]  /*c930*/  SHF.L.U32 R3, R17, 0x1f, RZ ;  /* 0x0000001f11037819 */ /* 0x000fe400000006ff */
[----:B------:R-:W-:Y:S02]  /*c940*/  LEA R2, R9, R2, 0x3 ;  /* 0x0000000209027211 */ /* 0x000fe400078e18ff */
[----:B-1----:R-:W-:-:S02]  /*c950*/  LOP3.LUT R5, R5, 0x7f, RZ, 0xc0, !PT ;  /* 0x0000007f05057812 */ /* 0x002fc400078ec0ff */
[----:B------:R-:W1:Y:S02]  /*c960*/  SYNCS.PHASECHK.TRANS64.TRYWAIT P2, [R2+URZ+0x38840], R3 ;  /* 0x03884003020075a7 */ /* 0x000e64000804017f */
[----:B------:R-:W-:Y:S01]  /*c970*/  ISETP.NE.AND P1, PT, R5, RZ, PT ;  /* 0x000000ff0500720c */ /* 0x000fe20003f25270 */
[----:B-1----:R-:W-:-:S12]  /*c980*/  @!P2 BRA `(.L_x_203) ;  /* 0x0000000c00e0a947 */ /* 0x002fd80003800000 */
.L_x_234:
        /* <DEDUP_REMOVED lines=8> */
.L_x_204:
        /* <DEDUP_REMOVED lines=20> */
.L_x_235:
        /* <DEDUP_REMOVED lines=8> */
.L_x_206:
        /* <DEDUP_REMOVED lines=53> */
.L_x_201:
[----:B------:R-:W-:Y:S05]  /*cf20*/  BSYNC B1 ;  /* 0x0000000000017941 */ /* 0x000fea0003800000 */
.L_x_200:
[C---:B------:R-:W-:Y:S01]  /*cf30*/  ISETP.GT.AND P2, PT, R8.reuse, 0x1, PT ;  /* 0x000000010800780c */ /* 0x040fe20003f44270 */
[----:B------:R-:W-:Y:S01]  /*cf40*/  VIADD R8, R8, 0xfffffffe ;  /* 0xfffffffe08087836 */ /* 0x000fe20000000000 */
[----:B------:R-:W-:-:S04]  /*cf50*/  IADD3 R9, R9, 0x1, RZ ;  /* 0x0000000109097810 */ /* 0x000fc80007ffe0ff */
[----:B------:R-:W-:-:S04]  /*cf60*/  ISETP.NE.AND P1, PT, R9, 0x2, PT ;  /* 0x000000020900780c */ /* 0x000fc80003f25270 */
[----:B------:R-:W-:Y:S02]  /*cf70*/  SEL R2, RZ, 0x1, P1 ;  /* 0x00000001ff027807 */ /* 0x000fe40000800000 */
[----:B------:R-:W-:Y:S02]  /*cf80*/  SEL R16, R9, RZ, P1 ;  /* 0x000000ff09107207 */ /* 0x000fe40000800000 */
[----:B------:R-:W-:Y:S01]  /*cf90*/  LOP3.LUT R17, R17, R2, RZ, 0x3c, !PT ;  /* 0x0000000211117212 */ /* 0x000fe200078e3cff */
[----:B------:R-:W-:Y:S06]  /*cfa0*/  @P2 BRA `(.L_x_207) ;  /* 0xfffffff000042947 */ /* 0x000fec000383ffff */
.L_x_192:
[----:B------:R-:W-:Y:S05]  /*cfb0*/  BSYNC B0 ;  /* 0x0000000000007941 */ /* 0x000fea0003800000 */
.L_x_183:
[----:B------:R-:W2:Y:S04]  /*cfc0*/  LDL R3, [R1+0x1c] ;  /* 0x00001c0001037983 */ /* 0x000ea80000100800 */
[----:B------:R-:W3:Y:S04]  /*cfd0*/  LDL.LU R2, [R1+0xc] ;  /* 0x00000c0001027983 */ /* 0x000ee80000300800 */
[----:B------:R-:W4:Y:S01]  /*cfe0*/  LDL.LU R0, [R1+0x18] ;  /* 0x0000180001007983 */ /* 0x000f220000300800 */
[----:B--2---:R-:W-:Y:S02]  /*cff0*/  R2UR UR4, R3 ;  /* 0x00000000030472ca */ /* 0x004fe400000e0000 */
[----:B----4-:R-:W-:-:S11]  /*d000*/  IADD3 R0, R0, 0x1, RZ ;  /* 0x0000000100007810 */ /* 0x010fd60007ffe0ff */
[----:B---3--:R-:W-:Y:S01]  /*d010*/  VIADD R2, R2, UR4 ;  /* 0x0000000402027c36 */ /* 0x008fe20008000000 */
[----:B------:R-:W-:-:S04]  /*d020*/  ULDC UR4, c[0x0][0xea4] ;  /* 0x0003a90000047ab9 */ /* 0x000fc80000000800 */
[----:B------:R3:W-:Y:S01]  /*d030*/  STL [R1+0xc], R2 ;  /* 0x00000c0201007387 */ /* 0x0007e20000100800 */
[----:B------:R-:W-:-:S03]  /*d040*/  ISETP.GE.AND P0, PT, R2, UR4, PT ;  /* 0x0000000402007c0c */ /* 0x000fc6000bf06270 */
[----:B------:R3:W-:Y:S10]  /*d050*/  STL [R1+0x18], R0 ;  /* 0x0000180001007387 */ /* 0x0007f40000100800 */
[----:B---3--:R-:W-:Y:S05]  /*d060*/  @!P0 BRA `(.L_x_208) ;  /* 0xffffffcc00c88947 */ /* 0x008fea000383ffff */
[----:B------:R-:W-:-:S07]  /*d070*/  LOP3.LUT R2, R0, 0x1, RZ, 0xc, !PT ;  /* 0x0000000100027812 */ /* 0x000fce00078e0cff */
.L_x_164:
[----:B------:R-:W2:Y:S01]  /*d080*/  S2R R3, SR_CgaCtaId ;  /* 0x0000000000037919 */ /* 0x000ea20000008800 */
[----:B------:R-:W-:Y:S01]  /*d090*/  MOV R0, 0x400 ;  /* 0x0000040000007802 */ /* 0x000fe20000000f00 */
[----:B------:R-:W-:Y:S03]  /*d0a0*/  BSSY B0, `(.L_x_209) ;  /* 0x0000005000007945 */ /* 0x000fe60003800000 */
[----:B--2---:R-:W-:Y:S02]  /*d0b0*/  LEA R0, R3, R0, 0x18 ;  /* 0x0000000003007211 */ /* 0x004fe400078ec0ff */
[----:B------:R-:W-:-:S04]  /*d0c0*/  SHF.L.U32 R3, R2, 0x1f, RZ ;  /* 0x0000001f02037819 */ /* 0x000fc800000006ff */
[----:B------:R-:W2:Y:S02]  /*d0d0*/  SYNCS.PHASECHK.TRANS64.TRYWAIT P0, [R0+URZ+0x38820], R3 ;  /* 0x03882003000075a7 */ /* 0x000ea4000800017f */
[----:B--2---:R-:W-:Y:S05]  /*d0e0*/  @!P0 BRA `(.L_x_210) ;  /* 0x0000000800308947 */ /* 0x004fea0003800000 */
.L_x_236:
[----:B------:R-:W-:Y:S05]  /*d0f0*/  BSYNC B0 ;  /* 0x0000000000007941 */ /* 0x000fea0003800000 */
.L_x_209:
[----:B------:R-:W-:-:S03]  /*d100*/  UMOV UR4, 0xffffffff ;  /* 0xffffffff00047882 */ /* 0x000fc60000000000 */
[----:B------:R-:W-:Y:S05]  /*d110*/  BRA.DIV UR4, `(.L_x_211) ;  /* 0x0000000a04387947 */ /* 0x000fea000b800000 */
[----:B------:R-:W3:Y:S02]  /*d120*/  S2R R2, SR_TID.X ;  /* 0x0000000000027919 */ /* 0x000ee40000002100 */
[----:B---3--:R-:W-:-:S04]  /*d130*/  SHF.R.U32.HI R2, RZ, 0x5, R2 ;  /* 0x00000005ff027819 */ /* 0x008fc80000011602 */
[----:B------:R-:W-:-:S05]  /*d140*/  LOP3.LUT R2, R2, 0x3, RZ, 0xc0, !PT ;  /* 0x0000000302027812 */ /* 0x000fca00078ec0ff */
[----:B------:R3:W4:Y:S02]  /*d150*/  SHFL.IDX PT, R14, R2, RZ, 0x1f ;  /* 0x00001fff020e7589 */ /* 0x00072400000e0000 */
.L_x_239:
[----:B----4-:R-:W-:Y:S01]  /*d160*/  ISETP.NE.AND P0, PT, R14, RZ, PT ;  /* 0x000000ff0e00720c */ /* 0x010fe20003f05270 */
[----:B------:R-:W-:-:S12]  /*d170*/  BSSY B0, `(.L_x_212) ;  /* 0x000001d000007945 */ /* 0x000fd80003800000 */
[----:B------:R-:W-:Y:S05]  /*d180*/  @P0 BRA `(.L_x_213) ;  /* 0x00000000006c0947 */ /* 0x000fea0003800000 */
[----:B------:R-:W-:-:S03]  /*d190*/  UMOV UR4, 0xffffffff ;  /* 0xffffffff00047882 */ /* 0x000fc60000000000 */
[----:B------:R-:W-:Y:S05]  /*d1a0*/  BRA.DIV UR4, `(.L_x_214) ;  /* 0x0000000a04487947 */ /* 0x000fea000b800000 */
[----:B------:R-:W-:-:S13]  /*d1b0*/  ELECT P6, URZ, PT ;  /* 0x00000000003f782f */ /* 0x000fda00038c0000 */
.L_x_242:
[----:B------:R-:W-:Y:S05]  /*d1c0*/  @!P6 BRA `(.L_x_213) ;  /* 0x00000000005ce947 */ /* 0x000fea0003800000 */
[----:B--2---:R-:W-:Y:S01]  /*d1d0*/  VIADD R3, R0, 0x38840 ;  /* 0x0003884000037836 */ /* 0x004fe20000000000 */
[----:B------:R-:W-:Y:S02]  /*d1e0*/  SHF.L.U32 R5, R17, 0x1f, RZ ;  /* 0x0000001f11057819 */ /* 0x000fe400000006ff */
[C---:B---3--:R-:W-:Y:S01]  /*d1f0*/  IADD3 R2, R16.reuse, 0x1, RZ ;  /* 0x0000000110027810 */ /* 0x048fe20007ffe0ff */
[----:B------:R-:W-:-:S03]  /*d200*/  IMAD R6, R16, 0x8, R3 ;  /* 0x0000000810067824 */ /* 0x000fc600078e0203 */
[----:B------:R-:W-:Y:S01]  /*d210*/  ISETP.NE.AND P1, PT, R2, 0x2, PT ;  /* 0x000000020200780c */ /* 0x000fe20003f25270 */
[----:B------:R-:W2:Y:S03]  /*d220*/  SYNCS.PHASECHK.TRANS64.TRYWAIT P0, [R6+URZ], R5 ;  /* 0x00000005060075a7 */ /* 0x000ea6000800017f */
[----:B------:R-:W-:-:S04]  /*d230*/  SEL R4, RZ, 0x1, P1 ;  /* 0x00000001ff047807 */ /* 0x000fc80000800000 */
[----:B------:R-:W-:Y:S02]  /*d240*/  LOP3.LUT R17, R17, R4, RZ, 0x3c, !PT ;  /* 0x0000000411117212 */ /* 0x000fe400078e3cff */
[----:B------:R-:W-:Y:S02]  /*d250*/  SEL R4, R2, RZ, P1 ;  /* 0x000000ff02047207 */ /* 0x000fe40000800000 */
[----:B------:R-:W-:-:S03]  /*d260*/  SHF.L.U32 R2, R17, 0x1f, RZ ;  /* 0x0000001f11027819 */ /* 0x000fc600000006ff */
[----:B------:R-:W-:Y:S01]  /*d270*/  IMAD R7, R4, 0x8, R3 ;  /* 0x0000000804077824 */ /* 0x000fe200078e0203 */
[----:B--2---:R-:W-:Y:S06]  /*d280*/  @!P0 BRA `(.L_x_215) ;  /* 0x0000000800308947 */ /* 0x004fec0003800000 */
.L_x_243:
[----:B------:R-:W3:Y:S01]  /*d290*/  SYNCS.PHASECHK.TRANS64.TRYWAIT P0, [R7+URZ], R2 ;  /* 0x00000002070075a7 */ /* 0x000ee2000800017f */
[----:B------:R-:W-:-:S05]  /*d2a0*/  VIADD R3, R0, 0x38860 ;  /* 0x0003886000037836 */ /* 0x000fca0000000000 */
[----:B------:R-:W-:Y:S01]  /*d2b0*/  LEA R16, R16, R3, 0x3 ;  /* 0x0000000310107211 */ /* 0x000fe200078e18ff */
[----:B---3--:R-:W-:Y:S06]  /*d2c0*/  @!P0 BRA `(.L_x_216) ;  /* 0x0000000800348947 */ /* 0x008fec0003800000 */
.L_x_244:
[----:B------:R-:W4:Y:S02]  /*d2d0*/  SYNCS.PHASECHK.TRANS64.TRYWAIT P0, [R16+URZ], R5 ;  /* 0x00000005100075a7 */ /* 0x000f24000800017f */
[----:B----4-:R-:W-:Y:S05]  /*d2e0*/  @!P0 BRA `(.L_x_217) ;  /* 0x0000000800408947 */ /* 0x010fea0003800000 */
.L_x_245:
[----:B------:R-:W-:-:S07]  /*d2f0*/  IMAD R3, R4, 0x8, R3 ;  /* 0x0000000804037824 */ /* 0x000fce00078e0203 */
.L_x_218:
[----:B------:R1:W1:Y:S02]  /*d300*/  SYNCS.PHASECHK.TRANS64.TRYWAIT P0, [R3+URZ], R2 ;  /* 0x00000002030075a7 */ /* 0x000264000800017f */
[----:B-1----:R-:W-:Y:S05]  /*d310*/  @!P0 NANOSLEEP.SYNCS 0x989680 ;  /* 0x009896800000895d */ /* 0x002fea0003900000 */
[----:B------:R-:W1:Y:S02]  /*d320*/  @!P0 SYNCS.PHASECHK.TRANS64 P0, [R3+URZ], R2 ;  /* 0x00000002030085a7 */ /* 0x000e64000800007f */
[----:B-1----:R-:W-:Y:S05]  /*d330*/  @!P0 BRA `(.L_x_218) ;  /* 0xfffffffc00f08947 */ /* 0x002fea000383ffff */
.L_x_213:
[----:B------:R-:W-:Y:S05]  /*d340*/  BSYNC B0 ;  /* 0x0000000000007941 */ /* 0x000fea0003800000 */
.L_x_212:
[----:B------:R-:W-:Y:S05]  /*d350*/  EXIT ;  /* 0x000000000000794d */ /* 0x000fea0003800000 */
.L_x_140:
[----:B-1----:R-:W-:-:S04]  /*d360*/  IMAD.U32 R3, RZ, RZ, UR42 ;  /* 0x0000002aff037e24 */ /* 0x002fc8000f8e00ff */
[----:B------:R1:W2:Y:S03]  /*d370*/  SYNCS.PHASECHK.TRANS64.TRYWAIT P1, [R3+URZ+0x38800], R0 ;  /* 0x03880000030075a7 */ /* 0x0002a6000802017f */
[----:B--2---:R-:W-:Y:S05]  /*d380*/  @!P1 NANOSLEEP.SYNCS 0x989680 ;  /* 0x009896800000995d */ /* 0x004fea0003900000 */
[----:B------:R-:W2:Y:S02]  /*d390*/  @!P1 SYNCS.PHASECHK.TRANS64 P1, [R3+URZ+0x38800], R0 ;  /* 0x03880000030095a7 */ /* 0x000ea4000802007f */
[----:B--2---:R-:W-:Y:S05]  /*d3a0*/  @!P1 BRA `(.L_x_140) ;  /* 0xfffffffc00ec9947 */ /* 0x004fea000383ffff */
[----:B------:R-:W-:Y:S05]  /*d3b0*/  BRA `(.L_x_219) ;  /* 0xffffff5400947947 */ /* 0x000fea000383ffff */
.L_x_144:
[----:B---3--:R3:W4:Y:S02]  /*d3c0*/  SYNCS.PHASECHK.TRANS64.TRYWAIT P1, [R8+URZ+0x38830], R9 ;  /* 0x03883009080075a7 */ /* 0x008724000802017f */
[----:B----4-:R-:W-:Y:S05]  /*d3d0*/  @!P1 NANOSLEEP.SYNCS 0x989680 ;  /* 0x009896800000995d */ /* 0x010fea0003900000 */
[----:B------:R-:W4:Y:S02]  /*d3e0*/  @!P1 SYNCS.PHASECHK.TRANS64 P1, [R8+URZ+0x38830], R9 ;  /* 0x03883009080095a7 */ /* 0x000f24000802007f */
[----:B----4-:R-:W-:Y:S05]  /*d3f0*/  @!P1 BRA `(.L_x_144) ;  /* 0xfffffffc00f09947 */ /* 0x010fea000383ffff */
[----:B------:R-:W-:Y:S05]  /*d400*/  BRA `(.L_x_143) ;  /* 0xffffff5400a87947 */ /* 0x000fea000383ffff */
.L_x_145:
[----:B-1----:R-:W-:-:S04]  /*d410*/  MOV R3, UR42 ;  /* 0x0000002a00037c02 */ /* 0x002fc80008000f00 */
[----:B------:R1:W4:Y:S03]  /*d420*/  SYNCS.PHASECHK.TRANS64.TRYWAIT P1, [R3+URZ+0x38810], R0 ;  /* 0x03881000030075a7 */ /* 0x000326000802017f */
[----:B----4-:R-:W-:Y:S05]  /*d430*/  @!P1 NANOSLEEP.SYNCS 0x989680 ;  /* 0x009896800000995d */ /* 0x010fea0003900000 */
[----:B------:R-:W4:Y:S02]  /*d440*/  @!P1 SYNCS.PHASECHK.TRANS64 P1, [R3+URZ+0x38810], R0 ;  /* 0x03881000030095a7 */ /* 0x000f24000802007f */
[----:B----4-:R-:W-:Y:S05]  /*d450*/  @!P1 BRA `(.L_x_145) ;  /* 0xfffffffc00ec9947 */ /* 0x010fea000383ffff */
[----:B------:R-:W-:Y:S05]  /*d460*/  BRA `(.L_x_220) ;  /* 0xffffff5800307947 */ /* 0x000fea000383ffff */
.L_x_149:
[----:B------:R1:W1:Y:S02]  /*d470*/  SYNCS.PHASECHK.TRANS64.TRYWAIT P1, [R8+URZ+0x38850], R9 ;  /* 0x03885009080075a7 */ /* 0x000264000802017f */
[----:B-1----:R-:W-:Y:S05]  /*d480*/  @!P1 NANOSLEEP.SYNCS 0x989680 ;  /* 0x009896800000995d */ /* 0x002fea0003900000 */
[----:B------:R-:W1:Y:S02]  /*d490*/  @!P1 SYNCS.PHASECHK.TRANS64 P1, [R8+URZ+0x38850], R9 ;  /* 0x03885009080095a7 */ /* 0x000e64000802007f */
[----:B-1----:R-:W-:Y:S05]  /*d4a0*/  @!P1 BRA `(.L_x_149) ;  /* 0xfffffffc00f09947 */ /* 0x002fea000383ffff */
[----:B------:R-:W-:Y:S05]  /*d4b0*/  BRA `(.L_x_148) ;  /* 0xffffff5800647947 */ /* 0x000fea000383ffff */
.L_x_154:
[----:B--2---:R2:W3:Y:S02]  /*d4c0*/  SYNCS.PHASECHK.TRANS64.TRYWAIT P3, [R11+URZ+0x38830], R0 ;  /* 0x038830000b0075a7 */ /* 0x0044e4000806017f */
[----:B---3--:R-:W-:Y:S05]  /*d4d0*/  @!P3 NANOSLEEP.SYNCS 0x989680 ;  /* 0x009896800000b95d */ /* 0x008fea0003900000 */
[----:B------:R-:W3:Y:S02]  /*d4e0*/  @!P3 SYNCS.PHASECHK.TRANS64 P3, [R11+URZ+0x38830], R0 ;  /* 0x038830000b00b5a7 */ /* 0x000ee4000806007f */
[----:B---3--:R-:W-:Y:S05]  /*d4f0*/  @!P3 BRA `(.L_x_154) ;  /* 0xfffffffc00f0b947 */ /* 0x008fea000383ffff */
[----:B------:R-:W-:Y:S05]  /*d500*/  BRA `(.L_x_153) ;  /* 0xffffff7c00e47947 */ /* 0x000fea000383ffff */
.L_x_158:
[----:B----4-:R4:W1:Y:S02]  /*d510*/  SYNCS.PHASECHK.TRANS64.TRYWAIT P3, [R11+URZ+0x38850], R0 ;  /* 0x038850000b0075a7 */ /* 0x010864000806017f */
[----:B-1----:R-:W-:Y:S05]  /*d520*/  @!P3 NANOSLEEP.SYNCS 0x989680 ;  /* 0x009896800000b95d */ /* 0x002fea0003900000 */
[----:B------:R-:W1:Y:S02]  /*d530*/  @!P3 SYNCS.PHASECHK.TRANS64 P3, [R11+URZ+0x38850], R0 ;  /* 0x038850000b00b5a7 */ /* 0x000e64000806007f */
[----:B-1----:R-:W-:Y:S05]  /*d540*/  @!P3 BRA `(.L_x_158) ;  /* 0xfffffffc00f0b947 */ /* 0x002fea000383ffff */
[----:B------:R-:W-:Y:S05]  /*d550*/  BRA `(.L_x_157) ;  /* 0xffffff8000607947 */ /* 0x000fea000383ffff */
.L_x_169:
[----:B------:R-:W1:Y:S01]  /*d560*/  S2R R5, SR_TID.X ;  /* 0x0000000000057919 */ /* 0x000e620000002100 */
[----:B------:R-:W-:Y:S01]  /*d570*/  BSSY B0, `(.L_x_221) ;  /* 0x000000a000007945 */ /* 0x000fe20003800000 */
[----:B------:R-:W-:Y:S01]  /*d580*/  IMAD.MOV.U32 R12, RZ, RZ, RZ ;  /* 0x000000ffff0c7224 */ /* 0x000fe200078e00ff */
[----:B------:R-:W-:Y:S01]  /*d590*/  MOV R11, 0x1f ;  /* 0x0000001f000b7802 */ /* 0x000fe20000000f00 */
[----:B------:R-:W-:Y:S01]  /*d5a0*/  IMAD.MOV.U32 R15, RZ, RZ, -0x1 ;  /* 0xffffffffff0f7424 */ /* 0x000fe200078e00ff */
[----:B-1----:R-:W-:-:S04]  /*d5b0*/  SHF.R.U32.HI R5, RZ, 0x5, R5 ;  /* 0x00000005ff057819 */ /* 0x002fc80000011605 */
[----:B------:R-:W-:-:S05]  /*d5c0*/  LOP3.LUT R5, R5, 0x3, RZ, 0xc0, !PT ;  /* 0x0000000305057812 */ /* 0x000fca00078ec0ff */
[----:B------:R-:W-:-:S07]  /*d5d0*/  IMAD.MOV.U32 R13, RZ, RZ, R5 ;  /* 0x000000ffff0d7224 */ /* 0x000fce00078e0005 */
[----:B------:R-:W-:Y:S05]  /*d5e0*/  WARPSYNC.COLLECTIVE R15, `(.L_x_222) ;  /* 0x000000000f087348 */ /* 0x000fea0003c00000 */
[----:B------:R1:W2:Y:S02]  /*d5f0*/  SHFL.IDX P6, R14, R13, R12, R11 ;  /* 0x0000000c0d0e7389 */ /* 0x0002a400000c000b */
[----:B-12---:R-:W-:Y:S01]  /*d600*/  ENDCOLLECTIVE ;  /* 0x000000000000791b */ /* 0x006fe20003800000 */
.L_x_222:
[----:B------:R-:W-:Y:S05]  /*d610*/  BSYNC B0 ;  /* 0x0000000000007941 */ /* 0x000fea0003800000 */
.L_x_221:
[----:B------:R-:W-:Y:S05]  /*d620*/  BRA `(.L_x_223) ;  /* 0xffffffd000747947 */ /* 0x000fea000383ffff */
.L_x_170:
[----:B------:R-:W-:Y:S01]  /*d630*/  BSSY B0, `(.L_x_224) ;  /* 0x0000006000007945 */ /* 0x000fe20003800000 */
[----:B------:R-:W-:-:S07]  /*d640*/  IMAD.MOV.U32 R15, RZ, RZ, -0x1 ;  /* 0xffffffffff0f7424 */ /* 0x000fce00078e00ff */
[----:B------:R-:W-:Y:S05]  /*d650*/  WARPSYNC.COLLECTIVE R15, `(.L_x_225) ;  /* 0x000000000f0c7348 */ /* 0x000fea0003c00000 */
[----:B------:R-:W-:Y:S02]  /*d660*/  ELECT P6, UR62, PT ;  /* 0x00000000003e782f */ /* 0x000fe400038c0000 */
[----:B------:R-:W-:Y:S01]  /*d670*/  MOV R14, UR62 ;  /* 0x0000003e000e7c02 */ /* 0x000fe20008000f00 */
[----:B------:R-:W-:Y:S10]  /*d680*/  ENDCOLLECTIVE ;  /* 0x000000000000791b */ /* 0x000ff40003800000 */
.L_x_225:
[----:B------:R-:W-:Y:S05]  /*d690*/  BSYNC B0 ;  /* 0x0000000000007941 */ /* 0x000fea0003800000 */
.L_x_224:
[----:B------:R-:W-:Y:S05]  /*d6a0*/  BRA `(.L_x_226) ;  /* 0xffffffd0006c7947 */ /* 0x000fea000383ffff */
.L_x_173:
[----:B--2---:R2:W3:Y:S02]  /*d6b0*/  SYNCS.PHASECHK.TRANS64.TRYWAIT P1, [R10+URZ+0x38840], R5 ;  /* 0x038840050a0075a7 */ /* 0x0044e4000802017f */
[----:B---3--:R-:W-:Y:S05]  /*d6c0*/  @!P1 NANOSLEEP.SYNCS 0x989680 ;  /* 0x009896800000995d */ /* 0x008fea0003900000 */
[----:B------:R-:W3:Y:S02]  /*d6d0*/  @!P1 SYNCS.PHASECHK.TRANS64 P1, [R10+URZ+0x38840], R5 ;  /* 0x038840050a0095a7 */ /* 0x000ee4000802007f */
[----:B---3--:R-:W-:Y:S05]  /*d6e0*/  @!P1 BRA `(.L_x_173) ;  /* 0xfffffffc00f09947 */ /* 0x008fea000383ffff */
[----:B------:R-:W-:Y:S05]  /*d6f0*/  BRA `(.L_x_227) ;  /* 0xffffffd000cc7947 */ /* 0x000fea000383ffff */
.L_x_178:
        /* <DEDUP_REMOVED lines=8> */
.L_x_181:
[----:B--2---:R2:W3:Y:S02]  /*d780*/  SYNCS.PHASECHK.TRANS64.TRYWAIT P1, [R5+URZ+0x38860], R8 ;  /* 0x03886008050075a7 */ /* 0x0044e4000802017f */
[----:B---3--:R-:W-:Y:S05]  /*d790*/  @!P1 NANOSLEEP.SYNCS 0x989680 ;  /* 0x009896800000995d */ /* 0x008fea0003900000 */
[----:B------:R-:W3:Y:S02]  /*d7a0*/  @!P1 SYNCS.PHASECHK.TRANS64 P1, [R5+URZ+0x38860], R8 ;  /* 0x03886008050095a7 */ /* 0x000ee4000802007f */
[----:B---3--:R-:W-:Y:S05]  /*d7b0*/  @!P1 BRA `(.L_x_181) ;  /* 0xfffffffc00f09947 */ /* 0x008fea000383ffff */
[----:B------:R-:W-:Y:S05]  /*d7c0*/  BRA `(.L_x_229) ;  /* 0xffffffd800ac7947 */ /* 0x000fea000383ffff */
.L_x_188:
[----:B--2---:R2:W3:Y:S02]  /*d7d0*/  SYNCS.PHASECHK.TRANS64.TRYWAIT P2, [R2+URZ+0x38840], R3 ;  /* 0x03884003020075a7 */ /* 0x0044e4000804017f */
[----:B---3--:R-:W-:Y:S05]  /*d7e0*/  @!P2 NANOSLEEP.SYNCS 0x989680 ;  /* 0x009896800000a95d */ /* 0x008fea0003900000 */
[----:B------:R-:W3:Y:S02]  /*d7f0*/  @!P2 SYNCS.PHASECHK.TRANS64 P2, [R2+URZ+0x38840], R3 ;  /* 0x038840030200a5a7 */ /* 0x000ee4000804007f */
[----:B---3--:R-:W-:Y:S05]  /*d800*/  @!P2 BRA `(.L_x_188) ;  /* 0xfffffffc00f0a947 */ /* 0x008fea000383ffff */
[----:B------:R-:W-:Y:S05]  /*d810*/  BRA `(.L_x_230) ;  /* 0xffffffe000547947 */ /* 0x000fea000383ffff */
.L_x_190:
[----:B---3--:R3:W4:Y:S02]  /*d820*/  SYNCS.PHASECHK.TRANS64.TRYWAIT P2, [R2+URZ+0x38860], R3 ;  /* 0x03886003020075a7 */ /* 0x008724000804017f */
[----:B----4-:R-:W-:Y:S05]  /*d830*/  @!P2 NANOSLEEP.SYNCS 0x989680 ;  /* 0x009896800000a95d */ /* 0x010fea0003900000 */
[----:B------:R-:W4:Y:S02]  /*d840*/  @!P2 SYNCS.PHASECHK.TRANS64 P2, [R2+URZ+0x38860], R3 ;  /* 0x038860030200a5a7 */ /* 0x000f24000804007f */
[----:B----4-:R-:W-:Y:S05]  /*d850*/  @!P2 BRA `(.L_x_190) ;  /* 0xfffffffc00f0a947 */ /* 0x010fea000383ffff */
[----:B------:R-:W-:Y:S05]  /*d860*/  BRA `(.L_x_231) ;  /* 0xffffffe000b07947 */ /* 0x000fea000383ffff */
.L_x_196:
[----:B-1----:R1:W2:Y:S02]  /*d870*/  SYNCS.PHASECHK.TRANS64.TRYWAIT P2, [R2+URZ+0x38840], R3 ;  /* 0x03884003020075a7 */ /* 0x0022a4000804017f */
[----:B--2---:R-:W-:Y:S05]  /*d880*/  @!P2 NANOSLEEP.SYNCS 0x989680 ;  /* 0x009896800000a95d */ /* 0x004fea0003900000 */
[----:B------:R-:W2:Y:S02]  /*d890*/  @!P2 SYNCS.PHASECHK.TRANS64 P2, [R2+URZ+0x38840], R3 ;  /* 0x038840030200a5a7 */ /* 0x000ea4000804007f */
[----:B--2---:R-:W-:Y:S05]  /*d8a0*/  @!P2 BRA `(.L_x_196) ;  /* 0xfffffffc00f0a947 */ /* 0x004fea000383ffff */
[----:B------:R-:W-:Y:S05]  /*d8b0*/  BRA `(.L_x_232) ;  /* 0xffffffe8003c7947 */ /* 0x000fea000383ffff */
.L_x_198:
[----:B--2---:R2:W3:Y:S02]  /*d8c0*/  SYNCS.PHASECHK.TRANS64.TRYWAIT P2, [R2+URZ+0x38860], R3 ;  /* 0x03886003020075a7 */ /* 0x0044e4000804017f */
[----:B---3--:R-:W-:Y:S05]  /*d8d0*/  @!P2 NANOSLEEP.SYNCS 0x989680 ;  /* 0x009896800000a95d */ /* 0x008fea0003900000 */
[----:B------:R-:W3:Y:S02]  /*d8e0*/  @!P2 SYNCS.PHASECHK.TRANS64 P2, [R2+URZ+0x38860], R3 ;  /* 0x038860030200a5a7 */ /* 0x000ee4000804007f */
[----:B---3--:R-:W-:Y:S05]  /*d8f0*/  @!P2 BRA `(.L_x_198) ;  /* 0xfffffffc00f0a947 */ /* 0x008fea000383ffff */
[----:B------:R-:W-:Y:S05]  /*d900*/  BRA `(.L_x_233) ;  /* 0xffffffe800987947 */ /* 0x000fea000383ffff */
.L_x_203:
[----:B-1----:R1:W2:Y:S02]  /*d910*/  SYNCS.PHASECHK.TRANS64.TRYWAIT P2, [R2+URZ+0x38840], R3 ;  /* 0x03884003020075a7 */ /* 0x0022a4000804017f */
[----:B--2---:R-:W-:Y:S05]  /*d920*/  @!P2 NANOSLEEP.SYNCS 0x989680 ;  /* 0x009896800000a95d */ /* 0x004fea0003900000 */
[----:B------:R-:W2:Y:S02]  /*d930*/  @!P2 SYNCS.PHASECHK.TRANS64 P2, [R2+URZ+0x38840], R3 ;  /* 0x038840030200a5a7 */ /* 0x000ea4000804007f */
[----:B--2---:R-:W-:Y:S05]  /*d940*/  @!P2 BRA `(.L_x_203) ;  /* 0xfffffffc00f0a947 */ /* 0x004fea000383ffff */
[----:B------:R-:W-:Y:S05]  /*d950*/  BRA `(.L_x_234) ;  /* 0xfffffff0000c7947 */ /* 0x000fea000383ffff */
.L_x_205:
[----:B--2---:R2:W3:Y:S02]  /*d960*/  SYNCS.PHASECHK.TRANS64.TRYWAIT P2, [R2+URZ+0x38860], R3 ;  /* 0x03886003020075a7 */ /* 0x0044e4000804017f */
[----:B---3--:R-:W-:Y:S05]  /*d970*/  @!P2 NANOSLEEP.SYNCS 0x989680 ;  /* 0x009896800000a95d */ /* 0x008fea0003900000 */
[----:B------:R-:W3:Y:S02]  /*d980*/  @!P2 SYNCS.PHASECHK.TRANS64 P2, [R2+URZ+0x38860], R3 ;  /* 0x038860030200a5a7 */ /* 0x000ee4000804007f */
[----:B---3--:R-:W-:Y:S05]  /*d990*/  @!P2 BRA `(.L_x_205) ;  /* 0xfffffffc00f0a947 */ /* 0x008fea000383ffff */
[----:B------:R-:W-:Y:S05]  /*d9a0*/  BRA `(.L_x_235) ;  /* 0xfffffff000687947 */ /* 0x000fea000383ffff */
.L_x_210:
[----:B--2---:R2:W3:Y:S02]  /*d9b0*/  SYNCS.PHASECHK.TRANS64.TRYWAIT P0, [R0+URZ+0x38820], R3 ;  /* 0x03882003000075a7 */ /* 0x0044e4000800017f */
[----:B---3--:R-:W-:Y:S05]  /*d9c0*/  @!P0 NANOSLEEP.SYNCS 0x989680 ;  /* 0x009896800000895d */ /* 0x008fea0003900000 */
[----:B------:R-:W3:Y:S02]  /*d9d0*/  @!P0 SYNCS.PHASECHK.TRANS64 P0, [R0+URZ+0x38820], R3 ;  /* 0x03882003000085a7 */ /* 0x000ee4000800007f */
[----:B---3--:R-:W-:Y:S05]  /*d9e0*/  @!P0 BRA `(.L_x_210) ;  /* 0xfffffffc00f08947 */ /* 0x008fea000383ffff */
[----:B------:R-:W-:Y:S05]  /*d9f0*/  BRA `(.L_x_236) ;  /* 0xfffffff400bc7947 */ /* 0x000fea000383ffff */
.L_x_211:
[----:B------:R-:W3:Y:S01]  /*da00*/  S2R R2, SR_TID.X ;  /* 0x0000000000027919 */ /* 0x000ee20000002100 */
[----:B------:R-:W-:Y:S01]  /*da10*/  BSSY B0, `(.L_x_237) ;  /* 0x000000a000007945 */ /* 0x000fe20003800000 */
[----:B------:R-:W-:Y:S01]  /*da20*/  IMAD.MOV.U32 R12, RZ, RZ, RZ ;  /* 0x000000ffff0c7224 */ /* 0x000fe200078e00ff */
[----:B------:R-:W-:Y:S01]  /*da30*/  MOV R15, 0xffffffff ;  /* 0xffffffff000f7802 */ /* 0x000fe20000000f00 */
[----:B------:R-:W-:Y:S01]  /*da40*/  IMAD.MOV.U32 R11, RZ, RZ, 0x1f ;  /* 0x0000001fff0b7424 */ /* 0x000fe200078e00ff */
[----:B---3--:R-:W-:-:S04]  /*da50*/  SHF.R.U32.HI R2, RZ, 0x5, R2 ;  /* 0x00000005ff027819 */ /* 0x008fc80000011602 */
[----:B------:R-:W-:-:S04]  /*da60*/  LOP3.LUT R2, R2, 0x3, RZ, 0xc0, !PT ;  /* 0x0000000302027812 */ /* 0x000fc800078ec0ff */
[----:B------:R-:W-:-:S07]  /*da70*/  MOV R13, R2 ;  /* 0x00000002000d7202 */ /* 0x000fce0000000f00 */
[----:B-12---:R-:W-:Y:S05]  /*da80*/  WARPSYNC.COLLECTIVE R15, `(.L_x_238) ;  /* 0x000000000f087348 */ /* 0x006fea0003c00000 */
[----:B------:R3:W4:Y:S02]  /*da90*/  SHFL.IDX P6, R14, R13, R12, R11 ;  /* 0x0000000c0d0e7389 */ /* 0x00072400000c000b */
[----:B-1234-:R-:W-:Y:S01]  /*daa0*/  ENDCOLLECTIVE ;  /* 0x000000000000791b */ /* 0x01efe20003800000 */
.L_x_238:
[----:B------:R-:W-:Y:S05]  /*dab0*/  BSYNC B0 ;  /* 0x0000000000007941 */ /* 0x000fea0003800000 */
.L_x_237:
[----:B------:R-:W-:Y:S05]  /*dac0*/  BRA `(.L_x_239) ;  /* 0xfffffff400a47947 */ /* 0x000fea000383ffff */
.L_x_214:
[----:B------:R-:W-:Y:S01]  /*dad0*/  BSSY B1, `(.L_x_240) ;  /* 0x0000006000017945 */ /* 0x000fe20003800000 */
[----:B------:R-:W-:-:S07]  /*dae0*/  IMAD.MOV.U32 R15, RZ, RZ, -0x1 ;  /* 0xffffffffff0f7424 */ /* 0x000fce00078e00ff */
[----:B-123--:R-:W-:Y:S05]  /*daf0*/  WARPSYNC.COLLECTIVE R15, `(.L_x_241) ;  /* 0x000000000f0c7348 */ /* 0x00efea0003c00000 */
[----:B------:R-:W-:Y:S02]  /*db00*/  ELECT P6, UR62, PT ;  /* 0x00000000003e782f */ /* 0x000fe400038c0000 */
[----:B------:R-:W-:Y:S01]  /*db10*/  MOV R14, UR62 ;  /* 0x0000003e000e7c02 */ /* 0x000fe20008000f00 */
[----:B-123--:R-:W-:Y:S10]  /*db20*/  ENDCOLLECTIVE ;  /* 0x000000000000791b */ /* 0x00eff40003800000 */
.L_x_241:
[----:B------:R-:W-:Y:S05]  /*db30*/  BSYNC B1 ;  /* 0x0000000000017941 */ /* 0x000fea0003800000 */
.L_x_240:
[----:B------:R-:W-:Y:S05]  /*db40*/  BRA `(.L_x_242) ;  /* 0xfffffff4009c7947 */ /* 0x000fea000383ffff */
.L_x_215:
[----:B--2---:R2:W3:Y:S02]  /*db50*/  SYNCS.PHASECHK.TRANS64.TRYWAIT P0, [R6+URZ], R5 ;  /* 0x00000005060075a7 */ /* 0x0044e4000800017f */
[----:B---3--:R-:W-:Y:S05]  /*db60*/  @!P0 NANOSLEEP.SYNCS 0x989680 ;  /* 0x009896800000895d */ /* 0x008fea0003900000 */
[----:B------:R-:W3:Y:S02]  /*db70*/  @!P0 SYNCS.PHASECHK.TRANS64 P0, [R6+URZ], R5 ;  /* 0x00000005060085a7 */ /* 0x000ee4000800007f */
[----:B---3--:R-:W-:Y:S05]  /*db80*/  @!P0 BRA `(.L_x_215) ;  /* 0xfffffffc00f08947 */ /* 0x008fea000383ffff */
[----:B------:R-:W-:Y:S05]  /*db90*/  BRA `(.L_x_243) ;  /* 0xfffffff400bc7947 */ /* 0x000fea000383ffff */
.L_x_216:
[----:B---3--:R3:W4:Y:S02]  /*dba0*/  SYNCS.PHASECHK.TRANS64.TRYWAIT P0, [R7+URZ], R2 ;  /* 0x00000002070075a7 */ /* 0x008724000800017f */
[----:B----4-:R-:W-:Y:S05]  /*dbb0*/  @!P0 NANOSLEEP.SYNCS 0x989680 ;  /* 0x009896800000895d */ /* 0x010fea0003900000 */
[----:B------:R-:W4:Y:S02]  /*dbc0*/  @!P0 SYNCS.PHASECHK.TRANS64 P0, [R7+URZ], R2 ;  /* 0x00000002070085a7 */ /* 0x000f24000800007f */
[----:B----4-:R-:W-:Y:S05]  /*dbd0*/  @!P0 BRA `(.L_x_216) ;  /* 0xfffffffc00f08947 */ /* 0x010fea000383ffff */
[----:B------:R-:W-:Y:S05]  /*dbe0*/  BRA `(.L_x_244) ;  /* 0xfffffff400b87947 */ /* 0x000fea000383ffff */
.L_x_217:
[----:B----4-:R4:W1:Y:S02]  /*dbf0*/  SYNCS.PHASECHK.TRANS64.TRYWAIT P0, [R16+URZ], R5 ;  /* 0x00000005100075a7 */ /* 0x010864000800017f */
[----:B-1----:R-:W-:Y:S05]  /*dc00*/  @!P0 NANOSLEEP.SYNCS 0x989680 ;  /* 0x009896800000895d */ /* 0x002fea0003900000 */
[----:B------:R-:W1:Y:S02]  /*dc10*/  @!P0 SYNCS.PHASECHK.TRANS64 P0, [R16+URZ], R5 ;  /* 0x00000005100085a7 */ /* 0x000e64000800007f */
[----:B-1----:R-:W-:Y:S05]  /*dc20*/  @!P0 BRA `(.L_x_217) ;  /* 0xfffffffc00f08947 */ /* 0x002fea000383ffff */
[----:B------:R-:W-:Y:S05]  /*dc30*/  BRA `(.L_x_245) ;  /* 0xfffffff400ac7947 */ /* 0x000fea000383ffff */
.L_x_246:
        /* <DEDUP_REMOVED lines=12> */
.L_x_4550:


//--------------------- .text._ZN7cutlass13device_kernelIN5flash11enable_sm90INS1_16FlashAttnFwdSm90INS1_25CollectiveMainloopFwdSm90ILi2EN4cute5tupleIJNS5_1CILi1EEES8_S8_EEENS6_IJNS7_ILi64EEESA_SA_EEELi512ENS_6half_tEfNS_4arch4Sm90ELb0ELb0ELb0ELb1ELb0ELb0ELb0ELb0ELb0ELb0ELb0ELb0EEENS1_21CollectiveEpilogueFwdINS6_IJSA_NS7_ILi512EEESA_EEES9_SC_SE_Li256ELb1ELb0ELb0ELb0EEENS1_36VarlenDynamicPersistentTileSchedulerILi64ELi64ELi256ELi32ELb0ELb0ELb1ELb0ELb1ELb1EEEEEEEEEvNT_6ParamsE --------------------------
	.section	.text._ZN7cutlass13device_kernelIN5flash11enable_sm90INS1_16FlashAttnFwdSm90INS1_25CollectiveMainloopFwdSm90ILi2EN4cute5tupleIJNS5_1CILi1EEES8_S8_EEENS6_IJNS7_ILi64EEESA_SA_EEELi512ENS_6half_tEfNS_4arch4Sm90ELb0ELb0ELb0ELb1ELb0ELb0ELb0ELb0ELb0ELb0ELb0ELb0EEENS1_21CollectiveEpilogueFwdINS6_IJSA_NS7_ILi512EEESA_EEES9_SC_SE_Li256ELb1ELb0ELb0ELb0EEENS1_36VarlenDynamicPersistentTileSchedulerILi64ELi64ELi256ELi32ELb0ELb0ELb1ELb0ELb1ELb1EEEEEEEEEvNT_6ParamsE,"ax",@progbits
	.align	128
.text._ZN7cutlass13device_kernelIN5flash11enable_sm90INS1_16FlashAttnFwdSm90INS1_25CollectiveMainloopFwdSm90ILi2EN4cute5tupleIJNS5_1CILi1EEES8_S8_EEENS6_IJNS7_ILi64EEESA_SA_EEELi512ENS_6half_tEfNS_4arch4Sm90ELb0ELb0ELb0ELb1ELb0ELb0ELb0ELb0ELb0ELb0ELb0ELb0EEENS1_21CollectiveEpilogueFwdINS6_IJSA_NS7_ILi512EEESA_EEES9_SC_SE_Li256ELb1ELb0ELb0ELb0EEENS1_36VarlenDynamicPersistentTileSchedulerILi64ELi64ELi256ELi32ELb0ELb0ELb1ELb0ELb1ELb1EEEEEEEEEvNT_6ParamsE:
        .type           _ZN7cutlass13device_kernelIN5flash11enable_sm90INS1_16FlashAttnFwdSm90INS1_25CollectiveMainloopFwdSm90ILi2EN4cute5tupleIJNS5_1CILi1EEES8_S8_EEENS6_IJNS7_ILi64EEESA_SA_EEELi512ENS_6half_tEfNS_4arch4Sm90ELb0ELb0ELb0ELb1ELb0ELb0ELb0ELb0ELb0ELb0ELb0ELb0EEENS1_21CollectiveEpilogueFwdINS6_IJSA_NS7_ILi512EEESA_EEES9_SC_SE_Li256ELb1ELb0ELb0ELb0EEENS1_36VarlenDynamicPersistentTileSchedulerILi64ELi64ELi256ELi32ELb0ELb0ELb1ELb0ELb1ELb1EEEEEEEEEvNT_6ParamsE,@function
        .size           _ZN7cutlass13device_kernelIN5flash11enable_sm90INS1_16FlashAttnFwdSm90INS1_25CollectiveMainloopFwdSm90ILi2EN4cute5tupleIJNS5_1CILi1EEES8_S8_EEENS6_IJNS7_ILi64EEESA_SA_EEELi512ENS_6half_tEfNS_4arch4Sm90ELb0ELb0ELb0ELb1ELb0ELb0ELb0ELb0ELb0ELb0ELb0ELb0EEENS1_21CollectiveEpilogueFwdINS6_IJSA_NS7_ILi512EEESA_EEES9_SC_SE_Li256ELb1ELb0ELb0ELb0EEENS1_36VarlenDynamicPersistentTileSchedulerILi64ELi64ELi256ELi32ELb0ELb0ELb1ELb0ELb1ELb1EEEEEEEEEvNT_6ParamsE,(.L_x_4551 - _ZN7cutlass13device_kernelIN5flash11enable_sm90INS1_16FlashAttnFwdSm90INS1_25CollectiveMainloopFwdSm90ILi2EN4cute5tupleIJNS5_1CILi1EEES8_S8_EEENS6_IJNS7_ILi64EEESA_SA_EEELi512ENS_6half_tEfNS_4arch4Sm90ELb0ELb0ELb0ELb1ELb0ELb0ELb0ELb0ELb0ELb0ELb0ELb0EEENS1_21CollectiveEpilogueFwdINS6_IJSA_NS7_ILi512EEESA_EEES9_SC_SE_Li256ELb1ELb0ELb0ELb0EEENS1_36VarlenDynamicPersistentTileSchedulerILi64ELi64ELi256ELi32ELb0ELb0ELb1ELb0ELb1ELb1EEEEEEEEEvNT_6ParamsE)
        .other          _ZN7cutlass13device_kernelIN5flash11enable_sm90INS1_16FlashAttnFwdSm90INS1_25CollectiveMainloopFwdSm90ILi2EN4cute5tupleIJNS5_1CILi1EEES8_S8_EEENS6_IJNS7_ILi64EEESA_SA_EEELi512ENS_6half_tEfNS_4arch4Sm90ELb0ELb0ELb0ELb1ELb0ELb0ELb0ELb0ELb0ELb0ELb0ELb0EEENS1_21CollectiveEpilogueFwdINS6_IJSA_NS7_ILi512EEESA_EEES9_SC_SE_Li256ELb1ELb0ELb0ELb0EEENS1_36VarlenDynamicPersistentTileSchedulerILi64ELi64ELi256ELi32ELb0ELb0ELb1ELb0ELb1ELb1EEEEEEEEEvNT_6ParamsE,@"STO_CUDA_ENTRY STV_DEFAULT"
_ZN7cutlass13device_kernelIN5flash11enable_sm90INS1_16FlashAttnFwdSm90INS1_25CollectiveMainloopFwdSm90ILi2EN4cute5tupleIJNS5_1CILi1EEES8_S8_EEENS6_IJNS7_ILi64EEESA_SA_EEELi512ENS_6half_tEfNS_4arch4Sm90ELb0ELb0ELb0ELb1ELb0ELb0ELb0ELb0ELb0ELb0ELb0ELb0EEENS1_21CollectiveEpilogueFwdINS6_IJSA_NS7_ILi512EEESA_EEES9_SC_SE_Li256ELb1ELb0ELb0ELb0EEENS1_36VarlenDynamicPersistentTileSchedulerILi64ELi64ELi256ELi32ELb0ELb0ELb1ELb0ELb1ELb1EEEEEEEEEvNT_6ParamsE:
[----:B------:R-:W0:Y:S02]  /*0000*/  LDC R1, c[0x0][0x28] ;  /* 0x00000a00ff017b82 */ /* 0x000e240000000800 */
[----:B0-----:R-:W-:Y:S01]  /*0010*/  VIADD R1, R1, 0xffffffd0 ;  /* 0xffffffd001017836 */ /* 0x001fe20000000000 */
[----:B------:R-:W0:Y:S01]  /*0020*/  S2R R3, SR_TID.X ;  /* 0x0000000000037919 */ /* 0x000e220000002100 */
[----:B------:R-:W-:Y:S01]  /*0030*/  ELECT P0, URZ, PT ;  /* 0x00000000003f782f */ /* 0x000fe20003800000 */
[----:B------:R-:W-:Y:S01]  /*0040*/  BSSY B0, `(.L_x_247) ;  /* 0x0000011000007945 */ /* 0x000fe20003800000 */
[----:B0-----:R-:W-:-:S05]  /*0050*/  SHF.R.U32.HI R0, RZ, 0x5, R3 ;  /* 0x00000005ff007819 */ /* 0x001fca0000011603 */
[----:B------:R-:W0:Y:S02]  /*0060*/  SHFL.IDX PT, R2, R0, RZ, 0x1f ;  /* 0x00001fff00027589 */ /* 0x000e2400000e0000 */
[----:B0-----:R-:W-:Y:S02]  /*0070*/  ISETP.EQ.AND P0, PT, R2, RZ, P0 ;  /* 0x000000ff0200720c */ /* 0x001fe40000702270 */
[----:B------:R-:W-:-:S11]  /*0080*/  SHF.R.U32.HI R2, RZ, 0x7, R3 ;  /* 0x00000007ff027819 */ /* 0x000fd60000011603 */
[----:B------:R-:W-:Y:S05]  /*0090*/  @!P0 BRA `(.L_x_248) ;  /* 0x00000000002c8947 */ /* 0x000fea0003800000 */
[----:B------:R-:W-:Y:S02]  /*00a0*/  ULDC.64 UR4, c[0x0][0x198] ;  /* 0x0000660000047ab9 */ /* 0x000fe40000000a00 */
[----:B------:R-:W-:Y:S02]  /*00b0*/  UIADD3 UR6, UP0, UR4, 0x270, URZ ;  /* 0x0000027004067890 */ /* 0x000fe4000ff1e03f */
[----:B------:R-:W-:Y:S02]  /*00c0*/  UIADD3 UR8, UP1, UR4, 0x370, URZ ;  /* 0x0000037004087890 */ /* 0x000fe4000ff3e03f */
[----:B------:R-:W-:Y:S02]  /*00d0*/  UIADD3 UR4, UP2, UR4, 0x470, URZ ;  /* 0x0000047004047890 */ /* 0x000fe4000ff5e03f */
[----:B------:R-:W-:Y:S02]  /*00e0*/  UIADD3.X UR7, URZ, UR5, URZ, UP0, !UPT ;  /* 0x000000053f077290 */ /* 0x000fe400087fe43f */
[----:B------:R-:W-:-:S02]  /*00f0*/  UIADD3.X UR9, URZ, UR5, URZ, UP1, !UPT ;  /* 0x000000053f097290 */ /* 0x000fc40008ffe43f */
[----:B------:R-:W-:-:S05]  /*0100*/  UIADD3.X UR5, URZ, UR5, URZ, UP2, !UPT ;  /* 0x000000053f057290 */ /* 0x000fca00097fe43f */
[----:B------:R0:W-:Y:S02]  /*0110*/  UTMACCTL.PF [UR6] ;  /* 0x00000000060079b9 */ /* 0x0001e40008040000 */
[----:B------:R0:W-:Y:S02]  /*0120*/  UTMACCTL.PF [UR8] ;  /* 0x00000000080079b9 */ /* 0x0001e40008040000 */
[----:B------:R0:W-:Y:S02]  /*0130*/  UTMACCTL.PF [UR4] ;  /* 0x00000000040079b9 */ /* 0x0001e40008040000 */
[----:B0-----:R-:W-:Y:S01]  /*0140*/  NOP ;  /* 0x0000000000007918 */ /* 0x001fe20000000000 */
.L_x_248:
[----:B------:R-:W-:Y:S05]  /*0150*/  BSYNC B0 ;  /* 0x0000000000007941 */ /* 0x000fea0003800000 */
.L_x_247:
[----:B------:R-:W-:Y:S01]  /*0160*/  VOTEU.ANY UP0, P0 ;  /* 0x00000000003f7886 */ /* 0x000fe20000000100 */
[----:B------:R-:W0:Y:S01]  /*0170*/  SHFL.IDX PT, R2, R2, RZ, 0x1f ;  /* 0x00001fff02027589 */ /* 0x000e2200000e0000 */
[----:B------:R-:W-:Y:S01]  /*0180*/  UMOV UR4, 0x1 ;  /* 0x0000000100047882 */ /* 0x000fe20000000000 */
[----:B------:R-:W-:Y:S01]  /*0190*/  UMOV UR7, 0x100 ;  /* 0x0000010000077882 */ /* 0x000fe20000000000 */
[----:B------:R-:W-:Y:S01]  /*01a0*/  VOTEU.ANY UP1, P0 ;  /* 0x00000000003f7886 */ /* 0x000fe20000020100 */
[----:B------:R-:W1:Y:S01]  /*01b0*/  @UP0 S2UR UR8, SR_CgaCtaId ;  /* 0x00000000000809c3 */ /* 0x000e620000008800 */
[----:B------:R-:W2:Y:S01]  /*01c0*/  SHFL.IDX PT, R3, R0, RZ, 0x1f ;  /* 0x00001fff00037589 */ /* 0x000ea200000e0000 */
[----:B------:R-:W-:Y:S01]  /*01d0*/  @UP0 UMOV UR6, 0x400 ;  /* 0x0000040000060882 */ /* 0x000fe20000000000 */
[----:B------:R-:W-:-:S04]  /*01e0*/  @UP0 UIADD3 UR4, -UR4, 0x100000, URZ ;  /* 0x0010000004040890 */ /* 0x000fc8000fffe13f */
[----:B------:R-:W-:Y:S02]  /*01f0*/  @UP0 USHF.L.U32 UR5, UR4, 0xb, URZ ;  /* 0x0000000b04050899 */ /* 0x000fe4000800063f */
[----:B------:R-:W-:Y:S01]  /*0200*/  @UP0 USHF.L.U32 UR4, UR4, 0x1, URZ ;  /* 0x0000000104040899 */ /* 0x000fe2000800063f */
[----:B------:R-:W-:Y:S01]  /*0210*/  VOTEU.ANY UP2, P0 ;  /* 0x00000000003f7886 */ /* 0x000fe20000040100 */
[----:B0-----:R-:W-:Y:S01]  /*0220*/  R2UR UR47, R2 ;  /* 0x00000000022f72ca */ /* 0x001fe200000e0000 */
[----:B-1----:R-:W-:Y:S01]  /*0230*/  @UP0 ULEA UR8, UR8, UR6, 0x18 ;  /* 0x0000000608080291 */ /* 0x002fe2000f8ec03f */
[----:B--2---:R-:W-:Y:S01]  /*0240*/  ISETP.NE.AND P1, PT, R3, RZ, PT ;  /* 0x000000ff0300720c */ /* 0x004fe20003f25270 */
[----:B------:R-:W-:-:S04]  /*0250*/  @UP0 UIADD3 UR6, -UR7, 0x100000, URZ ;  /* 0x0010000007060890 */ /* 0x000fc8000fffe13f */
[----:B------:R-:W-:Y:S02]  /*0260*/  @UP0 USHF.L.U32 UR7, UR6, 0xb, URZ ;  /* 0x0000000b06070899 */ /* 0x000fe4000800063f */
[----:B------:R-:W-:-:S04]  /*0270*/  @UP0 USHF.L.U32 UR6, UR6, 0x1, URZ ;  /* 0x0000000106060899 */ /* 0x000fc8000800063f */
[----:B------:R-:W-:Y:S01]  /*0280*/  UISETP.NE.AND UP0, UPT, UR47, URZ, UPT ;  /* 0x0000003f2f00728c */ /* 0x000fe2000bf05270 */
[----:B------:R-:W0:Y:S02]  /*0290*/  FENCE.VIEW.ASYNC.S ;  /* 0x00000000000073c6 */ /* 0x000e240000000000 */
[----:B0-----:R0:W1:Y:S05]  /*02a0*/  @UP1 SYNCS.EXCH.64 URZ, [UR8+0x28c00], UR4 ;  /* 0x028c0004083f15b2 */ /* 0x00106a0008000100 */
[----:B------:R0:W2:Y:S01]  /*02b0*/  @UP2 SYNCS.EXCH.64 URZ, [UR8+0x28c20], UR6 ;  /* 0x028c2006083f25b2 */ /* 0x0000a20008000100 */
[----:B------:R-:W-:Y:S05]  /*02c0*/  @P1 BRA `(.L_x_249) ;  /* 0x0000000000381947 */ /* 0x000fea0003800000 */
[----:B0-----:R-:W0:Y:S01]  /*02d0*/  S2UR UR5, SR_CgaCtaId ;  /* 0x00000000000579c3 */ /* 0x001e220000008800 */
[----:B------:R-:W-:Y:S01]  /*02e0*/  UMOV UR4, 0x400 ;  /* 0x0000040000047882 */ /* 0x000fe20000000000 */
[----:B------:R-:W-:Y:S01]  /*02f0*/  UMOV UR7, 0x1 ;  /* 0x0000000100077882 */ /* 0x000fe20000000000 */
[----:B------:R-:W-:Y:S01]  /*0300*/  ELECT P0, URZ, PT ;  /* 0x00000000003f782f */ /* 0x000fe20003800000 */
[----:B0-----:R-:W-:Y:S02]  /*0310*/  ULEA UR6, UR5, UR4, 0x18 ;  /* 0x0000000405067291 */ /* 0x001fe4000f8ec03f */
[----:B------:R-:W-:-:S04]  /*0320*/  UIADD3 UR4, -UR7, 0x100000, URZ ;  /* 0x0010000007047890 */ /* 0x000fc8000fffe13f */
[----:B------:R-:W-:Y:S02]  /*0330*/  USHF.L.U32 UR5, UR4, 0xb, URZ ;  /* 0x0000000b04057899 */ /* 0x000fe4000800063f */
[----:B------:R-:W-:Y:S01]  /*0340*/  USHF.L.U32 UR4, UR4, 0x1, URZ ;  /* 0x0000000104047899 */ /* 0x000fe2000800063f */
[----:B------:R-:W0:Y:S11]  /*0350*/  FENCE.VIEW.ASYNC.S ;  /* 0x00000000000073c6 */ /* 0x000e360000000000 */
[----:B0-----:R3:W4:Y:S01]  /*0360*/  SYNCS.EXCH.64 URZ, [UR6+0x28c30], UR4 ;  /* 0x028c3004063f75b2 */ /* 0x0017220008000100 */
[----:B------:R3:W0:Y:S01]  /*0370*/  SYNCS.EXCH.64 URZ, [UR6+0x28c40], UR4 ;  /* 0x028c4004063f75b2 */ /* 0x0006220008000100 */
[----:B------:R3:W0:Y:S01]  /*0380*/  SYNCS.EXCH.64 URZ, [UR6+0x28c38], UR4 ;  /* 0x028c3804063f75b2 */ /* 0x0006220008000100 */
[----:B------:R3:W0:Y:S02]  /*0390*/  SYNCS.EXCH.64 URZ, [UR6+0x28c48], UR4 ;  /* 0x028c4804063f75b2 */ /* 0x0006240008000100 */
[----:B---3--:R-:W-:Y:S01]  /*03a0*/  NOP ;  /* 0x0000000000007918 */ /* 0x008fe20000000000 */
.L_x_249:
[----:B------:R-:W3:Y:S01]  /*03b0*/  SHFL.IDX PT, R2, R0, RZ, 0x1f ;  /* 0x00001fff00027589 */ /* 0x000ee200000e0000 */
[----:B------:R-:W-:Y:S01]  /*03c0*/  NOP ;  /* 0x0000000000007918 */ /* 0x000fe20000000000 */
[----:B---3--:R-:W-:-:S13]  /*03d0*/  ISETP.NE.AND P0, PT, R2, RZ, PT ;  /* 0x000000ff0200720c */ /* 0x008fda0003f05270 */
[----:B------:R-:W-:Y:S05]  /*03e0*/  @P0 BRA `(.L_x_250) ;  /* 0x0000000000480947 */ /* 0x000fea0003800000 */
[----:B0-----:R-:W0:Y:S01]  /*03f0*/  S2UR UR5, SR_CgaCtaId ;  /* 0x00000000000579c3 */ /* 0x001e220000008800 */
[----:B------:R-:W-:Y:S01]  /*0400*/  UMOV UR4, 0x400 ;  /* 0x0000040000047882 */ /* 0x000fe20000000000 */
[----:B------:R-:W-:Y:S01]  /*0410*/  UMOV UR6, 0x1 ;  /* 0x0000000100067882 */ /* 0x000fe20000000000 */
[----:B------:R-:W-:Y:S01]  /*0420*/  UMOV UR9, 0x2 ;  /* 0x0000000200097882 */ /* 0x000fe20000000000 */
[----:B------:R-:W-:-:S04]  /*0430*/  UIADD3 UR6, -UR6, 0x100000, URZ ;  /* 0x0010000006067890 */ /* 0x000fc8000fffe13f */
[----:B------:R-:W-:Y:S02]  /*0440*/  USHF.L.U32 UR7, UR6, 0xb, URZ ;  /* 0x0000000b06077899 */ /* 0x000fe4000800063f */
[----:B------:R-:W-:Y:S01]  /*0450*/  USHF.L.U32 UR6, UR6, 0x1, URZ ;  /* 0x0000000106067899 */ /* 0x000fe2000800063f */
[----:B------:R-:W-:Y:S01]  /*0460*/  ELECT P0, URZ, PT ;  /* 0x00000000003f782f */ /* 0x000fe20003800000 */
[----:B0-----:R-:W-:Y:S02]  /*0470*/  ULEA UR8, UR5, UR4, 0x18 ;  /* 0x0000000405087291 */ /* 0x001fe4000f8ec03f */
[----:B------:R-:W-:-:S04]  /*0480*/  UIADD3 UR4, -UR9, 0x100000, URZ ;  /* 0x0010000009047890 */ /* 0x000fc8000fffe13f */
[----:B------:R-:W-:Y:S02]  /*0490*/  USHF.L.U32 UR5, UR4, 0xb, URZ ;  /* 0x0000000b04057899 */ /* 0x000fe4000800063f */
[----:B------:R-:W-:Y:S01]  /*04a0*/  USHF.L.U32 UR4, UR4, 0x1, URZ ;  /* 0x0000000104047899 */ /* 0x000fe2000800063f */
[----:B------:R-:W0:Y:S03]  /*04b0*/  FENCE.VIEW.ASYNC.S ;  /* 0x00000000000073c6 */ /* 0x000e260000000000 */
[----:B0-----:R3:W0:Y:S08]  /*04c0*/  SYNCS.EXCH.64 URZ, [UR8+0x28c50], UR6 ;  /* 0x028c5006083f75b2 */ /* 0x0016300008000100 */
[----:B------:R3:W0:Y:S01]  /*04d0*/  SYNCS.EXCH.64 URZ, [UR8+0x28c60], UR4 ;  /* 0x028c6004083f75b2 */ /* 0x0006220008000100 */
[----:B------:R3:W0:Y:S01]  /*04e0*/  SYNCS.EXCH.64 URZ, [UR8+0x28c58], UR6 ;  /* 0x028c5806083f75b2 */ /* 0x0006220008000100 */
[----:B------:R3:W0:Y:S02]  /*04f0*/  SYNCS.EXCH.64 URZ, [UR8+0x28c68], UR4 ;  /* 0x028c6804083f75b2 */ /* 0x0006240008000100 */
[----:B---3--:R-:W-:Y:S01]  /*0500*/  NOP ;  /* 0x0000000000007918 */ /* 0x008fe20000000000 */
.L_x_250:
[----:B------:R-:W3:Y:S01]  /*0510*/  SHFL.IDX PT, R2, R0, RZ, 0x1f ;  /* 0x00001fff00027589 */ /* 0x000ee200000e0000 */
[----:B------:R-:W-:Y:S01]  /*0520*/  NOP ;  /* 0x0000000000007918 */ /* 0x000fe20000000000 */
[----:B---3--:R-:W-:-:S13]  /*0530*/  ISETP.NE.AND P0, PT, R2, RZ, PT ;  /* 0x000000ff0200720c */ /* 0x008fda0003f05270 */
        /* <DEDUP_REMOVED lines=10> */
[----:B0-----:R3:W0:Y:S01]  /*05e0*/  SYNCS.EXCH.64 URZ, [UR6+0x28c70], UR4 ;  /* 0x028c7004063f75b2 */ /* 0x0016220008000100 */
[----:B------:R3:W0:Y:S01]  /*05f0*/  SYNCS.EXCH.64 URZ, [UR6+0x28c80], UR4 ;  /* 0x028c8004063f75b2 */ /* 0x0006220008000100 */
[----:B------:R3:W0:Y:S01]  /*0600*/  SYNCS.EXCH.64 URZ, [UR6+0x28c78], UR4 ;  /* 0x028c7804063f75b2 */ /* 0x0006220008000100 */
[----:B------:R3:W0:Y:S02]  /*0610*/  SYNCS.EXCH.64 URZ, [UR6+0x28c88], UR4 ;  /* 0x028c8804063f75b2 */ /* 0x0006240008000100 */
[----:B---3--:R-:W-:Y:S01]  /*0620*/  NOP ;  /* 0x0000000000007918 */ /* 0x008fe20000000000 */
.L_x_251:
        /* <DEDUP_REMOVED lines=8> */
[----:B------:R-:W-:Y:S01]  /*06b0*/  ELECT P0, URZ, PT ;  /* 0x00000000003f782f */ /* 0x000fe20003800000 */
[----:B0-----:R-:W-:Y:S02]  /*06c0*/  ULEA UR8, UR5, UR4, 0x18 ;  /* 0x0000000405087291 */ /* 0x001fe4000f8ec03f */
[----:B------:R-:W-:-:S04]  /*06d0*/  UIADD3 UR4, -UR6, 0x100000, URZ ;  /* 0x0010000006047890 */ /* 0x000fc8000fffe13f */
[----:B------:R-:W-:Y:S02]  /*06e0*/  USHF.L.U32 UR5, UR4, 0xb, URZ ;  /* 0x0000000b04057899 */ /* 0x000fe4000800063f */
[----:B------:R-:W-:Y:S02]  /*06f0*/  USHF.L.U32 UR4, UR4, 0x1, URZ ;  /* 0x0000000104047899 */ /* 0x000fe4000800063f */
        /* <DEDUP_REMOVED lines=9> */
.L_x_252:
        /* <DEDUP_REMOVED lines=22> */
.L_x_253:
[----:B------:R-:W-:Y:S01]  /*08f0*/  PLOP3.LUT P0, PT, PT, PT, UP0, 0x80, 0x0 ;  /* 0x000000000000781c */ /* 0x000fe20003f0f008 */
[----:B------:R-:W-:Y:S01]  /*0900*/  UMOV UR36, 0x1 ;  /* 0x0000000100247882 */ /* 0x000fe20000000000 */
[----:B------:R-:W-:Y:S01]  /*0910*/  NOP ;  /* 0x0000000000007918 */ /* 0x000fe20000000000 */
[----:B------:R-:W-:Y:S01]  /*0920*/  USEL UR36, UR36, 0x2, !UP0 ;  /* 0x0000000224247887 */ /* 0x000fe2000c000000 */
[----:B------:R-:W-:Y:S01]  /*0930*/  ULDC.64 UR38, c[0x0][0x208] ;  /* 0x0000820000267ab9 */ /* 0x000fe20000000a00 */
[----:B012-4-:R-:W-:Y:S08]  /*0940*/  BAR.SYNC.DEFER_BLOCKING 0x0 ;  /* 0x0000000000007b1d */ /* 0x017ff00000010000 */
[----:B------:R-:W-:Y:S05]  /*0950*/  @!P0 BRA `(.L_x_254) ;  /* 0x00000088004c8947 */ /* 0x000fea0003800000 */
.L_x_255:
[----:B------:R-:W-:-:S08]  /*0960*/  NOP ;  /* 0x0000000000007918 */ /* 0x000fd00000000000 */
[----:B------:R-:W0:Y:S02]  /*0970*/  USETMAXREG.TRY_ALLOC.CTAPOOL UP0, 0xf0 ;  /* 0x000000f0000079c8 */ /* 0x000e240008000600 */
[----:B0-----:R-:W-:-:S13]  /*0980*/  PLOP3.LUT P0, PT, PT, PT, UP0, 0x80, 0x0 ;  /* 0x000000000000781c */ /* 0x001fda0003f0f008 */
[----:B------:R-:W-:Y:S05]  /*0990*/  @!P0 BRA `(.L_x_255) ;  /* 0xfffffffc00f08947 */ /* 0x000fea000383ffff */
[----:B------:R-:W0:Y:S01]  /*09a0*/  S2R R2, SR_TID.X ;  /* 0x0000000000027919 */ /* 0x000e220000002100 */
[----:B------:R-:W1:Y:S01]  /*09b0*/  S2UR UR4, SR_CgaCtaId ;  /* 0x00000000000479c3 */ /* 0x000e620000008800 */
[----:B------:R-:W-:Y:S02]  /*09c0*/  UMOV UR42, 0x400 ;  /* 0x00000400002a7882 */ /* 0x000fe40000000000 */
[----:B-1----:R-:W-:-:S03]  /*09d0*/  ULEA UR42, UR4, UR42, 0x18 ;  /* 0x0000002a042a7291 */ /* 0x002fc6000f8ec03f */
[----:B------:R-:W-:Y:S01]  /*09e0*/  ULDC UR4, c[0x0][0xc14] ;  /* 0x0003050000047ab9 */ /* 0x000fe20000000800 */
[----:B0-----:R-:W-:-:S04]  /*09f0*/  LOP3.LUT R0, R2, 0xffffff80, RZ, 0xc0, !PT ;  /* 0xffffff8002007812 */ /* 0x001fc800078ec0ff */
[----:B------:R-:W-:-:S13]  /*0a00*/  ISETP.NE.AND P0, PT, R0, 0x80, PT ;  /* 0x000000800000780c */ /* 0x000fda0003f05270 */
[----:B------:R-:W-:Y:S06]  /*0a10*/  @!P0 BAR.ARV 0x8, 0xa0 ;  /* 0x0202800000008b1d */ /* 0x000fec0000002000 */
[----:B------:R-:W-:-:S13]  /*0a20*/  ISETP.GE.U32.AND P0, PT, R2, 0x100, PT ;  /* 0x000001000200780c */ /* 0x000fda0003f06070 */
[----:B------:R-:W-:Y:S08]  /*0a30*/  @P0 BAR.ARV 0xf, 0x100 ;  /* 0x03c4000000000b1d */ /* 0x000ff00000002000 */
[----:B------:R-:W-:Y:S06]  /*0a40*/  BAR.SYNC.DEFER_BLOCKING 0x5, 0x120 ;  /* 0x0144800000007b1d */ /* 0x000fec0000010000 */
[----:B------:R-:W0:Y:S02]  /*0a50*/  LDS.128 R20, [UR42+0x28cd0] ;  /* 0x028cd02aff147984 */ /* 0x000e240008000c00 */
[----:B------:R-:W-:Y:S06]  /*0a60*/  BAR.ARV 0x4, 0x120 ;  /* 0x0104800000007b1d */ /* 0x000fec0000002000 */
[----:B0-----:R-:W-:-:S13]  /*0a70*/  ISETP.GE.AND P0, PT, R23, UR4, PT ;  /* 0x0000000417007c0c */ /* 0x001fda000bf06270 */
[----:B------:R-:W-:Y:S05]  /*0a80*/  @P0 EXIT ;  /* 0x000000000000094d */ /* 0x000fea0003800000 */
[----:B------:R-:W-:Y:S01]  /*0a90*/  VIADD R190, R2, 0xffffff80 ;  /* 0xffffff8002be7836 */ /* 0x000fe20000000000 */
[----:B------:R-:W-:Y:S01]  /*0aa0*/  R2UR UR5, R22 ;  /* 0x00000000160572ca */ /* 0x000fe200000e0000 */
[----:B------:R-:W-:Y:S01]  /*0ab0*/  IMAD.MOV.U32 R185, RZ, RZ, 0x40 ;  /* 0x00000040ffb97424 */ /* 0x000fe200078e00ff */
[----:B------:R-:W-:Y:S02]  /*0ac0*/  ULOP3.LUT UR43, UR36, 0x1, URZ, 0xfc, !UPT ;  /* 0x00000001242b7892 */ /* 0x000fe4000f8efc3f */
[----:B------:R-:W-:Y:S01]  /*0ad0*/  SHF.R.S32.HI R3, RZ, 0x1f, R190 ;  /* 0x0000001fff037819 */ /* 0x000fe200000114be */
[----:B------:R-:W-:Y:S01]  /*0ae0*/  UMOV UR37, URZ ;  /* 0x0000003f00257c82 */ /* 0x000fe20008000000 */
[----:B------:R-:W-:Y:S01]  /*0af0*/  UMOV UR40, URZ ;  /* 0x0000003f00287c82 */ /* 0x000fe20008000000 */
[----:B------:R-:W-:Y:S01]  /*0b00*/  UMOV UR41, URZ ;  /* 0x0000003f00297c82 */ /* 0x000fe20008000000 */
[CC--:B------:R-:W-:Y:S02]  /*0b10*/  LEA.HI R0, R3.reuse, R190.reuse, RZ, 0x4 ;  /* 0x000000be03007211 */ /* 0x0c0fe400078f20ff */
[----:B------:R-:W-:-:S02]  /*0b20*/  LEA.HI R4, R3, R190, RZ, 0x5 ;  /* 0x000000be03047211 */ /* 0x000fc400078f28ff */
[----:B------:R-:W-:Y:S02]  /*0b30*/  SHF.R.S32.HI R11, RZ, 0x4, R0 ;  /* 0x00000004ff0b7819 */ /* 0x000fe40000011400 */
[C---:B------:R-:W-:Y:S02]  /*0b40*/  LOP3.LUT R5, R0.reuse, 0xfffffff0, RZ, 0xc0, !PT ;  /* 0xfffffff000057812 */ /* 0x040fe400078ec0ff */
[--C-:B------:R-:W-:Y:S02]  /*0b50*/  SHF.R.S32.HI R13, RZ, 0x5, R4.reuse ;  /* 0x00000005ff0d7819 */ /* 0x100fe40000011404 */
[----:B------:R-:W-:Y:S01]  /*0b60*/  LEA.HI R2, R0, R11, RZ, 0x1 ;  /* 0x0000000b00027211 */ /* 0x000fe200078f08ff */
[----:B------:R-:W-:Y:S01]  /*0b70*/  IMAD.IADD R7, R190, 0x1, -R5 ;  /* 0x00000001be077824 */ /* 0x000fe200078e0a05 */
[----:B------:R-:W-:Y:S02]  /*0b80*/  SHF.R.S32.HI R4, RZ, 0x1f, R4 ;  /* 0x0000001fff047819 */ /* 0x000fe40000011404 */
[----:B------:R-:W-:-:S02]  /*0b90*/  LEA.HI R9, R3, R190, RZ, 0x7 ;  /* 0x000000be03097211 */ /* 0x000fc400078f38ff */
[----:B------:R-:W-:Y:S02]  /*0ba0*/  LOP3.LUT R2, R2, 0x1ffffffe, RZ, 0xc0, !PT ;  /* 0x1ffffffe02027812 */ /* 0x000fe400078ec0ff */
[----:B------:R-:W-:Y:S02]  /*0bb0*/  LEA.HI R4, R4, R13, RZ, 0x2 ;  /* 0x0000000d04047211 */ /* 0x000fe400078f10ff */
[----:B------:R-:W-:Y:S01]  /*0bc0*/  SHF.R.S32.HI R0, RZ, 0x1f, R7 ;  /* 0x0000001fff007819 */ /* 0x000fe20000011407 */
[----:B------:R-:W-:Y:S01]  /*0bd0*/  IMAD.IADD R11, R11, 0x1, -R2 ;  /* 0x000000010b0b7824 */ /* 0x000fe200078e0a02 */
[----:B------:R-:W-:Y:S02]  /*0be0*/  LOP3.LUT R5, R9, 0xffffff80, RZ, 0xc0, !PT ;  /* 0xffffff8009057812 */ /* 0x000fe400078ec0ff */
[----:B------:R-:W-:Y:S01]  /*0bf0*/  LOP3.LUT R4, R4, 0x3ffffc, RZ, 0xc0, !PT ;  /* 0x003ffffc04047812 */ /* 0x000fe200078ec0ff */
[----:B------:R-:W-:Y:S01]  /*0c00*/  IMAD.SHL.U32 R11, R11, 0x8, RZ ;  /* 0x000000080b0b7824 */ /* 0x000fe200078e00ff */
[----:B------:R-:W-:Y:S01]  /*0c10*/  SHF.R.S32.HI R188, RZ, 0x7, R9 ;  /* 0x00000007ffbc7819 */ /* 0x000fe20000011409 */
[----:B------:R-:W-:Y:S01]  /*0c20*/  IMAD.IADD R5, R190, 0x1, -R5 ;  /* 0x00000001be057824 */ /* 0x000fe200078e0a05 */
[-C--:B------:R-:W-:Y:S01]  /*0c30*/  LEA.HI R2, R0, R7.reuse, RZ, 0x3 ;  /* 0x0000000700027211 */ /* 0x080fe200078f18ff */
[----:B------:R-:W-:Y:S01]  /*0c40*/  IMAD.IADD R6, R13, 0x1, -R4 ;  /* 0x000000010d067824 */ /* 0x000fe200078e0a04 */
[----:B------:R-:W-:-:S02]  /*0c50*/  LEA R15, R188, R7, 0x8 ;  /* 0x00000007bc0f7211 */ /* 0x000fc400078e40ff */
[C---:B------:R-:W-:Y:S01]  /*0c60*/  LOP3.LUT R4, R2.reuse, 0xfffffff8, RZ, 0xc0, !PT ;  /* 0xfffffff802047812 */ /* 0x040fe200078ec0ff */
[----:B------:R-:W-:Y:S01]  /*0c70*/  IMAD.SHL.U32 R8, R2, 0x40, RZ ;  /* 0x0000004002087824 */ /* 0x000fe200078e00ff */
[----:B------:R-:W-:Y:S01]  /*0c80*/  SHF.R.S32.HI R0, RZ, 0x1f, R5 ;  /* 0x0000001fff007819 */ /* 0x000fe20000011405 */
[----:B------:R-:W-:Y:S01]  /*0c90*/  IMAD R12, R6, 0x10, R15 ;  /* 0x00000010060c7824 */ /* 0x000fe200078e020f */
[----:B------:R-:W-:Y:S01]  /*0ca0*/  LEA.HI R3, R3, R190, RZ, 0x3 ;  /* 0x000000be03037211 */ /* 0x000fe200078f18ff */
[----:B------:R-:W-:Y:S01]  /*0cb0*/  IMAD.IADD R6, R7, 0x1, -R4 ;  /* 0x0000000107067824 */ /* 0x000fe200078e0a04 */
[----:B------:R-:W-:Y:S01]  /*0cc0*/  LEA.HI R2, R0, R5, RZ, 0x2 ;  /* 0x0000000500027211 */ /* 0x000fe200078f10ff */
[----:B------:R-:W-:Y:S01]  /*0cd0*/  IMAD.U32 R189, R12, 0x40, R11 ;  /* 0x000000400cbd7824 */ /* 0x000fe200078e000b */
[----:B------:R-:W-:Y:S01]  /*0ce0*/  LOP3.LUT R10, R8, 0x7ffffe00, RZ, 0xc0, !PT ;  /* 0x7ffffe00080a7812 */ /* 0x000fe200078ec0ff */
[----:B------:R-:W-:Y:S01]  /*0cf0*/  IMAD.SHL.U32 R8, R6, 0x40, RZ ;  /* 0x0000004006087824 */ /* 0x000fe200078e00ff */
[----:B------:R-:W-:-:S02]  /*0d00*/  SHF.R.S32.HI R4, RZ, 0x2, R2 ;  /* 0x00000002ff047819 */ /* 0x000fc40000011402 */
[----:B------:R-:W-:Y:S02]  /*0d10*/  SHF.R.S32.HI R7, RZ, 0x1f, R2 ;  /* 0x0000001fff077819 */ /* 0x000fe40000011402 */
[----:B------:R-:W-:Y:S02]  /*0d20*/  LOP3.LUT R8, R8, 0x1c0, RZ, 0xc0, !PT ;  /* 0x000001c008087812 */ /* 0x000fe400078ec0ff */
[----:B------:R-:W-:Y:S02]  /*0d30*/  LEA.HI R7, R7, R4, RZ, 0x3 ;  /* 0x0000000407077211 */ /* 0x000fe400078f18ff */
[----:B------:R-:W-:Y:S02]  /*0d40*/  LOP3.LUT R11, R8, 0x8, R11, 0xf8, !PT ;  /* 0x00000008080b7812 */ /* 0x000fe400078ef80b */
[----:B------:R-:W-:Y:S02]  /*0d50*/  SHF.R.U32.HI R8, RZ, 0x3, R8 ;  /* 0x00000003ff087819 */ /* 0x000fe40000011608 */
[----:B------:R-:W-:-:S02]  /*0d60*/  LEA.HI R0, R0, R5, RZ, 0x5 ;  /* 0x0000000500007211 */ /* 0x000fc400078f28ff */
[----:B------:R-:W-:Y:S02]  /*0d70*/  LOP3.LUT R7, R7, 0xfffffff8, RZ, 0xc0, !PT ;  /* 0xfffffff807077812 */ /* 0x000fe400078ec0ff */
[----:B------:R-:W-:Y:S02]  /*0d80*/  LEA R10, R13, R10, 0xa ;  /* 0x0000000a0d0a7211 */ /* 0x000fe400078e50ff */
[----:B------:R-:W-:Y:S01]  /*0d90*/  LOP3.LUT R11, R11, R8, RZ, 0x3c, !PT ;  /* 0x000000080b0b7212 */ /* 0x000fe200078e3cff */
[----:B------:R-:W-:Y:S01]  /*0da0*/  IMAD.IADD R7, R4, 0x1, -R7 ;  /* 0x0000000104077824 */ /* 0x000fe200078e0a07 */
[----:B------:R-:W-:Y:S02]  /*0db0*/  SHF.R.S32.HI R0, RZ, 0x5, R0 ;  /* 0x00000005ff007819 */ /* 0x000fe40000011400 */
[----:B------:R-:W-:Y:S02]  /*0dc0*/  R2P PR, R6, 0x6 ;  /* 0x0000000606007804 */ /* 0x000fe40000000000 */
[----:B------:R-:W-:Y:S01]  /*0dd0*/  IADD3 R10, R10, R11, RZ ;  /* 0x0000000b0a0a7210 */ /* 0x000fe20007ffe0ff */
[----:B------:R-:W-:Y:S01]  /*0de0*/  IMAD R16, R0, 0x10, R7 ;  /* 0x0000001000107824 */ /* 0x000fe200078e0207 */
[----:B------:R-:W-:Y:S01]  /*0df0*/  LEA.HI R9, R9, R188, RZ, 0x1 ;  /* 0x000000bc09097211 */ /* 0x000fe200078f08ff */
[----:B------:R-:W-:Y:S01]  /*0e00*/  IMAD.MOV.U32 R7, RZ, RZ, R23 ;  /* 0x000000ffff077224 */ /* 0x000fe200078e0017 */
[----:B------:R-:W-:-:S02]  /*0e10*/  LEA R23, R10, UR42, 0x1 ;  /* 0x0000002a0a177c11 */ /* 0x000fc4000f8e08ff */
[----:B------:R-:W-:Y:S02]  /*0e20*/  LOP3.LUT R2, R2, 0x7ffffffc, RZ, 0xc0, !PT ;  /* 0x7ffffffc02027812 */ /* 0x000fe400078ec0ff */
[----:B------:R-:W-:Y:S01]  /*0e30*/  LOP3.LUT R11, R3, 0x1ffffff8, RZ, 0xc0, !PT ;  /* 0x1ffffff8030b7812 */ /* 0x000fe200078ec0ff */
[----:B------:R-:W-:Y:S01]  /*0e40*/  VIADD R186, R23, 0x26800 ;  /* 0x0002680017ba7836 */ /* 0x000fe20000000000 */
[----:B------:R-:W-:Y:S01]  /*0e50*/  LOP3.LUT R9, R9, 0xfffffe, RZ, 0xc0, !PT ;  /* 0x00fffffe09097812 */ /* 0x000fe200078ec0ff */
[----:B------:R-:W-:Y:S01]  /*0e60*/  IMAD.IADD R17, R5, 0x1, -R2 ;  /* 0x0000000105117824 */ /* 0x000fe200078e0a02 */
[----:B------:R-:W-:Y:S01]  /*0e70*/  IADD3 R184, R23, 0x26820, RZ ;  /* 0x0002682017b87810 */ /* 0x000fe20007ffe0ff */
[----:B------:R-:W-:Y:S01]  /*0e80*/  IMAD.IADD R2, R190, 0x1, -R11 ;  /* 0x00000001be027824 */ /* 0x000fe200078e0a0b */
[----:B------:R-:W-:Y:S01]  /*0e90*/  SEL R185, R185, 0xffffffc0, !P2 ;  /* 0xffffffc0b9b97807 */ /* 0x000fe20005000000 */
[----:B------:R-:W-:Y:S01]  /*0ea0*/  IMAD.IADD R9, R188, 0x1, -R9 ;  /* 0x00000001bc097824 */ /* 0x000fe200078e0a09 */
[----:B------:R-:W-:Y:S01]  /*0eb0*/  SHF.R.S32.HI R18, RZ, 0x3, R3 ;  /* 0x00000003ff127819 */ /* 0x000fe20000011403 */
[C---:B------:R-:W-:Y:S01]  /*0ec0*/  @P1 VIADD R184, R186.reuse, 0xffffffe0 ;  /* 0xffffffe0bab81836 */ /* 0x040fe20000000000 */
[----:B------:R-:W-:Y:S01]  /*0ed0*/  IADD3 R186, R186, R185, RZ ;  /* 0x000000b9baba7210 */ /* 0x000fe20007ffe0ff */
[----:B------:R-:W-:-:S02]  /*0ee0*/  IMAD.MOV.U32 R5, RZ, RZ, R21 ;  /* 0x000000ffff057224 */ /* 0x000fc400078e0015 */
[----:B------:R-:W-:Y:S02]  /*0ef0*/  IMAD.SHL.U32 R2, R2, 0x8, RZ ;  /* 0x0000000802027824 */ /* 0x000fe400078e00ff */
[----:B------:R-:W-:Y:S02]  /*0f00*/  IMAD.SHL.U32 R22, R9, 0x100, RZ ;  /* 0x0000010009167824 */ /* 0x000fe400078e00ff */
[----:B------:R-:W-:Y:S02]  /*0f10*/  IMAD.SHL.U32 R17, R17, 0x2, RZ ;  /* 0x0000000211117824 */ /* 0x000fe400078e00ff */
[----:B------:R-:W-:-:S07]  /*0f20*/  IMAD.IADD R185, R185, 0x1, R184 ;  /* 0x00000001b9b97824 */ /* 0x000fce00078e02b8 */
.L_x_299:
[----:B0-2---:R-:W0:Y:S01]  /*0f30*/  LDC.64 R8, c[0x0][0xc60] ;  /* 0x00031800ff087b82 */ /* 0x005e220000000a00 */
[----:B------:R-:W-:Y:S01]  /*0f40*/  ULDC.64 UR6, c[0x0][0xa28] ;  /* 0x00028a0000067ab9 */ /* 0x000fe20000000a00 */
[----:B------:R-:W-:Y:S01]  /*0f50*/  ULDC.64 UR8, c[0x0][0xa20] ;  /* 0x0002880000087ab9 */ /* 0x000fe20000000a00 */
[----:B------:R-:W-:Y:S01]  /*0f60*/  IMAD.MOV.U32 R3, RZ, RZ, RZ ;  /* 0x000000ffff037224 */ /* 0x000fe200078e00ff */
[----:B------:R-:W-:Y:S01]  /*0f70*/  ULDC UR4, c[0x0][0x404] ;  /* 0x0001010000047ab9 */ /* 0x000fe20000000800 */
[----:B0-----:R-:W-:-:S06]  /*0f80*/  IMAD.WIDE R6, R7, 0x4, R8 ;  /* 0x0000000407067825 */ /* 0x001fcc00078e0208 */
[----:B------:R-:W2:Y:S01]  /*0f90*/  LDG.E R6, desc[UR38][R6.64] ;  /* 0x0000002606067981 */ /* 0x000ea2000c1e1900 */
[----:B------:R-:W-:-:S04]  /*0fa0*/  UISETP.NE.U32.AND UP0, UPT, UR6, URZ, UPT ;  /* 0x0000003f0600728c */ /* 0x000fc8000bf05070 */
[----:B------:R-:W-:-:S06]  /*0fb0*/  UISETP.NE.AND.EX UP0, UPT, UR7, URZ, UPT, UP0 ;  /* 0x0000003f0700728c */ /* 0x000fcc000bf05300 */
[----:B------:R-:W-:Y:S02]  /*0fc0*/  PLOP3.LUT P0, PT, PT, PT, UP0, 0x80, 0x0 ;  /* 0x000000000000781c */ /* 0x000fe40003f0f008 */
[----:B--2---:R-:W-:-:S13]  /*0fd0*/  R2UR UR44, R6 ;  /* 0x00000000062c72ca */ /* 0x004fda00000e0000 */
[----:B------:R-:W-:Y:S02]  /*0fe0*/  USHF.R.S32.HI UR45, URZ, 0x1f, UR44 ;  /* 0x0000001f3f2d7899 */ /* 0x000fe4000801142c */
[----:B------:R-:W-:-:S04]  /*0ff0*/  @UP0 ULEA UR6, UP1, UR44, UR6, 0x2 ;  /* 0x000000062c060291 */ /* 0x000fc8000f82103f */
[----:B------:R-:W-:Y:S02]  /*1000*/  @UP0 ULEA.HI.X UR7, UR44, UR7, UR45, 0x2, UP1 ;  /* 0x000000072c070291 */ /* 0x000fe400088f142d */
[----:B------:R-:W-:Y:S01]  /*1010*/  UISETP.NE.U32.AND UP0, UPT, UR8, URZ, UPT ;  /* 0x0000003f0800728c */ /* 0x000fe2000bf05070 */
[----:B------:R-:W-:-:S03]  /*1020*/  IMAD.U32 R8, RZ, RZ, UR6 ;  /* 0x00000006ff087e24 */ /* 0x000fc6000f8e00ff */
[----:B------:R-:W-:Y:S01]  /*1030*/  IMAD.U32 R9, RZ, RZ, UR7 ;  /* 0x00000007ff097e24 */ /* 0x000fe2000f8e00ff */
[----:B------:R-:W-:Y:S01]  /*1040*/  ULDC.64 UR6, c[0x0][0x3f8] ;  /* 0x0000fe0000067ab9 */ /* 0x000fe20000000a00 */
[----:B------:R-:W-:Y:S02]  /*1050*/  UISETP.NE.AND.EX UP0, UPT, UR9, URZ, UPT, UP0 ;  /* 0x0000003f0900728c */ /* 0x000fe4000bf05300 */
[----:B------:R-:W-:Y:S01]  /*1060*/  UISETP.NE.U32.AND UP1, UPT, UR6, URZ, UPT ;  /* 0x0000003f0600728c */ /* 0x000fe2000bf25070 */
[----:B------:R0:W5:Y:S03]  /*1070*/  @P0 LDG.E R3, desc[UR38][R8.64] ;  /* 0x0000002608030981 */ /* 0x000166000c1e1900 */
[----:B------:R-:W-:Y:S01]  /*1080*/  UISETP.NE.AND.EX UP1, UPT, UR7, URZ, UPT, UP1 ;  /* 0x0000003f0700728c */ /* 0x000fe2000bf25310 */
[----:B------:R-:W-:Y:S02]  /*1090*/  PLOP3.LUT P0, PT, PT, PT, UP0, 0x80, 0x0 ;  /* 0x000000000000781c */ /* 0x000fe40003f0f008 */
[----:B------:R-:W-:Y:S01]  /*10a0*/  ULDC UR7, c[0x0][0x2e0] ;  /* 0x0000b80000077ab9 */ /* 0x000fe20000000800 */
[----:B------:R-:W-:-:S02]  /*10b0*/  USEL UR4, UR4, 0x1, UP1 ;  /* 0x0000000104047887 */ /* 0x000fc40008800000 */
[----:B------:R-:W-:Y:S02]  /*10c0*/  @UP0 ULEA UR6, UP1, UR44, UR8, 0x2 ;  /* 0x000000082c060291 */ /* 0x000fe4000f82103f */
[----:B------:R-:W-:Y:S02]  /*10d0*/  UIMAD UR4, UR4, UR7, URZ ;  /* 0x00000007040472a4 */ /* 0x000fe4000f8e023f */
[----:B------:R-:W-:Y:S02]  /*10e0*/  @UP0 ULEA.HI.X UR7, UR44, UR9, UR45, 0x2, UP1 ;  /* 0x000000092c070291 */ /* 0x000fe400088f142d */
[----:B------:R-:W-:Y:S02]  /*10f0*/  MOV R6, UR6 ;  /* 0x0000000600067c02 */ /* 0x000fe40008000f00 */
[----:B------:R-:W-:Y:S02]  /*1100*/  IMAD.U32 R152, RZ, RZ, UR4 ;  /* 0x00000004ff987e24 */ /* 0x000fe4000f8e00ff */
[----:B------:R-:W-:-:S05]  /*1110*/  IMAD.U32 R7, RZ, RZ, UR7 ;  /* 0x00000007ff077e24 */ /* 0x000fca000f8e00ff */
[----:B------:R0:W5:Y:S01]  /*1120*/  @P0 LDG.E R152, desc[UR38][R6.64] ;  /* 0x0000002606980981 */ /* 0x000162000c1e1900 */
[----:B------:R-:W-:Y:S01]  /*1130*/  UMOV UR46, UR5 ;  /* 0x00000005002e7c82 */ /* 0x000fe20008000000 */
[----:B-1-3--:R-:W-:Y:S05]  /*1140*/  @P0 BRA `(.L_x_256) ;  /* 0x00000000002c0947 */ /* 0x00afea0003800000 */
[----:B------:R-:W-:Y:S02]  /*1150*/  ULDC.64 UR4, c[0x0][0xa08] ;  /* 0x0002820000047ab9 */ /* 0x000fe40000000a00 */
[----:B------:R-:W-:-:S04]  /*1160*/  ISETP.NE.U32.AND P0, PT, RZ, UR4, PT ;  /* 0x00000004ff007c0c */ /* 0x000fc8000bf05070 */
[----:B------:R-:W-:-:S13]  /*1170*/  ISETP.NE.AND.EX P0, PT, RZ, UR5, PT, P0 ;  /* 0x00000005ff007c0c */ /* 0x000fda000bf05300 */
[----:B------:R-:W-:Y:S05]  /*1180*/  @!P0 BRA `(.L_x_256) ;  /* 0x00000000001c8947 */ /* 0x000fea0003800000 */
[----:B------:R-:W-:Y:S02]  /*1190*/  ULDC.64 UR4, c[0x0][0xa08] ;  /* 0x0002820000047ab9 */ /* 0x000fe40000000a00 */
[----:B------:R-:W-:-:S06]  /*11a0*/  UIMAD.WIDE UR4, UR44, 0x4, UR4 ;  /* 0x000000042c0478a5 */ /* 0x000fcc000f8e0204 */
[----:B0-----:R-:W-:Y:S02]  /*11b0*/  IMAD.U32 R6, RZ, RZ, UR4 ;  /* 0x00000004ff067e24 */ /* 0x001fe4000f8e00ff */
[----:B------:R-:W-:-:S05]  /*11c0*/  IMAD.U32 R7, RZ, RZ, UR5 ;  /* 0x00000005ff077e24 */ /* 0x000fca000f8e00ff */
[----:B-----5:R-:W2:Y:S04]  /*11d0*/  LDG.E R152, desc[UR38][R6.64] ;  /* 0x0000002606987981 */ /* 0x020ea8000c1e1900 */
[----:B------:R-:W2:Y:S02]  /*11e0*/  LDG.E R9, desc[UR38][R6.64+0x4] ;  /* 0x0000042606097981 */ /* 0x000ea4000c1e1900 */
[----:B--2---:R-:W-:-:S07]  /*11f0*/  IMAD.IADD R152, R9, 0x1, -R152 ;  /* 0x0000000109987824 */ /* 0x004fce00078e0a98 */
.L_x_256:
[----:B------:R-:W-:Y:S01]  /*1200*/  UISETP.NE.AND UP0, UPT, UR47, 0x1, UPT ;  /* 0x000000012f00788c */ /* 0x000fe2000bf05270 */
[----:B-----5:R-:W-:Y:S01]  /*1210*/  IMAD.IADD R152, R152, 0x1, -R3 ;  /* 0x0000000198987824 */ /* 0x020fe200078e0a03 */
[----:B------:R-:W-:Y:S01]  /*1220*/  CS2R R32, SRZ ;  /* 0x0000000000207805 */ /* 0x000fe2000001ff00 */
[----:B------:R-:W-:Y:S01]  /*1230*/  IMAD.MOV.U32 R187, RZ, RZ, R5 ;  /* 0x000000ffffbb7224 */ /* 0x000fe200078e0005 */
[----:B------:R-:W-:Y:S02]  /*1240*/  CS2R R36, SRZ ;  /* 0x0000000000247805 */ /* 0x000fe4000001ff00 */
[----:B------:R-:W-:Y:S02]  /*1250*/  CS2R R150, SRZ ;  /* 0x0000000000967805 */ /* 0x000fe4000001ff00 */
[----:B------:R-:W-:Y:S02]  /*1260*/  PLOP3.LUT P0, PT, PT, PT, UP0, 0x80, 0x0 ;  /* 0x000000000000781c */ /* 0x000fe40003f0f008 */
[----:B------:R-:W-:-:S02]  /*1270*/  CS2R R148, SRZ ;  /* 0x0000000000947805 */ /* 0x000fc4000001ff00 */
[----:B------:R-:W-:Y:S02]  /*1280*/  IADD3 R0, R152, 0x3f, RZ ;  /* 0x0000003f98007810 */ /* 0x000fe40007ffe0ff */
[----:B------:R-:W-:Y:S02]  /*1290*/  CS2R R146, SRZ ;  /* 0x0000000000927805 */ /* 0x000fe4000001ff00 */
[----:B------:R-:W-:Y:S02]  /*12a0*/  CS2R R144, SRZ ;  /* 0x0000000000907805 */ /* 0x000fe4000001ff00 */
[----:B------:R-:W-:Y:S02]  /*12b0*/  CS2R R142, SRZ ;  /* 0x00000000008e7805 */ /* 0x000fe4000001ff00 */
[----:B------:R-:W-:Y:S02]  /*12c0*/  SHF.R.S32.HI R3, RZ, 0x1f, R0 ;  /* 0x0000001fff037819 */ /* 0x000fe40000011400 */
[----:B------:R-:W-:-:S02]  /*12d0*/  CS2R R140, SRZ ;  /* 0x00000000008c7805 */ /* 0x000fc4000001ff00 */
[----:B------:R-:W-:Y:S02]  /*12e0*/  CS2R R138, SRZ ;  /* 0x00000000008a7805 */ /* 0x000fe4000001ff00 */
[----:B------:R-:W-:Y:S02]  /*12f0*/  CS2R R136, SRZ ;  /* 0x0000000000887805 */ /* 0x000fe4000001ff00 */
[----:B------:R-:W-:Y:S01]  /*1300*/  LEA.HI R3, R3, R0, RZ, 0x6 ;  /* 0x0000000003037211 */ /* 0x000fe200078f30ff */
[----:B------:R-:W-:Y:S01]  /*1310*/  IMAD.MOV.U32 R178, RZ, RZ, RZ ;  /* 0x000000ffffb27224 */ /* 0x000fe200078e00ff */
[----:B------:R-:W-:Y:S02]  /*1320*/  CS2R R176, SRZ ;  /* 0x0000000000b07805 */ /* 0x000fe4000001ff00 */
[----:B------:R-:W-:Y:S02]  /*1330*/  CS2R R132, SRZ ;  /* 0x0000000000847805 */ /* 0x000fe4000001ff00 */
[----:B------:R-:W-:-:S02]  /*1340*/  CS2R R174, SRZ ;  /* 0x0000000000ae7805 */ /* 0x000fc4000001ff00 */
[----:B------:R-:W-:Y:S02]  /*1350*/  CS2R R128, SRZ ;  /* 0x0000000000807805 */ /* 0x000fe4000001ff00 */
[----:B------:R-:W-:Y:S02]  /*1360*/  CS2R R172, SRZ ;  /* 0x0000000000ac7805 */ /* 0x000fe4000001ff00 */
[----:B------:R-:W-:Y:S02]  /*1370*/  CS2R R124, SRZ ;  /* 0x00000000007c7805 */ /* 0x000fe4000001ff00 */
[----:B------:R-:W-:Y:S02]  /*1380*/  CS2R R170, SRZ ;  /* 0x0000000000aa7805 */ /* 0x000fe4000001ff00 */
[----:B------:R-:W-:Y:S01]  /*1390*/  CS2R R120, SRZ ;  /* 0x0000000000787805 */ /* 0x000fe2000001ff00 */
[----:B------:R-:W-:Y:S01]  /*13a0*/  IMAD.MOV.U32 R168, RZ, RZ, RZ ;  /* 0x000000ffffa87224 */ /* 0x000fe200078e00ff */
[----:B------:R-:W-:-:S02]  /*13b0*/  CS2R R116, SRZ ;  /* 0x0000000000747805 */ /* 0x000fc4000001ff00 */
[----:B------:R-:W-:Y:S02]  /*13c0*/  CS2R R166, SRZ ;  /* 0x0000000000a67805 */ /* 0x000fe4000001ff00 */
[----:B------:R-:W-:Y:S02]  /*13d0*/  CS2R R164, SRZ ;  /* 0x0000000000a47805 */ /* 0x000fe4000001ff00 */
[----:B------:R-:W-:Y:S02]  /*13e0*/  CS2R R112, SRZ ;  /* 0x0000000000707805 */ /* 0x000fe4000001ff00 */
[----:B------:R-:W-:Y:S02]  /*13f0*/  CS2R R162, SRZ ;  /* 0x0000000000a27805 */ /* 0x000fe4000001ff00 */
[----:B------:R-:W-:Y:S02]  /*1400*/  CS2R R108, SRZ ;  /* 0x00000000006c7805 */ /* 0x000fe4000001ff00 */
[----:B------:R-:W-:-:S02]  /*1410*/  CS2R R160, SRZ ;  /* 0x0000000000a07805 */ /* 0x000fc4000001ff00 */
[----:B------:R-:W-:Y:S02]  /*1420*/  CS2R R104, SRZ ;  /* 0x0000000000687805 */ /* 0x000fe4000001ff00 */
        /* <DEDUP_REMOVED lines=38> */
[----:B0-----:R-:W-:-:S02]  /*1690*/  CS2R R8, SRZ ;  /* 0x0000000000087805 */ /* 0x001fc4000001ff00 */
[----:B------:R-:W-:Y:S01]  /*16a0*/  SHF.R.S32.HI R169, RZ, 0x6, R3 ;  /* 0x00000006ffa97819 */ /* 0x000fe20000011403 */
[----:B------:R-:W-:Y:S06]  /*16b0*/  @!P0 BRA `(.L_x_257) ;  /* 0x0000001800508947 */ /* 0x000fec0003800000 */
[----:B------:R-:W-:Y:S02]  /*16c0*/  ISETP.GE.AND P1, PT, R152, 0x1, PT ;  /* 0x000000019800780c */ /* 0x000fe40003f26270 */
[----:B------:R-:W-:-:S11]  /*16d0*/  PLOP3.LUT P0, PT, PT, PT, PT, 0x80, 0x0 ;  /* 0x000000000000781c */ /* 0x000fd60003f0f070 */
[----:B------:R-:W-:Y:S05]  /*16e0*/  @!P1 BRA `(.L_x_258) ;  /* 0x0000005000b89947 */ /* 0x000fea0003800000 */
[----:B------:R-:W0:Y:S01]  /*16f0*/  SHFL.IDX PT, R0, R188, RZ, 0x1f ;  /* 0x00001fffbc007589 */ /* 0x000e2200000e0000 */
[----:B------:R-:W-:-:S06]  /*1700*/  UISETP.NE.AND UP0, UPT, UR43, 0x3, UPT ;  /* 0x000000032b00788c */ /* 0x000fcc000bf05270 */
[----:B------:R-:W-:Y:S02]  /*1710*/  PLOP3.LUT P0, PT, PT, PT, UP0, 0x80, 0x0 ;  /* 0x000000000000781c */ /* 0x000fe40003f0f008 */
[----:B0-----:R-:W-:-:S13]  /*1720*/  R2UR UR4, R0 ;  /* 0x00000000000472ca */ /* 0x001fda00000e0000 */
        /* <DEDUP_REMOVED lines=10> */
.L_x_259:
[----:B------:R-:W-:Y:S01]  /*17d0*/  ULEA UR16, UR41, UR42, 0x3 ;  /* 0x0000002a29107291 */ /* 0x000fe2000f8e183f */
[----:B------:R-:W-:-:S04]  /*17e0*/  MOV R0, UR40 ;  /* 0x0000002800007c02 */ /* 0x000fc80008000f00 */
[----:B------:R-:W-:-:S04]  /*17f0*/  SHF.L.U32 R0, R0, 0x1f, RZ ;  /* 0x0000001f00007819 */ /* 0x000fc800000006ff */
[----:B------:R-:W0:Y:S02]  /*1800*/  SYNCS.PHASECHK.TRANS64.TRYWAIT P0, [UR16+0x28c50], R0 ;  /* 0x028c5000ff0075a7 */ /* 0x000e240008000150 */
[----:B0-----:R-:W-:Y:S05]  /*1810*/  @!P0 BRA `(.L_x_260) ;  /* 0x000000c400908947 */ /* 0x001fea0003800000 */
.L_x_383:
[----:B------:R-:W-:Y:S01]  /*1820*/  BAR.SYNC.DEFER_BLOCKING 0xe, 0x100 ;  /* 0x0384000000007b1d */ /* 0x000fe20000010000 */
[----:B------:R-:W-:Y:S01]  /*1830*/  UIADD3 UR4, UR42, 0x26800, URZ ;  /* 0x000268002a047890 */ /* 0x000fe2000fffe03f */
[----:B0-----:R-:W-:Y:S01]  /*1840*/  IMAD.U32 R0, RZ, RZ, UR16 ;  /* 0x00000010ff007e24 */ /* 0x001fe2000f8e00ff */
[----:B------:R-:W-:Y:S02]  /*1850*/  ULEA UR12, UR41, UR20, 0xc ;  /* 0x00000014290c7291 */ /* 0x000fe4000f8e603f */
[----:B------:R-:W-:Y:S01]  /*1860*/  USHF.R.U32.HI UR4, URZ, 0x4, UR4 ;  /* 0x000000043f047899 */ /* 0x000fe20008011604 */
[----:B------:R-:W-:Y:S01]  /*1870*/  UMOV UR7, 0x40000040 ;  /* 0x4000004000077882 */ /* 0x000fe20000000000 */
[----:B------:R-:W-:Y:S02]  /*1880*/  UMOV UR5, 0x40000040 ;  /* 0x4000004000057882 */ /* 0x000fe40000000000 */
[----:B------:R-:W-:Y:S01]  /*1890*/  ULOP3.LUT UR4, UR4, 0x3fff, URZ, 0xc0, !UPT ;  /* 0x00003fff04047892 */ /* 0x000fe2000f8ec03f */
[----:B------:R-:W0:Y:S01]  /*18a0*/  S2R R3, SR_TID.X ;  /* 0x0000000000037919 */ /* 0x000e220000002100 */
        /* <DEDUP_REMOVED lines=9> */
[----:B------:R-:W-:-:S06]  /*1940*/  WARPGROUP.ARRIVE ;  /* 0x00000000000079c5 */ /* 0x000fcc0000000000 */
[----:B------:R-:W-:Y:S01]  /*1950*/  HGMMA.64x256x16.F32 R24, gdesc[UR4].tnspB, RZ, !UPT, gsb0 ;  /* 0x43e00000041879f0 */ /* 0x000fe2000c0008ff */
[----:B------:R-:W-:Y:S02]  /*1960*/  UIADD3 UR6, UR12, 0x80, URZ ;  /* 0x000000800c067890 */ /* 0x000fe4000fffe03f */
[----:B------:R-:W-:Y:S01]  /*1970*/  UIADD3 UR4, UR13, 0x2, URZ ;  /* 0x000000020d047890 */ /* 0x000fe2000fffe03f */
[----:B------:R-:W-:Y:S01]  /*1980*/  UMOV UR7, 0x40000040 ;  /* 0x4000004000077882 */ /* 0x000fe20000000000 */
[----:B------:R-:W-:Y:S01]  /*1990*/  UMOV UR5, 0x40000040 ;  /* 0x4000004000057882 */ /* 0x000fe20000000000 */
[----:B------:R-:W-:-:S03]  /*19a0*/  UIADD3 UR12, UR13, 0x6, URZ ;  /* 0x000000060d0c7890 */ /* 0x000fc6000fffe03f */
[----:B------:R-:W-:Y:S01]  /*19b0*/  UMOV UR13, 0x40000040 ;  /* 0x40000040000d7882 */ /* 0x000fe20000000000 */
[----:B0-----:R-:W-:-:S04]  /*19c0*/  LOP3.LUT R3, R3, 0x7f, RZ, 0xc0, !PT ;  /* 0x0000007f03037812 */ /* 0x001fc800078ec0ff */
[----:B------:R-:W-:-:S13]  /*19d0*/  ISETP.NE.AND P0, PT, R3, RZ, PT ;  /* 0x000000ff0300720c */ /* 0x000fda0003f05270 */
        /* <DEDUP_REMOVED lines=16> */
[----:B------:R-:W-:-:S13]  /*1ae0*/  ISETP.GE.AND P0, PT, R152, 0x41, PT ;  /* 0x000000419800780c */ /* 0x000fda0003f06270 */
[----:B0-----:R-:W-:Y:S05]  /*1af0*/  @!P0 BRA `(.L_x_261) ;  /* 0x0000000c00008947 */ /* 0x001fea0003800000 */
[----:B------:R-:W-:-:S07]  /*1b00*/  VIADD R169, R169, 0xfffffffe ;  /* 0xfffffffea9a97836 */ /* 0x000fce0000000000 */
.L_x_266:
[----:B------:R-:W-:Y:S01]  /*1b10*/  BAR.SYNC.DEFER_BLOCKING 0xe, 0x100 ;  /* 0x0384000000007b1d */ /* 0x000fe20000010000 */
[----:B------:R-:W-:Y:S01]  /*1b20*/  IMAD.U32 R3, RZ, RZ, UR41 ;  /* 0x00000029ff037e24 */ /* 0x000fe2000f8e00ff */
[----:B------:R-:W-:Y:S01]  /*1b30*/  UISETP.NE.AND UP1, UPT, UR43, 0x3, UPT ;  /* 0x000000032b00788c */ /* 0x000fe2000bf25270 */
[----:B------:R-:W-:Y:S01]  /*1b40*/  ISETP.GT.AND P1, PT, R169, RZ, PT ;  /* 0x000000ffa900720c */ /* 0x000fe20003f24270 */
[----:B------:R-:W-:Y:S01]  /*1b50*/  UIADD3 UR41, UR41, 0x1, URZ ;  /* 0x0000000129297890 */ /* 0x000fe2000fffe03f */
[----:B0-----:R-:W-:Y:S01]  /*1b60*/  IMAD R0, R3, 0x40, R16 ;  /* 0x0000004003007824 */ /* 0x001fe200078e0210 */
[----:B------:R-:W-:Y:S02]  /*1b70*/  IADD3 R169, R169, -0x1, RZ ;  /* 0xffffffffa9a97810 */ /* 0x000fe40007ffe0ff */
[----:B------:R-:W-:Y:S01]  /*1b80*/  PLOP3.LUT P2, PT, PT, PT, UP1, 0x80, 0x0 ;  /* 0x000000000000781c */ /* 0x000fe20003f4f018 */
[----:B------:R-:W-:Y:S01]  /*1b90*/  UISETP.NE.AND UP0, UPT, UR41, 0x2, UPT ;  /* 0x000000022900788c */ /* 0x000fe2000bf05270 */
[----:B------:R-:W-:-:S03]  /*1ba0*/  LEA R0, R0, UR42, 0x2 ;  /* 0x0000002a00007c11 */ /* 0x000fc6000f8e10ff */
[----:B------:R-:W-:Y:S02]  /*1bb0*/  USEL UR6, URZ, 0x1, UP0 ;  /* 0x000000013f067887 */ /* 0x000fe40008000000 */
[----:B------:R-:W-:Y:S02]  /*1bc0*/  USEL UR41, UR41, URZ, UP0 ;  /* 0x0000003f29297287 */ /* 0x000fe40008000000 */
[----:B------:R-:W-:Y:S01]  /*1bd0*/  ULOP3.LUT UR40, UR40, UR6, URZ, 0x3c, !UPT ;  /* 0x0000000628287292 */ /* 0x000fe2000f8e3c3f */
[----:B------:R-:W0:Y:S04]  /*1be0*/  LDS R3, [R0+0x28800] ;  /* 0x0288000000037984 */ /* 0x000e280000000800 */
[----:B------:R-:W1:Y:S01]  /*1bf0*/  LDS R4, [R0+0x28820] ;  /* 0x0288200000047984 */ /* 0x000e620000000800 */
[-C--:B0-----:R-:W-:Y:S01]  /*1c00*/  FMUL.FTZ R24, R24, R3.reuse ;  /* 0x0000000318187220 */ /* 0x081fe20000410000 */
        /* <DEDUP_REMOVED lines=129> */
.L_x_262:
[----:B------:R-:W-:Y:S01]  /*2420*/  ULEA UR6, UR41, UR42, 0x3 ;  /* 0x0000002a29067291 */ /* 0x000fe2000f8e183f */
[----:B------:R-:W-:-:S05]  /*2430*/  IMAD.U32 R0, RZ, RZ, UR40 ;  /* 0x00000028ff007e24 */ /* 0x000fca000f8e00ff */
[----:B------:R-:W-:-:S04]  /*2440*/  SHF.L.U32 R0, R0, 0x1f, RZ ;  /* 0x0000001f00007819 */ /* 0x000fc800000006ff */
[----:B------:R0:W1:Y:S01]  /*2450*/  SYNCS.PHASECHK.TRANS64.TRYWAIT P0, [UR6+0x28c50], R0 ;  /* 0x028c5000ff0075a7 */ /* 0x0000620008000146 */
[----:B------:R-:W-:Y:S05]  /*2460*/  @!P2 BRA `(.L_x_263) ;  /* 0x000000000004a947 */ /* 0x000fea0003800000 */
[----:B------:R-:W-:Y:S01]  /*2470*/  BPT.TRAP 0x1 ;  /* 0x000000040000795c */ /* 0x000fe20000300000 */
.L_x_263:
[----:B-1----:R-:W-:Y:S05]  /*2480*/  @P0 BRA `(.L_x_264) ;  /* 0x0000000000080947 */ /* 0x002fea0003800000 */
[----:B------:R-:W1:Y:S02]  /*2490*/  SYNCS.PHASECHK.TRANS64.TRYWAIT P0, [UR6+0x28c50], R0 ;  /* 0x028c5000ff0075a7 */ /* 0x000e640008000146 */
[----:B-1----:R-:W-:Y:S05]  /*24a0*/  @!P0 BRA `(.L_x_265) ;  /* 0x000000b800848947 */ /* 0x002fea0003800000 */
.L_x_264:
[----:B------:R-:W-:Y:S01]  /*24b0*/  UIADD3 UR6, UR42, 0x26800, URZ ;  /* 0x000268002a067890 */ /* 0x000fe2000fffe03f */
[----:B------:R-:W-:Y:S01]  /*24c0*/  WARPGROUP.ARRIVE ;  /* 0x00000000000079c5 */ /* 0x000fe20000000000 */
[----:B------:R-:W-:-:S05]  /*24d0*/  ULEA UR18, UR41, UR20, 0xc ;  /* 0x0000001429127291 */ /* 0x000fca000f8e603f */
[----:B-1----:R-:W1:Y:S01]  /*24e0*/  S2R R3, SR_TID.X ;  /* 0x0000000000037919 */ /* 0x002e620000002100 */
[----:B------:R-:W-:Y:S01]  /*24f0*/  USHF.R.U32.HI UR6, URZ, 0x4, UR6 ;  /* 0x000000043f067899 */ /* 0x000fe20008011606 */
[----:B0-----:R-:W-:Y:S01]  /*2500*/  IMAD.U32 R0, RZ, RZ, UR41 ;  /* 0x00000029ff007e24 */ /* 0x001fe2000f8e00ff */
        /* <DEDUP_REMOVED lines=11> */
[----:B-1----:R-:W-:-:S04]  /*25c0*/  LOP3.LUT R3, R3, 0x7f, RZ, 0xc0, !PT ;  /* 0x0000007f03037812 */ /* 0x002fc800078ec0ff */
        /* <DEDUP_REMOVED lines=19> */
.L_x_261:
[----:B------:R-:W-:Y:S01]  /*2700*/  BAR.SYNC.DEFER_BLOCKING 0xe, 0x100 ;  /* 0x0384000000007b1d */ /* 0x000fe20000010000 */
[----:B------:R-:W-:Y:S01]  /*2710*/  IMAD.U32 R3, RZ, RZ, UR41 ;  /* 0x00000029ff037e24 */ /* 0x000fe2000f8e00ff */
[----:B------:R-:W-:Y:S01]  /*2720*/  UIADD3 UR41, UR41, 0x1, URZ ;  /* 0x0000000129297890 */ /* 0x000fe2000fffe03f */
[----:B------:R-:W-:Y:S02]  /*2730*/  PLOP3.LUT P0, PT, PT, PT, PT, 0x8, 0x0 ;  /* 0x000000000000781c */ /* 0x000fe40003f0e170 */
[----:B0-----:R-:W-:Y:S01]  /*2740*/  IMAD R0, R3, 0x40, R16 ;  /* 0x0000004003007824 */ /* 0x001fe200078e0210 */
[----:B------:R-:W-:-:S04]  /*2750*/  UISETP.NE.AND UP0, UPT, UR41, 0x2, UPT ;  /* 0x000000022900788c */ /* 0x000fc8000bf05270 */
[----:B------:R-:W-:Y:S01]  /*2760*/  LEA R3, R0, UR42, 0x2 ;  /* 0x0000002a00037c11 */ /* 0x000fe2000f8e10ff */
        /* <DEDUP_REMOVED lines=8> */
[----:B------:R-:W-:Y:S01]  /*27f0*/  FMUL.FTZ R8, R25, R4 ;  /* 0x0000000419087220 */ /* 0x000fe20000410000 */
[-C--:B-1----:R-:W-:Y:S01]  /*2800*/  FMUL.FTZ R9, R26, R0.reuse ;  /* 0x000000001a097220 */ /* 0x082fe20000410000 */
        /* <DEDUP_REMOVED lines=123> */
[----:B------:R-:W-:Y:S01]  /*2fc0*/  MOV R36, RZ ;  /* 0x000000ff00247202 */ /* 0x000fe20000000f00 */
[----:B------:R-:W-:Y:S01]  /*2fd0*/  IMAD.MOV.U32 R32, RZ, RZ, RZ ;  /* 0x000000ffff207224 */ /* 0x000fe200078e00ff */
[----:B------:R-:W-:Y:S06]  /*2fe0*/  BAR.ARV 0xf, 0x100 ;  /* 0x03c4000000007b1d */ /* 0x000fec0000002000 */
[----:B------:R-:W-:Y:S05]  /*2ff0*/  BRA `(.L_x_258) ;  /* 0x0000003800747947 */ /* 0x000fea0003800000 */
.L_x_257:
[----:B------:R-:W-:Y:S02]  /*3000*/  ISETP.GE.AND P1, PT, R152, 0x1, PT ;  /* 0x000000019800780c */ /* 0x000fe40003f26270 */
[----:B------:R-:W-:-:S11]  /*3010*/  PLOP3.LUT P0, PT, PT, PT, PT, 0x80, 0x0 ;  /* 0x000000000000781c */ /* 0x000fd60003f0f070 */
[----:B------:R-:W-:Y:S05]  /*3020*/  @!P1 BRA `(.L_x_258) ;  /* 0x0000003800689947 */ /* 0x000fea0003800000 */
[----:B------:R-:W0:Y:S02]  /*3030*/  SHFL.IDX PT, R0, R188, RZ, 0x1f ;  /* 0x00001fffbc007589 */ /* 0x000e2400000e0000 */
[----:B0-----:R-:W-:-:S13]  /*3040*/  R2UR UR4, R0 ;  /* 0x00000000000472ca */ /* 0x001fda00000e0000 */
        /* <DEDUP_REMOVED lines=15> */
[----:B------:R0:W1:Y:S01]  /*3140*/  LDC.64 R14, c[0x4][R0] ;  /* 0x01000000000e7b82 */ /* 0x0000620000000a00 */
[----:B------:R-:W-:Y:S01]  /*3150*/  IMAD.U32 R5, RZ, RZ, UR5 ;  /* 0x00000005ff057e24 */ /* 0x000fe2000f8e00ff */
[----:B------:R-:W-:Y:S01]  /*3160*/  ULDC.64 UR4, c[0x4][0x90] ;  /* 0x0100240000047ab9 */ /* 0x000fe20000000a00 */
[----:B------:R-:W-:Y:S01]  /*3170*/  MOV R10, UR6 ;  /* 0x00000006000a7c02 */ /* 0x000fe20008000f00 */
[----:B------:R-:W-:Y:S02]  /*3180*/  IMAD.U32 R6, RZ, RZ, UR4 ;  /* 0x00000004ff067e24 */ /* 0x000fe4000f8e00ff */
[----:B------:R-:W-:-:S02]  /*3190*/  IMAD.U32 R7, RZ, RZ, UR5 ;  /* 0x00000005ff077e24 */ /* 0x000fc4000f8e00ff */
[----:B------:R-:W-:Y:S02]  /*31a0*/  IMAD.U32 R11, RZ, RZ, UR7 ;  /* 0x00000007ff0b7e24 */ /* 0x000fe4000f8e00ff */
[----:B------:R-:W-:Y:S02]  /*31b0*/  IMAD.MOV.U32 R8, RZ, RZ, 0x70 ;  /* 0x00000070ff087424 */ /* 0x000fe400078e00ff */
[----:B------:R-:W-:Y:S02]  /*31c0*/  IMAD.MOV.U32 R12, RZ, RZ, 0x1 ;  /* 0x00000001ff0c7424 */ /* 0x000fe400078e00ff */
[----:B0-----:R-:W-:-:S07]  /*31d0*/  IMAD.MOV.U32 R13, RZ, RZ, RZ ;  /* 0x000000ffff0d7224 */ /* 0x001fce00078e00ff */
[----:B------:R-:W-:-:S07]  /*31e0*/  LEPC R20, `(.L_x_267) ;  /* 0x000000001014794e */ /* 0x000fce0000000000 */
[----:B-1----:R-:W-:Y:S05]  /*31f0*/  CALL.ABS.NOINC R14 ;  /* 0x000000000e007343 */ /* 0x002fea0003c00000 */
.L_x_267:
[----:B------:R-:W-:Y:S01]  /*3200*/  ULEA.HI UR4, UR37, UR37, URZ, 0x1 ;  /* 0x0000002525047291 */ /* 0x000fe2000f8f083f */
[----:B------:R-:W-:-:S03]  /*3210*/  MOV R3, UR43 ;  /* 0x0000002b00037c02 */ /* 0x000fc60008000f00 */
[----:B------:R-:W-:Y:S01]  /*3220*/  ULOP3.LUT UR4, UR4, 0xfffffffe, URZ, 0xc0, !UPT ;  /* 0xfffffffe04047892 */ /* 0x000fe2000f8ec03f */
[----:B------:R-:W-:-:S03]  /*3230*/  ISETP.NE.AND P0, PT, R3, 0x3, PT ;  /* 0x000000030300780c */ /* 0x000fc60003f05270 */
[----:B------:R-:W-:-:S06]  /*3240*/  UIADD3 UR4, UR37, -UR4, URZ ;  /* 0x8000000425047290 */ /* 0x000fcc000fffe03f */
[----:B------:R-:W-:-:S05]  /*3250*/  IMAD.U32 R0, RZ, RZ, UR4 ;  /* 0x00000004ff007e24 */ /* 0x000fca000f8e00ff */
[----:B------:R-:W-:-:S04]  /*3260*/  SHF.L.U32 R0, R0, 0x1f, RZ ;  /* 0x0000001f00007819 */ /* 0x000fc800000006ff */
[----:B------:R-:W0:Y:S02]  /*3270*/  SYNCS.PHASECHK.TRANS64.TRYWAIT P1, [UR42+0x28c00], R0 ;  /* 0x028c0000ff0075a7 */ /* 0x000e24000802016a */
[----:B0-----:R-:W-:Y:S05]  /*3280*/  @!P1 BRA `(.L_x_268) ;  /* 0x000000ac00249947 */ /* 0x001fea0003800000 */
.L_x_384:
[----:B------:R-:W-:Y:S05]  /*3290*/  @!P0 BRA `(.L_x_269) ;  /* 0x0000000000048947 */ /* 0x000fea0003800000 */
[----:B------:R-:W-:Y:S01]  /*32a0*/  BPT.TRAP 0x1 ;  /* 0x000000040000795c */ /* 0x000fe20000300000 */
.L_x_269:
[----:B------:R-:W-:Y:S02]  /*32b0*/  IMAD.U32 R7, RZ, RZ, UR41 ;  /* 0x00000029ff077e24 */ /* 0x000fe4000f8e00ff */
[----:B------:R-:W-:-:S03]  /*32c0*/  IMAD.U32 R8, RZ, RZ, UR40 ;  /* 0x00000028ff087e24 */ /* 0x000fc6000f8e00ff */
[----:B------:R-:W-:Y:S02]  /*32d0*/  LEA R7, R7, UR42, 0x3 ;  /* 0x0000002a07077c11 */ /* 0x000fe4000f8e18ff */
[----:B------:R-:W-:-:S04]  /*32e0*/  SHF.L.U32 R8, R8, 0x1f, RZ ;  /* 0x0000001f08087819 */ /* 0x000fc800000006ff */
[----:B------:R1:W2:Y:S01]  /*32f0*/  SYNCS.PHASECHK.TRANS64.TRYWAIT P1, [R7+URZ+0x28c30], R8 ;  /* 0x028c3008070075a7 */ /* 0x0002a2000802017f */
[----:B------:R-:W-:Y:S05]  /*3300*/  @!P0 BRA `(.L_x_270) ;  /* 0x0000000000048947 */ /* 0x000fea0003800000 */
[----:B------:R-:W-:Y:S01]  /*3310*/  BPT.TRAP 0x1 ;  /* 0x000000040000795c */ /* 0x000fe20000300000 */
.L_x_270:
[----:B--2---:R-:W-:Y:S05]  /*3320*/  @P1 BRA `(.L_x_271) ;  /* 0x0000000000081947 */ /* 0x004fea0003800000 */
[----:B------:R-:W2:Y:S02]  /*3330*/  SYNCS.PHASECHK.TRANS64.TRYWAIT P1, [R7+URZ+0x28c30], R8 ;  /* 0x028c3008070075a7 */ /* 0x000ea4000802017f */
[----:B--2---:R-:W-:Y:S05]  /*3340*/  @!P1 BRA `(.L_x_272) ;  /* 0x000000ac000c9947 */ /* 0x004fea0003800000 */
.L_x_271:
[----:B0-----:R-:W0:Y:S01]  /*3350*/  S2R R0, SR_TID.X ;  /* 0x0000000000007919 */ /* 0x001e220000002100 */
[----:B------:R-:W-:-:S04]  /*3360*/  UIADD3 UR4, UR42, 0x22400, URZ ;  /* 0x000224002a047890 */ /* 0x000fc8000fffe03f */
[----:B------:R-:W-:-:S04]  /*3370*/  USHF.R.U32.HI UR4, URZ, 0x4, UR4 ;  /* 0x000000043f047899 */ /* 0x000fc80008011604 */
[----:B------:R-:W-:-:S06]  /*3380*/  ULOP3.LUT UR4, UR4, 0x3fff, URZ, 0xc0, !UPT ;  /* 0x00003fff04047892 */ /* 0x000fcc000f8ec03f */
[----:B------:R-:W-:Y:S01]  /*3390*/  IMAD.U32 R4, RZ, RZ, UR4 ;  /* 0x00000004ff047e24 */ /* 0x000fe2000f8e00ff */
[----:B------:R-:W-:Y:S05]  /*33a0*/  WARPSYNC.ALL ;  /* 0x0000000000007948 */ /* 0x000fea0003800000 */
[----:B------:R-:W-:Y:S02]  /*33b0*/  LOP3.LUT R4, R4, 0x10000, RZ, 0xfc, !PT ;  /* 0x0001000004047812 */ /* 0x000fe400078efcff */
[----:B0-----:R-:W-:-:S04]  /*33c0*/  LOP3.LUT R0, R0, 0x7f, RZ, 0xc0, !PT ;  /* 0x0000007f00007812 */ /* 0x001fc800078ec0ff */
[----:B------:R-:W-:Y:S02]  /*33d0*/  ISETP.NE.AND P1, PT, R0, RZ, PT ;  /* 0x000000ff0000720c */ /* 0x000fe40003f25270 */
[----:B------:R-:W-:Y:S01]  /*33e0*/  R2UR UR12, R4 ;  /* 0x00000000040c72ca */ /* 0x000fe200000e0000 */
[----:B------:R-:W-:Y:S01]  /*33f0*/  UIADD3 UR4, UR42, 0x20400, URZ ;  /* 0x000204002a047890 */ /* 0x000fe2000fffe03f */
[----:B------:R-:W-:Y:S01]  /*3400*/  WARPGROUP.ARRIVE ;  /* 0x00000000000079c5 */ /* 0x000fe20000000000 */
[----:B------:R-:W-:Y:S01]  /*3410*/  UMOV UR7, 0x40000040 ;  /* 0x4000004000077882 */ /* 0x000fe20000000000 */
[----:B------:R-:W-:Y:S01]  /*3420*/  UMOV UR5, 0x40000040 ;  /* 0x4000004000057882 */ /* 0x000fe20000000000 */
[----:B------:R-:W-:Y:S01]  /*3430*/  USHF.R.U32.HI UR4, URZ, 0x4, UR4 ;  /* 0x000000043f047899 */ /* 0x000fe20008011604 */
[----:B------:R-:W-:Y:S01]  /*3440*/  IMAD R0, R169, -0x40, R152 ;  /* 0xffffffc0a9007824 */ /* 0x000fe200078e0298 */
[----:B------:R-:W-:Y:S01]  /*3450*/  UMOV UR11, 0x40000040 ;  /* 0x40000040000b7882 */ /* 0x000fe20000000000 */
[----:B------:R-:W-:Y:S01]  /*3460*/  UMOV UR9, 0x40000040 ;  /* 0x4000004000097882 */ /* 0x000fe20000000000 */
[----:B------:R-:W-:Y:S01]  /*3470*/  ULOP3.LUT UR4, UR4, 0x3fff, URZ, 0xc0, !UPT ;  /* 0x00003fff04047892 */ /* 0x000fe2000f8ec03f */
[----:B------:R-:W-:Y:S01]  /*3480*/  UMOV UR15, 0x40000040 ;  /* 0x40000040000f7882 */ /* 0x000fe20000000000 */
[----:B------:R-:W-:-:S02]  /*3490*/  IADD3 R0, -R17, 0x40, R0 ;  /* 0x0000004011007810 */ /* 0x000fc40007ffe100 */
[----:B------:R-:W-:Y:S02]  /*34a0*/  ULEA UR12, UR41, UR12, 0x9 ;  /* 0x0000000c290c7291 */ /* 0x000fe4000f8e483f */
[----:B------:R-:W-:Y:S01]  /*34b0*/  ULOP3.LUT UR13, UR4, 0x10000, URZ, 0xfc, !UPT ;  /* 0x00010000040d7892 */ /* 0x000fe2000f8efc3f */
[C---:B------:R-:W-:Y:S01]  /*34c0*/  ISETP.GT.AND P6, PT, R0.reuse, RZ, PT ;  /* 0x000000ff0000720c */ /* 0x040fe20003fc4270 */
[----:B------:R-:W-:Y:S01]  /*34d0*/  UIADD3 UR10, UR12, 0x4, URZ ;  /* 0x000000040c0a7890 */ /* 0x000fe2000fffe03f */
[C---:B------:R-:W-:Y:S01]  /*34e0*/  ISETP.GT.AND P2, PT, R0.reuse, 0x1, PT ;  /* 0x000000010000780c */ /* 0x040fe20003f44270 */
[----:B------:R-:W-:Y:S01]  /*34f0*/  UIADD3 UR8, UR13, 0x4, URZ ;  /* 0x000000040d087890 */ /* 0x000fe2000fffe03f */
[C---:B------:R-:W-:Y:S01]  /*3500*/  ISETP.GT.AND P3, PT, R0.reuse, 0x8, PT ;  /* 0x000000080000780c */ /* 0x040fe20003f64270 */
[----:B------:R-:W-:Y:S01]  /*3510*/  UMOV UR6, UR12 ;  /* 0x0000000c00067c82 */ /* 0x000fe20008000000 */
[----:B------:R-:W-:Y:S01]  /*3520*/  UMOV UR4, UR13 ;  /* 0x0000000d00047c82 */ /* 0x000fe20008000000 */
[----:B------:R-:W-:Y:S01]  /*3530*/  UIADD3 UR14, UR12, 0x6, URZ ;  /* 0x000000060c0e7890 */ /* 0x000fe2000fffe03f */
[----:B------:R-:W-:Y:S01]  /*3540*/  HGMMA.64x64x16.F32 R24, gdesc[UR4], RZ, !UPT, gsb0 ;  /* 0x00e00000041879f0 */ /* 0x000fe2000c0008ff */
[----:B------:R-:W-:Y:S01]  /*3550*/  UIADD3 UR6, UR12, 0x2, URZ ;  /* 0x000000020c067890 */ /* 0x000fe2000fffe03f */
[C---:B------:R-:W-:Y:S01]  /*3560*/  ISETP.GT.AND P4, PT, R0.reuse, 0x9, PT ;  /* 0x000000090000780c */ /* 0x040fe20003f84270 */
[----:B------:R-:W-:Y:S01]  /*3570*/  UIADD3 UR4, UR13, 0x2, URZ ;  /* 0x000000020d047890 */ /* 0x000fe2000fffe03f */
[----:B------:R-:W-:Y:S01]  /*3580*/  ISETP.GT.AND P5, PT, R0, 0x10, PT ;  /* 0x000000100000780c */ /* 0x000fe20003fa4270 */
[----:B------:R-:W-:Y:S01]  /*3590*/  UMOV UR7, 0x40000040 ;  /* 0x4000004000077882 */ /* 0x000fe20000000000 */
[----:B------:R-:W-:Y:S01]  /*35a0*/  UMOV UR5, 0x40000040 ;  /* 0x4000004000057882 */ /* 0x000fe20000000000 */
[----:B------:R-:W-:Y:S01]  /*35b0*/  UIADD3 UR12, UR13, 0x6, URZ ;  /* 0x000000060d0c7890 */ /* 0x000fe2000fffe03f */
[----:B------:R-:W-:-:S02]  /*35c0*/  ULDC UR20, c[0x0][0x988] ;  /* 0x0002620000147ab9 */ /* 0x000fc40000000800 */
        /* <DEDUP_REMOVED lines=67> */
[----:B------:R-:W0:Y:S01]  /*3a00*/  SHFL.BFLY PT, R0, R5, 0x2, 0x1f ;  /* 0x0c401f0005007f89 */ /* 0x000e2200000e0000 */
[----:B------:R-:W-:Y:S02]  /*3a10*/  FSEL R51, R51, -INF , P4 ;  /* 0xff80000033337808 */ /* 0x000fe40002000000 */
[----:B------:R-:W-:-:S02]  /*3a20*/  FSEL R54, R54, -INF , P5 ;  /* 0xff80000036367808 */ /* 0x000fc40002800000 */
[----:B------:R-:W-:Y:S02]  /*3a30*/  FSEL R55, R55, -INF , P6 ;  /* 0xff80000037377808 */ /* 0x000fe40003000000 */
[----:B0-----:R-:W-:Y:S02]  /*3a40*/  FMNMX.FTZ R9, R5, R0, !PT ;  /* 0x0000000005097209 */ /* 0x001fe40007810000 */
[----:B------:R-:W-:-:S03]  /*3a50*/  FMNMX.FTZ R0, R30, R3, !PT ;  /* 0x000000031e007209 */ /* 0x000fc60007810000 */
[----:B------:R-:W0:Y:S01]  /*3a60*/  SHFL.BFLY PT, R10, R9, 0x1, 0x1f ;  /* 0x0c201f00090a7f89 */ /* 0x000e2200000e0000 */
[----:B------:R-:W-:-:S04]  /*3a70*/  FMNMX.FTZ R3, R31, R0, !PT ;  /* 0x000000001f037209 */ /* 0x000fc80007810000 */
[----:B------:R-:W-:-:S04]  /*3a80*/  FMNMX.FTZ R0, R34, R3, !PT ;  /* 0x0000000322007209 */ /* 0x000fc80007810000 */
[----:B------:R-:W-:-:S04]  /*3a90*/  FMNMX.FTZ R3, R35, R0, !PT ;  /* 0x0000000023037209 */ /* 0x000fc80007810000 */
[----:B------:R-:W-:-:S04]  /*3aa0*/  FMNMX.FTZ R6, R38, R3, !PT ;  /* 0x0000000326067209 */ /* 0x000fc80007810000 */
[----:B------:R-:W-:-:S04]  /*3ab0*/  FMNMX.FTZ R3, R39, R6, !PT ;  /* 0x0000000627037209 */ /* 0x000fc80007810000 */
[----:B------:R-:W-:Y:S02]  /*3ac0*/  FMNMX.FTZ R6, R42, R3, !PT ;  /* 0x000000032a067209 */ /* 0x000fe40007810000 */
[----:B0-----:R-:W-:Y:S02]  /*3ad0*/  FMNMX.FTZ R0, R9, R10, !PT ;  /* 0x0000000a09007209 */ /* 0x001fe40007810000 */
        /* <DEDUP_REMOVED lines=21> */
[----:B------:R-:W0:Y:S01]  /*3c30*/  SHFL.BFLY PT, R3, R6, 0x2, 0x1f ;  /* 0x0c401f0006037f89 */ /* 0x000e2200000e0000 */
[----:B------:R-:W3:Y:S01]  /*3c40*/  MUFU.EX2 R25, R25 ;  /* 0x0000001900197308 */ /* 0x000ee20000000800 */
[--C-:B------:R-:W-:Y:S01]  /*3c50*/  FFMA.FTZ R44, R44, UR20, -R9.reuse ;  /* 0x000000142c2c7c23 */ /* 0x100fe20008010809 */
[--C-:B------:R-:W-:Y:S01]  /*3c60*/  FFMA.FTZ R45, R45, UR20, -R9.reuse ;  /* 0x000000142d2d7c23 */ /* 0x100fe20008010809 */
[--C-:B------:R-:W-:Y:S01]  /*3c70*/  FFMA.FTZ R48, R48, UR20, -R9.reuse ;  /* 0x0000001430307c23 */ /* 0x100fe20008010809 */
[--C-:B------:R-:W-:Y:S01]  /*3c80*/  FFMA.FTZ R49, R49, UR20, -R9.reuse ;  /* 0x0000001431317c23 */ /* 0x100fe20008010809 */
[--C-:B------:R-:W-:Y:S01]  /*3c90*/  FFMA.FTZ R52, R52, UR20, -R9.reuse ;  /* 0x0000001434347c23 */ /* 0x100fe20008010809 */
[----:B------:R-:W-:-:S02]  /*3ca0*/  FFMA.FTZ R9, R53, UR20, -R9 ;  /* 0x0000001435097c23 */ /* 0x000fc40008010809 */
[----:B------:R-:W-:Y:S08]  /*3cb0*/  MUFU.EX2 R28, R28 ;  /* 0x0000001c001c7308 */ /* 0x000ff00000000800 */
[----:B------:R-:W4:Y:S01]  /*3cc0*/  MUFU.EX2 R29, R29 ;  /* 0x0000001d001d7308 */ /* 0x000f220000000800 */
[----:B---3--:R-:W-:Y:S02]  /*3cd0*/  F2FP.F16.F32.PACK_AB R156, R25, R24 ;  /* 0x00000018199c723e */ /* 0x008fe400000000ff */
[----:B0-----:R-:W-:-:S05]  /*3ce0*/  FMNMX.FTZ R5, R6, R3, !PT ;  /* 0x0000000306057209 */ /* 0x001fca0007810000 */
[----:B------:R-:W-:Y:S01]  /*3cf0*/  MUFU.EX2 R32, R32 ;  /* 0x0000002000207308 */ /* 0x000fe20000000800 */
[----:B------:R-:W0:Y:S07]  /*3d00*/  SHFL.BFLY PT, R6, R5, 0x1, 0x1f ;  /* 0x0c201f0005067f89 */ /* 0x000e2e00000e0000 */
[----:B------:R-:W3:Y:S01]  /*3d10*/  MUFU.EX2 R33, R33 ;  /* 0x0000002100217308 */ /* 0x000ee20000000800 */
[----:B----4-:R-:W-:-:S07]  /*3d20*/  F2FP.F16.F32.PACK_AB R158, R29, R28 ;  /* 0x0000001c1d9e723e */ /* 0x010fce00000000ff */
[----:B------:R-:W-:Y:S08]  /*3d30*/  MUFU.EX2 R36, R36 ;  /* 0x0000002400247308 */ /* 0x000ff00000000800 */
[----:B------:R-:W4:Y:S01]  /*3d40*/  MUFU.EX2 R37, R37 ;  /* 0x0000002500257308 */ /* 0x000f220000000800 */
[----:B---3--:R-:W-:Y:S02]  /*3d50*/  F2FP.F16.F32.PACK_AB R160, R33, R32 ;  /* 0x0000002021a0723e */ /* 0x008fe400000000ff */
[----:B0-----:R-:W-:-:S04]  /*3d60*/  FMNMX.FTZ R3, R5, R6, !PT ;  /* 0x0000000605037209 */ /* 0x001fc80007810000 */
[C---:B------:R-:W-:Y:S01]  /*3d70*/  FSETP.NEU.FTZ.AND P2, PT, R3.reuse, -INF , PT ;  /* 0xff8000000300780b */ /* 0x040fe20003f5d000 */
[----:B------:R-:W-:Y:S01]  /*3d80*/  FMUL.FTZ R5, R3, UR20 ;  /* 0x0000001403057c20 */ /* 0x000fe20008410000 */
[----:B------:R-:W-:Y:S04]  /*3d90*/  MUFU.EX2 R40, R40 ;  /* 0x0000002800287308 */ /* 0x000fe80000000800 */
[----:B------:R-:W-:Y:S01]  /*3da0*/  FSEL R6, R5, RZ, P2 ;  /* 0x000000ff05067208 */ /* 0x000fe20001000000 */
[----:B------:R-:W-:Y:S01]  /*3db0*/  FADD.FTZ R5, R24, R25 ;  /* 0x0000001918057221 */ /* 0x000fe20000010000 */
[----:B----4-:R-:W-:Y:S02]  /*3dc0*/  F2FP.F16.F32.PACK_AB R162, R37, R36 ;  /* 0x0000002425a2723e */ /* 0x010fe400000000ff */
[----:B------:R-:W0:Y:S01]  /*3dd0*/  MUFU.EX2 R41, R41 ;  /* 0x0000002900297308 */ /* 0x000e220000000800 */
        /* <DEDUP_REMOVED lines=15> */
[----:B------:R-:W3:Y:S01]  /*3ed0*/  MUFU.EX2 R27, R27 ;  /* 0x0000001b001b7308 */ /* 0x000ee20000000800 */
[----:B------:R-:W-:Y:S01]  /*3ee0*/  FADD.FTZ R12, R32, R13 ;  /* 0x0000000d200c7221 */ /* 0x000fe20000010000 */
[--C-:B------:R-:W-:Y:S01]  /*3ef0*/  FFMA.FTZ R46, R46, UR20, -R6.reuse ;  /* 0x000000142e2e7c23 */ /* 0x100fe20008010806 */
[----:B------:R4:W-:Y:S01]  /*3f00*/  @!P1 SYNCS.ARRIVE.TRANS64.RED.A1T0 RZ, [R5+URZ], RZ ;  /* 0x000000ff05ff99a7 */ /* 0x0009e2000810043f */
[--C-:B------:R-:W-:Y:S01]  /*3f10*/  FFMA.FTZ R47, R47, UR20, -R6.reuse ;  /* 0x000000142f2f7c23 */ /* 0x100fe20008010806 */
[--C-:B------:R-:W-:Y:S01]  /*3f20*/  FFMA.FTZ R50, R50, UR20, -R6.reuse ;  /* 0x0000001432327c23 */ /* 0x100fe20008010806 */
[--C-:B------:R-:W-:Y:S01]  /*3f30*/  FFMA.FTZ R51, R51, UR20, -R6.reuse ;  /* 0x0000001433337c23 */ /* 0x100fe20008010806 */
[--C-:B------:R-:W-:Y:S01]  /*3f40*/  FFMA.FTZ R54, R54, UR20, -R6.reuse ;  /* 0x0000001436367c23 */ /* 0x100fe20008010806 */
[----:B------:R-:W5:Y:S01]  /*3f50*/  MUFU.EX2 R30, R30 ;  /* 0x0000001e001e7308 */ /* 0x000f620000000800 */
[----:B------:R-:W-:Y:S01]  /*3f60*/  FFMA.FTZ R6, R55, UR20, -R6 ;  /* 0x0000001437067c23 */ /* 0x000fe20008010806 */
[----:B0-----:R-:W-:-:S06]  /*3f70*/  F2FP.F16.F32.PACK_AB R164, R41, R40 ;  /* 0x0000002829a4723e */ /* 0x001fcc00000000ff */
[----:B------:R-:W4:Y:S01]  /*3f80*/  MUFU.EX2 R31, R31 ;  /* 0x0000001f001f7308 */ /* 0x000f220000000800 */
[----:B---3--:R-:W-:Y:S01]  /*3f90*/  FADD.FTZ R11, R26, R27 ;  /* 0x0000001b1a0b7221 */ /* 0x008fe20000010000 */
[----:B------:R-:W-:-:S06]  /*3fa0*/  F2FP.F16.F32.PACK_AB R157, R27, R26 ;  /* 0x0000001a1b9d723e */ /* 0x000fcc00000000ff */
[----:B------:R-:W0:Y:S01]  /*3fb0*/  MUFU.EX2 R34, R34 ;  /* 0x0000002200227308 */ /* 0x000e220000000800 */
[----:B-----5:R-:W-:Y:S01]  /*3fc0*/  FADD.FTZ R10, R30, R11 ;  /* 0x0000000b1e0a7221 */ /* 0x020fe20000010000 */
[----:B------:R-:W-:-:S04]  /*3fd0*/  FADD.FTZ R11, R33, R12 ;  /* 0x0000000c210b7221 */ /* 0x000fc80000010000 */
[----:B------:R-:W-:Y:S02]  /*3fe0*/  FADD.FTZ R12, R36, R11 ;  /* 0x0000000b240c7221 */ /* 0x000fe40000010000 */
[----:B------:R-:W3:Y:S01]  /*3ff0*/  MUFU.EX2 R35, R35 ;  /* 0x0000002300237308 */ /* 0x000ee20000000800 */
[----:B----4-:R-:W-:Y:S01]  /*4000*/  FADD.FTZ R5, R31, R10 ;  /* 0x0000000a1f057221 */ /* 0x010fe20000010000 */
[----:B------:R-:W-:Y:S01]  /*4010*/  FADD.FTZ R11, R37, R12 ;  /* 0x0000000c250b7221 */ /* 0x000fe20000010000 */
[----:B------:R-:W-:Y:S01]  /*4020*/  F2FP.F16.F32.PACK_AB R159, R31, R30 ;  /* 0x0000001e1f9f723e */ /* 0x000fe200000000ff */
[----:B------:R-:W-:Y:S02]  /*4030*/  BAR.SYNC.DEFER_BLOCKING 0xf, 0x100 ;  /* 0x03c4000000007b1d */ /* 0x000fe40000010000 */
[----:B------:R-:W-:Y:S01]  /*4040*/  FADD.FTZ R12, R40, R11 ;  /* 0x0000000b280c7221 */ /* 0x000fe20000010000 */
[----:B0-----:R-:W-:-:S03]  /*4050*/  FADD.FTZ R10, R34, R5 ;  /* 0x00000005220a7221 */ /* 0x001fc60000010000 */
[----:B------:R-:W0:Y:S01]  /*4060*/  MUFU.EX2 R38, R38 ;  /* 0x0000002600267308 */ /* 0x000e220000000800 */
[----:B------:R-:W-:Y:S01]  /*4070*/  FADD.FTZ R13, R41, R12 ;  /* 0x0000000c290d7221 */ /* 0x000fe20000010000 */
[----:B---3--:R-:W-:-:S06]  /*4080*/  FADD.FTZ R5, R35, R10 ;  /* 0x0000000a23057221 */ /* 0x008fcc0000010000 */
[----:B------:R-:W3:Y:S01]  /*4090*/  MUFU.EX2 R39, R39 ;  /* 0x0000002700277308 */ /* 0x000ee20000000800 */
[----:B------:R-:W-:-:S07]  /*40a0*/  F2FP.F16.F32.PACK_AB R161, R35, R34 ;  /* 0x0000002223a1723e */ /* 0x000fce00000000ff */
[----:B------:R-:W4:Y:S01]  /*40b0*/  MUFU.EX2 R42, R42 ;  /* 0x0000002a002a7308 */ /* 0x000f220000000800 */
[----:B0-----:R-:W-:Y:S01]  /*40c0*/  FADD.FTZ R10, R38, R5 ;  /* 0x00000005260a7221 */ /* 0x001fe20000010000 */
[----:B------:R0:W-:Y:S06]  /*40d0*/  STSM.16.M88.4 [R23+0x26800], R156 ;  /* 0x0268009c17007844 */ /* 0x0001ec0000000200 */
[----:B------:R-:W5:Y:S01]  /*40e0*/  MUFU.EX2 R43, R43 ;  /* 0x0000002b002b7308 */ /* 0x000f620000000800 */
[C---:B---3--:R-:W-:Y:S01]  /*40f0*/  FADD.FTZ R5, R39.reuse, R10 ;  /* 0x0000000a27057221 */ /* 0x048fe20000010000 */
[----:B------:R-:W-:-:S05]  /*4100*/  F2FP.F16.F32.PACK_AB R163, R39, R38 ;  /* 0x0000002627a3723e */ /* 0x000fca00000000ff */
[----:B------:R0:W-:Y:S01]  /*4110*/  STSM.16.M88.4 [R184], R160 ;  /* 0x000000a0b8007844 */ /* 0x0001e20000000200 */
[----:B------:R-:W-:Y:S01]  /*4120*/  MUFU.EX2 R44, R44 ;  /* 0x0000002c002c7308 */ /* 0x000fe20000000800 */
[----:B----4-:R-:W-:-:S07]  /*4130*/  FADD.FTZ R10, R42, R5 ;  /* 0x000000052a0a7221 */ /* 0x010fce0000010000 */
[----:B------:R-:W3:Y:S01]  /*4140*/  MUFU.EX2 R46, R46 ;  /* 0x0000002e002e7308 */ /* 0x000ee20000000800 */
[C---:B-----5:R-:W-:Y:S01]  /*4150*/  FADD.FTZ R5, R43.reuse, R10 ;  /* 0x0000000a2b057221 */ /* 0x060fe20000010000 */
[----:B------:R-:W-:-:S06]  /*4160*/  F2FP.F16.F32.PACK_AB R165, R43, R42 ;  /* 0x0000002a2ba5723e */ /* 0x000fcc00000000ff */
[----:B------:R-:W4:Y:S08]  /*4170*/  MUFU.EX2 R45, R45 ;  /* 0x0000002d002d7308 */ /* 0x000f300000000800 */
[----:B------:R-:W5:Y:S01]  /*4180*/  MUFU.EX2 R47, R47 ;  /* 0x0000002f002f7308 */ /* 0x000f620000000800 */
[----:B---3--:R-:W-:-:S07]  /*4190*/  FADD.FTZ R10, R46, R5 ;  /* 0x000000052e0a7221 */ /* 0x008fce0000010000 */
[----:B------:R-:W-:Y:S01]  /*41a0*/  MUFU.EX2 R48, R48 ;  /* 0x0000003000307308 */ /* 0x000fe20000000800 */
[----:B----4-:R-:W-:-:S07]  /*41b0*/  F2FP.F16.F32.PACK_AB R166, R45, R44 ;  /* 0x0000002c2da6723e */ /* 0x010fce00000000ff */
[----:B------:R-:W3:Y:S01]  /*41c0*/  MUFU.EX2 R49, R49 ;  /* 0x0000003100317308 */ /* 0x000ee20000000800 */
[C---:B-----5:R-:W-:Y:S01]  /*41d0*/  F2FP.F16.F32.PACK_AB R167, R47.reuse, R46 ;  /* 0x0000002e2fa7723e */ /* 0x060fe200000000ff */
[----:B------:R-:W-:-:S04]  /*41e0*/  FADD.FTZ R47, R47, R10 ;  /* 0x0000000a2f2f7221 */ /* 0x000fc80000010000 */
[----:B------:R0:W-:Y:S02]  /*41f0*/  STSM.16.M88.4 [R186], R164 ;  /* 0x000000a4ba007844 */ /* 0x0001e40000000200 */
[----:B------:R-:W-:Y:S08]  /*4200*/  MUFU.EX2 R50, R50 ;  /* 0x0000003200327308 */ /* 0x000ff00000000800 */
[----:B------:R-:W4:Y:S01]  /*4210*/  MUFU.EX2 R51, R51 ;  /* 0x0000003300337308 */ /* 0x000f220000000800 */
[----:B---3--:R-:W-:-:S07]  /*4220*/  F2FP.F16.F32.PACK_AB R172, R49, R48 ;  /* 0x0000003031ac723e */ /* 0x008fce00000000ff */
[----:B------:R-:W-:Y:S08]  /*4230*/  MUFU.EX2 R52, R52 ;  /* 0x0000003400347308 */ /* 0x000ff00000000800 */
[----:B------:R-:W3:Y:S01]  /*4240*/  MUFU.EX2 R9, R9 ;  /* 0x0000000900097308 */ /* 0x000ee20000000800 */
[----:B----4-:R-:W-:Y:S01]  /*4250*/  F2FP.F16.F32.PACK_AB R173, R51, R50 ;  /* 0x0000003233ad723e */ /* 0x010fe200000000ff */
[----:B------:R-:W-:-:S04]  /*4260*/  FADD.FTZ R50, R50, R47 ;  /* 0x0000002f32327221 */ /* 0x000fc80000010000 */
[----:B------:R-:W-:Y:S02]  /*4270*/  FADD.FTZ R51, R51, R50 ;  /* 0x0000003233337221 */ /* 0x000fe40000010000 */
[----:B------:R-:W4:Y:S08]  /*4280*/  MUFU.EX2 R54, R54 ;  /* 0x0000003600367308 */ /* 0x000f300000000800 */
[----:B------:R5:W1:Y:S01]  /*4290*/  MUFU.EX2 R11, R6 ;  /* 0x00000006000b7308 */ /* 0x000a620000000800 */
[----:B---3--:R-:W-:Y:S01]  /*42a0*/  F2FP.F16.F32.PACK_AB R174, R9, R52 ;  /* 0x0000003409ae723e */ /* 0x008fe200000000ff */
[----:B-----5:R-:W-:-:S04]  /*42b0*/  FADD.FTZ R6, R44, R13 ;  /* 0x0000000d2c067221 */ /* 0x020fc80000010000 */
[----:B------:R-:W-:Y:S01]  /*42c0*/  FADD.FTZ R45, R45, R6 ;  /* 0x000000062d2d7221 */ /* 0x000fe20000010000 */
[----:B----4-:R-:W-:-:S03]  /*42d0*/  FADD.FTZ R6, R54, R51 ;  /* 0x0000003336067221 */ /* 0x010fc60000010000 */
[----:B------:R-:W-:Y:S01]  /*42e0*/  FADD.FTZ R48, R48, R45 ;  /* 0x0000002d30307221 */ /* 0x000fe20000010000 */
[C---:B-1----:R-:W-:Y:S01]  /*42f0*/  F2FP.F16.F32.PACK_AB R175, R11.reuse, R54 ;  /* 0x000000360baf723e */ /* 0x042fe200000000ff */
[----:B------:R-:W-:Y:S02]  /*4300*/  FADD.FTZ R6, R11, R6 ;  /* 0x000000060b067221 */ /* 0x000fe40000010000 */
[----:B------:R-:W-:Y:S02]  /*4310*/  FADD.FTZ R49, R49, R48 ;  /* 0x0000003031317221 */ /* 0x000fe40000010000 */
[----:B------:R0:W-:Y:S02]  /*4320*/  STSM.16.M88.4 [R185], R172 ;  /* 0x000000acb9007844 */ /* 0x0001e40000000200 */
[----:B------:R-:W-:-:S04]  /*4330*/  FADD.FTZ R52, R52, R49 ;  /* 0x0000003134347221 */ /* 0x000fc80000010000 */
[----:B------:R-:W-:Y:S01]  /*4340*/  FADD.FTZ R5, R9, R52 ;  /* 0x0000003409057221 */ /* 0x000fe20000010000 */
[----:B------:R-:W-:Y:S06]  /*4350*/  @!P0 BRA `(.L_x_273) ;  /* 0x0000000000048947 */ /* 0x000fec0003800000 */
[----:B------:R-:W-:Y:S01]  /*4360*/  BPT.TRAP 0x1 ;  /* 0x000000040000795c */ /* 0x000fe20000300000 */
.L_x_273:
[----:B------:R1:W3:Y:S01]  /*4370*/  SYNCS.PHASECHK.TRANS64.TRYWAIT P2, [R7+URZ+0x28c50], R8 ;  /* 0x028c5008070075a7 */ /* 0x0002e2000804017f */
[----:B------:R-:W-:Y:S05]  /*4380*/  @!P0 BRA `(.L_x_274) ;  /* 0x0000000000048947 */ /* 0x000fea0003800000 */
[----:B------:R-:W-:Y:S01]  /*4390*/  BPT.TRAP 0x1 ;  /* 0x000000040000795c */ /* 0x000fe20000300000 */
.L_x_274:
[----:B------:R-:W-:Y:S01]  /*43a0*/  ULOP3.LUT UR48, UR48, 0x2000000, URZ, 0xfc, !UPT ;  /* 0x0200000030307892 */ /* 0x000fe2000f8efc3f */
[----:B---3--:R-:W-:Y:S11]  /*43b0*/  @P2 BRA `(.L_x_275) ;  /* 0x0000000000082947 */ /* 0x008ff60003800000 */
[----:B------:R-:W3:Y:S02]  /*43c0*/  SYNCS.PHASECHK.TRANS64.TRYWAIT P2, [R7+URZ+0x28c50], R8 ;  /* 0x028c5008070075a7 */ /* 0x000ee4000804017f */
[----:B---3--:R-:W-:Y:S05]  /*43d0*/  @!P2 BRA `(.L_x_276) ;  /* 0x0000009800fca947 */ /* 0x008fea0003800000 */
.L_x_275:
[----:B------:R-:W-:Y:S01]  /*43e0*/  ULEA UR6, UR41, UR48, 0xc ;  /* 0x0000003029067291 */ /* 0x000fe2000f8e603f */
[----:B------:R-:W-:Y:S01]  /*43f0*/  WARPGROUP.ARRIVE ;  /* 0x00000000000079c5 */ /* 0x000fe20000000000 */
[----:B------:R-:W-:Y:S01]  /*4400*/  UMOV UR7, 0x40000040 ;  /* 0x4000004000077882 */ /* 0x000fe20000000000 */
[----:B------:R-:W-:Y:S01]  /*4410*/  UMOV UR11, 0x40000040 ;  /* 0x40000040000b7882 */ /* 0x000fe20000000000 */
[----:B------:R-:W-:Y:S01]  /*4420*/  UIADD3 UR10, UR6, 0x80, URZ ;  /* 0x00000080060a7890 */ /* 0x000fe2000fffe03f */
[----:B------:R-:W-:Y:S01]  /*4430*/  ISETP.GE.AND P2, PT, R152, 0x41, PT ;  /* 0x000000419800780c */ /* 0x000fe20003f46270 */
[----:B-123--:R-:W-:-:S03]  /*4440*/  @!P1 VIADD R7, R7, 0x28c60 ;  /* 0x00028c6007079836 */ /* 0x00efc60000000000 */
[----:B------:R-:W-:Y:S01]  /*4450*/  HGMMA.64x256x16.F32 R24, R156, gdesc[UR4].tnspB, RZ, !UPT, gsb0 ;  /* 0x43e000049c187df0 */ /* 0x000fe2000c0008ff */
[----:B------:R-:W-:Y:S01]  /*4460*/  UMOV UR7, 0x40000040 ;  /* 0x4000004000077882 */ /* 0x000fe20000000000 */
[----:B------:R-:W-:Y:S01]  /*4470*/  @!P1 PRMT R7, RZ, 0x654, R7 ;  /* 0x00000654ff079816 */ /* 0x000fe20000000007 */
[----:B------:R-:W-:Y:S02]  /*4480*/  WARPGROUP.DEPBAR.LE gsb0, 0x0 ;  /* 0x00008000000079c5 */ /* 0x000fe40000010000 */
[----:B------:R-:W-:-:S15]  /*4490*/  WARPGROUP.ARRIVE ;  /* 0x00000000000079c5 */ /* 0x000fde0000000000 */
[----:B------:R-:W-:-:S08]  /*44a0*/  NOP ;  /* 0x0000000000007918 */ /* 0x000fd00000000000 */
[----:B------:R-:W-:Y:S01]  /*44b0*/  HGMMA.64x256x16.F32 R24, R160, gdesc[UR8].tnspB, R24, gsb0 ;  /* 0x43e00008a0187df0 */ /* 0x000fe20008000818 */
[----:B------:R-:W-:Y:S01]  /*44c0*/  UIADD3 UR10, UR6, 0x100, URZ ;  /* 0x00000100060a7890 */ /* 0x000fe2000fffe03f */
[----:B------:R-:W-:Y:S01]  /*44d0*/  UMOV UR11, 0x40000040 ;  /* 0x40000040000b7882 */ /* 0x000fe20000000000 */
[----:B------:R-:W-:Y:S01]  /*44e0*/  UIADD3 UR6, UR6, 0x180, URZ ;  /* 0x0000018006067890 */ /* 0x000fe2000fffe03f */
[----:B------:R-:W-:Y:S02]  /*44f0*/  WARPGROUP.DEPBAR.LE gsb0, 0x0 ;  /* 0x00008000000079c5 */ /* 0x000fe40000010000 */
[----:B------:R-:W-:-:S15]  /*4500*/  WARPGROUP.ARRIVE ;  /* 0x00000000000079c5 */ /* 0x000fde0000000000 */
[----:B------:R-:W-:-:S07]  /*4510*/  NOP ;  /* 0x0000000000007918 */ /* 0x000fce0000000000 */
[----:B------:R-:W-:Y:S03]  /*4520*/  HGMMA.64x256x16.F32 R24, R164, gdesc[UR8].tnspB, R24, gsb0 ;  /* 0x43e00008a4187df0 */ /* 0x000fe60008000818 */
        /* <DEDUP_REMOVED lines=14> */
[----:B------:R-:W-:Y:S05]  /*4610*/  @!P2 BRA `(.L_x_277) ;  /* 0x000000180040a947 */ /* 0x000fea0003800000 */
[----:B-1----:R-:W-:Y:S01]  /*4620*/  IADD3 R7, R169, -0x2, RZ ;  /* 0xfffffffea9077810 */ /* 0x002fe20007ffe0ff */
[----:B------:R-:W-:Y:S01]  /*4630*/  IMAD.MOV.U32 R9, RZ, RZ, R3 ;  /* 0x000000ffff097224 */ /* 0x000fe200078e0003 */
[----:B------:R-:W-:Y:S01]  /*4640*/  UMOV UR21, UR41 ;  /* 0x0000002900157c82 */ /* 0x000fe20008000000 */
[----:B------:R-:W-:Y:S01]  /*4650*/  IMAD.MOV.U32 R11, RZ, RZ, R0 ;  /* 0x000000ffff0b7224 */ /* 0x000fe200078e0000 */
[----:B------:R-:W-:-:S06]  /*4660*/  ULDC UR20, c[0x0][0x988] ;  /* 0x0002620000147ab9 */ /* 0x000fcc0000000800 */
.L_x_286:
[----:B------:R-:W-:Y:S01]  /*4670*/  UIADD3 UR41, UR21, 0x1, URZ ;  /* 0x0000000115297890 */ /* 0x000fe2000fffe03f */
[C---:B------:R-:W-:Y:S01]  /*4680*/  ISETP.GT.AND P2, PT, R7.reuse, RZ, PT ;  /* 0x000000ff0700720c */ /* 0x040fe20003f44270 */
[----:B------:R-:W-:Y:S02]  /*4690*/  VIADD R7, R7, 0xffffffff ;  /* 0xffffffff07077836 */ /* 0x000fe40000000000 */
[----:B------:R-:W-:-:S04]  /*46a0*/  UISETP.NE.AND UP0, UPT, UR41, 0x2, UPT ;  /* 0x000000022900788c */ /* 0x000fc8000bf05270 */
[----:B------:R-:W-:Y:S02]  /*46b0*/  USEL UR6, URZ, 0x1, UP0 ;  /* 0x000000013f067887 */ /* 0x000fe40008000000 */
[----:B------:R-:W-:Y:S02]  /*46c0*/  USEL UR41, UR41, URZ, UP0 ;  /* 0x0000003f29297287 */ /* 0x000fe40008000000 */
[----:B------:R-:W-:Y:S01]  /*46d0*/  ULOP3.LUT UR40, UR40, UR6, URZ, 0x3c, !UPT ;  /* 0x0000000628287292 */ /* 0x000fe2000f8e3c3f */
[----:B0123--:R-:W-:Y:S11]  /*46e0*/  @!P0 BRA `(.L_x_278) ;  /* 0x0000000000048947 */ /* 0x00fff60003800000 */
[----:B------:R-:W-:Y:S01]  /*46f0*/  BPT.TRAP 0x1 ;  /* 0x000000040000795c */ /* 0x000fe20000300000 */
.L_x_278:
[----:B------:R-:W-:Y:S01]  /*4700*/  ULEA UR22, UR41, UR42, 0x3 ;  /* 0x0000002a29167291 */ /* 0x000fe2000f8e183f */
[----:B------:R-:W-:-:S05]  /*4710*/  IMAD.U32 R8, RZ, RZ, UR40 ;  /* 0x00000028ff087e24 */ /* 0x000fca000f8e00ff */
[----:B------:R-:W-:-:S04]  /*4720*/  SHF.L.U32 R8, R8, 0x1f, RZ ;  /* 0x0000001f08087819 */ /* 0x000fc800000006ff */
[----:B------:R1:W2:Y:S01]  /*4730*/  SYNCS.PHASECHK.TRANS64.TRYWAIT P3, [UR22+0x28c30], R8 ;  /* 0x028c3008ff0075a7 */ /* 0x0002a20008060156 */
[----:B------:R-:W-:Y:S05]  /*4740*/  @!P0 BRA `(.L_x_279) ;  /* 0x0000000000048947 */ /* 0x000fea0003800000 */
[----:B------:R-:W-:Y:S01]  /*4750*/  BPT.TRAP 0x1 ;  /* 0x000000040000795c */ /* 0x000fe20000300000 */
.L_x_279:
[----:B--2---:R-:W-:Y:S05]  /*4760*/  @P3 BRA `(.L_x_280) ;  /* 0x0000000000083947 */ /* 0x004fea0003800000 */
[----:B------:R-:W2:Y:S02]  /*4770*/  SYNCS.PHASECHK.TRANS64.TRYWAIT P3, [UR22+0x28c30], R8 ;  /* 0x028c3008ff0075a7 */ /* 0x000ea40008060156 */
[----:B--2---:R-:W-:Y:S05]  /*4780*/  @!P3 BRA `(.L_x_281) ;  /* 0x000000980024b947 */ /* 0x004fea0003800000 */
.L_x_280:
[----:B------:R-:W-:Y:S01]  /*4790*/  R2UR UR18, R4 ;  /* 0x00000000041272ca */ /* 0x000fe200000e0000 */
[----:B------:R-:W-:Y:S01]  /*47a0*/  UIADD3 UR6, UR42, 0x20400, URZ ;  /* 0x000204002a067890 */ /* 0x000fe2000fffe03f */
[----:B0-----:R-:W-:Y:S01]  /*47b0*/  WARPGROUP.ARRIVE ;  /* 0x00000000000079c5 */ /* 0x001fe20000000000 */
        /* <DEDUP_REMOVED lines=23> */
[----:B------:R-:W-:-:S04]  /*4930*/  FMNMX.FTZ R0, R152, R11, !PT ;  /* 0x0000000b98007209 */ /* 0x000fc80007810000 */
[----:B--2---:R-:W-:-:S04]  /*4940*/  FMNMX.FTZ R3, R153, R0, !PT ;  /* 0x0000000099037209 */ /* 0x004fc80007810000 */
        /* <DEDUP_REMOVED lines=15> */
[----:B------:R-:W0:Y:S02]  /*4a40*/  SHFL.BFLY PT, R3, R12, 0x2, 0x1f ;  /* 0x0c401f000c037f89 */ /* 0x000e2400000e0000 */
        /* <DEDUP_REMOVED lines=10> */
[----:B------:R-:W-:-:S03]  /*4af0*/  FMNMX.FTZ R12, R170, R3, !PT ;  /* 0x00000003aa0c7209 */ /* 0x000fc60007810000 */
[C---:B------:R-:W-:Y:S01]  /*4b00*/  FMUL.FTZ R191, R0.reuse, UR20 ;  /* 0x0000001400bf7c20 */ /* 0x040fe20008410000 */
[----:B------:R-:W-:Y:S01]  /*4b10*/  FMNMX.FTZ R3, R171, R12, !PT ;  /* 0x0000000cab037209 */ /* 0x000fe20007810000 */
[----:B------:R-:W-:Y:S02]  /*4b20*/  FADD.FTZ R11, -R0, R11 ;  /* 0x0000000b000b7221 */ /* 0x000fe40000010100 */
[--C-:B------:R-:W-:Y:S01]  /*4b30*/  FFMA.FTZ R21, R156, UR20, -R191.reuse ;  /* 0x000000149c157c23 */ /* 0x100fe200080108bf */
[----:B------:R-:W-:Y:S01]  /*4b40*/  FMNMX.FTZ R12, R174, R3, !PT ;  /* 0x00000003ae0c7209 */ /* 0x000fe20007810000 */
[--C-:B------:R-:W-:Y:S01]  /*4b50*/  FFMA.FTZ R156, R160, UR20, -R191.reuse ;  /* 0x00000014a09c7c23 */ /* 0x100fe200080108bf */
[--C-:B------:R-:W-:Y:S01]  /*4b60*/  FFMA.FTZ R160, R168, UR20, -R191.reuse ;  /* 0x00000014a8a07c23 */ /* 0x100fe200080108bf */
[----:B------:R-:W-:Y:S01]  /*4b70*/  FMUL.FTZ R13, R11, UR20 ;  /* 0x000000140b0d7c20 */ /* 0x000fe20008410000 */
[----:B------:R-:W-:Y:S01]  /*4b80*/  FMNMX.FTZ R3, R175, R12, !PT ;  /* 0x0000000caf037209 */ /* 0x000fe20007810000 */
[--C-:B------:R-:W-:Y:S01]  /*4b90*/  FFMA.FTZ R11, R152, UR20, -R191.reuse ;  /* 0x00000014980b7c23 */ /* 0x100fe200080108bf */
[--C-:B------:R-:W-:Y:S01]  /*4ba0*/  FFMA.FTZ R15, R161, UR20, -R191.reuse ;  /* 0x00000014a10f7c23 */ /* 0x100fe200080108bf */
[--C-:B------:R-:W-:Y:S01]  /*4bb0*/  FFMA.FTZ R152, R153, UR20, -R191.reuse ;  /* 0x0000001499987c23 */ /* 0x100fe200080108bf */
[----:B------:R-:W-:Y:S01]  /*4bc0*/  FMNMX.FTZ R12, R178, R3, !PT ;  /* 0x00000003b20c7209 */ /* 0x000fe20007810000 */
[--C-:B------:R-:W-:Y:S01]  /*4bd0*/  FFMA.FTZ R161, R177, UR20, -R191.reuse ;  /* 0x00000014b1a17c23 */ /* 0x100fe200080108bf */
[----:B------:R0:W2:Y:S01]  /*4be0*/  MUFU.EX2 R10, R13 ;  /* 0x0000000d000a7308 */ /* 0x0000a20000000800 */
[--C-:B------:R-:W-:Y:S01]  /*4bf0*/  FFMA.FTZ R153, R169, UR20, -R191.reuse ;  /* 0x00000014a9997c23 */ /* 0x100fe200080108bf */
[----:B------:R-:W-:Y:S01]  /*4c00*/  FMNMX.FTZ R3, R179, R12, !PT ;  /* 0x0000000cb3037209 */ /* 0x000fe20007810000 */
[----:B------:R-:W-:-:S03]  /*4c10*/  FFMA.FTZ R180, R180, UR20, -R191 ;  /* 0x00000014b4b47c23 */ /* 0x000fc600080108bf */
[----:B------:R-:W-:Y:S02]  /*4c20*/  FMNMX.FTZ R14, R182, R3, !PT ;  /* 0x00000003b60e7209 */ /* 0x000fe40007810000 */
[----:B------:R3:W-:Y:S01]  /*4c30*/  MUFU.EX2 R12, R21 ;  /* 0x00000015000c7308 */ /* 0x0007e20000000800 */
[--C-:B0-----:R-:W-:Y:S01]  /*4c40*/  FFMA.FTZ R13, R157, UR20, -R191.reuse ;  /* 0x000000149d0d7c23 */ /* 0x101fe200080108bf */
[----:B------:R-:W-:Y:S01]  /*4c50*/  FMNMX.FTZ R3, R183, R14, !PT ;  /* 0x0000000eb7037209 */ /* 0x000fe20007810000 */
[--C-:B------:R-:W-:Y:S01]  /*4c60*/  FFMA.FTZ R14, R164, UR20, -R191.reuse ;  /* 0x00000014a40e7c23 */ /* 0x100fe200080108bf */
[--C-:B------:R-:W-:Y:S01]  /*4c70*/  FFMA.FTZ R164, R176, UR20, -R191.reuse ;  /* 0x00000014b0a47c23 */ /* 0x100fe200080108bf */
[--C-:B------:R-:W-:Y:S02]  /*4c80*/  FFMA.FTZ R157, R173, UR20, -R191.reuse ;  /* 0x00000014ad9d7c23 */ /* 0x100fe400080108bf */
[----:B------:R-:W0:Y:S01]  /*4c90*/  SHFL.BFLY PT, R20, R3, 0x2, 0x1f ;  /* 0x0c401f0003147f89 */ /* 0x000e2200000e0000 */
[----:B------:R-:W4:Y:S01]  /*4ca0*/  MUFU.EX2 R11, R11 ;  /* 0x0000000b000b7308 */ /* 0x000f220000000800 */
[----:B---3--:R-:W-:Y:S01]  /*4cb0*/  FFMA.FTZ R21, R165, UR20, -R191 ;  /* 0x00000014a5157c23 */ /* 0x008fe200080108bf */
[-C--:B--2---:R-:W-:Y:S01]  /*4cc0*/  FMUL.FTZ R24, R24, R10.reuse ;  /* 0x0000000a18187220 */ /* 0x084fe20000410000 */
[-C--:B------:R-:W-:Y:S01]  /*4cd0*/  FMUL.FTZ R25, R25, R10.reuse ;  /* 0x0000000a19197220 */ /* 0x080fe20000410000 */
[-C--:B------:R-:W-:Y:S01]  /*4ce0*/  FMUL.FTZ R28, R28, R10.reuse ;  /* 0x0000000a1c1c7220 */ /* 0x080fe20000410000 */
[-C--:B------:R-:W-:Y:S01]  /*4cf0*/  FMUL.FTZ R29, R29, R10.reuse ;  /* 0x0000000a1d1d7220 */ /* 0x080fe20000410000 */
[-C--:B------:R-:W-:Y:S01]  /*4d00*/  FMUL.FTZ R32, R32, R10.reuse ;  /* 0x0000000a20207220 */ /* 0x080fe20000410000 */
[-C--:B------:R-:W-:Y:S01]  /*4d10*/  FMUL.FTZ R33, R33, R10.reuse ;  /* 0x0000000a21217220 */ /* 0x080fe20000410000 */
[----:B------:R-:W2:Y:S01]  /*4d20*/  MUFU.EX2 R152, R152 ;  /* 0x0000009800987308 */ /* 0x000ea20000000800 */
        /* <DEDUP_REMOVED lines=8> */
[----:B----4-:R-:W-:Y:S01]  /*4db0*/  FFMA.FTZ R5, R10, R5, R11 ;  /* 0x000000050a057223 */ /* 0x010fe2000001000b */
[-C--:B------:R-:W-:Y:S01]  /*4dc0*/  FMUL.FTZ R49, R49, R10.reuse ;  /* 0x0000000a31317220 */ /* 0x080fe20000410000 */
[-C--:B------:R-:W-:Y:S01]  /*4dd0*/  FMUL.FTZ R52, R52, R10.reuse ;  /* 0x0000000a34347220 */ /* 0x080fe20000410000 */
[-C--:B------:R-:W-:Y:S01]  /*4de0*/  FMUL.FTZ R53, R53, R10.reuse ;  /* 0x0000000a35357220 */ /* 0x080fe20000410000 */
[-C--:B------:R-:W-:Y:S01]  /*4df0*/  FMUL.FTZ R56, R56, R10.reuse ;  /* 0x0000000a38387220 */ /* 0x080fe20000410000 */
[----:B------:R-:W-:Y:S01]  /*4e00*/  FMUL.FTZ R57, R57, R10 ;  /* 0x0000000a39397220 */ /* 0x000fe20000410000 */
[----:B0-----:R-:W-:Y:S01]  /*4e10*/  FMNMX.FTZ R165, R3, R20, !PT ;  /* 0x0000001403a57209 */ /* 0x001fe20007810000 */
[----:B------:R-:W-:Y:S01]  /*4e20*/  FFMA.FTZ R20, R172, UR20, -R191 ;  /* 0x00000014ac147c23 */ /* 0x000fe200080108bf */
[----:B------:R-:W-:Y:S01]  /*4e30*/  MUFU.EX2 R156, R156 ;  /* 0x0000009c009c7308 */ /* 0x000fe20000000800 */
[C---:B--2---:R-:W-:Y:S01]  /*4e40*/  FADD.FTZ R5, R152.reuse, R5 ;  /* 0x0000000598057221 */ /* 0x044fe20000010000 */
[----:B------:R-:W-:Y:S01]  /*4e50*/  F2FP.F16.F32.PACK_AB R152, R152, R11 ;  /* 0x0000000b9898723e */ /* 0x000fe200000000ff */
[----:B------:R-:W0:Y:S01]  /*4e60*/  SHFL.BFLY PT, R168, R165, 0x1, 0x1f ;  /* 0x0c201f00a5a87f89 */ /* 0x000e2200000e0000 */
        /* <DEDUP_REMOVED lines=22> */
[----:B------:R-:W-:Y:S01]  /*4fd0*/  FMUL.FTZ R97, R97, R10 ;  /* 0x0000000a61617220 */ /* 0x000fe20000410000 */
[----:B0-----:R-:W-:Y:S01]  /*4fe0*/  FMNMX.FTZ R3, R165, R168, !PT ;  /* 0x000000a8a5037209 */ /* 0x001fe20007810000 */
[----:B------:R-:W-:Y:S01]  /*4ff0*/  FFMA.FTZ R168, R181, UR20, -R191 ;  /* 0x00000014b5a87c23 */ /* 0x000fe200080108bf */
[----:B------:R-:W-:-:S02]  /*5000*/  IMAD.U32 R181, RZ, RZ, UR21 ;  /* 0x00000015ffb57e24 */ /* 0x000fc4000f8e00ff */
        /* <DEDUP_REMOVED lines=13> */
[----:B------:R-:W-:Y:S01]  /*50e0*/  IMAD.MOV R154, RZ, RZ, -R22 ;  /* 0x000000ffff9a7224 */ /* 0x000fe200078e0a16 */
[----:B------:R-:W-:Y:S01]  /*50f0*/  MOV R171, UR22 ;  /* 0x0000001600ab7c02 */ /* 0x000fe20008000f00 */
[--C-:B------:R-:W-:Y:S01]  /*5100*/  FFMA.FTZ R169, R158, UR20, -R177.reuse ;  /* 0x000000149ea97c23 */ /* 0x100fe200080108b1 */
[--C-:B------:R-:W-:Y:S01]  /*5110*/  FFMA.FTZ R176, R159, UR20, -R177.reuse ;  /* 0x000000149fb07c23 */ /* 0x100fe200080108b1 */
[--C-:B------:R-:W-:Y:S01]  /*5120*/  FFMA.FTZ R159, R162, UR20, -R177.reuse ;  /* 0x00000014a29f7c23 */ /* 0x100fe200080108b1 */
[----:B------:R-:W-:Y:S01]  /*5130*/  ISETP.NE.AND P3, PT, R17, R154, PT ;  /* 0x0000009a1100720c */ /* 0x000fe20003f65270 */
[----:B------:R-:W-:Y:S01]  /*5140*/  @!P1 VIADD R154, R171, 0x28c40 ;  /* 0x00028c40ab9a9836 */ /* 0x000fe20000000000 */
[----:B------:R-:W2:Y:S01]  /*5150*/  MUFU.EX2 R172, R172 ;  /* 0x000000ac00ac7308 */ /* 0x000ea20000000800 */
[--C-:B0-----:R-:W-:Y:S01]  /*5160*/  FFMA.FTZ R180, R163, UR20, -R177.reuse ;  /* 0x00000014a3b47c23 */ /* 0x101fe200080108b1 */
[--C-:B------:R-:W-:Y:S01]  /*5170*/  FFMA.FTZ R163, R166, UR20, -R177.reuse ;  /* 0x00000014a6a37c23 */ /* 0x100fe200080108b1 */
[--C-:B------:R-:W-:Y:S01]  /*5180*/  FFMA.FTZ R179, R179, UR20, -R177.reuse ;  /* 0x00000014b3b37c23 */ /* 0x100fe200080108b1 */
[----:B------:R-:W-:Y:S01]  /*5190*/  @!P1 PRMT R154, RZ, 0x654, R154 ;  /* 0x00000654ff9a9816 */ /* 0x000fe2000000009a */
[--C-:B------:R-:W-:Y:S01]  /*51a0*/  FFMA.FTZ R173, R174, UR20, -R177.reuse ;  /* 0x00000014aead7c23 */ /* 0x100fe200080108b1 */
[--C-:B------:R-:W-:Y:S01]  /*51b0*/  FFMA.FTZ R174, R175, UR20, -R177.reuse ;  /* 0x00000014afae7c23 */ /* 0x100fe200080108b1 */
[--C-:B------:R-:W-:Y:S01]  /*51c0*/  FFMA.FTZ R175, R178, UR20, -R177.reuse ;  /* 0x00000014b2af7c23 */ /* 0x100fe200080108b1 */
[----:B------:R-:W0:Y:S01]  /*51d0*/  MUFU.EX2 R155, R155 ;  /* 0x0000009b009b7308 */ /* 0x000e220000000800 */
[----:B------:R3:W-:Y:S01]  /*51e0*/  @!P1 SYNCS.ARRIVE.TRANS64.RED.A1T0 RZ, [R154+URZ], RZ ;  /* 0x000000ff9aff99a7 */ /* 0x0007e2000810043f */
[----:B------:R-:W-:Y:S01]  /*51f0*/  FFMA.FTZ R182, R182, UR20, -R177 ;  /* 0x00000014b6b67c23 */ /* 0x000fe200080108b1 */
[----:B------:R-:W-:-:S02]  /*5200*/  @!P3 IMAD R158, R181, 0x40, R16 ;  /* 0x00000040b59eb824 */ /* 0x000fc400078e0210 */
[----:B------:R-:W-:Y:S01]  /*5210*/  FFMA.FTZ R177, R183, UR20, -R177 ;  /* 0x00000014b7b17c23 */ /* 0x000fe200080108b1 */
[-C--:B------:R-:W-:Y:S01]  /*5220*/  FMUL.FTZ R105, R105, R10.reuse ;  /* 0x0000000a69697220 */ /* 0x080fe20000410000 */
[-C--:B------:R-:W-:Y:S01]  /*5230*/  FMUL.FTZ R108, R108, R10.reuse ;  /* 0x0000000a6c6c7220 */ /* 0x080fe20000410000 */
[----:B------:R-:W-:Y:S01]  /*5240*/  FMUL.FTZ R109, R109, R10 ;  /* 0x0000000a6d6d7220 */ /* 0x000fe20000410000 */
[----:B------:R-:W4:Y:S01]  /*5250*/  MUFU.EX2 R169, R169 ;  /* 0x000000a900a97308 */ /* 0x000f220000000800 */
[----:B---3--:R-:W-:Y:S01]  /*5260*/  FADD.FTZ R154, R12, R5 ;  /* 0x000000050c9a7221 */ /* 0x008fe20000010000 */
[----:B--2---:R-:W-:Y:S01]  /*5270*/  FFMA.FTZ R6, R9, R6, R172 ;  /* 0x0000000609067223 */ /* 0x004fe200000100ac */
[----:B------:R-:W-:Y:S01]  /*5280*/  @!P3 LEA R158, R158, UR42, 0x2 ;  /* 0x0000002a9e9ebc11 */ /* 0x000fe2000f8e10ff */
[-C--:B------:R-:W-:Y:S01]  /*5290*/  FMUL.FTZ R112, R112, R10.reuse ;  /* 0x0000000a70707220 */ /* 0x080fe20000410000 */
[----:B------:R-:W-:Y:S01]  /*52a0*/  FADD.FTZ R5, R13, R154 ;  /* 0x0000009a0d057221 */ /* 0x000fe20000010000 */
[-C--:B------:R-:W-:Y:S01]  /*52b0*/  FMUL.FTZ R113, R113, R10.reuse ;  /* 0x0000000a71717220 */ /* 0x080fe20000410000 */
[-C--:B------:R-:W-:Y:S01]  /*52c0*/  FMUL.FTZ R116, R116, R10.reuse ;  /* 0x0000000a74747220 */ /* 0x080fe20000410000 */
[----:B------:R-:W2:Y:S01]  /*52d0*/  MUFU.EX2 R176, R176 ;  /* 0x000000b000b07308 */ /* 0x000ea20000000800 */
[----:B0-----:R-:W-:Y:S01]  /*52e0*/  FADD.FTZ R6, R155, R6 ;  /* 0x000000069b067221 */ /* 0x001fe20000010000 */
[----:B------:R-:W-:Y:S01]  /*52f0*/  FADD.FTZ R154, R156, R5 ;  /* 0x000000059c9a7221 */ /* 0x000fe20000010000 */
[----:B------:R-:W-:Y:S01]  /*5300*/  @!P3 STS [R158+0x28800], R10 ;  /* 0x0288000a9e00b388 */ /* 0x000fe20000000800 */
[-C--:B------:R-:W-:Y:S01]  /*5310*/  FMUL.FTZ R117, R117, R10.reuse ;  /* 0x0000000a75757220 */ /* 0x080fe20000410000 */
[-C--:B------:R-:W-:Y:S01]  /*5320*/  FMUL.FTZ R120, R120, R10.reuse ;  /* 0x0000000a78787220 */ /* 0x080fe20000410000 */
[-C--:B------:R-:W-:Y:S01]  /*5330*/  FMUL.FTZ R121, R121, R10.reuse ;  /* 0x0000000a79797220 */ /* 0x080fe20000410000 */
[----:B------:R0:W-:Y:S01]  /*5340*/  @!P3 STS [R158+0x28820], R9 ;  /* 0x028820099e00b388 */ /* 0x0001e20000000800 */
[----:B------:R-:W3:Y:S01]  /*5350*/  MUFU.EX2 R159, R159 ;  /* 0x0000009f009f7308 */ /* 0x000ee20000000800 */
        /* <DEDUP_REMOVED lines=8> */
[----:B--2---:R-:W-:Y:S01]  /*53e0*/  FADD.FTZ R6, R176, R5 ;  /* 0x00000005b0067221 */ /* 0x004fe20000010000 */
[-C--:B------:R-:W-:Y:S01]  /*53f0*/  FMUL.FTZ R136, R136, R10.reuse ;  /* 0x0000000a88887220 */ /* 0x080fe20000410000 */
[-C--:B------:R-:W-:Y:S01]  /*5400*/  FMUL.FTZ R137, R137, R10.reuse ;  /* 0x0000000a89897220 */ /* 0x080fe20000410000 */
[-C--:B------:R-:W-:Y:S01]  /*5410*/  FMUL.FTZ R140, R140, R10.reuse ;  /* 0x0000000a8c8c7220 */ /* 0x080fe20000410000 */
[-C--:B------:R-:W-:Y:S01]  /*5420*/  FMUL.FTZ R141, R141, R10.reuse ;  /* 0x0000000a8d8d7220 */ /* 0x080fe20000410000 */
[-C--:B------:R-:W-:Y:S01]  /*5430*/  FMUL.FTZ R144, R144, R10.reuse ;  /* 0x0000000a90907220 */ /* 0x080fe20000410000 */
[-C--:B------:R-:W-:Y:S01]  /*5440*/  FMUL.FTZ R145, R145, R10.reuse ;  /* 0x0000000a91917220 */ /* 0x080fe20000410000 */
[----:B------:R-:W2:Y:S01]  /*5450*/  MUFU.EX2 R163, R163 ;  /* 0x000000a300a37308 */ /* 0x000ea20000000800 */
[----:B---3--:R-:W-:Y:S01]  /*5460*/  FADD.FTZ R5, R159, R6 ;  /* 0x000000069f057221 */ /* 0x008fe20000010000 */
[-C--:B------:R-:W-:Y:S01]  /*5470*/  FMUL.FTZ R148, R148, R10.reuse ;  /* 0x0000000a94947220 */ /* 0x080fe20000410000 */
[----:B------:R-:W-:Y:S01]  /*5480*/  FMUL.FTZ R149, R149, R10 ;  /* 0x0000000a95957220 */ /* 0x000fe20000410000 */
[----:B------:R-:W-:Y:S01]  /*5490*/  F2FP.F16.F32.PACK_AB R156, R15, R156 ;  /* 0x0000009c0f9c723e */ /* 0x000fe200000000ff */
[-C--:B------:R-:W-:Y:S01]  /*54a0*/  FMUL.FTZ R26, R26, R9.reuse ;  /* 0x000000091a1a7220 */ /* 0x080fe20000410000 */
[----:B0-----:R-:W-:Y:S01]  /*54b0*/  F2FP.F16.F32.PACK_AB R158, R21, R14 ;  /* 0x0000000e159e723e */ /* 0x001fe200000000ff */
[-C--:B------:R-:W-:Y:S01]  /*54c0*/  FMUL.FTZ R27, R27, R9.reuse ;  /* 0x000000091b1b7220 */ /* 0x080fe20000410000 */
[----:B------:R-:W-:Y:S01]  /*54d0*/  MUFU.EX2 R160, R160 ;  /* 0x000000a000a07308 */ /* 0x000fe20000000800 */
[----:B----4-:R-:W-:Y:S01]  /*54e0*/  FADD.FTZ R6, R180, R5 ;  /* 0x00000005b4067221 */ /* 0x010fe20000010000 */
[-C--:B------:R-:W-:Y:S01]  /*54f0*/  FMUL.FTZ R30, R30, R9.reuse ;  /* 0x000000091e1e7220 */ /* 0x080fe20000410000 */
[-C--:B------:R-:W-:Y:S01]  /*5500*/  FMUL.FTZ R31, R31, R9.reuse ;  /* 0x000000091f1f7220 */ /* 0x080fe20000410000 */
[-C--:B------:R-:W-:Y:S01]  /*5510*/  FMUL.FTZ R34, R34, R9.reuse ;  /* 0x0000000922227220 */ /* 0x080fe20000410000 */
[-C--:B------:R-:W-:Y:S01]  /*5520*/  FMUL.FTZ R35, R35, R9.reuse ;  /* 0x0000000923237220 */ /* 0x080fe20000410000 */
[-C--:B------:R-:W-:Y:S01]  /*5530*/  FMUL.FTZ R38, R38, R9.reuse ;  /* 0x0000000926267220 */ /* 0x080fe20000410000 */
[-C--:B------:R-:W-:Y:S01]  /*5540*/  FMUL.FTZ R39, R39, R9.reuse ;  /* 0x0000000927277220 */ /* 0x080fe20000410000 */
[----:B------:R-:W0:Y:S01]  /*5550*/  MUFU.EX2 R192, R192 ;  /* 0x000000c000c07308 */ /* 0x000e220000000800 */
        /* <DEDUP_REMOVED lines=16> */
[----:B0-----:R-:W-:Y:S01]  /*5660*/  FADD.FTZ R6, R192, R5 ;  /* 0x00000005c0067221 */ /* 0x001fe20000010000 */
[-C--:B------:R-:W-:Y:S01]  /*5670*/  FMUL.FTZ R67, R67, R9.reuse ;  /* 0x0000000943437220 */ /* 0x080fe20000410000 */
[-C--:B------:R-:W-:Y:S01]  /*5680*/  FMUL.FTZ R70, R70, R9.reuse ;  /* 0x0000000946467220 */ /* 0x080fe20000410000 */
[-C--:B------:R-:W-:Y:S01]  /*5690*/  FMUL.FTZ R71, R71, R9.reuse ;  /* 0x0000000947477220 */ /* 0x080fe20000410000 */
[-C--:B------:R-:W-:Y:S01]  /*56a0*/  FMUL.FTZ R74, R74, R9.reuse ;  /* 0x000000094a4a7220 */ /* 0x080fe20000410000 */
[-C--:B------:R-:W-:Y:S01]  /*56b0*/  FMUL.FTZ R75, R75, R9.reuse ;  /* 0x000000094b4b7220 */ /* 0x080fe20000410000 */
[-C--:B------:R-:W-:Y:S01]  /*56c0*/  FMUL.FTZ R78, R78, R9.reuse ;  /* 0x000000094e4e7220 */ /* 0x080fe20000410000 */
[----:B------:R-:W0:Y:S01]  /*56d0*/  MUFU.EX2 R167, R167 ;  /* 0x000000a700a77308 */ /* 0x000e220000000800 */
[----:B---3--:R-:W-:Y:S01]  /*56e0*/  FADD.FTZ R179, R15, R154 ;  /* 0x0000009a0fb37221 */ /* 0x008fe20000010000 */
[-C--:B------:R-:W-:Y:S01]  /*56f0*/  FMUL.FTZ R79, R79, R9.reuse ;  /* 0x000000094f4f7220 */ /* 0x080fe20000410000 */
[-C--:B------:R-:W-:Y:S01]  /*5700*/  FMUL.FTZ R82, R82, R9.reuse ;  /* 0x0000000952527220 */ /* 0x080fe20000410000 */
[-C--:B------:R-:W-:Y:S01]  /*5710*/  FMUL.FTZ R83, R83, R9.reuse ;  /* 0x0000000953537220 */ /* 0x080fe20000410000 */
[----:B------:R-:W-:Y:S01]  /*5720*/  FADD.FTZ R154, R14, R179 ;  /* 0x000000b30e9a7221 */ /* 0x000fe20000010000 */
[-C--:B------:R-:W-:Y:S01]  /*5730*/  FMUL.FTZ R86, R86, R9.reuse ;  /* 0x0000000956567220 */ /* 0x080fe20000410000 */
[-C--:B------:R-:W-:Y:S01]  /*5740*/  FMUL.FTZ R87, R87, R9.reuse ;  /* 0x0000000957577220 */ /* 0x080fe20000410000 */
[----:B------:R-:W3:Y:S01]  /*5750*/  MUFU.EX2 R20, R20 ;  /* 0x0000001400147308 */ /* 0x000ee20000000800 */
[----:B------:R-:W-:Y:S01]  /*5760*/  FADD.FTZ R179, R21, R154 ;  /* 0x0000009a15b37221 */ /* 0x000fe20000010000 */
[-C--:B------:R-:W-:Y:S01]  /*5770*/  FMUL.FTZ R90, R90, R9.reuse ;  /* 0x000000095a5a7220 */ /* 0x080fe20000410000 */
[-C--:B------:R-:W-:Y:S01]  /*5780*/  FMUL.FTZ R91, R91, R9.reuse ;  /* 0x000000095b5b7220 */ /* 0x080fe20000410000 */
[-C--:B------:R-:W-:Y:S01]  /*5790*/  FMUL.FTZ R94, R94, R9.reuse ;  /* 0x000000095e5e7220 */ /* 0x080fe20000410000 */
[----:B------:R-:W-:Y:S01]  /*57a0*/  FADD.FTZ R154, R160, R179 ;  /* 0x000000b3a09a7221 */ /* 0x000fe20000010000 */
[----:B--2---:R-:W-:Y:S01]  /*57b0*/  F2FP.F16.F32.PACK_AB R160, R153, R160 ;  /* 0x000000a099a0723e */ /* 0x004fe200000000ff */
[-C--:B------:R-:W-:Y:S01]  /*57c0*/  FMUL.FTZ R95, R95, R9.reuse ;  /* 0x000000095f5f7220 */ /* 0x080fe20000410000 */
[----:B------:R-:W2:Y:S01]  /*57d0*/  MUFU.EX2 R170, R170 ;  /* 0x000000aa00aa7308 */ /* 0x000ea20000000800 */
[----:B------:R-:W-:Y:S01]  /*57e0*/  FADD.FTZ R179, R153, R154 ;  /* 0x0000009a99b37221 */ /* 0x000fe20000010000 */
[----:B0-----:R-:W-:Y:S01]  /*57f0*/  FADD.FTZ R5, R167, R6 ;  /* 0x00000006a7057221 */ /* 0x001fe20000010000 */
[----:B------:R-:W-:Y:S01]  /*5800*/  F2FP.F16.F32.PACK_AB R153, R155, R172 ;  /* 0x000000ac9b99723e */ /* 0x000fe200000000ff */
[----:B------:R-:W-:Y:S01]  /*5810*/  FMUL.FTZ R98, R98, R9 ;  /* 0x0000000962627220 */ /* 0x000fe20000410000 */
[----:B------:R-:W-:Y:S01]  /*5820*/  F2FP.F16.F32.PACK_AB R155, R176, R169 ;  /* 0x000000a9b09b723e */ /* 0x000fe200000000ff */
[-C--:B------:R-:W-:Y:S01]  /*5830*/  FMUL.FTZ R99, R99, R9.reuse ;  /* 0x0000000963637220 */ /* 0x080fe20000410000 */
[-C--:B------:R-:W-:Y:S01]  /*5840*/  FMUL.FTZ R102, R102, R9.reuse ;  /* 0x0000000966667220 */ /* 0x080fe20000410000 */
[----:B------:R-:W0:Y:S01]  /*5850*/  MUFU.EX2 R157, R157 ;  /* 0x0000009d009d7308 */ /* 0x000e220000000800 */
        /* <DEDUP_REMOVED lines=16> */
[C---:B0-----:R-:W-:Y:S01]  /*5960*/  FADD.FTZ R11, R157.reuse, R154 ;  /* 0x0000009a9d0b7221 */ /* 0x041fe20000010000 */
[----:B------:R-:W-:Y:S01]  /*5970*/  F2FP.F16.F32.PACK_AB R162, R157, R20 ;  /* 0x000000149da2723e */ /* 0x000fe200000000ff */
[----:B------:R-:W-:Y:S01]  /*5980*/  FMUL.FTZ R127, R127, R9 ;  /* 0x000000097f7f7220 */ /* 0x000fe20000410000 */
[----:B------:R-:W-:Y:S01]  /*5990*/  F2FP.F16.F32.PACK_AB R154, R13, R12 ;  /* 0x0000000c0d9a723e */ /* 0x000fe200000000ff */
[----:B------:R-:W-:Y:S01]  /*59a0*/  BAR.SYNC.DEFER_BLOCKING 0xf, 0x100 ;  /* 0x03c4000000007b1d */ /* 0x000fe20000010000 */
[----:B------:R-:W-:Y:S01]  /*59b0*/  F2FP.F16.F32.PACK_AB R157, R180, R159 ;  /* 0x0000009fb49d723e */ /* 0x000fe200000000ff */
[----:B------:R-:W-:Y:S01]  /*59c0*/  FMUL.FTZ R130, R130, R9 ;  /* 0x0000000982827220 */ /* 0x000fe20000410000 */
[----:B------:R-:W-:Y:S01]  /*59d0*/  F2FP.F16.F32.PACK_AB R159, R192, R163 ;  /* 0x000000a3c09f723e */ /* 0x000fe200000000ff */
[----:B---3--:R-:W-:Y:S01]  /*59e0*/  FADD.FTZ R5, R173, R6 ;  /* 0x00000006ad057221 */ /* 0x008fe20000010000 */
[-C--:B------:R-:W-:Y:S01]  /*59f0*/  FMUL.FTZ R131, R131, R9.reuse ;  /* 0x0000000983837220 */ /* 0x080fe20000410000 */
[----:B------:R-:W0:Y:S01]  /*5a00*/  MUFU.EX2 R174, R174 ;  /* 0x000000ae00ae7308 */ /* 0x000e220000000800 */
[-C--:B------:R-:W-:Y:S01]  /*5a10*/  FMUL.FTZ R134, R134, R9.reuse ;  /* 0x0000000986867220 */ /* 0x080fe20000410000 */
[-C--:B------:R-:W-:Y:S01]  /*5a20*/  FMUL.FTZ R135, R135, R9.reuse ;  /* 0x0000000987877220 */ /* 0x080fe20000410000 */
[-C--:B------:R-:W-:Y:S01]  /*5a30*/  FMUL.FTZ R138, R138, R9.reuse ;  /* 0x000000098a8a7220 */ /* 0x080fe20000410000 */
[-C--:B------:R-:W-:Y:S01]  /*5a40*/  FMUL.FTZ R139, R139, R9.reuse ;  /* 0x000000098b8b7220 */ /* 0x080fe20000410000 */
[-C--:B------:R-:W-:Y:S01]  /*5a50*/  FMUL.FTZ R142, R142, R9.reuse ;  /* 0x000000098e8e7220 */ /* 0x080fe20000410000 */
[----:B--2---:R-:W-:Y:S01]  /*5a60*/  FADD.FTZ R10, R164, R11 ;  /* 0x0000000ba40a7221 */ /* 0x004fe20000010000 */
[-C--:B------:R-:W-:Y:S01]  /*5a70*/  FMUL.FTZ R143, R143, R9.reuse ;  /* 0x000000098f8f7220 */ /* 0x080fe20000410000 */
[----:B------:R-:W2:Y:S01]  /*5a80*/  MUFU.EX2 R161, R161 ;  /* 0x000000a100a17308 */ /* 0x000ea20000000800 */
[-C--:B------:R-:W-:Y:S01]  /*5a90*/  FMUL.FTZ R146, R146, R9.reuse ;  /* 0x0000000992927220 */ /* 0x080fe20000410000 */
[-C--:B------:R-:W-:Y:S01]  /*5aa0*/  FMUL.FTZ R147, R147, R9.reuse ;  /* 0x0000000993937220 */ /* 0x080fe20000410000 */
[-C--:B------:R-:W-:Y:S01]  /*5ab0*/  FMUL.FTZ R150, R150, R9.reuse ;  /* 0x0000000996967220 */ /* 0x080fe20000410000 */
[----:B------:R-:W-:-:S04]  /*5ac0*/  FMUL.FTZ R151, R151, R9 ;  /* 0x0000000997977220 */ /* 0x000fc80000410000 */
[----:B------:R-:W3:Y:S01]  /*5ad0*/  MUFU.EX2 R175, R175 ;  /* 0x000000af00af7308 */ /* 0x000ee20000000800 */
[C---:B0-----:R-:W-:Y:S01]  /*5ae0*/  FADD.FTZ R6, R174.reuse, R5 ;  /* 0x00000005ae067221 */ /* 0x041fe20000010000 */
[----:B------:R-:W-:Y:S01]  /*5af0*/  F2FP.F16.F32.PACK_AB R163, R174, R173 ;  /* 0x000000adaea3723e */ /* 0x000fe200000000ff */
[----:B------:R0:W-:Y:S04]  /*5b00*/  STSM.16.M88.4 [R23+0x26800], R152 ;  /* 0x0268009817007844 */ /* 0x0001e80000000200 */
[----:B------:R0:W-:Y:S01]  /*5b10*/  STSM.16.M88.4 [R184], R156 ;  /* 0x0000009cb8007844 */ /* 0x0001e20000000200 */
[----:B------:R-:W4:Y:S01]  /*5b20*/  MUFU.EX2 R168, R168 ;  /* 0x000000a800a87308 */ /* 0x000f220000000800 */
[C---:B--2---:R-:W-:Y:S01]  /*5b30*/  FADD.FTZ R10, R161.reuse, R10 ;  /* 0x0000000aa10a7221 */ /* 0x044fe20000010000 */
[----:B------:R-:W-:-:S02]  /*5b40*/  F2FP.F16.F32.PACK_AB R164, R161, R164 ;  /* 0x000000a4a1a4723e */ /* 0x000fc400000000ff */
[----:B------:R-:W-:Y:S01]  /*5b50*/  F2FP.F16.F32.PACK_AB R161, R170, R167 ;  /* 0x000000a7aaa1723e */ /* 0x000fe200000000ff */
[----:B------:R-:W-:-:S03]  /*5b60*/  FADD.FTZ R5, R165, R10 ;  /* 0x0000000aa5057221 */ /* 0x000fc60000010000 */
[----:B------:R-:W2:Y:S01]  /*5b70*/  MUFU.EX2 R182, R182 ;  /* 0x000000b600b67308 */ /* 0x000ea20000000800 */
[----:B---3--:R-:W-:Y:S01]  /*5b80*/  FADD.FTZ R11, R175, R6 ;  /* 0x00000006af0b7221 */ /* 0x008fe20000010000 */
[----:B------:R0:W-:Y:S03]  /*5b90*/  STSM.16.M88.4 [R186], R160 ;  /* 0x000000a0ba007844 */ /* 0x0001e60000000200 */
[----:B------:R-:W-:-:S03]  /*5ba0*/  FADD.FTZ R11, R178, R11 ;  /* 0x0000000bb20b7221 */ /* 0x000fc60000010000 */
[----:B------:R-:W3:Y:S01]  /*5bb0*/  MUFU.EX2 R177, R177 ;  /* 0x000000b100b17308 */ /* 0x000ee20000000800 */
[C---:B----4-:R-:W-:Y:S01]  /*5bc0*/  F2FP.F16.F32.PACK_AB R166, R168.reuse, R165 ;  /* 0x000000a5a8a6723e */ /* 0x050fe200000000ff */
[----:B------:R-:W-:Y:S01]  /*5bd0*/  FADD.FTZ R5, R168, R5 ;  /* 0x00000005a8057221 */ /* 0x000fe20000010000 */
[----:B------:R-:W-:Y:S01]  /*5be0*/  F2FP.F16.F32.PACK_AB R165, R178, R175 ;  /* 0x000000afb2a5723e */ /* 0x000fe200000000ff */
[----:B--2---:R-:W-:Y:S01]  /*5bf0*/  FADD.FTZ R6, R182, R11 ;  /* 0x0000000bb6067221 */ /* 0x004fe20000010000 */
[----:B---3--:R-:W-:-:S03]  /*5c00*/  F2FP.F16.F32.PACK_AB R167, R177, R182 ;  /* 0x000000b6b1a7723e */ /* 0x008fc600000000ff */
[----:B------:R-:W-:Y:S02]  /*5c10*/  FADD.FTZ R6, R177, R6 ;  /* 0x00000006b1067221 */ /* 0x000fe40000010000 */
[----:B------:R0:W-:Y:S01]  /*5c20*/  STSM.16.M88.4 [R185], R164 ;  /* 0x000000a4b9007844 */ /* 0x0001e20000000200 */
[----:B------:R-:W-:Y:S05]  /*5c30*/  @!P0 BRA `(.L_x_282) ;  /* 0x0000000000048947 */ /* 0x000fea0003800000 */
[----:B------:R-:W-:Y:S01]  /*5c40*/  BPT.TRAP 0x1 ;  /* 0x000000040000795c */ /* 0x000fe20000300000 */
.L_x_282:
[----:B------:R2:W3:Y:S01]  /*5c50*/  SYNCS.PHASECHK.TRANS64.TRYWAIT P3, [UR22+0x28c50], R8 ;  /* 0x028c5008ff0075a7 */ /* 0x0004e20008060156 */
[----:B------:R-:W-:Y:S05]  /*5c60*/  @!P0 BRA `(.L_x_283) ;  /* 0x0000000000048947 */ /* 0x000fea0003800000 */
[----:B------:R-:W-:Y:S01]  /*5c70*/  BPT.TRAP 0x1 ;  /* 0x000000040000795c */ /* 0x000fe20000300000 */
.L_x_283:
[----:B---3--:R-:W-:Y:S05]  /*5c80*/  @P3 BRA `(.L_x_284) ;  /* 0x0000000000083947 */ /* 0x008fea0003800000 */
[----:B------:R-:W3:Y:S02]  /*5c90*/  SYNCS.PHASECHK.TRANS64.TRYWAIT P3, [UR22+0x28c50], R8 ;  /* 0x028c5008ff0075a7 */ /* 0x000ee40008060156 */
[----:B---3--:R-:W-:Y:S05]  /*5ca0*/  @!P3 BRA `(.L_x_285) ;  /* 0x0000008000f4b947 */ /* 0x008fea0003800000 */
.L_x_284:
[----:B------:R-:W-:Y:S01]  /*5cb0*/  ULEA UR10, UR41, UR48, 0xc ;  /* 0x00000030290a7291 */ /* 0x000fe2000f8e603f */
[----:B------:R-:W-:Y:S01]  /*5cc0*/  WARPGROUP.ARRIVE ;  /* 0x00000000000079c5 */ /* 0x000fe20000000000 */
[----:B------:R-:W-:Y:S01]  /*5cd0*/  UMOV UR7, 0x40000040 ;  /* 0x4000004000077882 */ /* 0x000fe20000000000 */
[----:B---3--:R-:W-:Y:S01]  /*5ce0*/  @!P1 VIADD R171, R171, 0x28c60 ;  /* 0x00028c60abab9836 */ /* 0x008fe20000000000 */
        /* <DEDUP_REMOVED lines=35> */
.L_x_277:
[----:B------:R-:W4:Y:S01]  /*5f20*/  SHFL.BFLY PT, R4, R5, 0x2, 0x1f ;  /* 0x0c401f0005047f89 */ /* 0x000f2200000e0000 */
[----:B------:R-:W-:Y:S01]  /*5f30*/  IMAD.MOV R10, RZ, RZ, -R22 ;  /* 0x000000ffff0a7224 */ /* 0x000fe200078e0a16 */
[----:B------:R-:W-:Y:S01]  /*5f40*/  UIADD3 UR37, UR37, 0x1, URZ ;  /* 0x0000000125257890 */ /* 0x000fe2000fffe03f */
[----:B------:R-:W-:Y:S01]  /*5f50*/  IMAD.U32 R15, RZ, RZ, UR20 ;  /* 0x00000014ff0f7e24 */ /* 0x000fe2000f8e00ff */
[----:B------:R-:W5:Y:S01]  /*5f60*/  SHFL.BFLY PT, R9, R6, 0x2, 0x1f ;  /* 0x0c401f0006097f89 */ /* 0x000f6200000e0000 */
[----:B------:R-:W-:Y:S08]  /*5f70*/  BAR.ARV 0x8, 0xa0 ;  /* 0x0202800000007b1d */ /* 0x000ff00000002000 */
[----:B------:R-:W-:Y:S01]  /*5f80*/  BAR.SYNC.DEFER_BLOCKING 0xf, 0x100 ;  /* 0x03c4000000007b1d */ /* 0x000fe20000010000 */
[----:B------:R-:W-:Y:S01]  /*5f90*/  ISETP.NE.AND P0, PT, R17, R10, PT ;  /* 0x0000000a1100720c */ /* 0x000fe20003f05270 */
[----:B----4-:R-:W-:Y:S01]  /*5fa0*/  FADD.FTZ R4, R4, R5 ;  /* 0x0000000504047221 */ /* 0x010fe20000010000 */
[----:B------:R-:W-:Y:S01]  /*5fb0*/  IMAD.U32 R5, RZ, RZ, UR41 ;  /* 0x00000029ff057e24 */ /* 0x000fe2000f8e00ff */
[----:B------:R-:W-:Y:S01]  /*5fc0*/  UIADD3 UR41, UR41, 0x1, URZ ;  /* 0x0000000129297890 */ /* 0x000fe2000fffe03f */
[----:B-----5:R-:W-:-:S02]  /*5fd0*/  FADD.FTZ R9, R9, R6 ;  /* 0x0000000609097221 */ /* 0x020fc40000010000 */
[----:B-1----:R-:W1:Y:S07]  /*5fe0*/  SHFL.BFLY PT, R7, R4, 0x1, 0x1f ;  /* 0x0c201f0004077f89 */ /* 0x002e6e00000e0000 */
[----:B------:R-:W-:Y:S01]  /*5ff0*/  @!P0 IMAD R5, R5, 0x40, R16 ;  /* 0x0000004005058824 */ /* 0x000fe200078e0210 */
[----:B------:R-:W-:Y:S01]  /*6000*/  UISETP.NE.AND UP0, UPT, UR41, 0x2, UPT ;  /* 0x000000022900788c */ /* 0x000fe2000bf05270 */
[----:B--2---:R-:W2:Y:S03]  /*6010*/  SHFL.BFLY PT, R8, R9, 0x1, 0x1f ;  /* 0x0c201f0009087f89 */ /* 0x004ea600000e0000 */
[----:B------:R-:W-:Y:S01]  /*6020*/  @!P0 LEA R5, R5, UR42, 0x2 ;  /* 0x0000002a05058c11 */ /* 0x000fe2000f8e10ff */
[----:B------:R-:W-:-:S02]  /*6030*/  USEL UR4, URZ, 0x1, UP0 ;  /* 0x000000013f047887 */ /* 0x000fc40008000000 */
[----:B------:R-:W-:Y:S02]  /*6040*/  USEL UR41, UR41, URZ, UP0 ;  /* 0x0000003f29297287 */ /* 0x000fe40008000000 */
[----:B------:R-:W-:Y:S01]  /*6050*/  ULOP3.LUT UR40, UR40, UR4, URZ, 0x3c, !UPT ;  /* 0x0000000428287292 */ /* 0x000fe2000f8e3c3f */
[----:B-1----:R-:W-:Y:S01]  /*6060*/  FADD.FTZ R11, R4, R7 ;  /* 0x00000007040b7221 */ /* 0x002fe20000010000 */
[----:B------:R-:W-:Y:S02]  /*6070*/  IMAD.MOV.U32 R7, RZ, RZ, RZ ;  /* 0x000000ffff077224 */ /* 0x000fe400078e00ff */
[----:B------:R-:W-:Y:S02]  /*6080*/  IMAD.MOV.U32 R4, RZ, RZ, RZ ;  /* 0x000000ffff047224 */ /* 0x000fe400078e00ff */
[----:B--2---:R-:W-:Y:S01]  /*6090*/  FADD.FTZ R13, R9, R8 ;  /* 0x00000008090d7221 */ /* 0x004fe20000010000 */
[----:B------:R-:W-:Y:S02]  /*60a0*/  FSETP.NE.FTZ.AND P1, PT, R11, RZ, PT ;  /* 0x000000ff0b00720b */ /* 0x000fe40003f35000 */
[----:B------:R-:W-:-:S02]  /*60b0*/  MOV R9, UR20 ;  /* 0x0000001400097c02 */ /* 0x000fc40008000f00 */
[----:B------:R-:W-:-:S09]  /*60c0*/  FSETP.NE.FTZ.AND P2, PT, R13, RZ, PT ;  /* 0x000000ff0d00720b */ /* 0x000fd20003f55000 */
[----:B------:R-:W0:Y:S04]  /*60d0*/  @P1 MUFU.RCP R7, R11 ;  /* 0x0000000b00071308 */ /* 0x000e280000001000 */
[----:B------:R-:W-:-:S04]  /*60e0*/  @P2 FMUL.FTZ R15, R15, 0.69314718246459960938 ;  /* 0x3f3172180f0f2820 */ /* 0x000fc80000410000 */
[----:B------:R-:W-:Y:S08]  /*60f0*/  @P2 MUFU.RCP R4, R13 ;  /* 0x0000000d00042308 */ /* 0x000ff00000001000 */
[----:B------:R-:W1:Y:S01]  /*6100*/  @P1 MUFU.LG2 R6, R11 ;  /* 0x0000000b00061308 */ /* 0x000e620000000c00 */
        /* <DEDUP_REMOVED lines=65> */
[----:B-1----:R-:W-:Y:S01]  /*6520*/  @P1 FMUL.FTZ R6, R6, 0.69314718246459960938 ;  /* 0x3f31721806061820 */ /* 0x002fe20000410000 */
[----:B------:R-:W-:-:S02]  /*6530*/  IMAD.MOV.U32 R36, RZ, RZ, -0x800000 ;  /* 0xff800000ff247424 */ /* 0x000fc400078e00ff */
[-C--:B------:R-:W-:Y:S01]  /*6540*/  FMUL.FTZ R11, R30, R4.reuse ;  /* 0x000000041e0b7220 */ /* 0x080fe20000410000 */
[----:B------:R1:W-:Y:S01]  /*6550*/  @!P0 STS [R5+0x28820], R4 ;  /* 0x0288200405008388 */ /* 0x0003e20000000800 */
[----:B------:R-:W-:Y:S01]  /*6560*/  IMAD.MOV.U32 R32, RZ, RZ, -0x800000 ;  /* 0xff800000ff207424 */ /* 0x000fe200078e00ff */
[----:B------:R-:W-:Y:S01]  /*6570*/  PLOP3.LUT P0, PT, PT, PT, PT, 0x8, 0x0 ;  /* 0x000000000000781c */ /* 0x000fe20003f0e170 */
[-C--:B------:R-:W-:Y:S01]  /*6580*/  FMUL.FTZ R27, R27, R4.reuse ;  /* 0x000000041b1b7220 */ /* 0x080fe20000410000 */
[-C--:B------:R-:W-:Y:S01]  /*6590*/  FMUL.FTZ R31, R31, R4.reuse ;  /* 0x000000041f1f7220 */ /* 0x080fe20000410000 */
[-C--:B------:R-:W-:Y:S01]  /*65a0*/  FMUL.FTZ R34, R34, R4.reuse ;  /* 0x0000000422227220 */ /* 0x080fe20000410000 */
[----:B0-----:R-:W0:Y:S01]  /*65b0*/  @P2 MUFU.LG2 R7, R13 ;  /* 0x0000000d00072308 */ /* 0x001e220000000c00 */
[-C--:B------:R-:W-:Y:S01]  /*65c0*/  FMUL.FTZ R35, R35, R4.reuse ;  /* 0x0000000423237220 */ /* 0x080fe20000410000 */
[-C--:B------:R-:W-:Y:S01]  /*65d0*/  FMUL.FTZ R38, R38, R4.reuse ;  /* 0x0000000426267220 */ /* 0x080fe20000410000 */
[-C--:B------:R-:W-:Y:S01]  /*65e0*/  FMUL.FTZ R39, R39, R4.reuse ;  /* 0x0000000427277220 */ /* 0x080fe20000410000 */
[----:B-1----:R-:W-:Y:S01]  /*65f0*/  @P1 FMUL.FTZ R5, R9, 0.69314718246459960938 ;  /* 0x3f31721809051820 */ /* 0x002fe20000410000 */
        /* <DEDUP_REMOVED lines=12> */
[----:B0-----:R-:W-:Y:S01]  /*66c0*/  @P2 FMUL.FTZ R14, R7, 0.69314718246459960938 ;  /* 0x3f317218070e2820 */ /* 0x001fe20000410000 */
        /* <DEDUP_REMOVED lines=48> */
.L_x_258:
[----:B------:R-:W0:Y:S08]  /*69d0*/  S2UR UR4, SR_CgaCtaId ;  /* 0x00000000000479c3 */ /* 0x000e300000008800 */
[----:B------:R-:W-:Y:S06]  /*69e0*/  BAR.SYNC.DEFER_BLOCKING 0x5, 0x120 ;  /* 0x0144800000007b1d */ /* 0x000fec0000010000 */
[----:B------:R-:W-:Y:S01]  /*69f0*/  UMOV UR42, 0x400 ;  /* 0x00000400002a7882 */ /* 0x000fe20000000000 */
[----:B------:R-:W-:Y:S01]  /*6a00*/  BSSY B0, `(.L_x_287) ;  /* 0x0000284000007945 */ /* 0x000fe20003800000 */
[----:B0-----:R-:W-:-:S09]  /*6a10*/  ULEA UR42, UR4, UR42, 0x18 ;  /* 0x0000002a042a7291 */ /* 0x001fd2000f8ec03f */
[----:B------:R-:W0:Y:S02]  /*6a20*/  LDS.128 R4, [UR42+0x28cd0] ;  /* 0x028cd02aff047984 */ /* 0x000e240008000c00 */
[----:B0-----:R-:W-:Y:S01]  /*6a30*/  R2UR UR5, R6 ;  /* 0x00000000060572ca */ /* 0x001fe200000e0000 */
[----:B------:R-:W-:Y:S06]  /*6a40*/  BAR.ARV 0x4, 0x120 ;  /* 0x0104800000007b1d */ /* 0x000fec0000002000 */
[----:B------:R-:W-:Y:S08]  /*6a50*/  @P0 BRA `(.L_x_288) ;  /* 0x0000001c00440947 */ /* 0x000ff00003800000 */
[----:B------:R-:W0:Y:S08]  /*6a60*/  S2UR UR4, SR_SWINHI ;  /* 0x00000000000479c3 */ /* 0x000e300000002f00 */
[----:B------:R-:W-:Y:S01]  /*6a70*/  BAR.SYNC.DEFER_BLOCKING 0x1, 0x100 ;  /* 0x0044000000007b1d */ /* 0x000fe20000010000 */
[----:B------:R-:W-:Y:S01]  /*6a80*/  F2FP.F16.F32.PACK_AB R8, R8, R167 ;  /* 0x000000a70808723e */ /* 0x000fe200000000ff */
[----:B------:R-:W-:Y:S01]  /*6a90*/  USHF.L.U32 UR8, UR44, 0x2, URZ ;  /* 0x000000022c087899 */ /* 0x000fe2000800063f */
[----:B------:R-:W-:Y:S01]  /*6aa0*/  F2FP.F16.F32.PACK_AB R9, R27, R9 ;  /* 0x000000091b09723e */ /* 0x000fe200000000ff */
[----:B------:R-:W-:Y:S01]  /*6ab0*/  USHF.L.U64.HI UR9, UR44, 0x2, UR45 ;  /* 0x000000022c097899 */ /* 0x000fe2000801022d */
[----:B------:R-:W-:-:S02]  /*6ac0*/  F2FP.F16.F32.PACK_AB R10, R10, R12 ;  /* 0x0000000c0a0a723e */ /* 0x000fc400000000ff */
[----:B------:R-:W-:Y:S02]  /*6ad0*/  F2FP.F16.F32.PACK_AB R11, R31, R11 ;  /* 0x0000000b1f0b723e */ /* 0x000fe400000000ff */
[----:B------:R-:W-:Y:S02]  /*6ae0*/  F2FP.F16.F32.PACK_AB R40, R41, R40 ;  /* 0x000000282928723e */ /* 0x000fe400000000ff */
[----:B------:R-:W-:Y:S02]  /*6af0*/  F2FP.F16.F32.PACK_AB R41, R43, R42 ;  /* 0x0000002a2b29723e */ /* 0x000fe400000000ff */
[----:B------:R-:W-:Y:S02]  /*6b00*/  F2FP.F16.F32.PACK_AB R48, R49, R48 ;  /* 0x000000303130723e */ /* 0x000fe400000000ff */
[----:B------:R-:W-:Y:S02]  /*6b10*/  F2FP.F16.F32.PACK_AB R42, R45, R44 ;  /* 0x0000002c2d2a723e */ /* 0x000fe400000000ff */
[----:B------:R-:W-:-:S02]  /*6b20*/  F2FP.F16.F32.PACK_AB R43, R47, R46 ;  /* 0x0000002e2f2b723e */ /* 0x000fc400000000ff */
[----:B------:R-:W-:Y:S02]  /*6b30*/  F2FP.F16.F32.PACK_AB R49, R51, R50 ;  /* 0x000000323331723e */ /* 0x000fe400000000ff */
[----:B------:R-:W-:Y:S01]  /*6b40*/  F2FP.F16.F32.PACK_AB R56, R57, R56 ;  /* 0x000000383938723e */ /* 0x000fe200000000ff */
[----:B------:R-:W-:Y:S01]  /*6b50*/  UMOV UR6, UR42 ;  /* 0x0000002a00067c82 */ /* 0x000fe20008000000 */
[----:B0-----:R-:W-:Y:S01]  /*6b60*/  UMOV UR7, UR4 ;  /* 0x0000000400077c82 */ /* 0x001fe20008000000 */
[----:B------:R-:W-:Y:S01]  /*6b70*/  F2FP.F16.F32.PACK_AB R50, R53, R52 ;  /* 0x000000343532723e */ /* 0x000fe200000000ff */
[----:B------:R-:W-:Y:S01]  /*6b80*/  IMAD.U32 R134, RZ, RZ, UR6 ;  /* 0x00000006ff867e24 */ /* 0x000fe2000f8e00ff */
[----:B------:R-:W-:Y:S01]  /*6b90*/  F2FP.F16.F32.PACK_AB R51, R55, R54 ;  /* 0x000000363733723e */ /* 0x000fe200000000ff */
[----:B------:R-:W-:Y:S01]  /*6ba0*/  IMAD.U32 R135, RZ, RZ, UR7 ;  /* 0x00000007ff877e24 */ /* 0x000fe2000f8e00ff */
[----:B------:R-:W-:Y:S01]  /*6bb0*/  F2FP.F16.F32.PACK_AB R57, R59, R58 ;  /* 0x0000003a3b39723e */ /* 0x000fe200000000ff */
[----:B------:R-:W-:Y:S01]  /*6bc0*/  ULDC.64 UR6, c[0x0][0xbd8] ;  /* 0x0002f60000067ab9 */ /* 0x000fe20000000a00 */
[----:B------:R-:W-:Y:S01]  /*6bd0*/  F2FP.F16.F32.PACK_AB R64, R65, R64 ;  /* 0x000000404140723e */ /* 0x000fe200000000ff */
[----:B------:R-:W-:Y:S01]  /*6be0*/  IMAD.WIDE R130, R189, 0x2, R134 ;  /* 0x00000002bd827825 */ /* 0x000fe200078e0286 */
[----:B------:R-:W-:Y:S01]  /*6bf0*/  F2FP.F16.F32.PACK_AB R58, R61, R60 ;  /* 0x0000003c3d3a723e */ /* 0x000fe200000000ff */
[----:B------:R-:W-:Y:S01]  /*6c00*/  UIADD3 UR4, UP1, UR8, UR6, URZ ;  /* 0x0000000608047290 */ /* 0x000fe2000ff3e03f */
[----:B------:R-:W-:Y:S01]  /*6c10*/  F2FP.F16.F32.PACK_AB R59, R63, R62 ;  /* 0x0000003e3f3b723e */ /* 0x000fe200000000ff */
[----:B------:R-:W-:Y:S01]  /*6c20*/  UISETP.NE.U32.AND UP0, UPT, UR6, URZ, UPT ;  /* 0x0000003f0600728c */ /* 0x000fe2000bf05070 */
[C---:B------:R-:W-:Y:S01]  /*6c30*/  IADD3 R169, P1, R130.reuse, 0x20, RZ ;  /* 0x0000002082a97810 */ /* 0x040fe20007f3e0ff */
[----:B------:R-:W-:Y:S01]  /*6c40*/  UIADD3.X UR6, UR9, UR7, URZ, UP1, !UPT ;  /* 0x0000000709067290 */ /* 0x000fe20008ffe43f */
[----:B------:R-:W-:Y:S01]  /*6c50*/  LOP3.LUT R3, R130, 0x380, RZ, 0xc0, !PT ;  /* 0x0000038082037812 */ /* 0x000fe200078ec0ff */
[----:B------:R-:W-:Y:S01]  /*6c60*/  UISETP.NE.AND.EX UP0, UPT, UR7, URZ, UPT, UP0 ;  /* 0x0000003f0700728c */ /* 0x000fe2000bf05300 */
[----:B------:R-:W-:-:S02]  /*6c70*/  IADD3.X R15, RZ, R131, RZ, P1, !PT ;  /* 0x00000083ff0f7210 */ /* 0x000fc40000ffe4ff */
[C---:B------:R-:W-:Y:S02]  /*6c80*/  IADD3 R4, P0, R130.reuse, 0x40, RZ ;  /* 0x0000004082047810 */ /* 0x040fe40007f1e0ff */
[C---:B------:R-:W-:Y:S02]  /*6c90*/  IADD3 R179, P4, R130.reuse, 0x60, RZ ;  /* 0x0000006082b37810 */ /* 0x040fe40007f9e0ff */
[C---:B------:R-:W-:Y:S01]  /*6ca0*/  IADD3 R181, P3, R130.reuse, 0x2000, RZ ;  /* 0x0000200082b57810 */ /* 0x040fe20007f7e0ff */
[--C-:B------:R-:W-:Y:S01]  /*6cb0*/  IMAD.X R21, RZ, RZ, R131.reuse, P0 ;  /* 0x000000ffff157224 */ /* 0x100fe200000e0683 */
[C---:B------:R-:W-:Y:S01]  /*6cc0*/  IADD3 R183, P6, R130.reuse, 0x2020, RZ ;  /* 0x0000202082b77810 */ /* 0x040fe20007fde0ff */
[--C-:B------:R-:W-:Y:S01]  /*6cd0*/  IMAD.X R25, RZ, RZ, R131.reuse, P4 ;  /* 0x000000ffff197224 */ /* 0x100fe200020e0683 */
[C---:B------:R-:W-:Y:S01]  /*6ce0*/  IADD3 R94, P5, R130.reuse, 0x2040, RZ ;  /* 0x00002040825e7810 */ /* 0x040fe20007fbe0ff */
[--C-:B------:R-:W-:Y:S01]  /*6cf0*/  IMAD.X R29, RZ, RZ, R131.reuse, P3 ;  /* 0x000000ffff1d7224 */ /* 0x100fe200018e0683 */
[C---:B------:R-:W-:Y:S01]  /*6d00*/  IADD3 R193, P1, R130.reuse, 0x4000, RZ ;  /* 0x0000400082c17810 */ /* 0x040fe20007f3e0ff */
[--C-:B------:R-:W-:Y:S01]  /*6d10*/  IMAD.X R91, RZ, RZ, R131.reuse, P6 ;  /* 0x000000ffff5b7224 */ /* 0x100fe200030e0683 */
[----:B------:R-:W-:Y:S01]  /*6d20*/  IADD3 R191, P2, R130, 0x2060, RZ ;  /* 0x0000206082bf7810 */ /* 0x000fe20007f5e0ff */
[--C-:B------:R-:W-:Y:S01]  /*6d30*/  IMAD.X R95, RZ, RZ, R131.reuse, P5 ;  /* 0x000000ffff5f7224 */ /* 0x100fe200028e0683 */
[----:B------:R-:W-:Y:S01]  /*6d40*/  SHF.R.U64 R3, R3, 0x3, RZ ;  /* 0x0000000303037819 */ /* 0x000fe200000012ff */
[----:B------:R-:W-:Y:S01]  /*6d50*/  IMAD.X R103, RZ, RZ, R131, P1 ;  /* 0x000000ffff677224 */ /* 0x000fe200008e0683 */
        /* <DEDUP_REMOVED lines=10> */
[----:B------:R-:W-:Y:S01]  /*6e00*/  IMAD.X R119, RZ, RZ, R131, P6 ;  /* 0x000000ffff777224 */ /* 0x000fe200030e0683 */
[----:B------:R-:W-:-:S02]  /*6e10*/  IADD3 R203, P1, R130, 0x6060, RZ ;  /* 0x0000606082cb7810 */ /* 0x000fc40007f3e0ff */
[----:B------:R-:W-:Y:S01]  /*6e20*/  LOP3.LUT R130, R3, R130, RZ, 0x3c, !PT ;  /* 0x0000008203827212 */ /* 0x000fe200078e3cff */
[--C-:B------:R-:W-:Y:S01]  /*6e30*/  IMAD.X R127, RZ, RZ, R131.reuse, P2 ;  /* 0x000000ffff7f7224 */ /* 0x100fe200010e0683 */
[----:B------:R-:W-:Y:S01]  /*6e40*/  LOP3.LUT R0, R169, 0x380, RZ, 0xc0, !PT ;  /* 0x00000380a9007812 */ /* 0x000fe200078ec0ff */
[----:B------:R-:W-:Y:S01]  /*6e50*/  IMAD.X R13, RZ, RZ, R131, P1 ;  /* 0x000000ffff0d7224 */ /* 0x000fe200008e0683 */
[----:B------:R-:W-:Y:S02]  /*6e60*/  LOP3.LUT R3, R4, 0x380, RZ, 0xc0, !PT ;  /* 0x0000038004037812 */ /* 0x000fe400078ec0ff */
[----:B------:R-:W-:Y:S02]  /*6e70*/  SHF.R.U64 R0, R0, 0x3, RZ ;  /* 0x0000000300007819 */ /* 0x000fe400000012ff */
[----:B------:R-:W-:Y:S02]  /*6e80*/  SHF.R.U64 R3, R3, 0x3, RZ ;  /* 0x0000000303037819 */ /* 0x000fe400000012ff */
[----:B------:R-:W-:-:S02]  /*6e90*/  LOP3.LUT R6, R179, 0x380, RZ, 0xc0, !PT ;  /* 0x00000380b3067812 */ /* 0x000fc400078ec0ff */
[----:B------:R-:W-:Y:S02]  /*6ea0*/  LOP3.LUT R14, R0, R169, RZ, 0x3c, !PT ;  /* 0x000000a9000e7212 */ /* 0x000fe400078e3cff */
[----:B------:R-:W-:Y:S02]  /*6eb0*/  LOP3.LUT R20, R3, R4, RZ, 0x3c, !PT ;  /* 0x0000000403147212 */ /* 0x000fe400078e3cff */
[----:B------:R-:W-:Y:S02]  /*6ec0*/  LOP3.LUT R0, R183, 0x380, RZ, 0xc0, !PT ;  /* 0x00000380b7007812 */ /* 0x000fe400078ec0ff */
[----:B------:R-:W-:Y:S02]  /*6ed0*/  LOP3.LUT R4, R191, 0x380, RZ, 0xc0, !PT ;  /* 0x00000380bf047812 */ /* 0x000fe400078ec0ff */
[----:B------:R-:W-:Y:S02]  /*6ee0*/  LOP3.LUT R3, R94, 0x380, RZ, 0xc0, !PT ;  /* 0x000003805e037812 */ /* 0x000fe400078ec0ff */
[----:B------:R-:W-:-:S02]  /*6ef0*/  SHF.R.U64 R6, R6, 0x3, RZ ;  /* 0x0000000306067819 */ /* 0x000fc400000012ff */
[----:B------:R-:W-:Y:S02]  /*6f00*/  SHF.R.U64 R0, R0, 0x3, RZ ;  /* 0x0000000300007819 */ /* 0x000fe400000012ff */
[----:B------:R-:W-:Y:S02]  /*6f10*/  SHF.R.U64 R4, R4, 0x3, RZ ;  /* 0x0000000304047819 */ /* 0x000fe400000012ff */
[----:B------:R-:W-:Y:S02]  /*6f20*/  SHF.R.U64 R3, R3, 0x3, RZ ;  /* 0x0000000303037819 */ /* 0x000fe400000012ff */
[----:B------:R-:W-:Y:S02]  /*6f30*/  LOP3.LUT R24, R6, R179, RZ, 0x3c, !PT ;  /* 0x000000b306187212 */ /* 0x000fe400078e3cff */
[----:B------:R-:W-:Y:S02]  /*6f40*/  LOP3.LUT R6, R193, 0x380, RZ, 0xc0, !PT ;  /* 0x00000380c1067812 */ /* 0x000fe400078ec0ff */
[----:B------:R-:W-:-:S02]  /*6f50*/  LOP3.LUT R90, R0, R183, RZ, 0x3c, !PT ;  /* 0x000000b7005a7212 */ /* 0x000fc400078e3cff */
[----:B------:R-:W-:Y:S02]  /*6f60*/  LOP3.LUT R98, R4, R191, RZ, 0x3c, !PT ;  /* 0x000000bf04627212 */ /* 0x000fe400078e3cff */
[----:B------:R-:W-:Y:S02]  /*6f70*/  LOP3.LUT R0, R195, 0x380, RZ, 0xc0, !PT ;  /* 0x00000380c3007812 */ /* 0x000fe400078ec0ff */
[----:B------:R-:W-:Y:S02]  /*6f80*/  LOP3.LUT R94, R3, R94, RZ, 0x3c, !PT ;  /* 0x0000005e035e7212 */ /* 0x000fe400078e3cff */
[----:B------:R-:W-:Y:S02]  /*6f90*/  LOP3.LUT R4, R197, 0x380, RZ, 0xc0, !PT ;  /* 0x00000380c5047812 */ /* 0x000fe400078ec0ff */
[----:B------:R-:W-:Y:S02]  /*6fa0*/  LOP3.LUT R28, R181, 0x380, RZ, 0xc0, !PT ;  /* 0x00000380b51c7812 */ /* 0x000fe400078ec0ff */
[----:B------:R-:W-:-:S02]  /*6fb0*/  LOP3.LUT R3, R110, 0x380, RZ, 0xc0, !PT ;  /* 0x000003806e037812 */ /* 0x000fc400078ec0ff */
[----:B------:R-:W-:Y:S02]  /*6fc0*/  SHF.R.U64 R6, R6, 0x3, RZ ;  /* 0x0000000306067819 */ /* 0x000fe400000012ff */
[----:B------:R-:W-:Y:S02]  /*6fd0*/  SHF.R.U64 R0, R0, 0x3, RZ ;  /* 0x0000000300007819 */ /* 0x000fe400000012ff */
[----:B------:R-:W-:Y:S02]  /*6fe0*/  SHF.R.U64 R4, R4, 0x3, RZ ;  /* 0x0000000304047819 */ /* 0x000fe400000012ff */
[----:B------:R-:W-:Y:S02]  /*6ff0*/  MOV R130, R130 ;  /* 0x0000008200827202 */ /* 0x000fe40000000f00 */
[----:B------:R-:W-:Y:S02]  /*7000*/  SHF.R.U64 R28, R28, 0x3, RZ ;  /* 0x000000031c1c7819 */ /* 0x000fe400000012ff */
[----:B------:R-:W-:Y:S01]  /*7010*/  SHF.R.U64 R3, R3, 0x3, RZ ;  /* 0x0000000303037819 */ /* 0x000fe200000012ff */
[----:B------:R0:W-:Y:S01]  /*7020*/  STSM.16.M88.4 [R130], R8 ;  /* 0x0000000882007844 */ /* 0x0001e20000000200 */
[----:B------:R-:W-:-:S02]  /*7030*/  LOP3.LUT R102, R6, R193, RZ, 0x3c, !PT ;  /* 0x000000c106667212 */ /* 0x000fc400078e3cff */
[----:B------:R-:W-:Y:S02]  /*7040*/  LOP3.LUT R6, R199, 0x380, RZ, 0xc0, !PT ;  /* 0x00000380c7067812 */ /* 0x000fe400078ec0ff */
[----:B------:R-:W-:Y:S02]  /*7050*/  LOP3.LUT R106, R0, R195, RZ, 0x3c, !PT ;  /* 0x000000c3006a7212 */ /* 0x000fe400078e3cff */
[----:B------:R-:W-:Y:S02]  /*7060*/  LOP3.LUT R114, R4, R197, RZ, 0x3c, !PT ;  /* 0x000000c504727212 */ /* 0x000fe400078e3cff */
[----:B------:R-:W-:Y:S02]  /*7070*/  LOP3.LUT R0, R201, 0x380, RZ, 0xc0, !PT ;  /* 0x00000380c9007812 */ /* 0x000fe400078ec0ff */
[----:B------:R-:W-:Y:S02]  /*7080*/  LOP3.LUT R28, R28, R181, RZ, 0x3c, !PT ;  /* 0x000000b51c1c7212 */ /* 0x000fe400078e3cff */
[----:B------:R-:W-:-:S02]  /*7090*/  LOP3.LUT R110, R3, R110, RZ, 0x3c, !PT ;  /* 0x0000006e036e7212 */ /* 0x000fc400078e3cff */
[----:B------:R-:W-:Y:S02]  /*70a0*/  LOP3.LUT R4, R203, 0x380, RZ, 0xc0, !PT ;  /* 0x00000380cb047812 */ /* 0x000fe400078ec0ff */
[----:B------:R-:W-:Y:S02]  /*70b0*/  LOP3.LUT R3, R126, 0x380, RZ, 0xc0, !PT ;  /* 0x000003807e037812 */ /* 0x000fe400078ec0ff */
[----:B------:R-:W-:Y:S02]  /*70c0*/  MOV R15, R14 ;  /* 0x0000000e000f7202 */ /* 0x000fe40000000f00 */
[----:B0-----:R-:W-:Y:S02]  /*70d0*/  F2FP.F16.F32.PACK_AB R8, R33, R163 ;  /* 0x000000a32108723e */ /* 0x001fe400000000ff */
[----:B------:R-:W-:Y:S02]  /*70e0*/  F2FP.F16.F32.PACK_AB R9, R35, R34 ;  /* 0x000000222309723e */ /* 0x000fe400000000ff */
[----:B------:R-:W-:-:S02]  /*70f0*/  F2FP.F16.F32.PACK_AB R10, R37, R155 ;  /* 0x0000009b250a723e */ /* 0x000fc400000000ff */
[----:B------:R-:W-:Y:S02]  /*7100*/  F2FP.F16.F32.PACK_AB R11, R39, R38 ;  /* 0x00000026270b723e */ /* 0x000fe400000000ff */
[----:B------:R-:W-:Y:S02]  /*7110*/  SHF.R.U64 R6, R6, 0x3, RZ ;  /* 0x0000000306067819 */ /* 0x000fe400000012ff */
[----:B------:R-:W-:Y:S01]  /*7120*/  MOV R20, R20 ;  /* 0x0000001400147202 */ /* 0x000fe20000000f00 */
[----:B------:R0:W-:Y:S01]  /*7130*/  STSM.16.M88.4 [R15], R8 ;  /* 0x000000080f007844 */ /* 0x0001e20000000200 */
[----:B------:R-:W-:Y:S02]  /*7140*/  SHF.R.U64 R0, R0, 0x3, RZ ;  /* 0x0000000300007819 */ /* 0x000fe400000012ff */
[----:B------:R-:W-:Y:S01]  /*7150*/  MOV R24, R24 ;  /* 0x0000001800187202 */ /* 0x000fe20000000f00 */
[----:B------:R-:W-:Y:S01]  /*7160*/  STSM.16.M88.4 [R20], R40 ;  /* 0x0000002814007844 */ /* 0x000fe20000000200 */
[----:B------:R-:W-:-:S02]  /*7170*/  SHF.R.U64 R4, R4, 0x3, RZ ;  /* 0x0000000304047819 */ /* 0x000fc400000012ff */
[----:B------:R-:W-:Y:S01]  /*7180*/  MOV R28, R28 ;  /* 0x0000001c001c7202 */ /* 0x000fe20000000f00 */
[----:B------:R-:W-:Y:S01]  /*7190*/  STSM.16.M88.4 [R24], R48 ;  /* 0x0000003018007844 */ /* 0x000fe20000000200 */
[----:B------:R-:W-:Y:S02]  /*71a0*/  F2FP.F16.F32.PACK_AB R65, R67, R66 ;  /* 0x000000424341723e */ /* 0x000fe400000000ff */
[----:B------:R-:W-:Y:S01]  /*71b0*/  F2FP.F16.F32.PACK_AB R72, R73, R72 ;  /* 0x000000484948723e */ /* 0x000fe200000000ff */
[----:B------:R-:W-:Y:S01]  /*71c0*/  STSM.16.M88.4 [R28], R56 ;  /* 0x000000381c007844 */ /* 0x000fe20000000200 */
[----:B------:R-:W-:Y:S02]  /*71d0*/  SHF.R.U64 R3, R3, 0x3, RZ ;  /* 0x0000000303037819 */ /* 0x000fe400000012ff */
[----:B------:R-:W-:Y:S01]  /*71e0*/  MOV R14, R90 ;  /* 0x0000005a000e7202 */ /* 0x000fe20000000f00 */
[----:B0-----:R-:W-:Y:S01]  /*71f0*/  IMAD.U32 R11, RZ, RZ, UR6 ;  /* 0x00000006ff0b7e24 */ /* 0x001fe2000f8e00ff */
[----:B------:R-:W-:Y:S01]  /*7200*/  F2FP.F16.F32.PACK_AB R66, R69, R68 ;  /* 0x000000444542723e */ /* 0x000fe200000000ff */
[----:B------:R-:W-:Y:S01]  /*7210*/  ULDC.64 UR6, c[0x0][0xbe0] ;  /* 0x0002f80000067ab9 */ /* 0x000fe20000000a00 */
[----:B------:R-:W-:Y:S01]  /*7220*/  F2FP.F16.F32.PACK_AB R67, R71, R70 ;  /* 0x000000464743723e */ /* 0x000fe200000000ff */
[----:B------:R-:W-:Y:S01]  /*7230*/  IMAD.U32 R10, RZ, RZ, UR4 ;  /* 0x00000004ff0a7e24 */ /* 0x000fe2000f8e00ff */
[----:B------:R-:W-:-:S02]  /*7240*/  F2FP.F16.F32.PACK_AB R73, R75, R74 ;  /* 0x0000004a4b49723e */ /* 0x000fc400000000ff */
[----:B------:R-:W-:Y:S01]  /*7250*/  F2FP.F16.F32.PACK_AB R80, R81, R80 ;  /* 0x000000505150723e */ /* 0x000fe200000000ff */
[----:B------:R-:W-:Y:S01]  /*7260*/  STSM.16.M88.4 [R14], R64 ;  /* 0x000000400e007844 */ /* 0x000fe20000000200 */
[----:B------:R-:W-:Y:S02]  /*7270*/  LOP3.LUT R118, R6, R199, RZ, 0x3c, !PT ;  /* 0x000000c706767212 */ /* 0x000fe400078e3cff */
[----:B------:R-:W-:Y:S02]  /*7280*/  MOV R94, R94 ;  /* 0x0000005e005e7202 */ /* 0x000fe40000000f00 */
[----:B------:R-:W-:Y:S02]  /*7290*/  F2FP.F16.F32.PACK_AB R74, R77, R76 ;  /* 0x0000004c4d4a723e */ /* 0x000fe400000000ff */
[----:B------:R-:W-:Y:S02]  /*72a0*/  F2FP.F16.F32.PACK_AB R75, R79, R78 ;  /* 0x0000004e4f4b723e */ /* 0x000fe400000000ff */
[----:B------:R-:W-:-:S02]  /*72b0*/  F2FP.F16.F32.PACK_AB R81, R83, R82 ;  /* 0x000000525351723e */ /* 0x000fc400000000ff */
[----:B------:R-:W-:Y:S01]  /*72c0*/  IADD3.X R123, RZ, R131, RZ, P5, !PT ;  /* 0x00000083ff7b7210 */ /* 0x000fe20002ffe4ff */
[----:B------:R-:W-:Y:S01]  /*72d0*/  STSM.16.M88.4 [R94], R72 ;  /* 0x000000485e007844 */ /* 0x000fe20000000200 */
[----:B------:R-:W-:Y:S02]  /*72e0*/  LOP3.LUT R122, R0, R201, RZ, 0x3c, !PT ;  /* 0x000000c9007a7212 */ /* 0x000fe400078e3cff */
[----:B------:R-:W-:Y:S02]  /*72f0*/  MOV R6, R98 ;  /* 0x0000006200067202 */ /* 0x000fe40000000f00 */
[----:B------:R-:W-:Y:S02]  /*7300*/  F2FP.F16.F32.PACK_AB R82, R85, R84 ;  /* 0x000000545552723e */ /* 0x000fe400000000ff */
[----:B------:R-:W-:Y:S02]  /*7310*/  F2FP.F16.F32.PACK_AB R83, R87, R86 ;  /* 0x000000565753723e */ /* 0x000fe400000000ff */
[----:B------:R-:W-:-:S02]  /*7320*/  F2FP.F16.F32.PACK_AB R88, R89, R88 ;  /* 0x000000585958723e */ /* 0x000fc400000000ff */
[----:B------:R-:W-:Y:S01]  /*7330*/  LOP3.LUT R12, R4, R203, RZ, 0x3c, !PT ;  /* 0x000000cb040c7212 */ /* 0x000fe200078e3cff */
[----:B------:R-:W-:Y:S01]  /*7340*/  STSM.16.M88.4 [R6], R80 ;  /* 0x0000005006007844 */ /* 0x000fe20000000200 */
[----:B------:R-:W-:Y:S02]  /*7350*/  MOV R102, R102 ;  /* 0x0000006600667202 */ /* 0x000fe40000000f00 */
[----:B------:R-:W-:Y:S02]  /*7360*/  F2FP.F16.F32.PACK_AB R89, R30, R26 ;  /* 0x0000001a1e59723e */ /* 0x000fe400000000ff */
        /* <DEDUP_REMOVED lines=10> */
[----:B------:R-:W-:Y:S01]  /*7410*/  MOV R110, R110 ;  /* 0x0000006e006e7202 */ /* 0x000fe20000000f00 */
        /* <DEDUP_REMOVED lines=8> */
[----:B------:R-:W-:Y:S02]  /*74a0*/  F2FP.F16.F32.PACK_AB R113, R166, R165 ;  /* 0x000000a5a671723e */ /* 0x000fe400000000ff */
[----:B------:R-:W-:Y:S02]  /*74b0*/  F2FP.F16.F32.PACK_AB R114, R117, R116 ;  /* 0x000000747572723e */ /* 0x000fe400000000ff */
[----:B------:R-:W-:Y:S02]  /*74c0*/  F2FP.F16.F32.PACK_AB R115, R170, R168 ;  /* 0x000000a8aa73723e */ /* 0x000fe400000000ff */
[----:B------:R-:W-:Y:S02]  /*74d0*/  F2FP.F16.F32.PACK_AB R120, R121, R120 ;  /* 0x000000787978723e */ /* 0x000fe400000000ff */
[----:B------:R-:W-:Y:S01]  /*74e0*/  MOV R118, R118 ;  /* 0x0000007600767202 */ /* 0x000fe20000000f00 */
[----:B------:R-:W-:Y:S01]  /*74f0*/  STSM.16.M88.4 [R3], R112 ;  /* 0x0000007003007844 */ /* 0x000fe20000000200 */
[----:B------:R-:W-:-:S02]  /*7500*/  F2FP.F16.F32.PACK_AB R121, R172, R171 ;  /* 0x000000abac79723e */ /* 0x000fc400000000ff */
[----:B------:R-:W-:Y:S02]  /*7510*/  F2FP.F16.F32.PACK_AB R122, R125, R124 ;  /* 0x0000007c7d7a723e */ /* 0x000fe400000000ff */
[----:B------:R-:W-:Y:S02]  /*7520*/  F2FP.F16.F32.PACK_AB R123, R174, R173 ;  /* 0x000000adae7b723e */ /* 0x000fe400000000ff */
[----:B------:R-:W-:Y:S02]  /*7530*/  F2FP.F16.F32.PACK_AB R128, R129, R128 ;  /* 0x000000808180723e */ /* 0x000fe400000000ff */
[----:B------:R-:W-:Y:S01]  /*7540*/  F2FP.F16.F32.PACK_AB R136, R137, R136 ;  /* 0x000000888988723e */ /* 0x000fe200000000ff */
[----:B------:R-:W-:Y:S01]  /*7550*/  STSM.16.M88.4 [R118], R120 ;  /* 0x0000007876007844 */ /* 0x000fe20000000200 */
        /* <DEDUP_REMOVED lines=8> */
[----:B------:R-:W-:-:S02]  /*75e0*/  F2FP.F16.F32.PACK_AB R139, R143, R142 ;  /* 0x0000008e8f8b723e */ /* 0x000fc400000000ff */
[----:B------:R-:W-:Y:S02]  /*75f0*/  F2FP.F16.F32.PACK_AB R145, R147, R146 ;  /* 0x000000929391723e */ /* 0x000fe400000000ff */
[----:B------:R-:W-:Y:S01]  /*7600*/  MOV R12, R12 ;  /* 0x0000000c000c7202 */ /* 0x000fe20000000f00 */
[----:B------:R-:W-:Y:S01]  /*7610*/  STSM.16.M88.4 [R126], R136 ;  /* 0x000000887e007844 */ /* 0x000fe20000000200 */
[----:B------:R-:W-:Y:S02]  /*7620*/  F2FP.F16.F32.PACK_AB R146, R149, R148 ;  /* 0x000000949592723e */ /* 0x000fe400000000ff */
[----:B------:R-:W-:Y:S01]  /*7630*/  F2FP.F16.F32.PACK_AB R147, R151, R150 ;  /* 0x000000969793723e */ /* 0x000fe200000000ff */
[----:B------:R-:W-:Y:S01]  /*7640*/  UISETP.NE.U32.AND UP1, UPT, UR6, URZ, UPT ;  /* 0x0000003f0600728c */ /* 0x000fe2000bf25070 */
[----:B------:R-:W-:-:S03]  /*7650*/  PLOP3.LUT P0, PT, PT, PT, UP0, 0x80, 0x0 ;  /* 0x000000000000781c */ /* 0x000fc60003f0f008 */
[----:B------:R1:W-:Y:S01]  /*7660*/  STSM.16.M88.4 [R12], R144 ;  /* 0x000000900c007844 */ /* 0x0003e20000000200 */
[----:B------:R-:W-:Y:S01]  /*7670*/  BAR.SYNC.DEFER_BLOCKING 0x1, 0x100 ;  /* 0x0044000000007b1d */ /* 0x000fe20000010000 */
[----:B------:R-:W-:-:S07]  /*7680*/  UISETP.NE.AND.EX UP1, UPT, UR7, URZ, UPT, UP1 ;  /* 0x0000003f0700728c */ /* 0x000fce000bf25310 */
[----:B0-----:R-:W0:Y:S01]  /*7690*/  LDC R0, c[0x0][0xa88] ;  /* 0x0002a200ff007b82 */ /* 0x001e220000000800 */
[----:B------:R-:W-:-:S03]  /*76a0*/  PLOP3.LUT P6, PT, PT, PT, UP1, 0x80, 0x0 ;  /* 0x000000000000781c */ /* 0x000fc60003fcf018 */
[----:B------:R-:W-:-:S04]  /*76b0*/  @UP1 UIADD3 UR6, UP2, UR8, UR6, URZ ;  /* 0x0000000608061290 */ /* 0x000fc8000ff5e03f */
[----:B------:R-:W-:Y:S02]  /*76c0*/  @UP1 UIADD3.X UR7, UR9, UR7, URZ, UP2, !UPT ;  /* 0x0000000709071290 */ /* 0x000fe400097fe43f */
[----:B-1----:R-:W-:-:S04]  /*76d0*/  MOV R12, UR6 ;  /* 0x00000006000c7c02 */ /* 0x002fc80008000f00 */
[----:B------:R-:W-:Y:S01]  /*76e0*/  IMAD.U32 R13, RZ, RZ, UR7 ;  /* 0x00000007ff0d7e24 */ /* 0x000fe2000f8e00ff */
[----:B------:R-:W2:Y:S01]  /*76f0*/  @P0 LDG.E R3, desc[UR38][R10.64] ;  /* 0x000000260a030981 */ /* 0x000ea2000c1e1900 */
[----:B------:R-:W-:-:S04]  /*7700*/  IMAD R9, R18, 0x40, R2 ;  /* 0x0000004012097824 */ /* 0x000fc800078e0202 */
[----:B------:R-:W-:Y:S01]  /*7710*/  IMAD.WIDE R134, R9, 0x2, R134 ;  /* 0x0000000209867825 */ /* 0x000fe200078e0286 */
[----:B0-----:R0:W5:Y:S02]  /*7720*/  @P6 LDG.E R0, desc[UR38][R12.64] ;  /* 0x000000260c006981 */ /* 0x001164000c1e1900 */
[C---:B------:R-:W-:Y:S02]  /*7730*/  IADD3 R9, P2, R134.reuse, 0x1000, RZ ;  /* 0x0000100086097810 */ /* 0x040fe40007f5e0ff */
[C---:B------:R-:W-:Y:S02]  /*7740*/  IADD3 R29, P1, R134.reuse, 0x2000, RZ ;  /* 0x00002000861d7810 */ /* 0x040fe40007f3e0ff */
[----:B------:R-:W-:Y:S02]  /*7750*/  P2R R4, PR, RZ, 0x4 ;  /* 0x00000004ff047803 */ /* 0x000fe40000000000 */
[C---:B------:R-:W-:Y:S02]  /*7760*/  IADD3 R25, P2, R134.reuse, 0x3000, RZ ;  /* 0x0000300086197810 */ /* 0x040fe40007f5e0ff */
[----:B------:R-:W-:-:S02]  /*7770*/  IADD3 R41, P3, R134, 0x4000, RZ ;  /* 0x0000400086297810 */ /* 0x000fc40007f7e0ff */
[C---:B------:R-:W-:Y:S02]  /*7780*/  IADD3 R35, P4, R134.reuse, 0x5000, RZ ;  /* 0x0000500086237810 */ /* 0x040fe40007f9e0ff */
[----:B------:R-:W-:Y:S02]  /*7790*/  IADD3 R49, P5, R134, 0x6000, RZ ;  /* 0x0000600086317810 */ /* 0x000fe40007fbe0ff */
[----:B------:R-:W-:Y:S02]  /*77a0*/  LOP3.LUT R8, R9, 0x380, RZ, 0xc0, !PT ;  /* 0x0000038009087812 */ /* 0x000fe400078ec0ff */
[----:B------:R-:W-:Y:S02]  /*77b0*/  LOP3.LUT R28, R29, 0x380, RZ, 0xc0, !PT ;  /* 0x000003801d1c7812 */ /* 0x000fe400078ec0ff */
[----:B------:R-:W-:Y:S02]  /*77c0*/  LOP3.LUT R24, R25, 0x380, RZ, 0xc0, !PT ;  /* 0x0000038019187812 */ /* 0x000fe400078ec0ff */
[----:B------:R-:W-:-:S02]  /*77d0*/  LOP3.LUT R40, R41, 0x380, RZ, 0xc0, !PT ;  /* 0x0000038029287812 */ /* 0x000fc400078ec0ff */
[----:B------:R-:W-:Y:S02]  /*77e0*/  LOP3.LUT R34, R35, 0x380, RZ, 0xc0, !PT ;  /* 0x0000038023227812 */ /* 0x000fe400078ec0ff */
[----:B------:R-:W-:Y:S01]  /*77f0*/  LOP3.LUT R48, R49, 0x380, RZ, 0xc0, !PT ;  /* 0x0000038031307812 */ /* 0x000fe200078ec0ff */
[----:B------:R-:W-:Y:S01]  /*7800*/  UMOV UR4, URZ ;  /* 0x0000003f00047c82 */ /* 0x000fe20008000000 */
[----:B------:R-:W-:Y:S02]  /*7810*/  SHF.R.U64 R8, R8, 0x3, RZ ;  /* 0x0000000308087819 */ /* 0x000fe400000012ff */
[----:B------:R-:W-:Y:S02]  /*7820*/  SHF.R.U64 R28, R28, 0x3, RZ ;  /* 0x000000031c1c7819 */ /* 0x000fe400000012ff */
[----:B------:R-:W-:Y:S02]  /*7830*/  SHF.R.U64 R24, R24, 0x3, RZ ;  /* 0x0000000318187819 */ /* 0x000fe400000012ff */
[----:B------:R-:W-:-:S02]  /*7840*/  SHF.R.U64 R40, R40, 0x3, RZ ;  /* 0x0000000328287819 */ /* 0x000fc400000012ff */
[----:B------:R-:W-:Y:S02]  /*7850*/  SHF.R.U64 R34, R34, 0x3, RZ ;  /* 0x0000000322227819 */ /* 0x000fe400000012ff */
[----:B------:R-:W-:Y:S02]  /*7860*/  SHF.R.U64 R48, R48, 0x3, RZ ;  /* 0x0000000330307819 */ /* 0x000fe400000012ff */
[----:B------:R-:W-:Y:S02]  /*7870*/  LOP3.LUT R8, R8, R9, RZ, 0x3c, !PT ;  /* 0x0000000908087212 */ /* 0x000fe400078e3cff */
[----:B------:R-:W-:Y:S02]  /*7880*/  LOP3.LUT R28, R28, R29, RZ, 0x3c, !PT ;  /* 0x0000001d1c1c7212 */ /* 0x000fe400078e3cff */
[----:B------:R-:W-:Y:S02]  /*7890*/  LOP3.LUT R24, R24, R25, RZ, 0x3c, !PT ;  /* 0x0000001918187212 */ /* 0x000fe400078e3cff */
[----:B------:R-:W-:-:S02]  /*78a0*/  LOP3.LUT R40, R40, R41, RZ, 0x3c, !PT ;  /* 0x0000002928287212 */ /* 0x000fc400078e3cff */
[----:B------:R-:W-:Y:S02]  /*78b0*/  LOP3.LUT R34, R34, R35, RZ, 0x3c, !PT ;  /* 0x0000002322227212 */ /* 0x000fe400078e3cff */
[----:B------:R-:W-:Y:S02]  /*78c0*/  LOP3.LUT R48, R48, R49, RZ, 0x3c, !PT ;  /* 0x0000003130307212 */ /* 0x000fe400078e3cff */
[----:B--2---:R-:W-:Y:S01]  /*78d0*/  @P0 R2UR UR4, R3 ;  /* 0x00000000030402ca */ /* 0x004fe200000e0000 */
[----:B0-----:R-:W-:-:S14]  /*78e0*/  @P6 BRA `(.L_x_289) ;  /* 0x0000000000106947 */ /* 0x001fdc0003800000 */
[----:B------:R-:W-:Y:S05]  /*78f0*/  @!P0 BRA `(.L_x_289) ;  /* 0x00000000000c8947 */ /* 0x000fea0003800000 */
[----:B------:R-:W2:Y:S04]  /*7900*/  LDG.E R3, desc[UR38][R10.64] ;  /* 0x000000260a037981 */ /* 0x000ea8000c1e1900 */
[----:B-----5:R-:W2:Y:S02]  /*7910*/  LDG.E R0, desc[UR38][R10.64+0x4] ;  /* 0x000004260a007981 */ /* 0x020ea4000c1e1900 */
[----:B--2---:R-:W-:-:S07]  /*7920*/  IMAD.IADD R0, R0, 0x1, -R3 ;  /* 0x0000000100007824 */ /* 0x004fce00078e0a03 */
.L_x_289:
[----:B------:R-:W0:Y:S01]  /*7930*/  SHFL.IDX PT, R3, R188, RZ, 0x1f ;  /* 0x00001fffbc037589 */ /* 0x000e2200000e0000 */
[----:B------:R-:W-:Y:S01]  /*7940*/  ISETP.NE.AND P6, PT, R4, RZ, PT ;  /* 0x000000ff0400720c */ /* 0x000fe20003fc5270 */
[--C-:B------:R-:W-:Y:S01]  /*7950*/  IMAD.X R29, RZ, RZ, R135.reuse, P1 ;  /* 0x000000ffff1d7224 */ /* 0x100fe200008e0687 */
[C---:B------:R-:W-:Y:S01]  /*7960*/  IADD3 R39, P0, R134.reuse, 0x7000, RZ ;  /* 0x0000700086277810 */ /* 0x040fe20007f1e0ff */
[--C-:B------:R-:W-:Y:S01]  /*7970*/  IMAD.X R25, RZ, RZ, R135.reuse, P2 ;  /* 0x000000ffff197224 */ /* 0x100fe200010e0687 */
[C---:B------:R-:W-:Y:S01]  /*7980*/  IADD3 R45, P1, R134.reuse, 0x9000, RZ ;  /* 0x00009000862d7810 */ /* 0x040fe20007f3e0ff */
[--C-:B------:R-:W-:Y:S01]  /*7990*/  IMAD.X R9, RZ, RZ, R135.reuse, P6 ;  /* 0x000000ffff097224 */ /* 0x100fe200030e0687 */
[----:B------:R-:W-:Y:S01]  /*79a0*/  IADD3 R53, P6, R134, 0x8000, RZ ;  /* 0x0000800086357810 */ /* 0x000fe20007fde0ff */
[--C-:B------:R-:W-:Y:S01]  /*79b0*/  IMAD.X R35, RZ, RZ, R135.reuse, P4 ;  /* 0x000000ffff237224 */ /* 0x100fe200020e0687 */
[----:B------:R-:W-:Y:S01]  /*79c0*/  LOP3.LUT R38, R39, 0x380, RZ, 0xc0, !PT ;  /* 0x0000038027267812 */ /* 0x000fe200078ec0ff */
[----:B------:R-:W-:Y:S01]  /*79d0*/  IMAD.X R49, RZ, RZ, R135, P5 ;  /* 0x000000ffff317224 */ /* 0x000fe200028e0687 */
[----:B------:R-:W-:Y:S01]  /*79e0*/  LOP3.LUT R52, R53, 0x380, RZ, 0xc0, !PT ;  /* 0x0000038035347812 */ /* 0x000fe200078ec0ff */
[----:B------:R-:W-:Y:S01]  /*79f0*/  USHF.R.S32.HI UR9, URZ, 0x1f, UR4 ;  /* 0x0000001f3f097899 */ /* 0x000fe20008011404 */
[----:B------:R-:W-:Y:S01]  /*7a00*/  LOP3.LUT R44, R45, 0x380, RZ, 0xc0, !PT ;  /* 0x000003802d2c7812 */ /* 0x000fe200078ec0ff */
[----:B------:R-:W-:Y:S01]  /*7a10*/  USHF.R.S32.HI UR12, URZ, 0x1f, UR46 ;  /* 0x0000001f3f0c7899 */ /* 0x000fe2000801142e */
[----:B------:R-:W-:Y:S01]  /*7a20*/  SHF.R.U64 R52, R52, 0x3, RZ ;  /* 0x0000000334347819 */ /* 0x000fe200000012ff */
[----:B------:R-:W-:Y:S01]  /*7a30*/  USEL UR44, UR44, URZ, !UP0 ;  /* 0x0000003f2c2c7287 */ /* 0x000fe2000c000000 */
[----:B------:R-:W-:Y:S01]  /*7a40*/  SHF.R.U64 R38, R38, 0x3, RZ ;  /* 0x0000000326267819 */ /* 0x000fe200000012ff */
[----:B------:R-:W-:Y:S01]  /*7a50*/  USEL UR45, UR45, URZ, !UP0 ;  /* 0x0000003f2d2d7287 */ /* 0x000fe2000c000000 */
[----:B------:R-:W-:-:S02]  /*7a60*/  SHF.R.U64 R44, R44, 0x3, RZ ;  /* 0x000000032c2c7819 */ /* 0x000fc400000012ff */
[----:B------:R-:W-:Y:S01]  /*7a70*/  LOP3.LUT R52, R52, R53, RZ, 0x3c, !PT ;  /* 0x0000003534347212 */ /* 0x000fe200078e3cff */
[--C-:B------:R-:W-:Y:S01]  /*7a80*/  IMAD.X R53, RZ, RZ, R135.reuse, P6 ;  /* 0x000000ffff357224 */ /* 0x100fe200030e0687 */
[----:B------:R-:W-:Y:S01]  /*7a90*/  LOP3.LUT R38, R38, R39, RZ, 0x3c, !PT ;  /* 0x0000002726267212 */ /* 0x000fe200078e3cff */
[--C-:B------:R-:W-:Y:S01]  /*7aa0*/  IMAD.X R39, RZ, RZ, R135.reuse, P0 ;  /* 0x000000ffff277224 */ /* 0x100fe200000e0687 */
[----:B0-----:R-:W-:Y:S02]  /*7ab0*/  ISETP.NE.AND P6, PT, R3, RZ, PT ;  /* 0x000000ff0300720c */ /* 0x001fe40003fc5270 */
[----:B------:R-:W-:Y:S01]  /*7ac0*/  LOP3.LUT R44, R44, R45, RZ, 0x3c, !PT ;  /* 0x0000002d2c2c7212 */ /* 0x000fe200078e3cff */
[----:B------:R-:W-:Y:S01]  /*7ad0*/  IMAD.X R45, RZ, RZ, R135, P1 ;  /* 0x000000ffff2d7224 */ /* 0x000fe200008e0687 */
[----:B------:R-:W-:Y:S02]  /*7ae0*/  IADD3.X R41, RZ, R135, RZ, P3, !PT ;  /* 0x00000087ff297210 */ /* 0x000fe40001ffe4ff */
[----:B------:R-:W-:-:S02]  /*7af0*/  IADD3 R61, P2, R134, 0xa000, RZ ;  /* 0x0000a000863d7810 */ /* 0x000fc40007f5e0ff */
[C---:B------:R-:W-:Y:S02]  /*7b00*/  IADD3 R57, P3, R134.reuse, 0xb000, RZ ;  /* 0x0000b00086397810 */ /* 0x040fe40007f7e0ff */
[C---:B------:R-:W-:Y:S02]  /*7b10*/  IADD3 R69, P4, R134.reuse, 0xc000, RZ ;  /* 0x0000c00086457810 */ /* 0x040fe40007f9e0ff */
[C---:B------:R-:W-:Y:S02]  /*7b20*/  IADD3 R65, P5, R134.reuse, 0xd000, RZ ;  /* 0x0000d00086417810 */ /* 0x040fe40007fbe0ff */
[C---:B------:R-:W-:Y:S02]  /*7b30*/  IADD3 R77, P0, R134.reuse, 0xe000, RZ ;  /* 0x0000e000864d7810 */ /* 0x040fe40007f1e0ff */
[----:B------:R-:W-:Y:S02]  /*7b40*/  IADD3 R4, P1, R134, 0xf000, RZ ;  /* 0x0000f00086047810 */ /* 0x000fe40007f3e0ff */
[----:B------:R-:W-:-:S02]  /*7b50*/  LOP3.LUT R60, R61, 0x380, RZ, 0xc0, !PT ;  /* 0x000003803d3c7812 */ /* 0x000fc400078ec0ff */
[----:B------:R-:W-:Y:S01]  /*7b60*/  LOP3.LUT R56, R57, 0x380, RZ, 0xc0, !PT ;  /* 0x0000038039387812 */ /* 0x000fe200078ec0ff */
[----:B------:R-:W-:Y:S01]  /*7b70*/  IMAD.X R73, RZ, RZ, R135, P1 ;  /* 0x000000ffff497224 */ /* 0x000fe200008e0687 */
[----:B------:R-:W-:Y:S02]  /*7b80*/  LOP3.LUT R68, R69, 0x380, RZ, 0xc0, !PT ;  /* 0x0000038045447812 */ /* 0x000fe400078ec0ff */
[----:B------:R-:W-:Y:S02]  /*7b90*/  LOP3.LUT R64, R65, 0x380, RZ, 0xc0, !PT ;  /* 0x0000038041407812 */ /* 0x000fe400078ec0ff */
[----:B------:R-:W-:Y:S02]  /*7ba0*/  LOP3.LUT R76, R77, 0x380, RZ, 0xc0, !PT ;  /* 0x000003804d4c7812 */ /* 0x000fe400078ec0ff */
[----:B------:R-:W-:Y:S02]  /*7bb0*/  LOP3.LUT R11, R134, 0x380, RZ, 0xc0, !PT ;  /* 0x00000380860b7812 */ /* 0x000fe400078ec0ff */
[----:B------:R-:W-:-:S02]  /*7bc0*/  LOP3.LUT R3, R4, 0x380, RZ, 0xc0, !PT ;  /* 0x0000038004037812 */ /* 0x000fc400078ec0ff */
[----:B------:R-:W-:Y:S02]  /*7bd0*/  SHF.R.U64 R60, R60, 0x3, RZ ;  /* 0x000000033c3c7819 */ /* 0x000fe400000012ff */
[----:B------:R-:W-:Y:S02]  /*7be0*/  SHF.R.U64 R56, R56, 0x3, RZ ;  /* 0x0000000338387819 */ /* 0x000fe400000012ff */
[----:B------:R-:W-:Y:S02]  /*7bf0*/  SHF.R.U64 R68, R68, 0x3, RZ ;  /* 0x0000000344447819 */ /* 0x000fe400000012ff */
[----:B------:R-:W-:Y:S02]  /*7c00*/  SHF.R.U64 R64, R64, 0x3, RZ ;  /* 0x0000000340407819 */ /* 0x000fe400000012ff */
[----:B------:R-:W-:Y:S02]  /*7c10*/  SHF.R.U64 R76, R76, 0x3, RZ ;  /* 0x000000034c4c7819 */ /* 0x000fe400000012ff */
[----:B------:R-:W-:-:S02]  /*7c20*/  SHF.R.U64 R11, R11, 0x3, RZ ;  /* 0x000000030b0b7819 */ /* 0x000fc400000012ff */
[----:B------:R-:W-:Y:S02]  /*7c30*/  SHF.R.U64 R3, R3, 0x3, RZ ;  /* 0x0000000303037819 */ /* 0x000fe400000012ff */
[----:B------:R-:W-:Y:S02]  /*7c40*/  LOP3.LUT R60, R60, R61, RZ, 0x3c, !PT ;  /* 0x0000003d3c3c7212 */ /* 0x000fe400078e3cff */
[----:B------:R-:W-:Y:S01]  /*7c50*/  LOP3.LUT R56, R56, R57, RZ, 0x3c, !PT ;  /* 0x0000003938387212 */ /* 0x000fe200078e3cff */
[--C-:B------:R-:W-:Y:S01]  /*7c60*/  IMAD.X R57, RZ, RZ, R135.reuse, P3 ;  /* 0x000000ffff397224 */ /* 0x100fe200018e0687 */
[----:B------:R-:W-:Y:S01]  /*7c70*/  LOP3.LUT R68, R68, R69, RZ, 0x3c, !PT ;  /* 0x0000004544447212 */ /* 0x000fe200078e3cff */
[--C-:B------:R-:W-:Y:S01]  /*7c80*/  IMAD.X R69, RZ, RZ, R135.reuse, P4 ;  /* 0x000000ffff457224 */ /* 0x100fe200020e0687 */
[----:B------:R-:W-:Y:S01]  /*7c90*/  LOP3.LUT R64, R64, R65, RZ, 0x3c, !PT ;  /* 0x0000004140407212 */ /* 0x000fe200078e3cff */
[--C-:B------:R-:W-:Y:S01]  /*7ca0*/  IMAD.X R65, RZ, RZ, R135.reuse, P5 ;  /* 0x000000ffff417224 */ /* 0x100fe200028e0687 */
[----:B------:R-:W-:Y:S01]  /*7cb0*/  LOP3.LUT R76, R76, R77, RZ, 0x3c, !PT ;  /* 0x0000004d4c4c7212 */ /* 0x000fe200078e3cff */
[----:B------:R-:W-:Y:S01]  /*7cc0*/  IMAD.X R77, RZ, RZ, R135, P0 ;  /* 0x000000ffff4d7224 */ /* 0x000fe200000e0687 */
[----:B------:R-:W-:-:S02]  /*7cd0*/  IADD3.X R61, RZ, R135, RZ, P2, !PT ;  /* 0x00000087ff3d7210 */ /* 0x000fc400017fe4ff */
[----:B------:R-:W-:Y:S02]  /*7ce0*/  LOP3.LUT R134, R11, R134, RZ, 0x3c, !PT ;  /* 0x000000860b867212 */ /* 0x000fe400078e3cff */
[----:B------:R-:W-:Y:S01]  /*7cf0*/  LOP3.LUT R72, R3, R4, RZ, 0x3c, !PT ;  /* 0x0000000403487212 */ /* 0x000fe200078e3cff */
[----:B------:R-:W-:Y:S06]  /*7d00*/  @P6 BRA `(.L_x_290) ;  /* 0x0000000000686947 */ /* 0x000fec0003800000 */
[----:B------:R-:W-:Y:S01]  /*7d10*/  ULDC.64 UR10, c[0x0][0xb70] ;  /* 0x0002dc00000a7ab9 */ /* 0x000fe20000000a00 */
[----:B------:R-:W-:Y:S01]  /*7d20*/  UMOV UR6, UR4 ;  /* 0x0000000400067c82 */ /* 0x000fe20008000000 */
[----:B------:R-:W-:Y:S01]  /*7d30*/  UIMAD UR8, UR12, UR10, URZ ;  /* 0x0000000a0c0872a4 */ /* 0x000fe2000f8e023f */
[----:B------:R-:W-:Y:S01]  /*7d40*/  IADD3 R4, -R22, RZ, RZ ;  /* 0x000000ff16047210 */ /* 0x000fe20007ffe1ff */
[----:B------:R-:W-:Y:S01]  /*7d50*/  UMOV UR7, UR9 ;  /* 0x0000000900077c82 */ /* 0x000fe20008000000 */
[----:B------:R-:W-:Y:S01]  /*7d60*/  IMAD R11, R187, 0x40, R16 ;  /* 0x00000040bb0b7824 */ /* 0x000fe200078e0210 */
[----:B------:R-:W-:Y:S01]  /*7d70*/  UIMAD.WIDE.U32 UR6, UR46, UR10, UR6 ;  /* 0x0000000a2e0672a5 */ /* 0x000fe2000f8e0006 */
[----:B------:R-:W-:Y:S01]  /*7d80*/  ISETP.NE.AND P0, PT, R17, R4, PT ;  /* 0x000000041100720c */ /* 0x000fe20003f05270 */
[----:B------:R-:W-:Y:S01]  /*7d90*/  UIMAD UR8, UR46, UR11, UR8 ;  /* 0x0000000b2e0872a4 */ /* 0x000fe2000f8e0208 */
[C---:B------:R-:W-:Y:S01]  /*7da0*/  VIADD R3, R11.reuse, 0x8 ;  /* 0x000000080b037836 */ /* 0x040fe20000000000 */
[----:B------:R-:W-:Y:S01]  /*7db0*/  SHF.R.S32.HI R4, RZ, 0x1f, R11 ;  /* 0x0000001fff047819 */ /* 0x000fe2000001140b */
[----:B------:R-:W-:Y:S01]  /*7dc0*/  ULDC.64 UR10, c[0x0][0xb78] ;  /* 0x0002de00000a7ab9 */ /* 0x000fe20000000a00 */
[----:B------:R-:W-:Y:S01]  /*7dd0*/  UIADD3 UR7, UR7, UR8, URZ ;  /* 0x0000000807077290 */ /* 0x000fe2000fffe03f */
[-C--:B-----5:R-:W-:Y:S01]  /*7de0*/  ISETP.GE.OR P1, PT, R11, R0.reuse, P0 ;  /* 0x000000000b00720c */ /* 0x0a0fe20000726670 */
[----:B------:R-:W-:Y:S01]  /*7df0*/  UIMAD UR8, UR45, UR10, URZ ;  /* 0x0000000a2d0872a4 */ /* 0x000fe2000f8e023f */
[----:B------:R-:W-:Y:S01]  /*7e00*/  ISETP.GE.OR P0, PT, R3, R0, P0 ;  /* 0x000000000300720c */ /* 0x000fe20000706670 */
[----:B------:R-:W-:-:S02]  /*7e10*/  UIMAD.WIDE.U32 UR6, UR44, UR10, UR6 ;  /* 0x0000000a2c0672a5 */ /* 0x000fc4000f8e0006 */
[----:B------:R-:W-:-:S03]  /*7e20*/  UIMAD UR8, UR44, UR11, UR8 ;  /* 0x0000000b2c0872a4 */ /* 0x000fc6000f8e0208 */
[----:B------:R-:W-:Y:S01]  /*7e30*/  ULDC.64 UR10, c[0x0][0xb40] ;  /* 0x0002d000000a7ab9 */ /* 0x000fe20000000a00 */
[----:B------:R-:W-:Y:S02]  /*7e40*/  IADD3 R6, P2, R11, UR6, RZ ;  /* 0x000000060b067c10 */ /* 0x000fe4000ff5e0ff */
[----:B------:R-:W-:-:S05]  /*7e50*/  IMAD.U32 R13, RZ, RZ, UR8 ;  /* 0x00000008ff0d7e24 */ /* 0x000fca000f8e00ff */
[----:B------:R-:W-:Y:S02]  /*7e60*/  IADD3.X R3, R4, UR7, R13, P2, !PT ;  /* 0x0000000704037c10 */ /* 0x000fe400097fe40d */
[----:B------:R-:W-:-:S04]  /*7e70*/  LEA R10, P2, R6, UR10, 0x2 ;  /* 0x0000000a060a7c11 */ /* 0x000fc8000f8410ff */
[----:B------:R-:W-:-:S05]  /*7e80*/  LEA.HI.X R11, R6, UR11, R3, 0x2, P2 ;  /* 0x0000000b060b7c11 */ /* 0x000fca00090f1403 */
[----:B------:R0:W-:Y:S04]  /*7e90*/  @!P1 STG.E desc[UR38][R10.64], R36 ;  /* 0x000000240a009986 */ /* 0x0001e8000c101926 */
[----:B------:R0:W-:Y:S02]  /*7ea0*/  @!P0 STG.E desc[UR38][R10.64+0x20], R32 ;  /* 0x000020200a008986 */ /* 0x0001e4000c101926 */
.L_x_290:
[C---:B------:R-:W-:Y:S01]  /*7eb0*/  VIADD R4, R2.reuse, 0x40 ;  /* 0x0000004002047836 */ /* 0x040fe20000000000 */
[----:B------:R-:W-:Y:S01]  /*7ec0*/  ULDC UR8, c[0x0][0xa8c] ;  /* 0x0002a30000087ab9 */ /* 0x000fe20000000800 */
[C---:B------:R-:W-:Y:S01]  /*7ed0*/  VIADD R86, R2.reuse, 0x80 ;  /* 0x0000008002567836 */ /* 0x040fe20000000000 */
[----:B------:R-:W-:Y:S01]  /*7ee0*/  IADD3 R87, R2, 0xc0, RZ ;  /* 0x000000c002577810 */ /* 0x000fe20007ffe0ff */
[----:B------:R-:W-:Y:S01]  /*7ef0*/  ULDC.64 UR10, c[0x0][0xaa0] ;  /* 0x0002a800000a7ab9 */ /* 0x000fe20000000a00 */
[----:B------:R-:W-:Y:S01]  /*7f00*/  ISETP.GE.AND P1, PT, R4, UR8, PT ;  /* 0x0000000804007c0c */ /* 0x000fe2000bf26270 */
[----:B------:R1:W5:Y:S01]  /*7f10*/  LD.E.128 R12, desc[UR38][R134.64] ;  /* 0x00000026860c7980 */ /* 0x000362000c101d00 */
[----:B------:R-:W-:Y:S02]  /*7f20*/  ISETP.GE.AND P0, PT, R2, UR8, PT ;  /* 0x0000000802007c0c */ /* 0x000fe4000bf06270 */
[----:B------:R-:W-:Y:S01]  /*7f30*/  SEL R6, RZ, 0xffffffff, P1 ;  /* 0xffffffffff067807 */ /* 0x000fe20000800000 */
[----:B0-----:R-:W5:Y:S01]  /*7f40*/  LD.E.128 R8, desc[UR38][R8.64] ;  /* 0x0000002608087980 */ /* 0x001f62000c101d00 */
[----:B------:R-:W-:-:S03]  /*7f50*/  SEL R3, RZ, 0x1, P0 ;  /* 0x00000001ff037807 */ /* 0x000fc60000000000 */
[----:B------:R-:W-:Y:S01]  /*7f60*/  IMAD.SHL.U32 R6, R6, 0x2, RZ ;  /* 0x0000000206067824 */ /* 0x000fe200078e00ff */
[----:B------:R-:W-:Y:S01]  /*7f70*/  ISETP.GE.AND P0, PT, R86, UR8, PT ;  /* 0x0000000856007c0c */ /* 0x000fe2000bf06270 */
[----:B------:R-:W5:Y:S01]  /*7f80*/  LD.E.128 R28, desc[UR38][R28.64] ;  /* 0x000000261c1c7980 */ /* 0x000f62000c101d00 */
[----:B------:R-:W-:Y:S02]  /*7f90*/  ISETP.GE.AND P1, PT, R87, UR8, PT ;  /* 0x0000000857007c0c */ /* 0x000fe4000bf26270 */
[----:B------:R-:W-:Y:S01]  /*7fa0*/  LOP3.LUT R3, R6, 0x2, R3, 0xe2, !PT ;  /* 0x0000000206037812 */ /* 0x000fe200078ee203 */
[----:B------:R-:W5:Y:S01]  /*7fb0*/  LD.E.128 R24, desc[UR38][R24.64] ;  /* 0x0000002618187980 */ /* 0x000f62000c101d00 */
[----:B------:R-:W-:Y:S02]  /*7fc0*/  SEL R6, RZ, 0x4, P0 ;  /* 0x00000004ff067807 */ /* 0x000fe40000000000 */
[----:B------:R-:W-:Y:S01]  /*7fd0*/  SEL R19, RZ, 0x8, P1 ;  /* 0x00000008ff137807 */ /* 0x000fe20000800000 */
[C---:B------:R-:W-:Y:S01]  /*7fe0*/  VIADD R20, R2.reuse, 0x180 ;  /* 0x0000018002147836 */ /* 0x040fe20000000000 */
[----:B------:R-:W-:Y:S01]  /*7ff0*/  UIMAD UR6, UR9, UR10, URZ ;  /* 0x0000000a090672a4 */ /* 0x000fe2000f8e023f */
[C---:B------:R-:W-:Y:S01]  /*8000*/  VIADD R88, R2.reuse, 0x100 ;  /* 0x0000010002587836 */ /* 0x040fe20000000000 */
[----:B------:R-:W-:Y:S01]  /*8010*/  LOP3.LUT R6, R19, R3, R6, 0xfe, !PT ;  /* 0x0000000313067212 */ /* 0x000fe200078efe06 */
[----:B------:R-:W-:Y:S01]  /*8020*/  VIADD R90, R2, 0x140 ;  /* 0x00000140025a7836 */ /* 0x000fe20000000000 */
[--C-:B------:R-:W-:Y:S01]  /*8030*/  SHF.R.S32.HI R3, RZ, 0x1f, R2.reuse ;  /* 0x0000001fff037819 */ /* 0x100fe20000011402 */
[----:B------:R-:W-:Y:S01]  /*8040*/  IMAD.U32 R21, RZ, RZ, UR10 ;  /* 0x0000000aff157e24 */ /* 0x000fe2000f8e00ff */
[----:B------:R-:W-:Y:S01]  /*8050*/  UIMAD UR6, UR4, UR11, UR6 ;  /* 0x0000000b040672a4 */ /* 0x000fe2000f8e0206 */
[----:B------:R-:W-:Y:S01]  /*8060*/  ISETP.GE.AND P2, PT, R20, UR8, PT ;  /* 0x0000000814007c0c */ /* 0x000fe2000bf46270 */
[----:B------:R-:W5:Y:S01]  /*8070*/  LD.E.128 R40, desc[UR38][R40.64] ;  /* 0x0000002628287980 */ /* 0x000f62000c101d00 */
[----:B------:R-:W-:Y:S01]  /*8080*/  ISETP.GE.AND P0, PT, R88, UR8, PT ;  /* 0x0000000858007c0c */ /* 0x000fe2000bf06270 */
[----:B------:R-:W-:Y:S01]  /*8090*/  IMAD.WIDE.U32 R20, R21, UR4, R2 ;  /* 0x0000000415147c25 */ /* 0x000fe2000f8e0002 */
[----:B------:R-:W-:Y:S01]  /*80a0*/  ISETP.GE.AND P1, PT, R90, UR8, PT ;  /* 0x000000085a007c0c */ /* 0x000fe2000bf26270 */
[----:B------:R-:W-:Y:S01]  /*80b0*/  ULDC.64 UR10, c[0x0][0xae0] ;  /* 0x0002b800000a7ab9 */ /* 0x000fe20000000a00 */
[----:B------:R-:W5:Y:S01]  /*80c0*/  LD.E.128 R32, desc[UR38][R34.64] ;  /* 0x0000002622207980 */ /* 0x000f62000c101d00 */
[----:B------:R-:W-:-:S03]  /*80d0*/  UIMAD UR4, UR12, UR10, URZ ;  /* 0x0000000a0c0472a4 */ /* 0x000fc6000f8e023f */
[----:B------:R-:W5:Y:S01]  /*80e0*/  LD.E.128 R48, desc[UR38][R48.64] ;  /* 0x0000002630307980 */ /* 0x000f62000c101d00 */
[----:B------:R-:W-:-:S03]  /*80f0*/  SEL R3, RZ, 0x10, P0 ;  /* 0x00000010ff037807 */ /* 0x000fc60000000000 */
[----:B------:R-:W5:Y:S01]  /*8100*/  LD.E.128 R36, desc[UR38][R38.64] ;  /* 0x0000002626247980 */ /* 0x000f62000c101d00 */
[----:B------:R-:W-:-:S03]  /*8110*/  SEL R19, RZ, 0x20, P1 ;  /* 0x00000020ff137807 */ /* 0x000fc60000800000 */
[----:B------:R-:W5:Y:S01]  /*8120*/  LD.E.128 R52, desc[UR38][R52.64] ;  /* 0x0000002634347980 */ /* 0x000f62000c101d00 */
[----:B------:R-:W-:-:S03]  /*8130*/  VIADD R21, R21, UR6 ;  /* 0x0000000615157c36 */ /* 0x000fc60008000000 */
[----:B------:R-:W5:Y:S01]  /*8140*/  LD.E.128 R44, desc[UR38][R44.64] ;  /* 0x000000262c2c7980 */ /* 0x000f62000c101d00 */
[----:B------:R-:W-:-:S03]  /*8150*/  IMAD.U32 R81, RZ, RZ, UR10 ;  /* 0x0000000aff517e24 */ /* 0x000fc6000f8e00ff */
[----:B------:R-:W5:Y:S04]  /*8160*/  LD.E.128 R60, desc[UR38][R60.64] ;  /* 0x000000263c3c7980 */ /* 0x000f68000c101d00 */
[----:B------:R-:W5:Y:S04]  /*8170*/  LD.E.128 R56, desc[UR38][R56.64] ;  /* 0x0000002638387980 */ /* 0x000f68000c101d00 */
[----:B------:R-:W5:Y:S04]  /*8180*/  LD.E.128 R68, desc[UR38][R68.64] ;  /* 0x0000002644447980 */ /* 0x000f68000c101d00 */
[----:B------:R-:W5:Y:S04]  /*8190*/  LD.E.128 R64, desc[UR38][R64.64] ;  /* 0x0000002640407980 */ /* 0x000f68000c101d00 */
[----:B------:R-:W5:Y:S04]  /*81a0*/  LD.E.128 R76, desc[UR38][R76.64] ;  /* 0x000000264c4c7980 */ /* 0x000f68000c101d00 */
[----:B------:R-:W5:Y:S01]  /*81b0*/  LD.E.128 R72, desc[UR38][R72.64] ;  /* 0x0000002648487980 */ /* 0x000f62000c101d00 */
[----:B------:R-:W-:Y:S01]  /*81c0*/  UIMAD UR6, UR46, UR11, UR4 ;  /* 0x0000000b2e0672a4 */ /* 0x000fe2000f8e0204 */
[----:B------:R-:W-:Y:S01]  /*81d0*/  LOP3.LUT R6, R19, R6, R3, 0xfe, !PT ;  /* 0x0000000613067212 */ /* 0x000fe200078efe03 */
[----:B------:R-:W-:Y:S01]  /*81e0*/  IMAD.WIDE.U32 R20, R81, UR46, R20 ;  /* 0x0000002e51147c25 */ /* 0x000fe2000f8e0014 */
[----:B------:R-:W-:Y:S01]  /*81f0*/  @!PT LDS RZ, [RZ] ;  /* 0x00000000fffff984 */ /* 0x000fe20000000800 */
[----:B------:R-:W-:Y:S01]  /*8200*/  @!PT LDS RZ, [RZ] ;  /* 0x00000000fffff984 */ /* 0x000fe20000000800 */
[----:B------:R-:W-:Y:S01]  /*8210*/  @!PT LDS RZ, [RZ] ;  /* 0x00000000fffff984 */ /* 0x000fe20000000800 */
[----:B------:R-:W-:Y:S01]  /*8220*/  @!PT LDS RZ, [RZ] ;  /* 0x00000000fffff984 */ /* 0x000fe20000000800 */
[----:B------:R0:W-:Y:S06]  /*8230*/  MEMBAR.ALL.CTA ;  /* 0x0000000000007992 */ /* 0x0001ec0000008000 */
[----:B0-----:R-:W0:Y:S01]  /*8240*/  FENCE.VIEW.ASYNC.S ;  /* 0x00000000000073c6 */ /* 0x001e220000000000 */
[----:B------:R-:W-:Y:S01]  /*8250*/  UIADD3 UR4, UR42, 0x28c20, URZ ;  /* 0x00028c202a047890 */ /* 0x000fe2000fffe03f */
[----:B------:R-:W-:Y:S01]  /*8260*/  SEL R3, RZ, 0x40, P2 ;  /* 0x00000040ff037807 */ /* 0x000fe20001000000 */
[----:B-----5:R-:W-:Y:S01]  /*8270*/  IMAD R19, R187, -0x40, R0 ;  /* 0xffffffc0bb137824 */ /* 0x020fe200078e0200 */
[----:B------:R-:W-:Y:S01]  /*8280*/  IADD3 R80, R2, 0x1c0, RZ ;  /* 0x000001c002507810 */ /* 0x000fe20007ffe0ff */
[----:B------:R-:W-:Y:S01]  /*8290*/  VIADD R21, R21, UR6 ;  /* 0x0000000615157c36 */ /* 0x000fe20008000000 */
[----:B------:R-:W-:Y:S01]  /*82a0*/  ULDC.64 UR6, c[0x0][0xae8] ;  /* 0x0002ba0000067ab9 */ /* 0x000fe20000000a00 */
[----:B------:R-:W-:Y:S01]  /*82b0*/  UPRMT UR4, URZ, 0x654, UR4 ;  /* 0x000006543f047896 */ /* 0x000fe20008000004 */
[C---:B------:R-:W-:Y:S01]  /*82c0*/  ISETP.GE.AND P2, PT, R18.reuse, R19, PT ;  /* 0x000000131200720c */ /* 0x040fe20003f46270 */
[----:B------:R-:W-:Y:S01]  /*82d0*/  IMAD.U32 R83, RZ, RZ, UR6 ;  /* 0x00000006ff537e24 */ /* 0x000fe2000f8e00ff */
[----:B------:R-:W-:Y:S01]  /*82e0*/  UIMAD UR6, UR45, UR6, URZ ;  /* 0x000000062d0672a4 */ /* 0x000fe2000f8e023f */
[----:B------:R-:W-:Y:S01]  /*82f0*/  VIADD R0, R18, 0x20 ;  /* 0x0000002012007836 */ /* 0x000fe20000000000 */
[----:B------:R-:W-:Y:S01]  /*8300*/  ISETP.GE.AND P1, PT, R80, UR8, PT ;  /* 0x0000000850007c0c */ /* 0x000fe2000bf26270 */
[----:B------:R-:W-:Y:S01]  /*8310*/  IMAD.WIDE.U32 R82, R83, UR44, R20 ;  /* 0x0000002c53527c25 */ /* 0x000fe2000f8e0014 */
[----:B------:R-:W-:Y:S01]  /*8320*/  UIMAD UR6, UR44, UR7, UR6 ;  /* 0x000000072c0672a4 */ /* 0x000fe2000f8e0206 */
[----:B------:R-:W-:Y:S01]  /*8330*/  LOP3.LUT R3, R6, R3, RZ, 0xfc, !PT ;  /* 0x0000000306037212 */ /* 0x000fe200078efcff */
[----:B------:R-:W-:Y:S01]  /*8340*/  BSSY B1, `(.L_x_291) ;  /* 0x0000023000017945 */ /* 0x000fe20003800000 */
[----:B------:R-:W-:-:S02]  /*8350*/  ISETP.GE.AND P0, PT, R0, R19, PT ;  /* 0x000000130000720c */ /* 0x000fc40003f06270 */
[--C-:B------:R-:W-:Y:S02]  /*8360*/  SHF.R.S32.HI R19, RZ, 0x1f, R18.reuse ;  /* 0x0000001fff137819 */ /* 0x100fe40000011412 */
[----:B------:R-:W-:Y:S02]  /*8370*/  SEL R0, RZ, 0x80, P1 ;  /* 0x00000080ff007807 */ /* 0x000fe40000800000 */
[----:B------:R-:W-:Y:S01]  /*8380*/  IADD3 R89, R83, UR6, RZ ;  /* 0x0000000653597c10 */ /* 0x000fe2000fffe0ff */
[----:B0-----:R-:W-:Y:S01]  /*8390*/  SYNCS.ARRIVE.TRANS64.RED.A1T0 RZ, [UR4], RZ ;  /* 0x000000ffffff79a7 */ /* 0x001fe20008100404 */
[----:B------:R-:W-:Y:S01]  /*83a0*/  IMAD.WIDE R80, R187, 0x40, R18 ;  /* 0x00000040bb507825 */ /* 0x000fe200078e0212 */
[----:B------:R-:W-:Y:S01]  /*83b0*/  LOP3.LUT R0, R3, R0, RZ, 0xfc, !PT ;  /* 0x0000000003007212 */ /* 0x000fe200078efcff */
[----:B-1----:R-:W-:Y:S06]  /*83c0*/  @P2 BRA `(.L_x_292) ;  /* 0x0000000000682947 */ /* 0x002fec0003800000 */
[----:B------:R-:W-:Y:S01]  /*83d0*/  ULDC.64 UR6, c[0x0][0xad8] ;  /* 0x0002b60000067ab9 */ /* 0x000fe20000000a00 */
[----:B------:R-:W-:Y:S01]  /*83e0*/  IMAD.MOV.U32 R20, RZ, RZ, R82 ;  /* 0x000000ffff147224 */ /* 0x000fe200078e0052 */
[----:B------:R-:W-:Y:S01]  /*83f0*/  ISETP.GE.AND P2, PT, R2, UR8, PT ;  /* 0x0000000802007c0c */ /* 0x000fe2000bf46270 */
[----:B------:R-:W-:Y:S01]  /*8400*/  IMAD R85, R81, UR6, RZ ;  /* 0x0000000651557c24 */ /* 0x000fe2000f8e02ff */
[----:B------:R-:W-:Y:S01]  /*8410*/  ISETP.GE.AND P3, PT, R4, UR8, PT ;  /* 0x0000000804007c0c */ /* 0x000fe2000bf66270 */
[----:B------:R-:W-:Y:S01]  /*8420*/  IMAD.MOV.U32 R21, RZ, RZ, R89 ;  /* 0x000000ffff157224 */ /* 0x000fe200078e0059 */
[----:B------:R-:W-:Y:S01]  /*8430*/  ISETP.GE.AND P4, PT, R90, UR8, PT ;  /* 0x000000085a007c0c */ /* 0x000fe2000bf86270 */
[C---:B------:R-:W-:Y:S01]  /*8440*/  IMAD R85, R80.reuse, UR7, R85 ;  /* 0x0000000750557c24 */ /* 0x040fe2000f8e0255 */
[----:B------:R-:W-:Y:S01]  /*8450*/  LOP3.LUT P5, RZ, R3, 0x40, RZ, 0xc0, !PT ;  /* 0x0000004003ff7812 */ /* 0x000fe200078ac0ff */
[----:B------:R-:W-:Y:S01]  /*8460*/  IMAD.WIDE.U32 R20, R80, UR6, R20 ;  /* 0x0000000650147c25 */ /* 0x000fe2000f8e0014 */
[----:B------:R-:W-:Y:S01]  /*8470*/  ULDC.64 UR6, c[0x0][0xa80] ;  /* 0x0002a00000067ab9 */ /* 0x000fe20000000a00 */
[----:B------:R-:W-:-:S02]  /*8480*/  LOP3.LUT P6, RZ, R0, 0x80, RZ, 0xc0, !PT ;  /* 0x0000008000ff7812 */ /* 0x000fc400078cc0ff */
[----:B------:R-:W-:Y:S01]  /*8490*/  IMAD.IADD R21, R21, 0x1, R85 ;  /* 0x0000000115157824 */ /* 0x000fe200078e0255 */
[----:B------:R-:W-:-:S04]  /*84a0*/  LEA R84, P1, R20, UR6, 0x1 ;  /* 0x0000000614547c11 */ /* 0x000fc8000f8208ff */
[----:B------:R-:W-:Y:S02]  /*84b0*/  LEA.HI.X R85, R20, UR7, R21, 0x1, P1 ;  /* 0x0000000714557c11 */ /* 0x000fe400088f0c15 */
[----:B------:R-:W-:-:S03]  /*84c0*/  ISETP.GE.AND P1, PT, R86, UR8, PT ;  /* 0x0000000856007c0c */ /* 0x000fc6000bf26270 */
[----:B------:R0:W-:Y:S01]  /*84d0*/  @!P2 STG.E.128 desc[UR38][R84.64], R12 ;  /* 0x0000000c5400a986 */ /* 0x0001e2000c101d26 */
[----:B------:R-:W-:-:S03]  /*84e0*/  ISETP.GE.AND P2, PT, R87, UR8, PT ;  /* 0x0000000857007c0c */ /* 0x000fc6000bf46270 */
[----:B------:R0:W-:Y:S01]  /*84f0*/  @!P3 STG.E.128 desc[UR38][R84.64+0x80], R28 ;  /* 0x0000801c5400b986 */ /* 0x0001e2000c101d26 */
[----:B------:R-:W-:-:S03]  /*8500*/  ISETP.GE.AND P3, PT, R88, UR8, PT ;  /* 0x0000000858007c0c */ /* 0x000fc6000bf66270 */
[----:B------:R0:W-:Y:S04]  /*8510*/  @!P4 STG.E.128 desc[UR38][R84.64+0x280], R60 ;  /* 0x0002803c5400c986 */ /* 0x0001e8000c101d26 */
[----:B------:R0:W-:Y:S04]  /*8520*/  @!P1 STG.E.128 desc[UR38][R84.64+0x100], R40 ;  /* 0x0001002854009986 */ /* 0x0001e8000c101d26 */
[----:B------:R0:W-:Y:S04]  /*8530*/  @!P2 STG.E.128 desc[UR38][R84.64+0x180], R48 ;  /* 0x000180305400a986 */ /* 0x0001e8000c101d26 */
[----:B------:R0:W-:Y:S04]  /*8540*/  @!P3 STG.E.128 desc[UR38][R84.64+0x200], R52 ;  /* 0x000200345400b986 */ /* 0x0001e8000c101d26 */
[----:B------:R0:W-:Y:S04]  /*8550*/  @P5 STG.E.128 desc[UR38][R84.64+0x300], R68 ;  /* 0x0003004454005986 */ /* 0x0001e8000c101d26 */
[----:B------:R0:W-:Y:S02]  /*8560*/  @P6 STG.E.128 desc[UR38][R84.64+0x380], R76 ;  /* 0x0003804c54006986 */ /* 0x0001e4000c101d26 */
.L_x_292:
[----:B------:R-:W-:Y:S05]  /*8570*/  BSYNC B1 ;  /* 0x0000000000017941 */ /* 0x000fea0003800000 */
.L_x_291:
[----:B------:R-:W-:Y:S05]  /*8580*/  @P0 BRA `(.L_x_293) ;  /* 0x0000000c002c0947 */ /* 0x000fea0003800000 */
[----:B0-----:R-:W-:Y:S01]  /*8590*/  IADD3 R15, P0, R80, 0x20, RZ ;  /* 0x00000020500f7810 */ /* 0x001fe20007f1e0ff */
[----:B------:R-:W-:Y:S01]  /*85a0*/  ULDC.64 UR6, c[0x0][0xad8] ;  /* 0x0002b60000067ab9 */ /* 0x000fe20000000a00 */
[----:B------:R-:W-:Y:S01]  /*85b0*/  MOV R13, R89 ;  /* 0x00000059000d7202 */ /* 0x000fe20000000f00 */
[----:B------:R-:W-:Y:S01]  /*85c0*/  IMAD.MOV.U32 R12, RZ, RZ, R82 ;  /* 0x000000ffff0c7224 */ /* 0x000fe200078e0052 */
[----:B------:R-:W-:Y:S01]  /*85d0*/  ISETP.GE.AND P4, PT, R4, UR8, PT ;  /* 0x0000000804007c0c */ /* 0x000fe2000bf86270 */
[----:B------:R-:W-:Y:S01]  /*85e0*/  IMAD.X R80, RZ, RZ, R81, P0 ;  /* 0x000000ffff507224 */ /* 0x000fe200000e0651 */
[----:B------:R-:W-:Y:S01]  /*85f0*/  ISETP.GE.AND P3, PT, R86, UR8, PT ;  /* 0x0000000856007c0c */ /* 0x000fe2000bf66270 */
[----:B------:R-:W-:Y:S01]  /*8600*/  IMAD.WIDE.U32 R12, R15, UR6, R12 ;  /* 0x000000060f0c7c25 */ /* 0x000fe2000f8e000c */
[----:B------:R-:W-:Y:S02]  /*8610*/  ISETP.GE.AND P5, PT, R2, UR8, PT ;  /* 0x0000000802007c0c */ /* 0x000fe4000bfa6270 */
[----:B------:R-:W-:Y:S01]  /*8620*/  ISETP.GE.AND P2, PT, R87, UR8, PT ;  /* 0x0000000857007c0c */ /* 0x000fe2000bf46270 */
[----:B------:R-:W-:Y:S01]  /*8630*/  IMAD R80, R80, UR6, RZ ;  /* 0x0000000650507c24 */ /* 0x000fe2000f8e02ff */
[----:B------:R-:W-:-:S02]  /*8640*/  ISETP.GE.AND P1, PT, R88, UR8, PT ;  /* 0x0000000858007c0c */ /* 0x000fc4000bf26270 */
[----:B------:R-:W-:Y:S01]  /*8650*/  ISETP.GE.AND P0, PT, R90, UR8, PT ;  /* 0x000000085a007c0c */ /* 0x000fe2000bf06270 */
[----:B------:R-:W-:Y:S01]  /*8660*/  IMAD R15, R15, UR7, R80 ;  /* 0x000000070f0f7c24 */ /* 0x000fe2000f8e0250 */
[----:B------:R-:W-:Y:S02]  /*8670*/  ULDC.64 UR6, c[0x0][0xa80] ;  /* 0x0002a00000067ab9 */ /* 0x000fe40000000a00 */
[----:B------:R-:W-:Y:S01]  /*8680*/  LEA R14, P6, R12, UR6, 0x1 ;  /* 0x000000060c0e7c11 */ /* 0x000fe2000f8c08ff */
[----:B------:R-:W-:-:S05]  /*8690*/  IMAD.IADD R13, R13, 0x1, R15 ;  /* 0x000000010d0d7824 */ /* 0x000fca00078e020f */
[----:B------:R-:W-:Y:S02]  /*86a0*/  LEA.HI.X R15, R12, UR7, R13, 0x1, P6 ;  /* 0x000000070c0f7c11 */ /* 0x000fe4000b0f0c0d */
[----:B------:R-:W-:-:S03]  /*86b0*/  LOP3.LUT P6, RZ, R3, 0x40, RZ, 0xc0, !PT ;  /* 0x0000004003ff7812 */ /* 0x000fc600078cc0ff */
[----:B------:R2:W-:Y:S04]  /*86c0*/  @!P5 STG.E.128 desc[UR38][R14.64], R8 ;  /* 0x000000080e00d986 */ /* 0x0005e8000c101d26 */
[----:B------:R2:W-:Y:S04]  /*86d0*/  @!P4 STG.E.128 desc[UR38][R14.64+0x80], R24 ;  /* 0x000080180e00c986 */ /* 0x0005e8000c101d26 */
[----:B------:R2:W-:Y:S04]  /*86e0*/  @!P3 STG.E.128 desc[UR38][R14.64+0x100], R32 ;  /* 0x000100200e00b986 */ /* 0x0005e8000c101d26 */
[----:B------:R2:W-:Y:S04]  /*86f0*/  @!P2 STG.E.128 desc[UR38][R14.64+0x180], R36 ;  /* 0x000180240e00a986 */ /* 0x0005e8000c101d26 */
[----:B------:R2:W-:Y:S04]  /*8700*/  @!P1 STG.E.128 desc[UR38][R14.64+0x200], R44 ;  /* 0x0002002c0e009986 */ /* 0x0005e8000c101d26 */
[----:B------:R2:W-:Y:S04]  /*8710*/  @P6 STG.E.128 desc[UR38][R14.64+0x300], R64 ;  /* 0x000300400e006986 */ /* 0x0005e8000c101d26 */
[----:B------:R2:W-:Y:S01]  /*8720*/  @!P0 STG.E.128 desc[UR38][R14.64+0x280], R56 ;  /* 0x000280380e008986 */ /* 0x0005e2000c101d26 */
[----:B------:R-:W-:-:S13]  /*8730*/  LOP3.LUT P0, RZ, R0, 0x80, RZ, 0xc0, !PT ;  /* 0x0000008000ff7812 */ /* 0x000fda000780c0ff */
[----:B------:R-:W-:Y:S05]  /*8740*/  @!P0 BRA `(.L_x_293) ;  /* 0x0000000800bc8947 */ /* 0x000fea0003800000 */
[----:B------:R3:W-:Y:S01]  /*8750*/  STG.E.128 desc[UR38][R14.64+0x380], R72 ;  /* 0x000380480e007986 */ /* 0x0007e2000c101d26 */
[----:B------:R-:W-:Y:S05]  /*8760*/  BRA `(.L_x_293) ;  /* 0x0000000800b47947 */ /* 0x000fea0003800000 */
.L_x_288:
[----:B------:R-:W-:Y:S01]  /*8770*/  ULDC.64 UR6, c[0x0][0xbd8] ;  /* 0x0002f60000067ab9 */ /* 0x000fe20000000a00 */
[----:B------:R-:W-:Y:S01]  /*8780*/  USHF.L.U32 UR8, UR44, 0x2, URZ ;  /* 0x000000022c087899 */ /* 0x000fe2000800063f */
[----:B------:R-:W-:Y:S01]  /*8790*/  IMAD.MOV.U32 R13, RZ, RZ, RZ ;  /* 0x000000ffff0d7224 */ /* 0x000fe200078e00ff */
[----:B------:R-:W-:Y:S02]  /*87a0*/  UISETP.NE.U32.AND UP0, UPT, UR6, URZ, UPT ;  /* 0x0000003f0600728c */ /* 0x000fe4000bf05070 */
[----:B------:R-:W-:Y:S02]  /*87b0*/  USHF.L.U64.HI UR9, UR44, 0x2, UR45 ;  /* 0x000000022c097899 */ /* 0x000fe4000801022d */
[----:B------:R-:W-:Y:S02]  /*87c0*/  UISETP.NE.AND.EX UP0, UPT, UR7, URZ, UPT, UP0 ;  /* 0x0000003f0700728c */ /* 0x000fe4000bf05300 */
[----:B------:R-:W-:Y:S01]  /*87d0*/  UIADD3 UR4, UP1, UR8, UR6, URZ ;  /* 0x0000000608047290 */ /* 0x000fe2000ff3e03f */
[----:B------:R-:W0:Y:S01]  /*87e0*/  LDC R0, c[0x0][0xa88] ;  /* 0x0002a200ff007b82 */ /* 0x000e220000000800 */
[----:B------:R-:W-:Y:S01]  /*87f0*/  VIADD R6, R2, 0x40 ;  /* 0x0000004002067836 */ /* 0x000fe20000000000 */
[----:B------:R-:W-:Y:S01]  /*8800*/  ULDC UR10, c[0x0][0xa8c] ;  /* 0x0002a300000a7ab9 */ /* 0x000fe20000000800 */
[----:B------:R-:W-:Y:S01]  /*8810*/  PLOP3.LUT P1, PT, PT, PT, UP0, 0x80, 0x0 ;  /* 0x000000000000781c */ /* 0x000fe20003f2f008 */
[----:B------:R-:W-:Y:S01]  /*8820*/  UIADD3.X UR6, UR9, UR7, URZ, UP1, !UPT ;  /* 0x0000000709067290 */ /* 0x000fe20008ffe43f */
[----:B------:R-:W-:-:S05]  /*8830*/  IMAD.U32 R8, RZ, RZ, UR4 ;  /* 0x00000004ff087e24 */ /* 0x000fca000f8e00ff */
[----:B------:R-:W-:Y:S01]  /*8840*/  IMAD.U32 R9, RZ, RZ, UR6 ;  /* 0x00000006ff097e24 */ /* 0x000fe2000f8e00ff */
[----:B------:R-:W-:-:S05]  /*8850*/  ULDC.64 UR6, c[0x0][0xbe0] ;  /* 0x0002f80000067ab9 */ /* 0x000fca0000000a00 */
[----:B------:R-:W5:Y:S01]  /*8860*/  @P1 LDG.E R13, desc[UR38][R8.64] ;  /* 0x00000026080d1981 */ /* 0x000f62000c1e1900 */
[----:B------:R-:W-:-:S04]  /*8870*/  UISETP.NE.U32.AND UP1, UPT, UR6, URZ, UPT ;  /* 0x0000003f0600728c */ /* 0x000fc8000bf25070 */
[----:B------:R-:W-:Y:S01]  /*8880*/  UISETP.NE.AND.EX UP1, UPT, UR7, URZ, UPT, UP1 ;  /* 0x0000003f0700728c */ /* 0x000fe2000bf25310 */
[----:B------:R-:W-:-:S05]  /*8890*/  ISETP.GE.AND P3, PT, R6, UR10, PT ;  /* 0x0000000a06007c0c */ /* 0x000fca000bf66270 */
[----:B------:R-:W-:-:S05]  /*88a0*/  PLOP3.LUT P2, PT, PT, PT, UP1, 0x80, 0x0 ;  /* 0x000000000000781c */ /* 0x000fca0003f4f018 */
[----:B------:R-:W-:Y:S01]  /*88b0*/  @UP1 UIADD3 UR6, UP2, UR8, UR6, URZ ;  /* 0x0000000608061290 */ /* 0x000fe2000ff5e03f */
[----:B------:R-:W-:-:S03]  /*88c0*/  SEL R4, RZ, 0xffffffff, P3 ;  /* 0xffffffffff047807 */ /* 0x000fc60001800000 */
[----:B------:R-:W-:Y:S01]  /*88d0*/  @UP1 UIADD3.X UR7, UR9, UR7, URZ, UP2, !UPT ;  /* 0x0000000709071290 */ /* 0x000fe200097fe43f */
[C---:B------:R-:W-:Y:S01]  /*88e0*/  VIADD R14, R2.reuse, 0x80 ;  /* 0x00000080020e7836 */ /* 0x040fe20000000000 */
[C---:B------:R-:W-:Y:S01]  /*88f0*/  ISETP.GE.AND P0, PT, R2.reuse, UR10, PT ;  /* 0x0000000a02007c0c */ /* 0x040fe2000bf06270 */
[----:B------:R-:W-:Y:S02]  /*8900*/  VIADD R20, R2, 0xc0 ;  /* 0x000000c002147836 */ /* 0x000fe40000000000 */
[----:B------:R-:W-:Y:S01]  /*8910*/  IMAD.U32 R10, RZ, RZ, UR6 ;  /* 0x00000006ff0a7e24 */ /* 0x000fe2000f8e00ff */
[----:B------:R-:W-:Y:S01]  /*8920*/  MOV R11, UR7 ;  /* 0x00000007000b7c02 */ /* 0x000fe20008000f00 */
[----:B------:R-:W-:Y:S01]  /*8930*/  IMAD.SHL.U32 R4, R4, 0x2, RZ ;  /* 0x0000000204047824 */ /* 0x000fe200078e00ff */
[----:B------:R-:W-:Y:S02]  /*8940*/  SEL R3, RZ, 0x1, P0 ;  /* 0x00000001ff037807 */ /* 0x000fe40000000000 */
[----:B------:R-:W-:Y:S01]  /*8950*/  ISETP.GE.AND P4, PT, R14, UR10, PT ;  /* 0x0000000a0e007c0c */ /* 0x000fe2000bf86270 */
[----:B------:R-:W-:Y:S01]  /*8960*/  VIADD R12, R2, 0x180 ;  /* 0x00000180020c7836 */ /* 0x000fe20000000000 */
[----:B------:R-:W-:Y:S01]  /*8970*/  ISETP.GE.AND P5, PT, R20, UR10, PT ;  /* 0x0000000a14007c0c */ /* 0x000fe2000bfa6270 */
[----:B0-----:R0:W5:Y:S01]  /*8980*/  @P2 LDG.E R0, desc[UR38][R10.64] ;  /* 0x000000260a002981 */ /* 0x001162000c1e1900 */
[----:B------:R-:W-:-:S02]  /*8990*/  LOP3.LUT R3, R4, 0x2, R3, 0xe2, !PT ;  /* 0x0000000204037812 */ /* 0x000fc400078ee203 */
[----:B------:R-:W-:Y:S02]  /*89a0*/  SEL R4, RZ, 0x4, P4 ;  /* 0x00000004ff047807 */ /* 0x000fe40002000000 */
[----:B------:R-:W-:Y:S02]  /*89b0*/  ISETP.GE.AND P0, PT, R12, UR10, PT ;  /* 0x0000000a0c007c0c */ /* 0x000fe4000bf06270 */
[----:B------:R-:W-:Y:S02]  /*89c0*/  ISETP.GE.AND P3, PT, R190, 0x40, PT ;  /* 0x00000040be00780c */ /* 0x000fe40003f66270 */
[----:B0-----:R-:W-:-:S04]  /*89d0*/  SEL R10, RZ, 0x8, P5 ;  /* 0x00000008ff0a7807 */ /* 0x001fc80002800000 */
[----:B------:R-:W-:Y:S01]  /*89e0*/  LOP3.LUT R12, R10, R3, R4, 0xfe, !PT ;  /* 0x000000030a0c7212 */ /* 0x000fe200078efe04 */
[----:B------:R-:W-:Y:S06]  /*89f0*/  @P2 BRA `(.L_x_294) ;  /* 0x0000000000102947 */ /* 0x000fec0003800000 */
[----:B------:R-:W-:Y:S05]  /*8a00*/  @!P1 BRA `(.L_x_294) ;  /* 0x00000000000c9947 */ /* 0x000fea0003800000 */
[----:B------:R-:W2:Y:S04]  /*8a10*/  LDG.E R3, desc[UR38][R8.64] ;  /* 0x0000002608037981 */ /* 0x000ea8000c1e1900 */
[----:B-----5:R-:W2:Y:S02]  /*8a20*/  LDG.E R0, desc[UR38][R8.64+0x4] ;  /* 0x0000042608007981 */ /* 0x020ea4000c1e1900 */
[----:B--2---:R-:W-:-:S07]  /*8a30*/  IADD3 R0, -R3, R0, RZ ;  /* 0x0000000003007210 */ /* 0x004fce0007ffe1ff */
.L_x_294:
[----:B------:R-:W-:Y:S01]  /*8a40*/  USHF.R.S32.HI UR7, URZ, 0x1f, UR46 ;  /* 0x0000001f3f077899 */ /* 0x000fe2000801142e */
[----:B------:R-:W-:Y:S01]  /*8a50*/  BSSY B1, `(.L_x_295) ;  /* 0x0000020000017945 */ /* 0x000fe20003800000 */
[----:B------:R-:W-:Y:S01]  /*8a60*/  USEL UR44, UR44, URZ, !UP0 ;  /* 0x0000003f2c2c7287 */ /* 0x000fe2000c000000 */
[C---:B------:R-:W-:Y:S01]  /*8a70*/  VIADD R26, R2.reuse, 0x100 ;  /* 0x00000100021a7836 */ /* 0x040fe20000000000 */
[----:B------:R-:W-:Y:S01]  /*8a80*/  USEL UR45, UR45, URZ, !UP0 ;  /* 0x0000003f2d2d7287 */ /* 0x000fe2000c000000 */
[----:B------:R-:W-:Y:S01]  /*8a90*/  VIADD R27, R2, 0x140 ;  /* 0x00000140021b7836 */ /* 0x000fe20000000000 */
[----:B------:R-:W-:Y:S02]  /*8aa0*/  SHF.R.S32.HI R15, RZ, 0x1f, R2 ;  /* 0x0000001fff0f7819 */ /* 0x000fe40000011402 */
[----:B-----5:R-:W-:Y:S01]  /*8ab0*/  SHF.R.S32.HI R4, RZ, 0x1f, R13 ;  /* 0x0000001fff047819 */ /* 0x020fe2000001140d */
[----:B------:R-:W-:Y:S07]  /*8ac0*/  @P3 BRA `(.L_x_296) ;  /* 0x0000000000603947 */ /* 0x000fee0003800000 */
[----:B------:R-:W0:Y:S02]  /*8ad0*/  S2R R3, SR_TID.X ;  /* 0x0000000000037919 */ /* 0x000e240000002100 */
[----:B0-----:R-:W-:-:S04]  /*8ae0*/  IMAD R3, R187, 0x40, R3 ;  /* 0x00000040bb037824 */ /* 0x001fc800078e0203 */
[----:B------:R-:W-:-:S05]  /*8af0*/  VIADD R3, R3, 0xffffff80 ;  /* 0xffffff8003037836 */ /* 0x000fca0000000000 */
[----:B------:R-:W-:-:S13]  /*8b00*/  ISETP.GE.AND P1, PT, R3, R0, PT ;  /* 0x000000000300720c */ /* 0x000fda0003f26270 */
[----:B------:R-:W-:Y:S05]  /*8b10*/  @P1 BRA `(.L_x_296) ;  /* 0x00000000004c1947 */ /* 0x000fea0003800000 */
[C---:B------:R-:W-:Y:S01]  /*8b20*/  IADD3 R8, P1, R3.reuse, R13, RZ ;  /* 0x0000000d03087210 */ /* 0x040fe20007f3e0ff */
[----:B------:R-:W-:Y:S02]  /*8b30*/  ULDC.64 UR8, c[0x0][0xb70] ;  /* 0x0002dc0000087ab9 */ /* 0x000fe40000000a00 */
[----:B------:R-:W-:Y:S01]  /*8b40*/  UIMAD UR4, UR7, UR8, URZ ;  /* 0x00000008070472a4 */ /* 0x000fe2000f8e023f */
[----:B------:R-:W-:Y:S01]  /*8b50*/  LEA.HI.X.SX32 R9, R3, R4, 0x1, P1 ;  /* 0x0000000403097211 */ /* 0x000fe200008f0eff */
[----:B------:R-:W-:Y:S02]  /*8b60*/  IMAD.U32 R3, RZ, RZ, UR8 ;  /* 0x00000008ff037e24 */ /* 0x000fe4000f8e00ff */
[----:B------:R-:W-:Y:S02]  /*8b70*/  UIMAD UR4, UR46, UR9, UR4 ;  /* 0x000000092e0472a4 */ /* 0x000fe4000f8e0204 */
[----:B------:R-:W-:Y:S01]  /*8b80*/  IMAD.WIDE.U32 R8, R3, UR46, R8 ;  /* 0x0000002e03087c25 */ /* 0x000fe2000f8e0008 */
[----:B------:R-:W-:-:S02]  /*8b90*/  ULDC.64 UR8, c[0x0][0xb78] ;  /* 0x0002de0000087ab9 */ /* 0x000fc40000000a00 */
[----:B------:R-:W-:Y:S02]  /*8ba0*/  UIMAD UR6, UR45, UR8, URZ ;  /* 0x000000082d0672a4 */ /* 0x000fe4000f8e023f */
[----:B------:R-:W-:Y:S01]  /*8bb0*/  IMAD.U32 R3, RZ, RZ, UR8 ;  /* 0x00000008ff037e24 */ /* 0x000fe2000f8e00ff */
[----:B------:R-:W-:Y:S01]  /*8bc0*/  IADD3 R9, R9, UR4, RZ ;  /* 0x0000000409097c10 */ /* 0x000fe2000fffe0ff */
[----:B------:R-:W-:Y:S02]  /*8bd0*/  UIMAD UR6, UR44, UR9, UR6 ;  /* 0x000000092c0672a4 */ /* 0x000fe4000f8e0206 */
[----:B------:R-:W-:Y:S01]  /*8be0*/  IMAD.WIDE.U32 R8, R3, UR44, R8 ;  /* 0x0000002c03087c25 */ /* 0x000fe2000f8e0008 */
[----:B------:R-:W-:-:S03]  /*8bf0*/  ULDC.64 UR8, c[0x0][0xb40] ;  /* 0x0002d00000087ab9 */ /* 0x000fc60000000a00 */
[----:B------:R-:W-:Y:S01]  /*8c00*/  VIADD R3, R9, UR6 ;  /* 0x0000000609037c36 */ /* 0x000fe20008000000 */
[----:B------:R-:W-:-:S04]  /*8c10*/  LEA R10, P1, R8, UR8, 0x2 ;  /* 0x00000008080a7c11 */ /* 0x000fc8000f8210ff */
[----:B------:R-:W-:Y:S01]  /*8c20*/  LEA.HI.X R11, R8, UR9, R3, 0x2, P1 ;  /* 0x00000009080b7c11 */ /* 0x000fe200088f1403 */
[----:B------:R-:W-:-:S05]  /*8c30*/  IMAD.MOV.U32 R3, RZ, RZ, -0x800000 ;  /* 0xff800000ff037424 */ /* 0x000fca00078e00ff */
[----:B------:R0:W-:Y:S03]  /*8c40*/  STG.E desc[UR38][R10.64], R3 ;  /* 0x000000030a007986 */ /* 0x0001e6000c101926 */
.L_x_296:
[----:B------:R-:W-:Y:S05]  /*8c50*/  BSYNC B1 ;  /* 0x0000000000017941 */ /* 0x000fea0003800000 */
.L_x_295:
[----:B------:R-:W-:Y:S01]  /*8c60*/  ULDC.64 UR8, c[0x0][0xaa0] ;  /* 0x0002a80000087ab9 */ /* 0x000fe20000000a00 */
[----:B0-----:R-:W-:Y:S01]  /*8c70*/  IMAD.MOV.U32 R3, RZ, RZ, R15 ;  /* 0x000000ffff037224 */ /* 0x001fe200078e000f */
[----:B------:R-:W-:Y:S01]  /*8c80*/  ISETP.GE.AND P1, PT, R26, UR10, PT ;  /* 0x0000000a1a007c0c */ /* 0x000fe2000bf26270 */
[----:B------:R-:W-:Y:S01]  /*8c90*/  IMAD R4, R4, UR8, RZ ;  /* 0x0000000804047c24 */ /* 0x000fe2000f8e02ff */
[----:B------:R-:W-:Y:S01]  /*8ca0*/  ISETP.GE.AND P2, PT, R27, UR10, PT ;  /* 0x0000000a1b007c0c */ /* 0x000fe2000bf46270 */
[C---:B------:R-:W-:Y:S01]  /*8cb0*/  IMAD.WIDE.U32 R8, R13.reuse, UR8, R2 ;  /* 0x000000080d087c25 */ /* 0x040fe2000f8e0002 */
[----:B------:R-:W-:Y:S01]  /*8cc0*/  SEL R3, RZ, 0x10, P1 ;  /* 0x00000010ff037807 */ /* 0x000fe20000800000 */
[----:B------:R-:W-:Y:S02]  /*8cd0*/  BSSY B1, `(.L_x_297) ;  /* 0x0000039000017945 */ /* 0x000fe40003800000 */
[----:B------:R-:W-:Y:S01]  /*8ce0*/  IMAD R13, R13, UR9, R4 ;  /* 0x000000090d0d7c24 */ /* 0x000fe2000f8e0204 */
[----:B------:R-:W-:Y:S01]  /*8cf0*/  ULDC.64 UR8, c[0x0][0xae0] ;  /* 0x0002b80000087ab9 */ /* 0x000fe20000000a00 */
[----:B------:R-:W-:Y:S01]  /*8d00*/  SEL R4, RZ, 0x20, P2 ;  /* 0x00000020ff047807 */ /* 0x000fe20001000000 */
[----:B------:R-:W-:Y:S01]  /*8d10*/  UIMAD UR4, UR7, UR8, URZ ;  /* 0x00000008070472a4 */ /* 0x000fe2000f8e023f */
[----:B------:R-:W-:Y:S01]  /*8d20*/  VIADD R10, R2, 0x1c0 ;  /* 0x000001c0020a7836 */ /* 0x000fe20000000000 */
[----:B------:R-:W-:Y:S01]  /*8d30*/  IADD3 R9, R9, R13, RZ ;  /* 0x0000000d09097210 */ /* 0x000fe20007ffe0ff */
[----:B------:R-:W-:Y:S01]  /*8d40*/  IMAD.U32 R13, RZ, RZ, UR8 ;  /* 0x00000008ff0d7e24 */ /* 0x000fe2000f8e00ff */
[----:B------:R-:W-:Y:S01]  /*8d50*/  LOP3.LUT R11, R4, R12, R3, 0xfe, !PT ;  /* 0x0000000c040b7212 */ /* 0x000fe200078efe03 */
[----:B------:R-:W-:Y:S01]  /*8d60*/  UIMAD UR4, UR46, UR9, UR4 ;  /* 0x000000092e0472a4 */ /* 0x000fe2000f8e0204 */
[----:B------:R-:W-:Y:S01]  /*8d70*/  IMAD R3, R187, -0x40, R0 ;  /* 0xffffffc0bb037824 */ /* 0x000fe200078e0200 */
[----:B------:R-:W-:Y:S01]  /*8d80*/  SEL R4, RZ, 0x40, P0 ;  /* 0x00000040ff047807 */ /* 0x000fe20000000000 */
[----:B------:R-:W-:Y:S01]  /*8d90*/  IMAD.WIDE.U32 R8, R13, UR46, R8 ;  /* 0x0000002e0d087c25 */ /* 0x000fe2000f8e0008 */
[----:B------:R-:W-:Y:S01]  /*8da0*/  ULDC.64 UR6, c[0x0][0xae8] ;  /* 0x0002ba0000067ab9 */ /* 0x000fe20000000a00 */
[----:B------:R-:W-:-:S02]  /*8db0*/  ISETP.GE.AND P2, PT, R10, UR10, PT ;  /* 0x0000000a0a007c0c */ /* 0x000fc4000bf46270 */
[C---:B------:R-:W-:Y:S01]  /*8dc0*/  ISETP.GE.AND P1, PT, R18.reuse, R3, PT ;  /* 0x000000031200720c */ /* 0x040fe20003f26270 */
[----:B------:R-:W-:Y:S01]  /*8dd0*/  VIADD R9, R9, UR4 ;  /* 0x0000000409097c36 */ /* 0x000fe20008000000 */
[----:B------:R-:W-:Y:S01]  /*8de0*/  LOP3.LUT R21, R11, R4, RZ, 0xfc, !PT ;  /* 0x000000040b157212 */ /* 0x000fe200078efcff */
[----:B------:R-:W-:Y:S02]  /*8df0*/  UIMAD UR4, UR45, UR6, URZ ;  /* 0x000000062d0472a4 */ /* 0x000fe4000f8e023f */
[----:B------:R-:W-:Y:S01]  /*8e00*/  IMAD.U32 R11, RZ, RZ, UR6 ;  /* 0x00000006ff0b7e24 */ /* 0x000fe2000f8e00ff */
[----:B------:R-:W-:Y:S01]  /*8e10*/  SHF.R.S32.HI R13, RZ, 0x1f, R18 ;  /* 0x0000001fff0d7819 */ /* 0x000fe20000011412 */
[----:B------:R-:W-:Y:S01]  /*8e20*/  VIADD R0, R18, 0x20 ;  /* 0x0000002012007836 */ /* 0x000fe20000000000 */
[----:B------:R-:W-:Y:S02]  /*8e30*/  UIMAD UR4, UR44, UR7, UR4 ;  /* 0x000000072c0472a4 */ /* 0x000fe4000f8e0204 */
[----:B------:R-:W-:-:S02]  /*8e40*/  IMAD.WIDE.U32 R10, R11, UR44, R8 ;  /* 0x0000002c0b0a7c25 */ /* 0x000fc4000f8e0008 */
[----:B------:R-:W-:Y:S02]  /*8e50*/  ISETP.GE.AND P0, PT, R0, R3, PT ;  /* 0x000000030000720c */ /* 0x000fe40003f06270 */
[----:B------:R-:W-:Y:S01]  /*8e60*/  IMAD.MOV.U32 R12, RZ, RZ, R18 ;  /* 0x000000ffff0c7224 */ /* 0x000fe200078e0012 */
[----:B------:R-:W-:Y:S02]  /*8e70*/  SEL R0, RZ, 0x80, P2 ;  /* 0x00000080ff007807 */ /* 0x000fe40001000000 */
[----:B------:R-:W-:Y:S01]  /*8e80*/  IADD3 R15, R11, UR4, RZ ;  /* 0x000000040b0f7c10 */ /* 0x000fe2000fffe0ff */
[----:B------:R-:W-:Y:S01]  /*8e90*/  IMAD.WIDE R12, R187, 0x40, R12 ;  /* 0x00000040bb0c7825 */ /* 0x000fe200078e020c */
[----:B------:R-:W-:Y:S01]  /*8ea0*/  LOP3.LUT R0, R21, R0, RZ, 0xfc, !PT ;  /* 0x0000000015007212 */ /* 0x000fe200078efcff */
[----:B------:R-:W-:Y:S06]  /*8eb0*/  @P1 BRA `(.L_x_298) ;  /* 0x0000000000681947 */ /* 0x000fec0003800000 */
[----:B------:R-:W-:Y:S01]  /*8ec0*/  ULDC.64 UR6, c[0x0][0xad8] ;  /* 0x0002b60000067ab9 */ /* 0x000fe20000000a00 */
[----:B------:R-:W-:Y:S01]  /*8ed0*/  IMAD.MOV.U32 R8, RZ, RZ, R10 ;  /* 0x000000ffff087224 */ /* 0x000fe200078e000a */
[----:B------:R-:W-:Y:S01]  /*8ee0*/  ISETP.GE.AND P6, PT, R2, UR10, PT ;  /* 0x0000000a02007c0c */ /* 0x000fe2000bfc6270 */
[----:B------:R-:W-:Y:S01]  /*8ef0*/  IMAD R3, R13, UR6, RZ ;  /* 0x000000060d037c24 */ /* 0x000fe2000f8e02ff */
[----:B------:R-:W-:Y:S01]  /*8f00*/  ISETP.GE.AND P5, PT, R6, UR10, PT ;  /* 0x0000000a06007c0c */ /* 0x000fe2000bfa6270 */
[----:B------:R-:W-:Y:S01]  /*8f10*/  IMAD.MOV.U32 R9, RZ, RZ, R15 ;  /* 0x000000ffff097224 */ /* 0x000fe200078e000f */
[----:B------:R-:W-:Y:S01]  /*8f20*/  ISETP.GE.AND P4, PT, R20, UR10, PT ;  /* 0x0000000a14007c0c */ /* 0x000fe2000bf86270 */
[----:B------:R-:W-:Y:S01]  /*8f30*/  IMAD R3, R12, UR7, R3 ;  /* 0x000000070c037c24 */ /* 0x000fe2000f8e0203 */
[----:B------:R-:W-:Y:S01]  /*8f40*/  ISETP.GE.AND P3, PT, R26, UR10, PT ;  /* 0x0000000a1a007c0c */ /* 0x000fe2000bf66270 */
[----:B------:R-:W-:Y:S01]  /*8f50*/  IMAD.WIDE.U32 R8, R12, UR6, R8 ;  /* 0x000000060c087c25 */ /* 0x000fe2000f8e0008 */
[----:B------:R-:W-:Y:S01]  /*8f60*/  ULDC.64 UR6, c[0x0][0xa80] ;  /* 0x0002a00000067ab9 */ /* 0x000fe20000000a00 */
[----:B------:R-:W-:-:S02]  /*8f70*/  ISETP.GE.AND P2, PT, R27, UR10, PT ;  /* 0x0000000a1b007c0c */ /* 0x000fc4000bf46270 */
[----:B------:R-:W-:Y:S01]  /*8f80*/  IMAD.IADD R3, R9, 0x1, R3 ;  /* 0x0000000109037824 */ /* 0x000fe200078e0203 */
[----:B------:R-:W-:-:S04]  /*8f90*/  LEA R24, P1, R8, UR6, 0x1 ;  /* 0x0000000608187c11 */ /* 0x000fc8000f8208ff */
[----:B------:R-:W-:Y:S02]  /*8fa0*/  LEA.HI.X R25, R8, UR7, R3, 0x1, P1 ;  /* 0x0000000708197c11 */ /* 0x000fe400088f0c03 */
[----:B------:R-:W-:-:S03]  /*8fb0*/  ISETP.GE.AND P1, PT, R14, UR10, PT ;  /* 0x0000000a0e007c0c */ /* 0x000fc6000bf26270 */
[----:B------:R0:W-:Y:S01]  /*8fc0*/  @!P6 STG.E.128 desc[UR38][R24.64], RZ ;  /* 0x000000ff1800e986 */ /* 0x0001e2000c101d26 */
[----:B------:R-:W-:-:S03]  /*8fd0*/  LOP3.LUT P6, RZ, R21, 0x40, RZ, 0xc0, !PT ;  /* 0x0000004015ff7812 */ /* 0x000fc600078cc0ff */
[----:B------:R0:W-:Y:S01]  /*8fe0*/  @!P5 STG.E.128 desc[UR38][R24.64+0x80], RZ ;  /* 0x000080ff1800d986 */ /* 0x0001e2000c101d26 */
[----:B------:R-:W-:-:S03]  /*8ff0*/  LOP3.LUT P5, RZ, R0, 0x80, RZ, 0xc0, !PT ;  /* 0x0000008000ff7812 */ /* 0x000fc600078ac0ff */
[----:B------:R0:W-:Y:S04]  /*9000*/  @!P4 STG.E.128 desc[UR38][R24.64+0x180], RZ ;  /* 0x000180ff1800c986 */ /* 0x0001e8000c101d26 */
[----:B------:R0:W-:Y:S04]  /*9010*/  @!P1 STG.E.128 desc[UR38][R24.64+0x100], RZ ;  /* 0x000100ff18009986 */ /* 0x0001e8000c101d26 */
[----:B------:R0:W-:Y:S04]  /*9020*/  @!P3 STG.E.128 desc[UR38][R24.64+0x200], RZ ;  /* 0x000200ff1800b986 */ /* 0x0001e8000c101d26 */
[----:B------:R0:W-:Y:S04]  /*9030*/  @!P2 STG.E.128 desc[UR38][R24.64+0x280], RZ ;  /* 0x000280ff1800a986 */ /* 0x0001e8000c101d26 */
[----:B------:R0:W-:Y:S04]  /*9040*/  @P6 STG.E.128 desc[UR38][R24.64+0x300], RZ ;  /* 0x000300ff18006986 */ /* 0x0001e8000c101d26 */
[----:B------:R0:W-:Y:S02]  /*9050*/  @P5 STG.E.128 desc[UR38][R24.64+0x380], RZ ;  /* 0x000380ff18005986 */ /* 0x0001e4000c101d26 */
.L_x_298:
[----:B------:R-:W-:Y:S05]  /*9060*/  BSYNC B1 ;  /* 0x0000000000017941 */ /* 0x000fea0003800000 */
.L_x_297:
[----:B------:R-:W-:Y:S05]  /*9070*/  @P0 BRA `(.L_x_293) ;  /* 0x0000000000700947 */ /* 0x000fea0003800000 */
[----:B------:R-:W-:Y:S01]  /*9080*/  IADD3 R3, P0, R12, 0x20, RZ ;  /* 0x000000200c037810 */ /* 0x000fe20007f1e0ff */
        /* <DEDUP_REMOVED lines=11> */
[----:B------:R-:W-:Y:S01]  /*9140*/  LOP3.LUT P4, RZ, R21, 0x40, RZ, 0xc0, !PT ;  /* 0x0000004015ff7812 */ /* 0x000fe2000788c0ff */
[----:B------:R-:W-:Y:S01]  /*9150*/  IMAD R3, R3, UR7, R12 ;  /* 0x0000000703037c24 */ /* 0x000fe2000f8e020c */
[----:B------:R-:W-:Y:S02]  /*9160*/  ULDC.64 UR6, c[0x0][0xa80] ;  /* 0x0002a00000067ab9 */ /* 0x000fe40000000a00 */
[----:B------:R-:W-:Y:S01]  /*9170*/  LEA R10, P3, R8, UR6, 0x1 ;  /* 0x00000006080a7c11 */ /* 0x000fe2000f8608ff */
[----:B------:R-:W-:-:S05]  /*9180*/  IMAD.IADD R3, R9, 0x1, R3 ;  /* 0x0000000109037824 */ /* 0x000fca00078e0203 */
[----:B------:R-:W-:Y:S02]  /*9190*/  LEA.HI.X R11, R8, UR7, R3, 0x1, P3 ;  /* 0x00000007080b7c11 */ /* 0x000fe400098f0c03 */
[----:B------:R-:W-:-:S03]  /*91a0*/  ISETP.GE.AND P3, PT, R2, UR10, PT ;  /* 0x0000000a02007c0c */ /* 0x000fc6000bf66270 */
[----:B------:R1:W-:Y:S01]  /*91b0*/  @!P0 STG.E.128 desc[UR38][R10.64+0x80], RZ ;  /* 0x000080ff0a008986 */ /* 0x0003e2000c101d26 */
[----:B------:R-:W-:-:S03]  /*91c0*/  LOP3.LUT P0, RZ, R0, 0x80, RZ, 0xc0, !PT ;  /* 0x0000008000ff7812 */ /* 0x000fc6000780c0ff */
[----:B------:R1:W-:Y:S04]  /*91d0*/  @!P1 STG.E.128 desc[UR38][R10.64+0x100], RZ ;  /* 0x000100ff0a009986 */ /* 0x0003e8000c101d26 */
[----:B------:R1:W-:Y:S04]  /*91e0*/  @!P2 STG.E.128 desc[UR38][R10.64+0x180], RZ ;  /* 0x000180ff0a00a986 */ /* 0x0003e8000c101d26 */
[----:B------:R1:W-:Y:S04]  /*91f0*/  @!P6 STG.E.128 desc[UR38][R10.64+0x200], RZ ;  /* 0x000200ff0a00e986 */ /* 0x0003e8000c101d26 */
[----:B------:R1:W-:Y:S04]  /*9200*/  @!P5 STG.E.128 desc[UR38][R10.64+0x280], RZ ;  /* 0x000280ff0a00d986 */ /* 0x0003e8000c101d26 */
[----:B------:R1:W-:Y:S04]  /*9210*/  @P4 STG.E.128 desc[UR38][R10.64+0x300], RZ ;  /* 0x000300ff0a004986 */ /* 0x0003e8000c101d26 */
[----:B------:R1:W-:Y:S04]  /*9220*/  @!P3 STG.E.128 desc[UR38][R10.64], RZ ;  /* 0x000000ff0a00b986 */ /* 0x0003e8000c101d26 */
[----:B------:R1:W-:Y:S02]  /*9230*/  @P0 STG.E.128 desc[UR38][R10.64+0x380], RZ ;  /* 0x000380ff0a000986 */ /* 0x0003e4000c101d26 */
.L_x_293:
[----:B------:R-:W-:Y:S05]  /*9240*/  BSYNC B0 ;  /* 0x0000000000007941 */ /* 0x000fea0003800000 */
.L_x_287:
[----:B------:R-:W-:Y:S02]  /*9250*/  ULDC UR4, c[0x0][0xc14] ;  /* 0x0003050000047ab9 */ /* 0x000fe40000000800 */
[----:B------:R-:W-:-:S13]  /*9260*/  ISETP.GE.AND P0, PT, R7, UR4, PT ;  /* 0x0000000407007c0c */ /* 0x000fda000bf06270 */
[----:B------:R-:W-:Y:S05]  /*9270*/  @!P0 BRA `(.L_x_299) ;  /* 0xffffff7c002c8947 */ /* 0x000fea000383ffff */
[----:B------:R-:W-:Y:S05]  /*9280*/  EXIT ;  /* 0x000000000000794d */ /* 0x000fea0003800000 */
.L_x_254:
[----:B------:R-:W-:-:S08]  /*9290*/  NOP ;  /* 0x0000000000007918 */ /* 0x000fd00000000000 */
[----:B------:R-:W0:-:S00]  /*92a0*/  USETMAXREG.DEALLOC.CTAPOOL 0x18 ;  /* 0x00000018000079c8 */ /* 0x000e0000080e0500 */
[----:B0-----:R-:W-:-:S06]  /*92b0*/  LOP3.LUT R0, R0, 0x3, RZ, 0xc0, !PT ;  /* 0x0000000300007812 */ /* 0x001fcc00078ec0ff */
[----:B------:R-:W0:Y:S02]  /*92c0*/  SHFL.IDX PT, R0, R0, RZ, 0x1f ;  /* 0x00001fff00007589 */ /* 0x000e2400000e0000 */
[----:B0-----:R-:W-:-:S13]  /*92d0*/  ISETP.NE.AND P0, PT, R0, RZ, PT ;  /* 0x000000ff0000720c */ /* 0x001fda0003f05270 */
[----:B------:R-:W-:Y:S05]  /*92e0*/  @P0 EXIT ;  /* 0x000000000000094d */ /* 0x000fea0003800000 */
[----:B------:R-:W0:Y:S01]  /*92f0*/  S2R R2, SR_TID.X ;  /* 0x0000000000027919 */ /* 0x000e220000002100 */
[----:B------:R-:W-:Y:S01]  /*9300*/  LOP3.LUT R4, R4, 0xffffffdf, RZ, 0xc0, !PT ;  /* 0xffffffdf04047812 */ /* 0x000fe200078ec0ff */
[----:B------:R-:W-:Y:S01]  /*9310*/  ULDC UR5, c[0x0][0xc14] ;  /* 0x0003050000057ab9 */ /* 0x000fe20000000800 */
[----:B------:R-:W-:Y:S01]  /*9320*/  IMAD.MOV.U32 R0, RZ, RZ, RZ ;  /* 0x000000ffff007224 */ /* 0x000fe200078e00ff */
[----:B------:R-:W1:Y:S01]  /*9330*/  S2UR UR6, SR_CTAID.X ;  /* 0x00000000000679c3 */ /* 0x000e620000002500 */
[----:B------:R-:W-:Y:S01]  /*9340*/  ULDC UR4, c[0x0][0xc10] ;  /* 0x0003040000047ab9 */ /* 0x000fe20000000800 */
[----:B0-----:R-:W-:-:S04]  /*9350*/  LOP3.LUT R8, R2, 0x1f, RZ, 0xc0, !PT ;  /* 0x0000001f02087812 */ /* 0x001fc800078ec0ff */
[----:B------:R-:W-:-:S13]  /*9360*/  ISETP.NE.AND P0, PT, R8, 0x1f, PT ;  /* 0x0000001f0800780c */ /* 0x000fda0003f05270 */
[----:B------:R-:W-:Y:S02]  /*9370*/  @P0 LOP3.LUT R4, R4, 0x20, RZ, 0xfc, !PT ;  /* 0x0000002004040812 */ /* 0x000fe400078efcff */
[----:B------:R-:W-:-:S13]  /*9380*/  ISETP.GE.OR P0, PT, R8, UR5, !P0 ;  /* 0x0000000508007c0c */ /* 0x000fda000c706670 */
[----:B------:R-:W0:Y:S02]  /*9390*/  @!P0 LDC.64 R2, c[0x0][0xc58] ;  /* 0x00031600ff028b82 */ /* 0x000e240000000a00 */
[----:B0-----:R-:W-:-:S05]  /*93a0*/  @!P0 IMAD.WIDE.U32 R2, R8, 0x4, R2 ;  /* 0x0000000408028825 */ /* 0x001fca00078e0002 */
[----:B------:R-:W2:Y:S01]  /*93b0*/  @!P0 LDG.E R0, desc[UR38][R2.64] ;  /* 0x0000002602008981 */ /* 0x000ea2000c1e1900 */
[C---:B------:R-:W-:Y:S01]  /*93c0*/  ISETP.NE.AND P1, PT, R8.reuse, RZ, PT ;  /* 0x000000ff0800720c */ /* 0x040fe20003f25270 */
[----:B------:R-:W-:Y:S01]  /*93d0*/  IMAD.MOV.U32 R16, RZ, RZ, RZ ;  /* 0x000000ffff107224 */ /* 0x000fe200078e00ff */
[----:B------:R-:W-:Y:S01]  /*93e0*/  ISETP.GE.U32.AND P0, PT, R8, 0x2, PT ;  /* 0x000000020800780c */ /* 0x000fe20003f06070 */
[----:B------:R-:W-:Y:S01]  /*93f0*/  IMAD.MOV.U32 R19, RZ, RZ, RZ ;  /* 0x000000ffff137224 */ /* 0x000fe200078e00ff */
[----:B------:R-:W-:-:S09]  /*9400*/  LOP3.LUT R4, R4, 0xfffffffe, RZ, 0xc0, !PT ;  /* 0xfffffffe04047812 */ /* 0x000fd200078ec0ff */
[----:B------:R-:W-:-:S04]  /*9410*/  @P1 LOP3.LUT R4, R4, 0x1, RZ, 0xfc, !PT ;  /* 0x0000000104041812 */ /* 0x000fc800078efcff */
[----:B------:R-:W-:-:S04]  /*9420*/  LOP3.LUT R4, R4, 0xffffffef, RZ, 0xc0, !PT ;  /* 0xffffffef04047812 */ /* 0x000fc800078ec0ff */
[----:B------:R-:W-:-:S04]  /*9430*/  @P0 LOP3.LUT R4, R4, 0x10, RZ, 0xfc, !PT ;  /* 0x0000001004040812 */ /* 0x000fc800078efcff */
[----:B------:R-:W-:Y:S01]  /*9440*/  LOP3.LUT R4, R4, 0xfffffff7, RZ, 0xc0, !PT ;  /* 0xfffffff704047812 */ /* 0x000fe200078ec0ff */
[----:B--2---:R-:W0:Y:S02]  /*9450*/  SHFL.UP PT, R5, R0, 0x1, RZ ;  /* 0x0420000000057989 */ /* 0x004e2400000e00ff */
[----:B0-----:R-:W-:-:S05]  /*9460*/  SEL R5, R5, RZ, P1 ;  /* 0x000000ff05057207 */ /* 0x001fca0000800000 */
[----:B------:R-:W-:-:S05]  /*9470*/  IMAD.IADD R5, R0, 0x1, R5 ;  /* 0x0000000100057824 */ /* 0x000fca00078e0205 */
[----:B------:R-:W0:Y:S02]  /*9480*/  SHFL.UP PT, R6, R5, 0x2, RZ ;  /* 0x0440000005067989 */ /* 0x000e2400000e00ff */
[----:B0-----:R-:W-:Y:S02]  /*9490*/  SEL R6, R6, RZ, P0 ;  /* 0x000000ff06067207 */ /* 0x001fe40000000000 */
[----:B------:R-:W-:-:S03]  /*94a0*/  ISETP.GE.U32.AND P0, PT, R8, 0x4, PT ;  /* 0x000000040800780c */ /* 0x000fc60003f06070 */
[----:B------:R-:W-:-:S05]  /*94b0*/  IMAD.IADD R6, R5, 0x1, R6 ;  /* 0x0000000105067824 */ /* 0x000fca00078e0206 */
[----:B------:R-:W0:Y:S05]  /*94c0*/  SHFL.UP PT, R7, R6, 0x4, RZ ;  /* 0x0480000006077989 */ /* 0x000e2a00000e00ff */
[----:B------:R-:W-:-:S04]  /*94d0*/  @P0 LOP3.LUT R4, R4, 0x8, RZ, 0xfc, !PT ;  /* 0x0000000804040812 */ /* 0x000fc800078efcff */
[----:B------:R-:W-:Y:S02]  /*94e0*/  LOP3.LUT R4, R4, 0xfffffffb, RZ, 0xc0, !PT ;  /* 0xfffffffb04047812 */ /* 0x000fe400078ec0ff */
[----:B0-----:R-:W-:Y:S02]  /*94f0*/  SEL R7, R7, RZ, P0 ;  /* 0x000000ff07077207 */ /* 0x001fe40000000000 */
[----:B------:R-:W-:-:S03]  /*9500*/  ISETP.GE.U32.AND P0, PT, R8, 0x8, PT ;  /* 0x000000080800780c */ /* 0x000fc60003f06070 */
[----:B------:R-:W-:-:S05]  /*9510*/  IMAD.IADD R7, R6, 0x1, R7 ;  /* 0x0000000106077824 */ /* 0x000fca00078e0207 */
[----:B------:R-:W0:Y:S05]  /*9520*/  SHFL.UP PT, R2, R7, 0x8, RZ ;  /* 0x0500000007027989 */ /* 0x000e2a00000e00ff */
[----:B------:R-:W-:-:S04]  /*9530*/  @P0 LOP3.LUT R4, R4, 0x4, RZ, 0xfc, !PT ;  /* 0x0000000404040812 */ /* 0x000fc800078efcff */
[----:B------:R-:W-:Y:S02]  /*9540*/  LOP3.LUT R4, R4, 0xfffffffd, RZ, 0xc0, !PT ;  /* 0xfffffffd04047812 */ /* 0x000fe400078ec0ff */
[----:B0-----:R-:W-:Y:S02]  /*9550*/  SEL R2, R2, RZ, P0 ;  /* 0x000000ff02027207 */ /* 0x001fe40000000000 */
[----:B------:R-:W-:Y:S02]  /*9560*/  ISETP.GE.U32.AND P0, PT, R8, 0x10, PT ;  /* 0x000000100800780c */ /* 0x000fe40003f06070 */
[----:B------:R-:W-:-:S05]  /*9570*/  IADD3 R3, R7, R2, RZ ;  /* 0x0000000207037210 */ /* 0x000fca0007ffe0ff */
[----:B------:R-:W0:Y:S06]  /*9580*/  SHFL.UP PT, R2, R3, 0x10, RZ ;  /* 0x0600000003027989 */ /* 0x000e2c00000e00ff */
[----:B------:R-:W-:Y:S02]  /*9590*/  @P0 LOP3.LUT R4, R4, 0x2, RZ, 0xfc, !PT ;  /* 0x0000000204040812 */ /* 0x000fe400078efcff */
[----:B0-----:R-:W-:-:S05]  /*95a0*/  SEL R2, R2, RZ, P0 ;  /* 0x000000ff02027207 */ /* 0x001fca0000000000 */
[----:B------:R-:W-:-:S05]  /*95b0*/  IMAD.IADD R2, R3, 0x1, R2 ;  /* 0x0000000103027824 */ /* 0x000fca00078e0202 */
[----:B------:R-:W0:Y:S02]  /*95c0*/  SHFL.IDX PT, R5, R2, 0x1f, 0x1f ;  /* 0x03e01f0002057f89 */ /* 0x000e2400000e0000 */
[----:B0-----:R-:W-:-:S04]  /*95d0*/  IMAD R5, R5, UR4, RZ ;  /* 0x0000000405057c24 */ /* 0x001fc8000f8e02ff */
[----:B------:R-:W-:Y:S01]  /*95e0*/  IMAD.MOV.U32 R6, RZ, RZ, R5 ;  /* 0x000000ffff067224 */ /* 0x000fe200078e0005 */
[----:B-1----:R-:W-:-:S13]  /*95f0*/  ISETP.GT.AND P0, PT, R5, UR6, PT ;  /* 0x0000000605007c0c */ /* 0x002fda000bf04270 */
[----:B------:R-:W-:Y:S05]  /*9600*/  @P0 BRA `(.L_x_300) ;  /* 0x0000000000c00947 */ /* 0x000fea0003800000 */
[----:B------:R-:W-:Y:S01]  /*9610*/  IMAD.MOV.U32 R5, RZ, RZ, R6 ;  /* 0x000000ffff057224 */ /* 0x000fe200078e0006 */
[----:B------:R-:W-:Y:S01]  /*9620*/  MOV R19, RZ ;  /* 0x000000ff00137202 */ /* 0x000fe20000000f00 */
[----:B------:R-:W-:Y:S01]  /*9630*/  ULDC UR5, c[0x0][0xc14] ;  /* 0x0003050000057ab9 */ /* 0x000fe20000000800 */
[----:B------:R-:W-:Y:S01]  /*9640*/  ULDC UR7, c[0x0][0xc14] ;  /* 0x0003050000077ab9 */ /* 0x000fe20000000800 */
[----:B------:R-:W-:-:S05]  /*9650*/  ULDC UR4, c[0x0][0xc10] ;  /* 0x0003040000047ab9 */ /* 0x000fca0000000800 */
.L_x_304:
[----:B------:R-:W-:Y:S02]  /*9660*/  VIADD R0, R19, 0x1f ;  /* 0x0000001f13007836 */ /* 0x000fe40000000000 */
[----:B------:R-:W-:-:S03]  /*9670*/  IMAD.U32 R19, RZ, RZ, UR7 ;  /* 0x00000007ff137e24 */ /* 0x000fc6000f8e00ff */
[----:B------:R-:W-:-:S13]  /*9680*/  ISETP.GE.AND P0, PT, R0, UR5, PT ;  /* 0x0000000500007c0c */ /* 0x000fda000bf06270 */
[----:B------:R-:W-:Y:S05]  /*9690*/  @P0 BRA `(.L_x_301) ;  /* 0x0000000400400947 */ /* 0x000fea0003800000 */
[----:B------:R-:W0:Y:S01]  /*96a0*/  S2R R2, SR_TID.X ;  /* 0x0000000000027919 */ /* 0x000e220000002100 */
[----:B------:R-:W-:Y:S01]  /*96b0*/  IMAD.MOV.U32 R19, RZ, RZ, R0 ;  /* 0x000000ffff137224 */ /* 0x000fe200078e0000 */
[----:B------:R-:W-:Y:S01]  /*96c0*/  BSSY B0, `(.L_x_302) ;  /* 0x000000a000007945 */ /* 0x000fe20003800000 */
[----:B------:R-:W-:Y:S01]  /*96d0*/  IMAD.MOV.U32 R0, RZ, RZ, RZ ;  /* 0x000000ffff007224 */ /* 0x000fe200078e00ff */
[----:B0-----:R-:W-:-:S04]  /*96e0*/  LOP3.LUT R8, R2, 0x1f, RZ, 0xc0, !PT ;  /* 0x0000001f02087812 */ /* 0x001fc800078ec0ff */
[C---:B------:R-:W-:Y:S01]  /*96f0*/  ISETP.NE.AND P1, PT, R8.reuse, 0x1f, PT ;  /* 0x0000001f0800780c */ /* 0x040fe20003f25270 */
[----:B------:R-:W-:-:S05]  /*9700*/  IMAD.IADD R7, R8, 0x1, R19 ;  /* 0x0000000108077824 */ /* 0x000fca00078e0213 */
[----:B------:R-:W-:-:S13]  /*9710*/  ISETP.GE.OR P0, PT, R7, UR5, !P1 ;  /* 0x0000000507007c0c */ /* 0x000fda000cf06670 */
[----:B------:R-:W-:Y:S05]  /*9720*/  @P0 BRA `(.L_x_303) ;  /* 0x00000000000c0947 */ /* 0x000fea0003800000 */
[----:B------:R-:W0:Y:S02]  /*9730*/  LDC.64 R2, c[0x0][0xc58] ;  /* 0x00031600ff027b82 */ /* 0x000e240000000a00 */
[----:B0-----:R-:W-:-:S05]  /*9740*/  IMAD.WIDE R2, R7, 0x4, R2 ;  /* 0x0000000407027825 */ /* 0x001fca00078e0202 */
[----:B------:R0:W5:Y:S02]  /*9750*/  LDG.E R0, desc[UR38][R2.64] ;  /* 0x0000002602007981 */ /* 0x000164000c1e1900 */
.L_x_303:
[----:B------:R-:W-:Y:S05]  /*9760*/  BSYNC B0 ;  /* 0x0000000000007941 */ /* 0x000fea0003800000 */
.L_x_302:
[----:B0----5:R-:W0:Y:S01]  /*9770*/  SHFL.UP PT, R2, R0, 0x1, RZ ;  /* 0x0420000000027989 */ /* 0x021e2200000e00ff */
[C---:B------:R-:W-:Y:S02]  /*9780*/  ISETP.NE.AND P0, PT, R8.reuse, RZ, PT ;  /* 0x000000ff0800720c */ /* 0x040fe40003f05270 */
[----:B------:R-:W-:Y:S02]  /*9790*/  ISETP.GE.U32.AND P1, PT, R8, 0x2, PT ;  /* 0x000000020800780c */ /* 0x000fe40003f26070 */
[----:B0-----:R-:W-:Y:S02]  /*97a0*/  SEL R3, R2, RZ, P0 ;  /* 0x000000ff02037207 */ /* 0x001fe40000000000 */
[----:B------:R-:W-:Y:S02]  /*97b0*/  ISETP.GE.U32.AND P0, PT, R8, 0x4, PT ;  /* 0x000000040800780c */ /* 0x000fe40003f06070 */
[----:B------:R-:W-:-:S05]  /*97c0*/  IADD3 R3, R0, R3, RZ ;  /* 0x0000000300037210 */ /* 0x000fca0007ffe0ff */
[----:B------:R-:W0:Y:S02]  /*97d0*/  SHFL.UP PT, R2, R3, 0x2, RZ ;  /* 0x0440000003027989 */ /* 0x000e2400000e00ff */
[----:B0-----:R-:W-:Y:S02]  /*97e0*/  SEL R2, R2, RZ, P1 ;  /* 0x000000ff02027207 */ /* 0x001fe40000800000 */
[----:B------:R-:W-:-:S03]  /*97f0*/  ISETP.GE.U32.AND P1, PT, R8, 0x8, PT ;  /* 0x000000080800780c */ /* 0x000fc60003f26070 */
[----:B------:R-:W-:-:S05]  /*9800*/  IMAD.IADD R2, R3, 0x1, R2 ;  /* 0x0000000103027824 */ /* 0x000fca00078e0202 */
[----:B------:R-:W0:Y:S02]  /*9810*/  SHFL.UP PT, R6, R2, 0x4, RZ ;  /* 0x0480000002067989 */ /* 0x000e2400000e00ff */
[----:B0-----:R-:W-:Y:S02]  /*9820*/  SEL R7, R6, RZ, P0 ;  /* 0x000000ff06077207 */ /* 0x001fe40000000000 */
[----:B------:R-:W-:-:S03]  /*9830*/  ISETP.GE.U32.AND P0, PT, R8, 0x10, PT ;  /* 0x000000100800780c */ /* 0x000fc60003f06070 */
[----:B------:R-:W-:-:S05]  /*9840*/  IMAD.IADD R7, R2, 0x1, R7 ;  /* 0x0000000102077824 */ /* 0x000fca00078e0207 */
[----:B------:R-:W0:Y:S02]  /*9850*/  SHFL.UP PT, R6, R7, 0x8, RZ ;  /* 0x0500000007067989 */ /* 0x000e2400000e00ff */
[----:B0-----:R-:W-:-:S05]  /*9860*/  SEL R6, R6, RZ, P1 ;  /* 0x000000ff06067207 */ /* 0x001fca0000800000 */
[----:B------:R-:W-:-:S05]  /*9870*/  IMAD.IADD R6, R7, 0x1, R6 ;  /* 0x0000000107067824 */ /* 0x000fca00078e0206 */
[----:B------:R-:W0:Y:S02]  /*9880*/  SHFL.UP PT, R8, R6, 0x10, RZ ;  /* 0x0600000006087989 */ /* 0x000e2400000e00ff */
[----:B0-----:R-:W-:-:S05]  /*9890*/  SEL R9, R8, RZ, P0 ;  /* 0x000000ff08097207 */ /* 0x001fca0000000000 */
[----:B------:R-:W-:-:S05]  /*98a0*/  IMAD.IADD R9, R6, 0x1, R9 ;  /* 0x0000000106097824 */ /* 0x000fca00078e0209 */
[----:B------:R-:W0:Y:S02]  /*98b0*/  SHFL.IDX PT, R3, R9, 0x1f, 0x1f ;  /* 0x03e01f0009037f89 */ /* 0x000e2400000e0000 */
[----:B0-----:R-:W-:-:S04]  /*98c0*/  IMAD R6, R3, UR4, RZ ;  /* 0x0000000403067c24 */ /* 0x001fc8000f8e02ff */
[----:B------:R-:W-:-:S05]  /*98d0*/  IMAD.IADD R5, R6, 0x1, R5 ;  /* 0x0000000106057824 */ /* 0x000fca00078e0205 */
[----:B------:R-:W-:-:S13]  /*98e0*/  ISETP.GT.AND P0, PT, R5, UR6, PT ;  /* 0x0000000605007c0c */ /* 0x000fda000bf04270 */
[----:B------:R-:W-:Y:S05]  /*98f0*/  @!P0 BRA `(.L_x_304) ;  /* 0xfffffffc00588947 */ /* 0x000fea000383ffff */
[----:B------:R-:W-:-:S07]  /*9900*/  MOV R2, R9 ;  /* 0x0000000900027202 */ /* 0x000fce0000000f00 */
.L_x_300:
[----:B------:R-:W-:-:S04]  /*9910*/  IMAD.IADD R7, R5, 0x1, -R6 ;  /* 0x0000000105077824 */ /* 0x000fc800078e0a06 */
[----:B------:R-:W-:-:S05]  /*9920*/  IMAD R3, R2, UR4, R7 ;  /* 0x0000000402037c24 */ /* 0x000fca000f8e0207 */
[----:B------:R-:W-:-:S13]  /*9930*/  ISETP.GT.AND P0, PT, R3, UR6, PT ;  /* 0x0000000603007c0c */ /* 0x000fda000bf04270 */
[----:B------:R-:W-:-:S04]  /*9940*/  VOTE.ANY R8, PT, !P0 ;  /* 0x0000000000087806 */ /* 0x000fc800040e0100 */
[----:B------:R-:W0:Y:S01]  /*9950*/  POPC R5, R8 ;  /* 0x0000000800057309 */ /* 0x000e220000000000 */
[----:B------:R-:W-:Y:S01]  /*9960*/  ISETP.NE.AND P0, PT, R8, RZ, PT ;  /* 0x000000ff0800720c */ /* 0x000fe20003f05270 */
[----:B0-----:R-:W0:Y:S02]  /*9970*/  SHFL.IDX PT, R0, R0, R5, 0x1f ;  /* 0x00001f0500007589 */ /* 0x001e2400000e0000 */
[----:B0-----:R-:W-:-:S04]  /*9980*/  IABS R6, R0 ;  /* 0x0000000000067213 */ /* 0x001fc80000000000 */
[----:B------:R-:W0:Y:S08]  /*9990*/  I2F.RP R9, R6 ;  /* 0x0000000600097306 */ /* 0x000e300000209400 */
[----:B0-----:R-:W0:Y:S02]  /*99a0*/  MUFU.RCP R9, R9 ;  /* 0x0000000900097308 */ /* 0x001e240000001000 */
[----:B0-----:R-:W-:-:S06]  /*99b0*/  VIADD R3, R9, 0xffffffe ;  /* 0x0ffffffe09037836 */ /* 0x001fcc0000000000 */
[----:B------:R-:W0:Y:S02]  /*99c0*/  F2I.FTZ.U32.TRUNC.NTZ R3, R3 ;  /* 0x0000000300037305 */ /* 0x000e24000021f000 */
[----:B0-----:R-:W-:Y:S01]  /*99d0*/  IMAD.MOV R11, RZ, RZ, -R3 ;  /* 0x000000ffff0b7224 */ /* 0x001fe200078e0a03 */
[----:B------:R-:W-:Y:S06]  /*99e0*/  @!P0 BRA `(.L_x_305) ;  /* 0x0000000000088947 */ /* 0x000fec0003800000 */
[----:B------:R-:W-:-:S05]  /*99f0*/  VIADD R9, R5, 0xffffffff ;  /* 0xffffffff05097836 */ /* 0x000fca0000000000 */
[----:B------:R0:W1:Y:S02]  /*9a00*/  SHFL.IDX PT, R16, R2, R9, 0x1f ;  /* 0x00001f0902107589 */ /* 0x00006400000e0000 */
.L_x_305:
[----:B-1----:R-:W-:Y:S01]  /*9a10*/  IMAD R16, R16, UR4, R7 ;  /* 0x0000000410107c24 */ /* 0x002fe2000f8e0207 */
[----:B------:R-:W-:Y:S01]  /*9a20*/  IADD3 R19, R5, R19, RZ ;  /* 0x0000001305137210 */ /* 0x000fe20007ffe0ff */
[----:B------:R-:W-:Y:S02]  /*9a30*/  IMAD R7, R11, R6, RZ ;  /* 0x000000060b077224 */ /* 0x000fe400078e02ff */
[----:B0-----:R-:W-:Y:S01]  /*9a40*/  IMAD.MOV.U32 R2, RZ, RZ, RZ ;  /* 0x000000ffff027224 */ /* 0x001fe200078e00ff */
[----:B------:R-:W-:-:S03]  /*9a50*/  IADD3 R9, -R16, UR6, RZ ;  /* 0x0000000610097c10 */ /* 0x000fc6000fffe1ff */
[----:B------:R-:W-:Y:S01]  /*9a60*/  IMAD.HI.U32 R2, R3, R7, R2 ;  /* 0x0000000703027227 */ /* 0x000fe200078e0002 */
[----:B------:R-:W-:Y:S02]  /*9a70*/  IABS R7, R0 ;  /* 0x0000000000077213 */ /* 0x000fe40000000000 */
[----:B------:R-:W-:Y:S02]  /*9a80*/  IABS R3, R9 ;  /* 0x0000000900037213 */ /* 0x000fe40000000000 */
[----:B------:R-:W-:-:S03]  /*9a90*/  IADD3 R7, RZ, -R7, RZ ;  /* 0x80000007ff077210 */ /* 0x000fc60007ffe0ff */
[----:B------:R-:W-:-:S04]  /*9aa0*/  IMAD.HI.U32 R2, R2, R3, RZ ;  /* 0x0000000302027227 */ /* 0x000fc800078e00ff */
[----:B------:R-:W-:-:S05]  /*9ab0*/  IMAD R3, R2, R7, R3 ;  /* 0x0000000702037224 */ /* 0x000fca00078e0203 */
[----:B------:R-:W-:-:S13]  /*9ac0*/  ISETP.GT.U32.AND P0, PT, R6, R3, PT ;  /* 0x000000030600720c */ /* 0x000fda0003f04070 */
[----:B------:R-:W-:Y:S02]  /*9ad0*/  @!P0 IMAD.IADD R3, R3, 0x1, -R6 ;  /* 0x0000000103038824 */ /* 0x000fe400078e0a06 */
[----:B------:R-:W-:-:S03]  /*9ae0*/  @!P0 VIADD R2, R2, 0x1 ;  /* 0x0000000102028836 */ /* 0x000fc60000000000 */
[----:B------:R-:W-:Y:S02]  /*9af0*/  ISETP.GE.U32.AND P0, PT, R3, R6, PT ;  /* 0x000000060300720c */ /* 0x000fe40003f06070 */
[----:B------:R-:W-:-:S11]  /*9b00*/  LOP3.LUT R3, R9, R0, RZ, 0x3c, !PT ;  /* 0x0000000009037212 */ /* 0x000fd600078e3cff */
[----:B------:R-:W-:Y:S01]  /*9b10*/  @P0 VIADD R2, R2, 0x1 ;  /* 0x0000000102020836 */ /* 0x000fe20000000000 */
[----:B------:R-:W-:-:S13]  /*9b20*/  ISETP.GE.AND P0, PT, R3, RZ, PT ;  /* 0x000000ff0300720c */ /* 0x000fda0003f06270 */
[----:B------:R-:W-:Y:S01]  /*9b30*/  @!P0 IMAD.MOV R2, RZ, RZ, -R2 ;  /* 0x000000ffff028224 */ /* 0x000fe200078e0a02 */
[----:B------:R-:W-:-:S13]  /*9b40*/  ISETP.NE.AND P0, PT, R0, RZ, PT ;  /* 0x000000ff0000720c */ /* 0x000fda0003f05270 */
[----:B------:R-:W-:-:S05]  /*9b50*/  @!P0 LOP3.LUT R2, RZ, R0, RZ, 0x33, !PT ;  /* 0x00000000ff028212 */ /* 0x000fca00078e33ff */
[--C-:B------:R-:W-:Y:S02]  /*9b60*/  IMAD.MOV R17, RZ, RZ, -R2.reuse ;  /* 0x000000ffff117224 */ /* 0x100fe400078e0a02 */
[----:B------:R-:W-:Y:S02]  /*9b70*/  IMAD.MOV.U32 R18, RZ, RZ, R2 ;  /* 0x000000ffff127224 */ /* 0x000fe400078e0002 */
[----:B------:R-:W-:Y:S01]  /*9b80*/  IMAD R17, R0, R17, R9 ;  /* 0x0000001100117224 */ /* 0x000fe200078e0209 */
[----:B------:R-:W-:Y:S06]  /*9b90*/  BRA `(.L_x_306) ;  /* 0x00000000000c7947 */ /* 0x000fec0003800000 */
.L_x_301:
[----:B------:R-:W-:Y:S02]  /*9ba0*/  IMAD.MOV.U32 R17, RZ, RZ, RZ ;  /* 0x000000ffff117224 */ /* 0x000fe400078e00ff */
[----:B------:R-:W-:Y:S02]  /*9bb0*/  IMAD.U32 R16, RZ, RZ, UR6 ;  /* 0x00000006ff107e24 */ /* 0x000fe4000f8e00ff */
[----:B------:R-:W-:-:S07]  /*9bc0*/  IMAD.MOV.U32 R18, RZ, RZ, RZ ;  /* 0x000000ffff127224 */ /* 0x000fce00078e00ff */
.L_x_306:
[----:B------:R-:W0:Y:S01]  /*9bd0*/  S2R R0, SR_TID.X ;  /* 0x0000000000007919 */ /* 0x000e220000002100 */
[----:B------:R-:W-:Y:S01]  /*9be0*/  STL [R1+0x24], RZ ;  /* 0x000024ff01007387 */ /* 0x000fe20000100800 */
[----:B0-----:R-:W-:-:S04]  /*9bf0*/  LOP3.LUT R0, R0, 0x1f, RZ, 0xc0, !PT ;  /* 0x0000001f00007812 */ /* 0x001fc800078ec0ff */
[----:B------:R-:W-:-:S13]  /*9c00*/  ISETP.NE.AND P0, PT, R0, RZ, PT ;  /* 0x000000ff0000720c */ /* 0x000fda0003f05270 */
[----:B------:R-:W0:Y:S01]  /*9c10*/  @!P0 S2R R3, SR_CgaCtaId ;  /* 0x0000000000038919 */ /* 0x000e220000008800 */
[----:B------:R-:W-:-:S04]  /*9c20*/  @!P0 MOV R0, 0x400 ;  /* 0x0000040000008802 */ /* 0x000fc80000000f00 */
[----:B0-----:R-:W-:-:S05]  /*9c30*/  @!P0 LEA R0, R3, R0, 0x18 ;  /* 0x0000000003008211 */ /* 0x001fca00078ec0ff */
[----:B------:R0:W-:Y:S01]  /*9c40*/  @!P0 STS.128 [R0+0x28cd0], R16 ;  /* 0x028cd01000008388 */ /* 0x0001e20000000c00 */
[----:B------:R-:W-:Y:S06]  /*9c50*/  BAR.ARV 0x5, 0x120 ;  /* 0x0144800000007b1d */ /* 0x000fec0000002000 */
[----:B------:R-:W-:Y:S01]  /*9c60*/  ISETP.GE.AND P0, PT, R19, UR5, PT ;  /* 0x0000000513007c0c */ /* 0x000fe2000bf06270 */
[----:B0-----:R-:W-:-:S05]  /*9c70*/  IMAD.MOV.U32 R0, RZ, RZ, 0x1 ;  /* 0x00000001ff007424 */ /* 0x001fca00078e00ff */
[----:B------:R0:W-:Y:S04]  /*9c80*/  STL [R1+0x4], R0 ;  /* 0x0000040001007387 */ /* 0x0001e80000100800 */
[----:B------:R0:W-:Y:S03]  /*9c90*/  STL [R1], RZ ;  /* 0x000000ff01007387 */ /* 0x0001e60000100800 */
[----:B------:R-:W-:Y:S05]  /*9ca0*/  @P0 BRA `(.L_x_307) ;  /* 0x0000003c00780947 */ /* 0x000fea0003800000 */
[----:B0-----:R-:W-:Y:S01]  /*9cb0*/  MOV R0, 0x1 ;  /* 0x0000000100007802 */ /* 0x001fe20000000f00 */
[----:B------:R0:W-:Y:S01]  /*9cc0*/  STL [R1], RZ ;  /* 0x000000ff01007387 */ /* 0x0001e20000100800 */
[----:B------:R-:W-:Y:S01]  /*9cd0*/  ULDC UR37, c[0x0][0xc] ;  /* 0x0000030000257ab9 */ /* 0x000fe20000000800 */
[----:B------:R-:W-:Y:S02]  /*9ce0*/  ULDC.64 UR40, c[0x0][0x198] ;  /* 0x0000660000287ab9 */ /* 0x000fe40000000a00 */
[----:B------:R0:W-:Y:S04]  /*9cf0*/  STL [R1+0x4], R0 ;  /* 0x0000040001007387 */ /* 0x0001e80000100800 */
[----:B------:R0:W-:Y:S02]  /*9d00*/  STL [R1+0x24], RZ ;  /* 0x000024ff01007387 */ /* 0x0001e40000100800 */
.L_x_370:
[----:B-12---:R-:W1:Y:S02]  /*9d10*/  LDC.64 R2, c[0x0][0xc60] ;  /* 0x00031800ff027b82 */ /* 0x006e640000000a00 */
[----:B-1----:R-:W-:-:S05]  /*9d20*/  IMAD.WIDE R2, R19, 0x4, R2 ;  /* 0x0000000413027825 */ /* 0x002fca00078e0202 */
[----:B------:R-:W2:Y:S01]  /*9d30*/  LDG.E R5, desc[UR38][R2.64] ;  /* 0x0000002602057981 */ /* 0x000ea2000c1e1900 */
[----:B------:R-:W-:Y:S05]  /*9d40*/  YIELD ;  /* 0x0000000000007946 */ /* 0x000fea0003800000 */
[----:B------:R-:W-:Y:S01]  /*9d50*/  ULDC.64 UR4, c[0x0][0xa28] ;  /* 0x00028a0000047ab9 */ /* 0x000fe20000000a00 */
[----:B0-----:R-:W-:Y:S01]  /*9d60*/  IMAD.MOV.U32 R0, RZ, RZ, RZ ;  /* 0x000000ffff007224 */ /* 0x001fe200078e00ff */
[----:B------:R-:W-:-:S04]  /*9d70*/  ISETP.NE.U32.AND P0, PT, RZ, UR4, PT ;  /* 0x00000004ff007c0c */ /* 0x000fc8000bf05070 */
[----:B------:R-:W-:Y:S01]  /*9d80*/  ISETP.NE.AND.EX P0, PT, RZ, UR5, PT, P0 ;  /* 0x00000005ff007c0c */ /* 0x000fe2000bf05300 */
[----:B------:R-:W-:Y:S01]  /*9d90*/  IMAD.MOV.U32 R6, RZ, RZ, RZ ;  /* 0x000000ffff067224 */ /* 0x000fe200078e00ff */
[----:B--2---:R-:W-:Y:S01]  /*9da0*/  SHF.R.S32.HI R4, RZ, 0x1f, R5 ;  /* 0x0000001fff047819 */ /* 0x004fe20000011405 */
[----:B------:R-:W-:-:S10]  /*9db0*/  IMAD.SHL.U32 R7, R5, 0x4, RZ ;  /* 0x0000000405077824 */ /* 0x000fd400078e00ff */
[C---:B------:R-:W-:Y:S01]  /*9dc0*/  @P0 LEA R2, P1, R5.reuse, UR4, 0x2 ;  /* 0x0000000405020c11 */ /* 0x040fe2000f8210ff */
[----:B------:R-:W-:Y:S03]  /*9dd0*/  STL [R1+0x10], R5 ;  /* 0x0000100501007387 */ /* 0x000fe60000100800 */
[----:B------:R-:W-:Y:S01]  /*9de0*/  @P0 LEA.HI.X R3, R5, UR5, R4, 0x2, P1 ;  /* 0x0000000505030c11 */ /* 0x000fe200088f1404 */
[----:B------:R-:W-:-:S04]  /*9df0*/  ULDC.64 UR4, c[0x0][0xa00] ;  /* 0x0002800000047ab9 */ /* 0x000fc80000000a00 */
[----:B------:R0:W5:Y:S01]  /*9e00*/  @P0 LDG.E R0, desc[UR38][R2.64] ;  /* 0x0000002602000981 */ /* 0x000162000c1e1900 */
[----:B------:R-:W-:-:S04]  /*9e10*/  ISETP.NE.U32.AND P0, PT, RZ, UR4, PT ;  /* 0x00000004ff007c0c */ /* 0x000fc8000bf05070 */
[----:B------:R-:W-:-:S13]  /*9e20*/  ISETP.NE.AND.EX P0, PT, RZ, UR5, PT, P0 ;  /* 0x00000005ff007c0c */ /* 0x000fda000bf05300 */
[----:B0-----:R-:W-:-:S04]  /*9e30*/  @P0 LEA R2, P1, R5, UR4, 0x2 ;  /* 0x0000000405020c11 */ /* 0x001fc8000f8210ff */
[----:B------:R-:W-:Y:S01]  /*9e40*/  @P0 LEA.HI.X R3, R5, UR5, R4, 0x2, P1 ;  /* 0x0000000505030c11 */ /* 0x000fe200088f1404 */
[----:B------:R-:W-:-:S04]  /*9e50*/  ULDC.64 UR4, c[0x0][0xa20] ;  /* 0x0002880000047ab9 */ /* 0x000fc80000000a00 */
[----:B------:R-:W2:Y:S01]  /*9e60*/  @P0 LDG.E R6, desc[UR38][R2.64] ;  /* 0x0000002602060981 */ /* 0x000ea2000c1e1900 */
[----:B------:R-:W-:-:S04]  /*9e70*/  ISETP.NE.U32.AND P0, PT, RZ, UR4, PT ;  /* 0x00000004ff007c0c */ /* 0x000fc8000bf05070 */
[----:B------:R-:W-:Y:S01]  /*9e80*/  ISETP.NE.AND.EX P0, PT, RZ, UR5, PT, P0 ;  /* 0x00000005ff007c0c */ /* 0x000fe2000bf05300 */
[----:B--2---:R0:W-:Y:S04]  /*9e90*/  STL [R1+0x2c], R6 ;  /* 0x00002c0601007387 */ /* 0x0041e80000100800 */
[----:B------:R1:W-:Y:S01]  /*9ea0*/  STL [R1+0x18], R7 ;  /* 0x0000180701007387 */ /* 0x0003e20000100800 */
[----:B0-----:R-:W-:-:S07]  /*9eb0*/  SHF.L.U64.HI R6, R5, 0x2, R4 ;  /* 0x0000000205067819 */ /* 0x001fce0000010204 */
[C---:B------:R-:W-:Y:S01]  /*9ec0*/  @P0 IADD3 R4, P1, R7.reuse, UR4, RZ ;  /* 0x0000000407040c10 */ /* 0x040fe2000ff3e0ff */
[----:B------:R0:W-:Y:S03]  /*9ed0*/  STL [R1+0x1c], R6 ;  /* 0x00001c0601007387 */ /* 0x0001e60000100800 */
[----:B------:R-:W-:Y:S01]  /*9ee0*/  @P0 IADD3.X R5, R6, UR5, RZ, P1, !PT ;  /* 0x0000000506050c10 */ /* 0x000fe20008ffe4ff */
[----:B------:R-:W-:Y:S02]  /*9ef0*/  ULDC.64 UR4, c[0x0][0xa08] ;  /* 0x0002820000047ab9 */ /* 0x000fe40000000a00 */
[----:B------:R-:W-:Y:S01]  /*9f00*/  IADD3 R2, P1, R7, UR4, RZ ;  /* 0x0000000407027c10 */ /* 0x000fe2000ff3e0ff */
[----:B-1----:R-:W-:-:S03]  /*9f10*/  IMAD.MOV.U32 R7, RZ, RZ, RZ ;  /* 0x000000ffff077224 */ /* 0x002fc600078e00ff */
[----:B------:R-:W-:Y:S02]  /*9f20*/  IADD3.X R3, R6, UR5, RZ, P1, !PT ;  /* 0x0000000506037c10 */ /* 0x000fe40008ffe4ff */
[----:B------:R-:W-:-:S04]  /*9f30*/  ISETP.NE.U32.AND P1, PT, RZ, UR4, PT ;  /* 0x00000004ff007c0c */ /* 0x000fc8000bf25070 */
[----:B------:R-:W-:Y:S01]  /*9f40*/  ISETP.NE.AND.EX P1, PT, RZ, UR5, PT, P1 ;  /* 0x00000005ff007c0c */ /* 0x000fe2000bf25310 */
[----:B------:R-:W-:Y:S02]  /*9f50*/  ULDC.64 UR4, c[0x0][0x3f8] ;  /* 0x0000fe0000047ab9 */ /* 0x000fe40000000a00 */
[----:B------:R-:W-:-:S03]  /*9f60*/  UISETP.NE.U32.AND UP0, UPT, UR4, URZ, UPT ;  /* 0x0000003f0400728c */ /* 0x000fc6000bf05070 */
[----:B------:R-:W-:Y:S01]  /*9f70*/  ULDC UR4, c[0x0][0x404] ;  /* 0x0001010000047ab9 */ /* 0x000fe20000000800 */
[----:B------:R-:W-:-:S03]  /*9f80*/  UISETP.NE.AND.EX UP0, UPT, UR5, URZ, UPT, UP0 ;  /* 0x0000003f0500728c */ /* 0x000fc6000bf05300 */
[----:B------:R-:W-:Y:S01]  /*9f90*/  ULDC UR5, c[0x0][0x2e0] ;  /* 0x0000b80000057ab9 */ /* 0x000fe20000000800 */
[----:B------:R-:W-:Y:S02]  /*9fa0*/  USEL UR4, UR4, 0x1, UP0 ;  /* 0x0000000104047887 */ /* 0x000fe40008000000 */
[----:B------:R1:W5:Y:S02]  /*9fb0*/  @P1 LDG.E R7, desc[UR38][R2.64] ;  /* 0x0000002602071981 */ /* 0x000364000c1e1900 */
[----:B------:R-:W-:-:S06]  /*9fc0*/  UIMAD UR4, UR4, UR5, URZ ;  /* 0x00000005040472a4 */ /* 0x000fcc000f8e023f */
[----:B0-----:R-:W-:-:S06]  /*9fd0*/  IMAD.U32 R6, RZ, RZ, UR4 ;  /* 0x00000004ff067e24 */ /* 0x001fcc000f8e00ff */
[----:B------:R1:W5:Y:S01]  /*9fe0*/  @P0 LDG.E R6, desc[UR38][R4.64] ;  /* 0x0000002604060981 */ /* 0x000362000c1e1900 */
[----:B------:R-:W-:Y:S05]  /*9ff0*/  @P0 BRA `(.L_x_308) ;  /* 0x0000000000100947 */ /* 0x000fea0003800000 */
[----:B------:R-:W-:Y:S05]  /*a000*/  @!P1 BRA `(.L_x_308) ;  /* 0x00000000000c9947 */ /* 0x000fea0003800000 */
[----:B-1----:R-:W2:Y:S04]  /*a010*/  LDG.E R5, desc[UR38][R2.64] ;  /* 0x0000002602057981 */ /* 0x002ea8000c1e1900 */
[----:B-----5:R-:W2:Y:S02]  /*a020*/  LDG.E R6, desc[UR38][R2.64+0x4] ;  /* 0x0000042602067981 */ /* 0x020ea4000c1e1900 */
[----:B--2---:R-:W-:-:S07]  /*a030*/  IADD3 R6, -R5, R6, RZ ;  /* 0x0000000605067210 */ /* 0x004fce0007ffe1ff */
.L_x_308:
[--C-:B-1---5:R-:W-:Y:S01]  /*a040*/  IMAD.IADD R2, R6, 0x1, -R0.reuse ;  /* 0x0000000106027824 */ /* 0x122fe200078e0a00 */
[----:B------:R-:W-:Y:S01]  /*a050*/  BSSY B6, `(.L_x_309) ;  /* 0x0000306000067945 */ /* 0x000fe20003800000 */
[----:B------:R-:W-:Y:S02]  /*a060*/  IMAD.IADD R3, R7, 0x1, R0 ;  /* 0x0000000107037824 */ /* 0x000fe400078e0200 */
[C---:B------:R-:W-:Y:S01]  /*a070*/  VIADD R0, R2.reuse, 0x3f ;  /* 0x0000003f02007836 */ /* 0x040fe20000000000 */
[----:B------:R-:W-:Y:S01]  /*a080*/  STL [R1+0x20], R2 ;  /* 0x0000200201007387 */ /* 0x000fe20000100800 */
[----:B------:R-:W-:-:S03]  /*a090*/  ISETP.GT.AND P0, PT, R2, RZ, PT ;  /* 0x000000ff0200720c */ /* 0x000fc60003f04270 */
[----:B------:R0:W-:Y:S02]  /*a0a0*/  STL [R1+0x8], R3 ;  /* 0x0000080301007387 */ /* 0x0001e40000100800 */
[----:B0-----:R-:W-:-:S04]  /*a0b0*/  SHF.R.S32.HI R3, RZ, 0x1f, R0 ;  /* 0x0000001fff037819 */ /* 0x001fc80000011400 */
[----:B------:R-:W-:-:S04]  /*a0c0*/  LEA.HI R3, R3, R0, RZ, 0x6 ;  /* 0x0000000003037211 */ /* 0x000fc800078f30ff */
[----:B------:R-:W-:-:S05]  /*a0d0*/  SHF.R.S32.HI R0, RZ, 0x6, R3 ;  /* 0x00000006ff007819 */ /* 0x000fca0000011403 */
[----:B------:R0:W-:Y:S01]  /*a0e0*/  STL [R1+0x14], R0 ;  /* 0x0000140001007387 */ /* 0x0001e20000100800 */
[----:B------:R-:W-:Y:S05]  /*a0f0*/  @P0 BRA `(.L_x_310) ;  /* 0x0000000000440947 */ /* 0x000fea0003800000 */
[----:B------:R-:W1:Y:S02]  /*a100*/  S2R R2, SR_TID.X ;  /* 0x0000000000027919 */ /* 0x000e640000002100 */
[----:B-1----:R-:W-:-:S04]  /*a110*/  LOP3.LUT R2, R2, 0x1f, RZ, 0xc0, !PT ;  /* 0x0000001f02027812 */ /* 0x002fc800078ec0ff */
[----:B------:R-:W-:-:S13]  /*a120*/  ISETP.NE.AND P1, PT, R2, RZ, PT ;  /* 0x000000ff0200720c */ /* 0x000fda0003f25270 */
[----:B------:R-:W-:Y:S05]  /*a130*/  @P1 BRA `(.L_x_311) ;  /* 0x0000002c00dc1947 */ /* 0x000fea0003800000 */
[----:B------:R-:W1:Y:S01]  /*a140*/  S2R R7, SR_LANEID ;  /* 0x0000000000077919 */ /* 0x000e620000000000 */
[----:B------:R-:W-:Y:S01]  /*a150*/  VOTEU.ANY UR4, UPT, PT ;  /* 0x0000000000047886 */ /* 0x000fe200038e0100 */
[----:B------:R-:W2:Y:S01]  /*a160*/  LDC.64 R2, c[0x0][0xc38] ;  /* 0x00030e00ff027b82 */ /* 0x000ea20000000a00 */
[----:B0-----:R-:W1:Y:S08]  /*a170*/  FLO.U32 R0, UR4 ;  /* 0x0000000400007d00 */ /* 0x001e7000080e0000 */
[----:B------:R-:W2:Y:S01]  /*a180*/  POPC R5, UR4 ;  /* 0x0000000400057d09 */ /* 0x000ea20008000000 */
[----:B-1----:R-:W-:-:S13]  /*a190*/  ISETP.EQ.U32.AND P0, PT, R0, R7, PT ;  /* 0x000000070000720c */ /* 0x002fda0003f02070 */
[----:B--2---:R-:W2:Y:S01]  /*a1a0*/  @P0 ATOMG.E.ADD.STRONG.GPU PT, R3, desc[UR38][R2.64], R5 ;  /* 0x00000005020309a8 */ /* 0x004ea200081ee1e6 */
[----:B------:R-:W0:Y:S02]  /*a1b0*/  S2R R4, SR_LTMASK ;  /* 0x0000000000047919 */ /* 0x000e240000003900 */
[----:B0-----:R-:W-:-:S04]  /*a1c0*/  LOP3.LUT R4, R4, UR4, RZ, 0xc0, !PT ;  /* 0x0000000404047c12 */ /* 0x001fc8000f8ec0ff */
[----:B------:R-:W0:Y:S01]  /*a1d0*/  POPC R7, R4 ;  /* 0x0000000400077309 */ /* 0x000e220000000000 */
[----:B--2---:R-:W0:Y:S02]  /*a1e0*/  SHFL.IDX PT, R0, R3, R0, 0x1f ;  /* 0x00001f0003007589 */ /* 0x004e2400000e0000 */
[----:B0-----:R-:W-:Y:S01]  /*a1f0*/  IADD3 R16, R0, UR37, R7 ;  /* 0x0000002500107c10 */ /* 0x001fe2000fffe007 */
[----:B------:R-:W-:Y:S06]  /*a200*/  BRA `(.L_x_311) ;  /* 0x0000002c00a87947 */ /* 0x000fec0003800000 */
.L_x_310:
[----:B------:R-:W1:Y:S01]  /*a210*/  S2R R3, SR_CgaCtaId ;  /* 0x0000000000037919 */ /* 0x000e620000008800 */
[----:B0-----:R-:W-:-:S04]  /*a220*/  MOV R0, 0x400 ;  /* 0x0000040000007802 */ /* 0x001fc80000000f00 */
[----:B-1----:R-:W-:-:S05]  /*a230*/  LEA R2, R3, R0, 0x18 ;  /* 0x0000000003027211 */ /* 0x002fca00078ec0ff */
[----:B------:R0:W-:Y:S01]  /*a240*/  STL [R1+0xc], R2 ;  /* 0x00000c0201007387 */ /* 0x0001e20000100800 */
[----:B------:R-:W-:-:S05]  /*a250*/  VIADD R0, R2, 0x22400 ;  /* 0x0002240002007836 */ /* 0x000fca0000000000 */
[----:B------:R-:W-:-:S13]  /*a260*/  LOP3.LUT P0, RZ, R0, 0x3ff, RZ, 0xc0, !PT ;  /* 0x000003ff00ff7812 */ /* 0x000fda000780c0ff */
[----:B0-----:R-:W-:Y:S05]  /*a270*/  @!P0 BRA `(.L_x_312) ;  /* 0x0000000000408947 */ /* 0x001fea0003800000 */
[----:B------:R-:W-:Y:S01]  /*a280*/  MOV R2, 0x0 ;  /* 0x0000000000027802 */ /* 0x000fe20000000f00 */
[----:B------:R-:W-:Y:S01]  /*a290*/  ULDC.64 UR6, c[0x4][0x88] ;  /* 0x0100220000067ab9 */ /* 0x000fe20000000a00 */
[----:B------:R-:W-:Y:S01]  /*a2a0*/  ULDC.64 UR8, c[0x4][0x90] ;  /* 0x0100240000087ab9 */ /* 0x000fe20000000a00 */
[----:B------:R-:W-:Y:S01]  /*a2b0*/  ULDC.64 UR4, c[0x4][0x8] ;  /* 0x0100020000047ab9 */ /* 0x000fe20000000a00 */
[----:B------:R-:W-:Y:S01]  /*a2c0*/  IMAD.U32 R4, RZ, RZ, UR6 ;  /* 0x00000006ff047e24 */ /* 0x000fe2000f8e00ff */
[----:B------:R-:W-:Y:S01]  /*a2d0*/  MOV R5, UR7 ;  /* 0x0000000700057c02 */ /* 0x000fe20008000f00 */
[----:B------:R-:W0:Y:S01]  /*a2e0*/  LDC.64 R2, c[0x4][R2] ;  /* 0x0100000002027b82 */ /* 0x000e220000000a00 */
[----:B------:R-:W-:Y:S01]  /*a2f0*/  IMAD.U32 R6, RZ, RZ, UR8 ;  /* 0x00000008ff067e24 */ /* 0x000fe2000f8e00ff */
[----:B------:R-:W-:Y:S01]  /*a300*/  MOV R12, 0x1 ;  /* 0x00000001000c7802 */ /* 0x000fe20000000f00 */
[----:B------:R-:W-:Y:S02]  /*a310*/  IMAD.U32 R7, RZ, RZ, UR9 ;  /* 0x00000009ff077e24 */ /* 0x000fe4000f8e00ff */
[----:B------:R-:W-:-:S02]  /*a320*/  IMAD.U32 R10, RZ, RZ, UR4 ;  /* 0x00000004ff0a7e24 */ /* 0x000fc4000f8e00ff */
[----:B------:R-:W-:Y:S02]  /*a330*/  IMAD.U32 R11, RZ, RZ, UR5 ;  /* 0x00000005ff0b7e24 */ /* 0x000fe4000f8e00ff */
[----:B------:R-:W-:Y:S02]  /*a340*/  IMAD.MOV.U32 R8, RZ, RZ, 0x70 ;  /* 0x00000070ff087424 */ /* 0x000fe400078e00ff */
[----:B------:R-:W-:-:S07]  /*a350*/  IMAD.MOV.U32 R13, RZ, RZ, RZ ;  /* 0x000000ffff0d7224 */ /* 0x000fce00078e00ff */
[----:B------:R-:W-:-:S07]  /*a360*/  LEPC R20, `(.L_x_312) ;  /* 0x000000001014794e */ /* 0x000fce0000000000 */
[----:B0-----:R-:W-:Y:S05]  /*a370*/  CALL.ABS.NOINC R2 ;  /* 0x0000000002007343 */ /* 0x001fea0003c00000 */
.L_x_312:
[----:B------:R-:W2:Y:S02]  /*a380*/  LDL R2, [R1+0xc] ;  /* 0x00000c0001027983 */ /* 0x000ea40000100800 */
[----:B--2---:R-:W-:-:S05]  /*a390*/  VIADD R0, R2, 0x400 ;  /* 0x0000040002007836 */ /* 0x004fca0000000000 */
[----:B------:R-:W-:-:S13]  /*a3a0*/  LOP3.LUT P0, RZ, R0, 0x3ff, RZ, 0xc0, !PT ;  /* 0x000003ff00ff7812 */ /* 0x000fda000780c0ff */
[----:B------:R-:W-:Y:S05]  /*a3b0*/  @!P0 BRA `(.L_x_313) ;  /* 0x0000000000808947 */ /* 0x000fea0003800000 */
[----:B------:R-:W-:Y:S01]  /*a3c0*/  MOV R0, 0x0 ;  /* 0x0000000000007802 */ /* 0x000fe20000000f00 */
[----:B------:R-:W-:Y:S01]  /*a3d0*/  ULDC.64 UR6, c[0x4][0x88] ;  /* 0x0100220000067ab9 */ /* 0x000fe20000000a00 */
[----:B------:R-:W-:Y:S01]  /*a3e0*/  ULDC.64 UR8, c[0x4][0x90] ;  /* 0x0100240000087ab9 */ /* 0x000fe20000000a00 */
[----:B------:R-:W-:Y:S01]  /*a3f0*/  ULDC.64 UR4, c[0x4][0x10] ;  /* 0x0100040000047ab9 */ /* 0x000fe20000000a00 */
[----:B------:R0:W1:Y:S01]  /*a400*/  LDC.64 R2, c[0x4][R0] ;  /* 0x0100000000027b82 */ /* 0x0000620000000a00 */
[----:B------:R-:W-:Y:S01]  /*a410*/  IMAD.U32 R4, RZ, RZ, UR6 ;  /* 0x00000006ff047e24 */ /* 0x000fe2000f8e00ff */
[----:B------:R-:W-:Y:S01]  /*a420*/  MOV R7, UR9 ;  /* 0x0000000900077c02 */ /* 0x000fe20008000f00 */
[----:B------:R-:W-:Y:S02]  /*a430*/  IMAD.U32 R5, RZ, RZ, UR7 ;  /* 0x00000007ff057e24 */ /* 0x000fe4000f8e00ff */
        /* <DEDUP_REMOVED lines=8> */
.L_x_314:
[----:B------:R-:W-:Y:S01]  /*a4c0*/  MOV R2, 0x0 ;  /* 0x0000000000027802 */ /* 0x000fe20000000f00 */
[----:B------:R-:W-:Y:S01]  /*a4d0*/  ULDC.64 UR6, c[0x4][0x88] ;  /* 0x0100220000067ab9 */ /* 0x000fe20000000a00 */
[----:B------:R-:W-:Y:S01]  /*a4e0*/  ULDC.64 UR8, c[0x4][0x90] ;  /* 0x0100240000087ab9 */ /* 0x000fe20000000a00 */
[----:B------:R-:W-:Y:S01]  /*a4f0*/  ULDC.64 UR4, c[0x4][0x18] ;  /* 0x0100060000047ab9 */ /* 0x000fe20000000a00 */
[----:B------:R-:W-:Y:S01]  /*a500*/  MOV R4, UR6 ;  /* 0x0000000600047c02 */ /* 0x000fe20008000f00 */
[----:B------:R-:W-:Y:S01]  /*a510*/  IMAD.U32 R5, RZ, RZ, UR7 ;  /* 0x00000007ff057e24 */ /* 0x000fe2000f8e00ff */
        /* <DEDUP_REMOVED lines=10> */
.L_x_313:
[----:B------:R-:W2:Y:S01]  /*a5c0*/  LDL.LU R2, [R1+0x18] ;  /* 0x0000180001027983 */ /* 0x000ea20000300800 */
[----:B------:R-:W-:-:S03]  /*a5d0*/  ULDC.64 UR4, c[0x0][0x9f8] ;  /* 0x00027e0000047ab9 */ /* 0x000fc60000000a00 */
[----:B------:R-:W3:Y:S04]  /*a5e0*/  LDL.LU R0, [R1+0x1c] ;  /* 0x00001c0001007983 */ /* 0x000ee80000300800 */
[----:B------:R-:W4:Y:S04]  /*a5f0*/  LDL.LU R4, [R1+0x2c] ;  /* 0x00002c0001047983 */ /* 0x000f280000300800 */
[----:B------:R-:W4:Y:S01]  /*a600*/  LDL.LU R7, [R1+0x10] ;  /* 0x0000100001077983 */ /* 0x000f220000300800 */
[----:B------:R-:W-:-:S04]  /*a610*/  ISETP.NE.U32.AND P0, PT, RZ, UR4, PT ;  /* 0x00000004ff007c0c */ /* 0x000fc8000bf05070 */
[----:B------:R-:W-:Y:S01]  /*a620*/  ISETP.NE.AND.EX P0, PT, RZ, UR5, PT, P0 ;  /* 0x00000005ff007c0c */ /* 0x000fe2000bf05300 */
[----:B------:R-:W0:Y:S02]  /*a630*/  S2R R8, SR_TID.X ;  /* 0x0000000000087919 */ /* 0x000e240000002100 */
[----:B0-----:R-:W-:-:S04]  /*a640*/  LOP3.LUT R8, R8, 0x1f, RZ, 0xc0, !PT ;  /* 0x0000001f08087812 */ /* 0x001fc800078ec0ff */
[----:B------:R-:W-:-:S13]  /*a650*/  ISETP.NE.AND P6, PT, R8, RZ, PT ;  /* 0x000000ff0800720c */ /* 0x000fda0003fc5270 */
[----:B------:R-:W-:-:S05]  /*a660*/  VOTEU.ALL UP1, P6 ;  /* 0x00000000003f7886 */ /* 0x000fca0003020000 */
[----:B------:R-:W-:-:S04]  /*a670*/  @!UP1 UIADD3 UR8, UP0, UR40, 0x270, URZ ;  /* 0x0000027028089890 */ /* 0x000fc8000ff1e03f */
[----:B------:R-:W-:-:S03]  /*a680*/  @!UP1 UIADD3.X UR9, URZ, UR41, URZ, UP0, !UPT ;  /* 0x000000293f099290 */ /* 0x000fc600087fe43f */
[----:B------:R-:W-:Y:S01]  /*a690*/  VOTEU.ALL UP0, P6 ;  /* 0x00000000003f7886 */ /* 0x000fe20003000000 */
[----:B--2---:R-:W-:-:S04]  /*a6a0*/  @P0 IADD3 R2, P1, R2, UR4, RZ ;  /* 0x0000000402020c10 */ /* 0x004fc8000ff3e0ff */
[----:B---3--:R-:W-:Y:S01]  /*a6b0*/  @P0 IADD3.X R3, R0, UR5, RZ, P1, !PT ;  /* 0x0000000500030c10 */ /* 0x008fe20008ffe4ff */
[----:B------:R-:W-:Y:S01]  /*a6c0*/  ULDC.64 UR4, c[0x0][0xa00] ;  /* 0x0002800000047ab9 */ /* 0x000fe20000000a00 */
[----:B----4-:R-:W-:Y:S02]  /*a6d0*/  IMAD R17, R17, 0x40, R4 ;  /* 0x0000004011117824 */ /* 0x010fe400078e0204 */
[----:B------:R-:W0:Y:S01]  /*a6e0*/  LDC R4, c[0x0][0x428] ;  /* 0x00010a00ff047b82 */ /* 0x000e220000000800 */
[----:B------:R-:W-:-:S06]  /*a6f0*/  IMAD.MOV.U32 R0, RZ, RZ, R7 ;  /* 0x000000ffff007224 */ /* 0x000fcc00078e0007 */
[----:B------:R1:W5:Y:S01]  /*a700*/  @P0 LDG.E R0, desc[UR38][R2.64] ;  /* 0x0000002602000981 */ /* 0x000362000c1e1900 */
[----:B------:R-:W-:Y:S02]  /*a710*/  PLOP3.LUT P1, PT, P6, PT, PT, 0x8, 0x0 ;  /* 0x000000000000781c */ /* 0x000fe4000372e170 */
[----:B0-----:R-:W-:Y:S01]  /*a720*/  ISETP.NE.AND P0, PT, R4, 0x1, PT ;  /* 0x000000010400780c */ /* 0x001fe20003f05270 */
[----:B------:R-:W-:-:S12]  /*a730*/  IMAD.MOV.U32 R4, RZ, RZ, R18 ;  /* 0x000000ffff047224 */ /* 0x000fd800078e0012 */
[----:B------:R-:W0:Y:S08]  /*a740*/  @P0 LDC R5, c[0x0][0x42c] ;  /* 0x00010b00ff050b82 */ /* 0x000e300000000800 */
[----:B------:R-:W2:Y:S01]  /*a750*/  @P0 LDC R6, c[0x0][0x430] ;  /* 0x00010c00ff060b82 */ /* 0x000ea20000000800 */
[----:B0-----:R-:W-:-:S05]  /*a760*/  @P0 IMAD.HI.U32 R5, R18, R5, RZ ;  /* 0x0000000512050227 */ /* 0x001fca00078e00ff */
[----:B--2---:R-:W-:Y:S02]  /*a770*/  @P0 SHF.R.U32.HI R4, RZ, R6, R5 ;  /* 0x00000006ff040219 */ /* 0x004fe40000011605 */
[----:B------:R-:W-:-:S04]  /*a780*/  ISETP.NE.U32.AND P0, PT, RZ, UR4, PT ;  /* 0x00000004ff007c0c */ /* 0x000fc8000bf05070 */
[----:B------:R-:W-:-:S04]  /*a790*/  ISETP.NE.AND.EX P0, PT, RZ, UR5, PT, P0 ;  /* 0x00000005ff007c0c */ /* 0x000fc8000bf05300 */
[----:B-1----:R-:W-:-:S09]  /*a7a0*/  SEL R6, R7, RZ, !P0 ;  /* 0x000000ff07067207 */ /* 0x002fd20004000000 */
.L_x_315:
[----:B------:R-:W-:Y:S02]  /*a7b0*/  PLOP3.LUT P0, PT, P0, P1, PT, 0xa2, 0x0 ;  /* 0x000000000000781c */ /* 0x000fe40000703472 */
[----:B------:R-:W-:Y:S01]  /*a7c0*/  @P1 R2UR P0, UR7, R6 ;  /* 0x00000000060712ca */ /* 0x000fe20000000000 */
[----:B------:R-:W-:-:S07]  /*a7d0*/  UMOV UR4, URZ ;  /* 0x0000003f00047c82 */ /* 0x000fce0008000000 */
[----:B------:R-:W-:Y:S02]  /*a7e0*/  PLOP3.LUT P0, PT, P0, P1, PT, 0xa2, 0x0 ;  /* 0x000000000000781c */ /* 0x000fe40000703472 */
[----:B------:R-:W-:-:S08]  /*a7f0*/  @P1 R2UR.OR P0, UR6, R18 ;  /* 0x00000000120612ca */ /* 0x000fd00000100000 */
[----:B------:R-:W-:Y:S02]  /*a800*/  PLOP3.LUT P0, PT, P0, P1, PT, 0xa2, 0x0 ;  /* 0x000000000000781c */ /* 0x000fe40000703472 */
[----:B------:R-:W-:-:S08]  /*a810*/  @P1 R2UR.OR P0, UR5, R17 ;  /* 0x00000000110512ca */ /* 0x000fd00000100000 */
[----:B------:R-:W-:-:S05]  /*a820*/  @P1 PLOP3.LUT P1, PT, P0, PT, PT, 0x80, 0x0 ;  /* 0x000000000000181c */ /* 0x000fca000072f070 */
[----:B------:R0:W-:Y:S08]  /*a830*/  @!UP0 UTMAPF.L2.4D [UR4], [UR8] ;  /* 0x00000004080085b8 */ /* 0x0001f00008018000 */
[----:B0-----:R-:W-:Y:S05]  /*a840*/  @P1 BRA.U.ANY `(.L_x_315) ;  /* 0xfffffffd00d81947 */ /* 0x001fea000393ffff */
[----:B------:R-:W0:Y:S01]  /*a850*/  LDC.64 R2, c[0x0][0x3f8] ;  /* 0x0000fe00ff027b82 */ /* 0x000e220000000a00 */
[----:B------:R-:W-:Y:S02]  /*a860*/  ULDC.64 UR4, c[0x0][0xa08] ;  /* 0x0002820000047ab9 */ /* 0x000fe40000000a00 */
[----:B0-----:R-:W-:Y:S01]  /*a870*/  LOP3.LUT P0, RZ, R2, UR4, RZ, 0xfc, !PT ;  /* 0x0000000402ff7c12 */ /* 0x001fe2000f80fcff */
[----:B------:R-:W-:-:S03]  /*a880*/  UMOV UR4, 0xffffffff ;  /* 0xffffffff00047882 */ /* 0x000fc60000000000 */
[----:B------:R-:W-:-:S04]  /*a890*/  LOP3.LUT P0, RZ, R3, UR5, RZ, 0xfc, P0 ;  /* 0x0000000503ff7c12 */ /* 0x000fc8000800fcff */
[----:B-----5:R-:W-:Y:S01]  /*a8a0*/  SEL R7, R0, RZ, !P0 ;  /* 0x000000ff00077207 */ /* 0x020fe20004000000 */
[----:B------:R-:W-:Y:S08]  /*a8b0*/  BRA.DIV UR4, `(.L_x_316) ;  /* 0x0000003a04047947 */ /* 0x000ff0000b800000 */
.L_x_387:
[----:B------:R-:W2:Y:S01]  /*a8c0*/  LDL R8, [R1+0x14] ;  /* 0x0000140001087983 */ /* 0x000ea20000100800 */
[----:B------:R-:W-:Y:S01]  /*a8d0*/  UMOV UR4, 0xffffffff ;  /* 0xffffffff00047882 */ /* 0x000fe20000000000 */
[----:B------:R-:W-:Y:S02]  /*a8e0*/  SHF.R.S32.HI R5, RZ, 0x1f, R0 ;  /* 0x0000001fff057819 */ /* 0x000fe40000011400 */
[----:B--2---:R-:W-:Y:S01]  /*a8f0*/  IADD3 R9, R8, -0x1, RZ ;  /* 0xffffffff08097810 */ /* 0x004fe20007ffe0ff */
[----:B------:R-:W-:Y:S06]  /*a900*/  BRA.DIV UR4, `(.L_x_317) ;  /* 0x0000003a04247947 */ /* 0x000fec000b800000 */
[----:B------:R-:W-:-:S13]  /*a910*/  ELECT P6, URZ, PT ;  /* 0x00000000003f782f */ /* 0x000fda00038c0000 */
.L_x_390:
[----:B------:R-:W-:Y:S05]  /*a920*/  @!P6 BRA `(.L_x_318) ;  /* 0x000000040008e947 */ /* 0x000fea0003800000 */
[----:B------:R0:W-:Y:S01]  /*a930*/  STL [R1+0x28], R9 ;  /* 0x0000280901007387 */ /* 0x0001e20000100800 */
[----:B------:R-:W-:-:S04]  /*a940*/  ISETP.NE.U32.AND P0, PT, R2, RZ, PT ;  /* 0x000000ff0200720c */ /* 0x000fc80003f05070 */
[----:B------:R-:W-:-:S13]  /*a950*/  ISETP.NE.AND.EX P0, PT, R3, RZ, PT, P0 ;  /* 0x000000ff0300720c */ /* 0x000fda0003f05300 */
[----:B0-----:R-:W-:Y:S05]  /*a960*/  @!P0 BRA `(.L_x_319) ;  /* 0x00000000004c8947 */ /* 0x001fea0003800000 */
[----:B------:R-:W0:Y:S01]  /*a970*/  LDC R12, c[0x0][0x41c] ;  /* 0x00010700ff0c7b82 */ /* 0x000e220000000800 */
[----:B------:R-:W-:Y:S01]  /*a980*/  IMAD.MOV.U32 R7, RZ, RZ, R9 ;  /* 0x000000ffff077224 */ /* 0x000fe200078e0009 */
[----:B------:R-:W-:Y:S01]  /*a990*/  ULDC.64 UR4, c[0x0][0x408] ;  /* 0x0001020000047ab9 */ /* 0x000fe20000000a00 */
[----:B0-----:R-:W-:-:S13]  /*a9a0*/  ISETP.NE.AND P0, PT, R12, 0x1, PT ;  /* 0x000000010c00780c */ /* 0x001fda0003f05270 */
[----:B------:R-:W0:Y:S02]  /*a9b0*/  @P0 LDC.64 R10, c[0x0][0x420] ;  /* 0x00010800ff0a0b82 */ /* 0x000e240000000a00 */
[----:B0-----:R-:W-:-:S05]  /*a9c0*/  @P0 IMAD.HI.U32 R10, R9, R10, RZ ;  /* 0x0000000a090a0227 */ /* 0x001fca00078e00ff */
[----:B------:R-:W-:-:S05]  /*a9d0*/  @P0 SHF.R.U32.HI R7, RZ, R11, R10 ;  /* 0x0000000bff070219 */ /* 0x000fca000001160a */
[--C-:B------:R-:W-:Y:S02]  /*a9e0*/  IMAD.MOV R8, RZ, RZ, -R7.reuse ;  /* 0x000000ffff087224 */ /* 0x100fe400078e0a07 */
[----:B------:R-:W-:Y:S02]  /*a9f0*/  IMAD.MOV.U32 R10, RZ, RZ, R7 ;  /* 0x000000ffff0a7224 */ /* 0x000fe400078e0007 */
[----:B------:R-:W-:Y:S02]  /*aa00*/  IMAD R11, R12, R8, R9 ;  /* 0x000000080c0b7224 */ /* 0x000fe400078e0209 */
[----:B------:R-:W-:-:S03]  /*aa10*/  IMAD R8, R5, UR4, RZ ;  /* 0x0000000405087c24 */ /* 0x000fc6000f8e02ff */
[----:B------:R0:W-:Y:S01]  /*aa20*/  STL [R1+0x28], R11 ;  /* 0x0000280b01007387 */ /* 0x0001e20000100800 */
[----:B------:R-:W-:Y:S01]  /*aa30*/  IMAD R8, R0, UR5, R8 ;  /* 0x0000000500087c24 */ /* 0x000fe2000f8e0208 */
[----:B0-----:R-:W-:-:S03]  /*aa40*/  SHF.R.S32.HI R11, RZ, 0x1f, R7 ;  /* 0x0000001fff0b7819 */ /* 0x001fc60000011407 */
[----:B------:R-:W-:-:S04]  /*aa50*/  IMAD.WIDE.U32 R10, R0, UR4, R10 ;  /* 0x00000004000a7c25 */ /* 0x000fc8000f8e000a */
[----:B------:R-:W-:Y:S01]  /*aa60*/  IMAD.IADD R7, R11, 0x1, R8 ;  /* 0x000000010b077824 */ /* 0x000fe200078e0208 */
[----:B------:R-:W-:-:S04]  /*aa70*/  LEA R12, P0, R10, R2, 0x2 ;  /* 0x000000020a0c7211 */ /* 0x000fc800078010ff */
[----:B------:R-:W-:-:S05]  /*aa80*/  LEA.HI.X R13, R10, R3, R7, 0x2, P0 ;  /* 0x000000030a0d7211 */ /* 0x000fca00000f1407 */
[----:B------:R0:W5:Y:S04]  /*aa90*/  LDG.E R7, desc[UR38][R12.64] ;  /* 0x000000260c077981 */ /* 0x000168000c1e1900 */
.L_x_319:
[----:B------:R-:W2:Y:S01]  /*aaa0*/  LDL R8, [R1] ;  /* 0x0000000001087983 */ /* 0x000ea20000100800 */
[----:B------:R-:W-:-:S03]  /*aab0*/  MOV R11, 0x400 ;  /* 0x00000400000b7802 */ /* 0x000fc60000000f00 */
[----:B------:R-:W3:Y:S01]  /*aac0*/  LDL R10, [R1+0x4] ;  /* 0x00000400010a7983 */ /* 0x000ee20000100800 */
[----:B0-----:R-:W0:Y:S02]  /*aad0*/  S2R R12, SR_CgaCtaId ;  /* 0x00000000000c7919 */ /* 0x001e240000008800 */
[----:B0-----:R-:W-:-:S05]  /*aae0*/  LEA R11, R12, R11, 0x18 ;  /* 0x0000000b0c0b7211 */ /* 0x001fca00078ec0ff */
[----:B--2---:R-:W-:Y:S01]  /*aaf0*/  IMAD R8, R8, 0x8, R11 ;  /* 0x0000000808087824 */ /* 0x004fe200078e020b */
[----:B---3--:R-:W-:-:S04]  /*ab00*/  SHF.L.U32 R10, R10, 0x1f, RZ ;  /* 0x0000001f0a0a7819 */ /* 0x008fc800000006ff */
[----:B------:R-:W0:Y:S02]  /*ab10*/  SYNCS.PHASECHK.TRANS64.TRYWAIT P0, [R8+URZ+0x28c40], R10 ;  /* 0x028c400a080075a7 */ /* 0x000e24000800017f */
[----:B0-----:R-:W-:Y:S05]  /*ab20*/  @!P0 BRA `(.L_x_320) ;  /* 0x0000003400bc8947 */ /* 0x001fea0003800000 */
.L_x_391:
[----:B------:R-:W1:Y:S02]  /*ab30*/  S2R R11, SR_TID.X ;  /* 0x00000000000b7919 */ /* 0x000e640000002100 */
[----:B-1----:R-:W-:-:S04]  /*ab40*/  LOP3.LUT R11, R11, 0x7f, RZ, 0xc0, !PT ;  /* 0x0000007f0b0b7812 */ /* 0x002fc800078ec0ff */
[----:B------:R-:W-:-:S13]  /*ab50*/  ISETP.NE.AND P0, PT, R11, RZ, PT ;  /* 0x000000ff0b00720c */ /* 0x000fda0003f05270 */
[----:B------:R-:W-:Y:S05]  /*ab60*/  @P0 BRA `(.L_x_321) ;  /* 0x00000000001c0947 */ /* 0x000fea0003800000 */
[----:B------:R-:W1:Y:S01]  /*ab70*/  S2R R11, SR_TID.X ;  /* 0x00000000000b7919 */ /* 0x000e620000002100 */
[----:B0-----:R-:W-:-:S04]  /*ab80*/  MOV R10, 0x2000 ;  /* 0x00002000000a7802 */ /* 0x001fc80000000f00 */
[----:B------:R2:W-:Y:S01]  /*ab90*/  SYNCS.ARRIVE.TRANS64 RZ, [R8+URZ+0x28c30], R10 ;  /* 0x028c300a08ff79a7 */ /* 0x0005e2000800003f */
[----:B-1----:R-:W-:-:S04]  /*aba0*/  LOP3.LUT R11, R11, 0x1f, RZ, 0xc0, !PT ;  /* 0x0000001f0b0b7812 */ /* 0x002fc800078ec0ff */
[----:B------:R-:W-:-:S13]  /*abb0*/  ISETP.NE.AND P1, PT, R11, RZ, PT ;  /* 0x000000ff0b00720c */ /* 0x000fda0003f25270 */
[----:B--2---:R-:W-:Y:S05]  /*abc0*/  @!P1 BRA `(.L_x_321) ;  /* 0x0000000000049947 */ /* 0x004fea0003800000 */
[----:B------:R-:W-:Y:S01]  /*abd0*/  BPT.TRAP 0x1 ;  /* 0x000000040000795c */ /* 0x000fe20000300000 */
.L_x_321:
[----:B------:R-:W2:Y:S04]  /*abe0*/  LDL R11, [R1] ;  /* 0x00000000010b7983 */ /* 0x000ea80000100800 */
[----:B------:R-:W3:Y:S04]  /*abf0*/  LDL R14, [R1+0x28] ;  /* 0x00002800010e7983 */ /* 0x000ee80000100800 */
[----:B0-----:R-:W4:Y:S01]  /*ac00*/  LDL R10, [R1+0x8] ;  /* 0x00000800010a7983 */ /* 0x001f220000100800 */
[----:B------:R-:W0:Y:S01]  /*ac10*/  S2R R13, SR_CgaCtaId ;  /* 0x00000000000d7919 */ /* 0x000e220000008800 */
[----:B------:R-:W-:-:S02]  /*ac20*/  MOV R12, 0x400 ;  /* 0x00000400000c7802 */ /* 0x000fc40000000f00 */
[----:B------:R-:W-:Y:S01]  /*ac30*/  R2UR UR9, R8 ;  /* 0x00000000080972ca */ /* 0x000fe200000e0000 */
[----:B------:R-:W-:Y:S01]  /*ac40*/  UIADD3 UR6, UP0, UR40, 0x370, URZ ;  /* 0x0000037028067890 */ /* 0x000fe2000ff1e03f */
[----:B------:R-:W-:Y:S02]  /*ac50*/  R2UR UR12, R4 ;  /* 0x00000000040c72ca */ /* 0x000fe400000e0000 */
[----:B-----5:R-:W-:Y:S01]  /*ac60*/  R2UR UR13, R7 ;  /* 0x00000000070d72ca */ /* 0x020fe200000e0000 */
[----:B------:R-:W-:Y:S01]  /*ac70*/  UIADD3.X UR7, URZ, UR41, URZ, UP0, !UPT ;  /* 0x000000293f077290 */ /* 0x000fe200087fe43f */
[----:B0-----:R-:W-:-:S07]  /*ac80*/  LEA R12, R13, R12, 0x18 ;  /* 0x0000000c0d0c7211 */ /* 0x001fce00078ec0ff */
[----:B------:R-:W-:Y:S01]  /*ac90*/  UIADD3 UR9, UR9, 0x28c30, URZ ;  /* 0x00028c3009097890 */ /* 0x000fe2000fffe03f */
[----:B------:R-:W-:Y:S01]  /*aca0*/  UMOV UR5, 0x14f00000 ;  /* 0x14f0000000057882 */ /* 0x000fe20000000000 */
[----:B------:R-:W-:Y:S01]  /*acb0*/  UMOV UR10, URZ ;  /* 0x0000003f000a7c82 */ /* 0x000fe20008000000 */
[----:B--2---:R-:W-:Y:S01]  /*acc0*/  IMAD R8, R11, 0x2000, R12 ;  /* 0x000020000b087824 */ /* 0x004fe200078e020c */
[----:B---3--:R-:W-:-:S04]  /*acd0*/  R2UR UR11, R14 ;  /* 0x000000000e0b72ca */ /* 0x008fc800000e0000 */
[----:B------:R-:W-:Y:S02]  /*ace0*/  R2UR UR8, R8 ;  /* 0x00000000080872ca */ /* 0x000fe400000e0000 */
[----:B----4-:R-:W-:-:S11]  /*acf0*/  R2UR UR4, R10 ;  /* 0x000000000a0472ca */ /* 0x010fd600000e0000 */
[----:B------:R-:W-:Y:S02]  /*ad00*/  UIADD3 UR8, UR8, 0x22400, URZ ;  /* 0x0002240008087890 */ /* 0x000fe4000fffe03f */
[----:B------:R-:W-:-:S03]  /*ad10*/  ULEA UR11, UR11, UR4, 0x6 ;  /* 0x000000040b0b7291 */ /* 0x000fc6000f8e303f */
[----:B------:R-:W-:-:S06]  /*ad20*/  UMOV UR4, 0x0 ;  /* 0x0000000000047882 */ /* 0x000fcc0000000000 */
[----:B------:R0:W-:Y:S02]  /*ad30*/  UTMALDG.4D [UR8], [UR6], desc[UR4] ;  /* 0x00000408060075b4 */ /* 0x0001e40008019000 */
[----:B0-----:R-:W-:Y:S01]  /*ad40*/  NOP ;  /* 0x0000000000007918 */ /* 0x001fe20000000000 */
.L_x_318:
[----:B------:R-:W2:Y:S01]  /*ad50*/  LDL.LU R12, [R1+0x24] ;  /* 0x00002400010c7983 */ /* 0x000ea20000300800 */
[----:B------:R-:W-:Y:S01]  /*ad60*/  MOV R10, 0x400 ;  /* 0x00000400000a7802 */ /* 0x000fe20000000f00 */
[----:B------:R-:W-:Y:S05]  /*ad70*/  WARPSYNC.ALL ;  /* 0x0000000000007948 */ /* 0x000fea0003800000 */
[----:B------:R-:W0:Y:S01]  /*ad80*/  S2R R11, SR_CgaCtaId ;  /* 0x00000000000b7919 */ /* 0x000e220000008800 */
[----:B------:R-:W-:-:S13]  /*ad90*/  ELECT P0, URZ, PT ;  /* 0x00000000003f782f */ /* 0x000fda0003800000 */
[----:B------:R-:W-:Y:S01]  /*ada0*/  @P0 R2UR UR13, R6 ;  /* 0x00000000060d02ca */ /* 0x000fe200000e0000 */
[----:B------:R-:W-:Y:S01]  /*adb0*/  UIADD3 UR4, UP0, UR40, 0x270, URZ ;  /* 0x0000027028047890 */ /* 0x000fe2000ff1e03f */
[----:B------:R-:W-:Y:S01]  /*adc0*/  @P0 R2UR UR12, R18 ;  /* 0x00000000120c02ca */ /* 0x000fe200000e0000 */
[----:B------:R-:W-:Y:S01]  /*add0*/  UMOV UR6, 0x0 ;  /* 0x0000000000067882 */ /* 0x000fe20000000000 */
[----:B------:R-:W-:Y:S01]  /*ade0*/  @P0 R2UR UR11, R17 ;  /* 0x00000000110b02ca */ /* 0x000fe200000e0000 */
[----:B------:R-:W-:Y:S01]  /*adf0*/  UIADD3.X UR5, URZ, UR41, URZ, UP0, !UPT ;  /* 0x000000293f057290 */ /* 0x000fe200087fe43f */
[----:B------:R-:W-:Y:S01]  /*ae00*/  BSSY B0, `(.L_x_322) ;  /* 0x0000013000007945 */ /* 0x000fe20003800000 */
[----:B------:R-:W-:Y:S01]  /*ae10*/  UMOV UR7, 0x12f00000 ;  /* 0x12f0000000077882 */ /* 0x000fe20000000000 */
[----:B------:R-:W-:Y:S01]  /*ae20*/  UMOV UR10, URZ ;  /* 0x0000003f000a7c82 */ /* 0x000fe20008000000 */
[----:B------:R-:W-:Y:S01]  /*ae30*/  @P0 IMAD.MOV.U32 R8, RZ, RZ, 0x2000 ;  /* 0x00002000ff080424 */ /* 0x000fe200078e00ff */
[----:B0-----:R-:W-:Y:S01]  /*ae40*/  LEA R10, R11, R10, 0x18 ;  /* 0x0000000a0b0a7211 */ /* 0x001fe200078ec0ff */
[----:B------:R-:W-:Y:S03]  /*ae50*/  BAR.SYNC.DEFER_BLOCKING 0x8, 0xa0 ;  /* 0x0202800000007b1d */ /* 0x000fe60000010000 */
[----:B------:R-:W-:-:S13]  /*ae60*/  R2UR UR9, R10 ;  /* 0x000000000a0972ca */ /* 0x000fda00000e0000 */
[----:B------:R-:W-:Y:S02]  /*ae70*/  UIADD3 UR8, UR9, 0x20400, URZ ;  /* 0x0002040009087890 */ /* 0x000fe4000fffe03f */
[----:B------:R-:W-:Y:S01]  /*ae80*/  UIADD3 UR9, UR9, 0x28c00, URZ ;  /* 0x00028c0009097890 */ /* 0x000fe2000fffe03f */
[----:B------:R0:W-:Y:S08]  /*ae90*/  @P0 SYNCS.ARRIVE.TRANS64 RZ, [R10+URZ+0x28c00], R8 ;  /* 0x028c00080aff09a7 */ /* 0x0001f0000800003f */
[----:B------:R0:W-:Y:S01]  /*aea0*/  UTMALDG.4D [UR8], [UR4], desc[UR6] ;  /* 0x00000608040075b4 */ /* 0x0001e20008019000 */
[----:B--2---:R-:W-:-:S05]  /*aeb0*/  VIADD R12, R12, 0x1 ;  /* 0x000000010c0c7836 */ /* 0x004fca0000000000 */
[----:B------:R-:W-:Y:S01]  /*aec0*/  LEA.HI R6, R12, R12, RZ, 0x1 ;  /* 0x0000000c0c067211 */ /* 0x000fe200078f08ff */
[----:B------:R0:W-:Y:S03]  /*aed0*/  STL [R1+0x24], R12 ;  /* 0x0000240c01007387 */ /* 0x0001e60000100800 */
[----:B------:R-:W-:-:S05]  /*aee0*/  LOP3.LUT R6, R6, 0xfffffffe, RZ, 0xc0, !PT ;  /* 0xfffffffe06067812 */ /* 0x000fca00078ec0ff */
[----:B------:R-:W-:-:S05]  /*aef0*/  IMAD.IADD R6, R12, 0x1, -R6 ;  /* 0x000000010c067824 */ /* 0x000fca00078e0a06 */
[----:B------:R-:W-:-:S04]  /*af00*/  SHF.L.U32 R6, R6, 0x1f, RZ ;  /* 0x0000001f06067819 */ /* 0x000fc800000006ff */
[----:B------:R-:W1:Y:S02]  /*af10*/  SYNCS.PHASECHK.TRANS64.TRYWAIT P0, [R10+URZ+0x28c20], R6 ;  /* 0x028c20060a0075a7 */ /* 0x000e64000800017f */
[----:B01----:R-:W-:Y:S05]  /*af20*/  @!P0 BRA `(.L_x_323) ;  /* 0x0000003000d08947 */ /* 0x003fea0003800000 */
.L_x_392:
[----:B------:R-:W-:Y:S05]  /*af30*/  BSYNC B0 ;  /* 0x0000000000007941 */ /* 0x000fea0003800000 */
.L_x_322:
[----:B------:R-:W-:Y:S04]  /*af40*/  BSSY B0, `(.L_x_324) ;  /* 0x0000050000007945 */ /* 0x000fe80003800000 */
[----:B------:R-:W-:Y:S05]  /*af50*/  @!P6 BRA `(.L_x_325) ;  /* 0x000000040038e947 */ /* 0x000fea0003800000 */
[----:B0-----:R-:W2:Y:S01]  /*af60*/  LDL R8, [R1] ;  /* 0x0000000001087983 */ /* 0x001ea20000100800 */
[----:B------:R-:W-:-:S03]  /*af70*/  MOV R11, 0x400 ;  /* 0x00000400000b7802 */ /* 0x000fc60000000f00 */
[----:B------:R-:W3:Y:S01]  /*af80*/  LDL R10, [R1+0x4] ;  /* 0x00000400010a7983 */ /* 0x000ee20000100800 */
[----:B------:R-:W0:Y:S02]  /*af90*/  S2R R12, SR_CgaCtaId ;  /* 0x00000000000c7919 */ /* 0x000e240000008800 */
[----:B0-----:R-:W-:-:S05]  /*afa0*/  LEA R11, R12, R11, 0x18 ;  /* 0x0000000b0c0b7211 */ /* 0x001fca00078ec0ff */
[----:B--2---:R-:W-:Y:S01]  /*afb0*/  IMAD R8, R8, 0x8, R11 ;  /* 0x0000000808087824 */ /* 0x004fe200078e020b */
[----:B---3--:R-:W-:-:S04]  /*afc0*/  SHF.L.U32 R6, R10, 0x1f, RZ ;  /* 0x0000001f0a067819 */ /* 0x008fc800000006ff */
[----:B------:R-:W0:Y:S02]  /*afd0*/  SYNCS.PHASECHK.TRANS64.TRYWAIT P0, [R8+URZ+0x28c60], R6 ;  /* 0x028c6006080075a7 */ /* 0x000e24000800017f */
[----:B0-----:R-:W-:Y:S05]  /*afe0*/  @!P0 BRA `(.L_x_326) ;  /* 0x0000003000c08947 */ /* 0x001fea0003800000 */
.L_x_393:
        /* <DEDUP_REMOVED lines=11> */
.L_x_327:
[----:B0-----:R-:W2:Y:S04]  /*b0a0*/  LDL R6, [R1] ;  /* 0x0000000001067983 */ /* 0x001ea80000100800 */
[----:B------:R-:W3:Y:S04]  /*b0b0*/  LDL R13, [R1+0x28] ;  /* 0x00002800010d7983 */ /* 0x000ee80000100800 */
[----:B------:R-:W4:Y:S01]  /*b0c0*/  LDL R10, [R1+0x8] ;  /* 0x00000800010a7983 */ /* 0x000f220000100800 */
[----:B------:R-:W0:Y:S01]  /*b0d0*/  S2R R12, SR_CgaCtaId ;  /* 0x00000000000c7919 */ /* 0x000e220000008800 */
[----:B------:R-:W-:-:S02]  /*b0e0*/  MOV R11, 0x400 ;  /* 0x00000400000b7802 */ /* 0x000fc40000000f00 */
[----:B------:R-:W-:Y:S01]  /*b0f0*/  R2UR UR9, R8 ;  /* 0x00000000080972ca */ /* 0x000fe200000e0000 */
[----:B------:R-:W-:Y:S01]  /*b100*/  UIADD3 UR4, UP0, UR40, 0x470, URZ ;  /* 0x0000047028047890 */ /* 0x000fe2000ff1e03f */
[----:B------:R-:W-:Y:S02]  /*b110*/  R2UR UR12, R4 ;  /* 0x00000000040c72ca */ /* 0x000fe400000e0000 */
[----:B------:R-:W-:Y:S02]  /*b120*/  R2UR UR13, R7 ;  /* 0x00000000070d72ca */ /* 0x000fe400000e0000 */
[----:B0-----:R-:W-:-:S07]  /*b130*/  LEA R11, R12, R11, 0x18 ;  /* 0x0000000b0c0b7211 */ /* 0x001fce00078ec0ff */
[----:B------:R-:W-:Y:S01]  /*b140*/  UIADD3 UR9, UR9, 0x28c50, URZ ;  /* 0x00028c5009097890 */ /* 0x000fe2000fffe03f */
[----:B------:R-:W-:Y:S01]  /*b150*/  UMOV UR10, URZ ;  /* 0x0000003f000a7c82 */ /* 0x000fe20008000000 */
[----:B------:R-:W-:Y:S01]  /*b160*/  UMOV UR6, 0x0 ;  /* 0x0000000000067882 */ /* 0x000fe20000000000 */
[----:B------:R-:W-:Y:S01]  /*b170*/  UMOV UR7, 0x14f00000 ;  /* 0x14f0000000077882 */ /* 0x000fe20000000000 */
[----:B------:R-:W-:Y:S01]  /*b180*/  UMOV UR16, 0x40 ;  /* 0x0000004000107882 */ /* 0x000fe20000000000 */
[----:B------:R-:W-:Y:S01]  /*b190*/  UMOV UR18, 0x80 ;  /* 0x0000008000127882 */ /* 0x000fe20000000000 */
[----:B------:R-:W-:Y:S01]  /*b1a0*/  UMOV UR20, 0xc0 ;  /* 0x000000c000147882 */ /* 0x000fe20000000000 */
[----:B------:R-:W-:Y:S01]  /*b1b0*/  UMOV UR21, 0x100 ;  /* 0x0000010000157882 */ /* 0x000fe20000000000 */
[----:B------:R-:W-:Y:S01]  /*b1c0*/  UMOV UR22, 0x140 ;  /* 0x0000014000167882 */ /* 0x000fe20000000000 */
[----:B--2---:R-:W-:Y:S01]  /*b1d0*/  IMAD R6, R6, 0x10000, R11 ;  /* 0x0001000006067824 */ /* 0x004fe200078e020b */
[----:B---3--:R-:W-:-:S04]  /*b1e0*/  R2UR UR11, R13 ;  /* 0x000000000d0b72ca */ /* 0x008fc800000e0000 */
[----:B------:R-:W-:Y:S02]  /*b1f0*/  R2UR UR14, R6 ;  /* 0x00000000060e72ca */ /* 0x000fe400000e0000 */
[----:B----4-:R-:W-:-:S11]  /*b200*/  R2UR UR5, R10 ;  /* 0x000000000a0572ca */ /* 0x010fd600000e0000 */
[----:B------:R-:W-:Y:S02]  /*b210*/  UIADD3 UR8, UR14, 0x400, URZ ;  /* 0x000004000e087890 */ /* 0x000fe4000fffe03f */
[----:B------:R-:W-:Y:S02]  /*b220*/  ULEA UR11, UR11, UR5, 0x6 ;  /* 0x000000050b0b7291 */ /* 0x000fe4000f8e303f */
[----:B------:R-:W-:Y:S02]  /*b230*/  UIADD3.X UR5, URZ, UR41, URZ, UP0, !UPT ;  /* 0x000000293f057290 */ /* 0x000fe400087fe43f */
[----:B------:R-:W-:Y:S02]  /*b240*/  UIADD3 UR15, UR14, 0x2400, URZ ;  /* 0x000024000e0f7890 */ /* 0x000fe4000fffe03f */
[----:B------:R-:W-:Y:S02]  /*b250*/  UIADD3 UR17, UR14, 0x4400, URZ ;  /* 0x000044000e117890 */ /* 0x000fe4000fffe03f */
[----:B------:R-:W-:-:S03]  /*b260*/  UIADD3 UR19, UR14, 0x6400, URZ ;  /* 0x000064000e137890 */ /* 0x000fc6000fffe03f */
[----:B------:R0:W-:Y:S02]  /*b270*/  UTMALDG.4D [UR8], [UR4], desc[UR6] ;  /* 0x00000608040075b4 */ /* 0x0001e40008019000 */
[----:B0-----:R-:W-:Y:S01]  /*b280*/  UMOV UR8, UR15 ;  /* 0x0000000f00087c82 */ /* 0x001fe20008000000 */
[----:B------:R-:W-:Y:S01]  /*b290*/  UMOV UR10, UR16 ;  /* 0x00000010000a7c82 */ /* 0x000fe20008000000 */
[----:B------:R-:W-:Y:S01]  /*b2a0*/  UIADD3 UR15, UR14, 0x8400, URZ ;  /* 0x000084000e0f7890 */ /* 0x000fe2000fffe03f */
[----:B------:R0:W-:Y:S01]  /*b2b0*/  UTMALDG.4D [UR8], [UR4], desc[UR6] ;  /* 0x00000608040075b4 */ /* 0x0001e20008019000 */
[----:B------:R-:W-:Y:S01]  /*b2c0*/  UIADD3 UR16, UR14, 0xa400, URZ ;  /* 0x0000a4000e107890 */ /* 0x000fe2000fffe03f */
[----:B0-----:R-:W-:Y:S01]  /*b2d0*/  UMOV UR8, UR17 ;  /* 0x0000001100087c82 */ /* 0x001fe20008000000 */
[----:B------:R-:W-:Y:S02]  /*b2e0*/  UMOV UR10, UR18 ;  /* 0x00000012000a7c82 */ /* 0x000fe40008000000 */
[----:B------:R0:W-:Y:S01]  /*b2f0*/  UTMALDG.4D [UR8], [UR4], desc[UR6] ;  /* 0x00000608040075b4 */ /* 0x0001e20008019000 */
[----:B------:R-:W-:Y:S01]  /*b300*/  UIADD3 UR17, UR14, 0xc400, URZ ;  /* 0x0000c4000e117890 */ /* 0x000fe2000fffe03f */
[----:B0-----:R-:W-:Y:S01]  /*b310*/  UMOV UR8, UR19 ;  /* 0x0000001300087c82 */ /* 0x001fe20008000000 */
[----:B------:R-:W-:-:S02]  /*b320*/  UMOV UR10, UR20 ;  /* 0x00000014000a7c82 */ /* 0x000fc40008000000 */
[----:B------:R0:W-:Y:S02]  /*b330*/  UTMALDG.4D [UR8], [UR4], desc[UR6] ;  /* 0x00000608040075b4 */ /* 0x0001e40008019000 */
[----:B0-----:R-:W-:Y:S01]  /*b340*/  UMOV UR8, UR15 ;  /* 0x0000000f00087c82 */ /* 0x001fe20008000000 */
[----:B------:R-:W-:Y:S01]  /*b350*/  UMOV UR10, UR21 ;  /* 0x00000015000a7c82 */ /* 0x000fe20008000000 */
[----:B------:R-:W-:Y:S01]  /*b360*/  UIADD3 UR15, UR14, 0xe400, URZ ;  /* 0x0000e4000e0f7890 */ /* 0x000fe2000fffe03f */
[----:B------:R0:W-:Y:S02]  /*b370*/  UTMALDG.4D [UR8], [UR4], desc[UR6] ;  /* 0x00000608040075b4 */ /* 0x0001e40008019000 */
[----:B------:R-:W-:Y:S01]  /*b380*/  UMOV UR14, 0x180 ;  /* 0x00000180000e7882 */ /* 0x000fe20000000000 */
[----:B0-----:R-:W-:Y:S01]  /*b390*/  UMOV UR8, UR16 ;  /* 0x0000001000087c82 */ /* 0x001fe20008000000 */
[----:B------:R-:W-:Y:S02]  /*b3a0*/  UMOV UR10, UR22 ;  /* 0x00000016000a7c82 */ /* 0x000fe40008000000 */
[----:B------:R0:W-:Y:S02]  /*b3b0*/  UTMALDG.4D [UR8], [UR4], desc[UR6] ;  /* 0x00000608040075b4 */ /* 0x0001e40008019000 */
[----:B0-----:R-:W-:Y:S01]  /*b3c0*/  UMOV UR8, UR17 ;  /* 0x0000001100087c82 */ /* 0x001fe20008000000 */
[----:B------:R-:W-:Y:S01]  /*b3d0*/  UMOV UR10, UR14 ;  /* 0x0000000e000a7c82 */ /* 0x000fe20008000000 */
[----:B------:R-:W-:Y:S01]  /*b3e0*/  UMOV UR14, 0x1c0 ;  /* 0x000001c0000e7882 */ /* 0x000fe20000000000 */
[----:B------:R0:W-:Y:S02]  /*b3f0*/  UTMALDG.4D [UR8], [UR4], desc[UR6] ;  /* 0x00000608040075b4 */ /* 0x0001e40008019000 */
[----:B0-----:R-:W-:Y:S01]  /*b400*/  UMOV UR8, UR15 ;  /* 0x0000000f00087c82 */ /* 0x001fe20008000000 */
[----:B------:R-:W-:-:S02]  /*b410*/  UMOV UR10, UR14 ;  /* 0x0000000e000a7c82 */ /* 0x000fc40008000000 */
[----:B------:R1:W-:Y:S02]  /*b420*/  UTMALDG.4D [UR8], [UR4], desc[UR6] ;  /* 0x00000608040075b4 */ /* 0x0003e40008019000 */
[----:B-1----:R-:W-:Y:S01]  /*b430*/  NOP ;  /* 0x0000000000007918 */ /* 0x002fe20000000000 */
.L_x_325:
[----:B------:R-:W-:Y:S05]  /*b440*/  BSYNC B0 ;  /* 0x0000000000007941 */ /* 0x000fea0003800000 */
.L_x_324:
[----:B0-----:R-:W2:Y:S01]  /*b450*/  LDL.LU R6, [R1+0x20] ;  /* 0x0000200001067983 */ /* 0x001ea20000300800 */
[----:B------:R-:W-:Y:S01]  /*b460*/  BSSY B0, `(.L_x_328) ;  /* 0x00001a9000007945 */ /* 0x000fe20003800000 */
[----:B--2---:R-:W-:-:S13]  /*b470*/  ISETP.GE.AND P0, PT, R6, 0x41, PT ;  /* 0x000000410600780c */ /* 0x004fda0003f06270 */
[----:B------:R-:W-:Y:S05]  /*b480*/  @!P0 BRA `(.L_x_329) ;  /* 0x0000001800988947 */ /* 0x000fea0003800000 */
[----:B------:R-:W2:Y:S01]  /*b490*/  LDL R8, [R1+0x14] ;  /* 0x0000140001087983 */ /* 0x000ea20000100800 */
[----:B------:R-:W-:Y:S01]  /*b4a0*/  IMAD.MOV.U32 R6, RZ, RZ, 0x1 ;  /* 0x00000001ff067424 */ /* 0x000fe200078e00ff */
[----:B------:R-:W-:Y:S01]  /*b4b0*/  BSSY B1, `(.L_x_330) ;  /* 0x0000091000017945 */ /* 0x000fe20003800000 */
[----:B--2---:R-:W-:-:S05]  /*b4c0*/  IMAD.MOV R11, RZ, RZ, -R8 ;  /* 0x000000ffff0b7224 */ /* 0x004fca00078e0a08 */
[----:B------:R-:W-:-:S05]  /*b4d0*/  VIADDMNMX R11, R11, R6, 0xffffffff, !PT ;  /* 0xffffffff0b0b7446 */ /* 0x000fca0007800106 */
[C---:B------:R-:W-:Y:S02]  /*b4e0*/  IMAD.IADD R6, R8.reuse, 0x1, R11 ;  /* 0x0000000108067824 */ /* 0x040fe400078e020b */
[----:B------:R-:W-:-:S03]  /*b4f0*/  VIADD R8, R8, 0xfffffffe ;  /* 0xfffffffe08087836 */ /* 0x000fc60000000000 */
[----:B------:R-:W-:-:S04]  /*b500*/  LOP3.LUT R6, R6, 0x1, RZ, 0xc0, !PT ;  /* 0x0000000106067812 */ /* 0x000fc800078ec0ff */
[----:B------:R-:W-:-:S13]  /*b510*/  ISETP.NE.U32.AND P0, PT, R6, 0x1, PT ;  /* 0x000000010600780c */ /* 0x000fda0003f05070 */
[----:B------:R-:W-:Y:S05]  /*b520*/  @P0 BRA `(.L_x_331) ;  /* 0x0000000800240947 */ /* 0x000fea0003800000 */
[----:B------:R-:W2:Y:S04]  /*b530*/  LDL.LU R10, [R1] ;  /* 0x00000000010a7983 */ /* 0x000ea80000300800 */
[----:B------:R-:W3:Y:S01]  /*b540*/  LDL.LU R14, [R1+0x4] ;  /* 0x00000400010e7983 */ /* 0x000ee20000300800 */
[----:B------:R-:W-:Y:S01]  /*b550*/  BSSY B2, `(.L_x_332) ;  /* 0x0000084000027945 */ /* 0x000fe20003800000 */
[----:B--2---:R-:W-:-:S04]  /*b560*/  IADD3 R10, R10, 0x1, RZ ;  /* 0x000000010a0a7810 */ /* 0x004fc80007ffe0ff */
[----:B------:R-:W-:-:S04]  /*b570*/  ISETP.NE.AND P0, PT, R10, 0x2, PT ;  /* 0x000000020a00780c */ /* 0x000fc80003f05270 */
[----:B------:R-:W-:Y:S02]  /*b580*/  SEL R6, RZ, 0x1, P0 ;  /* 0x00000001ff067807 */ /* 0x000fe40000000000 */
[----:B------:R-:W-:Y:S02]  /*b590*/  SEL R15, R10, RZ, P0 ;  /* 0x000000ff0a0f7207 */ /* 0x000fe40000000000 */
[----:B---3--:R-:W-:-:S05]  /*b5a0*/  LOP3.LUT R14, R14, R6, RZ, 0x3c, !PT ;  /* 0x000000060e0e7212 */ /* 0x008fca00078e3cff */
[----:B------:R0:W-:Y:S04]  /*b5b0*/  STL [R1+0x4], R14 ;  /* 0x0000040e01007387 */ /* 0x0001e80000100800 */
[----:B------:R0:W-:Y:S01]  /*b5c0*/  STL [R1], R15 ;  /* 0x0000000f01007387 */ /* 0x0001e20000100800 */
[----:B------:R-:W-:Y:S05]  /*b5d0*/  @!P6 BRA `(.L_x_333) ;  /* 0x0000000400ece947 */ /* 0x000fea0003800000 */
[----:B------:R-:W-:-:S04]  /*b5e0*/  ISETP.NE.U32.AND P0, PT, R2, RZ, PT ;  /* 0x000000ff0200720c */ /* 0x000fc80003f05070 */
[----:B------:R-:W-:-:S13]  /*b5f0*/  ISETP.NE.AND.EX P0, PT, R3, RZ, PT, P0 ;  /* 0x000000ff0300720c */ /* 0x000fda0003f05300 */
[----:B------:R-:W-:Y:S05]  /*b600*/  @!P0 BRA `(.L_x_334) ;  /* 0x0000000000488947 */ /* 0x000fea0003800000 */
[----:B------:R-:W1:Y:S01]  /*b610*/  LDC R13, c[0x0][0x41c] ;  /* 0x00010700ff0d7b82 */ /* 0x000e620000000800 */
[----:B------:R-:W-:Y:S01]  /*b620*/  IMAD.MOV.U32 R10, RZ, RZ, R8 ;  /* 0x000000ffff0a7224 */ /* 0x000fe200078e0008 */
[----:B------:R-:W-:Y:S01]  /*b630*/  ULDC.64 UR4, c[0x0][0x408] ;  /* 0x0001020000047ab9 */ /* 0x000fe20000000a00 */
[----:B-1----:R-:W-:-:S13]  /*b640*/  ISETP.NE.AND P0, PT, R13, 0x1, PT ;  /* 0x000000010d00780c */ /* 0x002fda0003f05270 */
[----:B------:R-:W1:Y:S02]  /*b650*/  @P0 LDC.64 R6, c[0x0][0x420] ;  /* 0x00010800ff060b82 */ /* 0x000e640000000a00 */
[----:B-1----:R-:W-:-:S05]  /*b660*/  @P0 IMAD.HI.U32 R6, R8, R6, RZ ;  /* 0x0000000608060227 */ /* 0x002fca00078e00ff */
[----:B------:R-:W-:Y:S01]  /*b670*/  @P0 SHF.R.U32.HI R10, RZ, R7, R6 ;  /* 0x00000007ff0a0219 */ /* 0x000fe20000011606 */
[----:B------:R-:W-:-:S03]  /*b680*/  IMAD R6, R5, UR4, RZ ;  /* 0x0000000405067c24 */ /* 0x000fc6000f8e02ff */
[----:B------:R-:W-:Y:S01]  /*b690*/  SHF.R.S32.HI R7, RZ, 0x1f, R10 ;  /* 0x0000001fff077819 */ /* 0x000fe2000001140a */
[----:B------:R-:W-:Y:S02]  /*b6a0*/  IMAD R12, R0, UR5, R6 ;  /* 0x00000005000c7c24 */ /* 0x000fe4000f8e0206 */
[----:B------:R-:W-:-:S04]  /*b6b0*/  IMAD.MOV.U32 R6, RZ, RZ, R10 ;  /* 0x000000ffff067224 */ /* 0x000fc800078e000a */
[----:B------:R-:W-:-:S04]  /*b6c0*/  IMAD.WIDE.U32 R6, R0, UR4, R6 ;  /* 0x0000000400067c25 */ /* 0x000fc8000f8e0006 */
[----:B------:R-:W-:Y:S01]  /*b6d0*/  IMAD.IADD R12, R12, 0x1, R7 ;  /* 0x000000010c0c7824 */ /* 0x000fe200078e0207 */
[----:B------:R-:W-:-:S04]  /*b6e0*/  LEA R2, P0, R6, R2, 0x2 ;  /* 0x0000000206027211 */ /* 0x000fc800078010ff */
[----:B------:R-:W-:Y:S01]  /*b6f0*/  LEA.HI.X R3, R6, R3, R12, 0x2, P0 ;  /* 0x0000000306037211 */ /* 0x000fe200000f140c */
[----:B------:R-:W-:-:S04]  /*b700*/  IMAD.MOV R6, RZ, RZ, -R10 ;  /* 0x000000ffff067224 */ /* 0x000fc800078e0a0a */
[----:B------:R1:W5:Y:S01]  /*b710*/  LDG.E R7, desc[UR38][R2.64] ;  /* 0x0000002602077981 */ /* 0x000362000c1e1900 */
[----:B------:R-:W-:-:S07]  /*b720*/  IMAD R8, R13, R6, R8 ;  /* 0x000000060d087224 */ /* 0x000fce00078e0208 */
.L_x_334:
[----:B-1----:R-:W1:Y:S01]  /*b730*/  S2R R3, SR_CgaCtaId ;  /* 0x0000000000037919 */ /* 0x002e620000008800 */
[----:B------:R-:W-:Y:S02]  /*b740*/  MOV R2, 0x400 ;  /* 0x0000040000027802 */ /* 0x000fe40000000f00 */
[----:B------:R-:W-:Y:S02]  /*b750*/  SHF.L.U32 R6, R14, 0x1f, RZ ;  /* 0x0000001f0e067819 */ /* 0x000fe400000006ff */
[----:B-1----:R-:W-:-:S05]  /*b760*/  LEA R2, R3, R2, 0x18 ;  /* 0x0000000203027211 */ /* 0x002fca00078ec0ff */
[----:B------:R-:W-:-:S04]  /*b770*/  IMAD R3, R15, 0x8, R2 ;  /* 0x000000080f037824 */ /* 0x000fc800078e0202 */
[----:B------:R-:W1:Y:S02]  /*b780*/  SYNCS.PHASECHK.TRANS64.TRYWAIT P0, [R3+URZ+0x28c40], R6 ;  /* 0x028c4006030075a7 */ /* 0x000e64000800017f */
[----:B-1----:R-:W-:Y:S05]  /*b790*/  @!P0 BRA `(.L_x_335) ;  /* 0x0000002800e88947 */ /* 0x002fea0003800000 */
.L_x_394:
[----:B------:R-:W2:Y:S02]  /*b7a0*/  S2R R2, SR_TID.X ;  /* 0x0000000000027919 */ /* 0x000ea40000002100 */
[----:B--2---:R-:W-:-:S04]  /*b7b0*/  LOP3.LUT R2, R2, 0x7f, RZ, 0xc0, !PT ;  /* 0x0000007f02027812 */ /* 0x004fc800078ec0ff */
[----:B------:R-:W-:-:S13]  /*b7c0*/  ISETP.NE.AND P1, PT, R2, RZ, PT ;  /* 0x000000ff0200720c */ /* 0x000fda0003f25270 */
[----:B------:R-:W-:Y:S05]  /*b7d0*/  @P1 BRA `(.L_x_336) ;  /* 0x00000000001c1947 */ /* 0x000fea0003800000 */
[----:B------:R-:W2:Y:S02]  /*b7e0*/  S2R R2, SR_TID.X ;  /* 0x0000000000027919 */ /* 0x000ea40000002100 */
[----:B--2---:R-:W-:-:S04]  /*b7f0*/  LOP3.LUT R2, R2, 0x1f, RZ, 0xc0, !PT ;  /* 0x0000001f02027812 */ /* 0x004fc800078ec0ff */
[----:B------:R-:W-:Y:S02]  /*b800*/  ISETP.NE.AND P0, PT, R2, RZ, PT ;  /* 0x000000ff0200720c */ /* 0x000fe40003f05270 */
[----:B------:R-:W-:-:S04]  /*b810*/  MOV R2, 0x2000 ;  /* 0x0000200000027802 */ /* 0x000fc80000000f00 */
[----:B------:R2:W-:Y:S07]  /*b820*/  SYNCS.ARRIVE.TRANS64 RZ, [R3+URZ+0x28c30], R2 ;  /* 0x028c300203ff79a7 */ /* 0x0005ee000800003f */
[----:B------:R-:W-:Y:S05]  /*b830*/  @!P0 BRA `(.L_x_336) ;  /* 0x0000000000048947 */ /* 0x000fea0003800000 */
[----:B------:R-:W-:Y:S01]  /*b840*/  BPT.TRAP 0x1 ;  /* 0x000000040000795c */ /* 0x000fe20000300000 */
.L_x_336:
[----:B--2---:R-:W2:Y:S01]  /*b850*/  LDL R2, [R1] ;  /* 0x0000000001027983 */ /* 0x004ea20000100800 */
[----:B------:R-:W-:-:S03]  /*b860*/  MOV R12, 0x400 ;  /* 0x00000400000c7802 */ /* 0x000fc60000000f00 */
[----:B------:R-:W3:Y:S01]  /*b870*/  LDL R10, [R1+0x8] ;  /* 0x00000800010a7983 */ /* 0x000ee20000100800 */
[----:B------:R-:W4:Y:S01]  /*b880*/  S2R R13, SR_CgaCtaId ;  /* 0x00000000000d7919 */ /* 0x000f220000008800 */
[----:B------:R-:W-:Y:S01]  /*b890*/  R2UR UR9, R3 ;  /* 0x00000000030972ca */ /* 0x000fe200000e0000 */
[----:B------:R-:W-:Y:S01]  /*b8a0*/  UIADD3 UR4, UP0, UR40, 0x370, URZ ;  /* 0x0000037028047890 */ /* 0x000fe2000ff1e03f */
[----:B------:R-:W-:Y:S02]  /*b8b0*/  R2UR UR12, R4 ;  /* 0x00000000040c72ca */ /* 0x000fe400000e0000 */
[----:B-----5:R-:W-:Y:S01]  /*b8c0*/  R2UR UR13, R7 ;  /* 0x00000000070d72ca */ /* 0x020fe200000e0000 */
[----:B------:R-:W-:Y:S01]  /*b8d0*/  UIADD3.X UR5, URZ, UR41, URZ, UP0, !UPT ;  /* 0x000000293f057290 */ /* 0x000fe200087fe43f */
[----:B----4-:R-:W-:-:S07]  /*b8e0*/  LEA R12, R13, R12, 0x18 ;  /* 0x0000000c0d0c7211 */ /* 0x010fce00078ec0ff */
[----:B------:R-:W-:Y:S01]  /*b8f0*/  UIADD3 UR9, UR9, 0x28c30, URZ ;  /* 0x00028c3009097890 */ /* 0x000fe2000fffe03f */
[----:B------:R-:W-:Y:S01]  /*b900*/  UMOV UR6, 0x0 ;  /* 0x0000000000067882 */ /* 0x000fe20000000000 */
[----:B------:R-:W-:Y:S01]  /*b910*/  UMOV UR7, 0x14f00000 ;  /* 0x14f0000000077882 */ /* 0x000fe20000000000 */
[----:B------:R-:W-:Y:S01]  /*b920*/  UMOV UR10, URZ ;  /* 0x0000003f000a7c82 */ /* 0x000fe20008000000 */
[----:B--2---:R-:W-:-:S05]  /*b930*/  IMAD R2, R2, 0x2000, R12 ;  /* 0x0000200002027824 */ /* 0x004fca00078e020c */
[----:B------:R-:W-:Y:S01]  /*b940*/  R2UR UR8, R2 ;  /* 0x00000000020872ca */ /* 0x000fe200000e0000 */
[----:B---3--:R-:W-:-:S05]  /*b950*/  IMAD R8, R8, 0x40, R10 ;  /* 0x0000004008087824 */ /* 0x008fca00078e020a */
[----:B------:R-:W-:-:S07]  /*b960*/  R2UR UR11, R8 ;  /* 0x00000000080b72ca */ /* 0x000fce00000e0000 */
[----:B------:R-:W-:-:S09]  /*b970*/  UIADD3 UR8, UR8, 0x22400, URZ ;  /* 0x0002240008087890 */ /* 0x000fd2000fffe03f */
[----:B------:R2:W-:Y:S01]  /*b980*/  UTMALDG.4D [UR8], [UR4], desc[UR6] ;  /* 0x00000608040075b4 */ /* 0x0005e20008019000 */
[----:B------:R-:W3:Y:S02]  /*b990*/  SYNCS.PHASECHK.TRANS64.TRYWAIT P0, [R3+URZ+0x28c60], R6 ;  /* 0x028c6006030075a7 */ /* 0x000ee4000800017f */
[----:B--23--:R-:W-:Y:S05]  /*b9a0*/  @!P0 BRA `(.L_x_337) ;  /* 0x0000002800788947 */ /* 0x00cfea0003800000 */
.L_x_395:
[----:B------:R-:W-:Y:S05]  /*b9b0*/  @P1 BRA `(.L_x_338) ;  /* 0x00000000001c1947 */ /* 0x000fea0003800000 */
[----:B------:R-:W3:Y:S02]  /*b9c0*/  S2R R2, SR_TID.X ;  /* 0x0000000000027919 */ /* 0x000ee40000002100 */
[----:B---3--:R-:W-:-:S04]  /*b9d0*/  LOP3.LUT R2, R2, 0x1f, RZ, 0xc0, !PT ;  /* 0x0000001f02027812 */ /* 0x008fc800078ec0ff */
[----:B------:R-:W-:Y:S01]  /*b9e0*/  ISETP.NE.AND P0, PT, R2, RZ, PT ;  /* 0x000000ff0200720c */ /* 0x000fe20003f05270 */
[----:B------:R-:W-:-:S04]  /*b9f0*/  IMAD.MOV.U32 R2, RZ, RZ, 0x10000 ;  /* 0x00010000ff027424 */ /* 0x000fc800078e00ff */
[----:B------:R3:W-:Y:S08]  /*ba00*/  SYNCS.ARRIVE.TRANS64 RZ, [R3+URZ+0x28c50], R2 ;  /* 0x028c500203ff79a7 */ /* 0x0007f0000800003f */
[----:B------:R-:W-:Y:S05]  /*ba10*/  @!P0 BRA `(.L_x_338) ;  /* 0x0000000000048947 */ /* 0x000fea0003800000 */
[----:B------:R-:W-:Y:S01]  /*ba20*/  BPT.TRAP 0x1 ;  /* 0x000000040000795c */ /* 0x000fe20000300000 */
.L_x_338:
[----:B---3--:R-:W3:Y:S01]  /*ba30*/  LDL R2, [R1] ;  /* 0x0000000001027983 */ /* 0x008ee20000100800 */
[----:B-12---:R-:W-:Y:S01]  /*ba40*/  MOV R6, 0x400 ;  /* 0x0000040000067802 */ /* 0x006fe20000000f00 */
[----:B------:R-:W1:Y:S01]  /*ba50*/  S2R R10, SR_CgaCtaId ;  /* 0x00000000000a7919 */ /* 0x000e620000008800 */
[----:B------:R-:W-:Y:S01]  /*ba60*/  R2UR UR9, R3 ;  /* 0x00000000030972ca */ /* 0x000fe200000e0000 */
[----:B------:R-:W-:Y:S01]  /*ba70*/  UIADD3 UR4, UP0, UR40, 0x470, URZ ;  /* 0x0000047028047890 */ /* 0x000fe2000ff1e03f */
[----:B------:R-:W-:Y:S02]  /*ba80*/  R2UR UR11, R8 ;  /* 0x00000000080b72ca */ /* 0x000fe400000e0000 */
[----:B------:R-:W-:Y:S02]  /*ba90*/  R2UR UR12, R4 ;  /* 0x00000000040c72ca */ /* 0x000fe400000e0000 */
[----:B------:R-:W-:Y:S01]  /*baa0*/  R2UR UR13, R7 ;  /* 0x00000000070d72ca */ /* 0x000fe200000e0000 */
[----:B------:R-:W-:Y:S01]  /*bab0*/  UIADD3.X UR5, URZ, UR41, URZ, UP0, !UPT ;  /* 0x000000293f057290 */ /* 0x000fe200087fe43f */
[----:B-1----:R-:W-:-:S05]  /*bac0*/  LEA R6, R10, R6, 0x18 ;  /* 0x000000060a067211 */ /* 0x002fca00078ec0ff */
        /* <DEDUP_REMOVED lines=9> */
[----:B---3--:R-:W-:-:S05]  /*bb60*/  IMAD R2, R2, 0x10000, R6 ;  /* 0x0001000002027824 */ /* 0x008fca00078e0206 */
        /* <DEDUP_REMOVED lines=9> */
[----:B------:R1:W-:Y:S01]  /*bc00*/  UTMALDG.4D [UR8], [UR4], desc[UR6] ;  /* 0x00000608040075b4 */ /* 0x0003e20008019000 */
[----:B------:R-:W-:Y:S01]  /*bc10*/  UIADD3 UR16, UR14, 0xa400, URZ ;  /* 0x0000a4000e107890 */ /* 0x000fe2000fffe03f */
[----:B-1----:R-:W-:Y:S01]  /*bc20*/  UMOV UR8, UR17 ;  /* 0x0000001100087c82 */ /* 0x002fe20008000000 */
[----:B------:R-:W-:Y:S02]  /*bc30*/  UMOV UR10, UR18 ;  /* 0x00000012000a7c82 */ /* 0x000fe40008000000 */
[----:B------:R1:W-:Y:S01]  /*bc40*/  UTMALDG.4D [UR8], [UR4], desc[UR6] ;  /* 0x00000608040075b4 */ /* 0x0003e20008019000 */
[----:B------:R-:W-:Y:S01]  /*bc50*/  UIADD3 UR17, UR14, 0xc400, URZ ;  /* 0x0000c4000e117890 */ /* 0x000fe2000fffe03f */
[----:B-1----:R-:W-:Y:S01]  /*bc60*/  UMOV UR8, UR19 ;  /* 0x0000001300087c82 */ /* 0x002fe20008000000 */
[----:B------:R-:W-:-:S02]  /*bc70*/  UMOV UR10, UR20 ;  /* 0x00000014000a7c82 */ /* 0x000fc40008000000 */
[----:B------:R1:W-:Y:S02]  /*bc80*/  UTMALDG.4D [UR8], [UR4], desc[UR6] ;  /* 0x00000608040075b4 */ /* 0x0003e40008019000 */
[----:B-1----:R-:W-:Y:S01]  /*bc90*/  UMOV UR8, UR15 ;  /* 0x0000000f00087c82 */ /* 0x002fe20008000000 */
[----:B------:R-:W-:Y:S01]  /*bca0*/  UMOV UR10, UR21 ;  /* 0x00000015000a7c82 */ /* 0x000fe20008000000 */
[----:B------:R-:W-:Y:S01]  /*bcb0*/  UIADD3 UR15, UR14, 0xe400, URZ ;  /* 0x0000e4000e0f7890 */ /* 0x000fe2000fffe03f */
[----:B------:R1:W-:Y:S02]  /*bcc0*/  UTMALDG.4D [UR8], [UR4], desc[UR6] ;  /* 0x00000608040075b4 */ /* 0x0003e40008019000 */
[----:B------:R-:W-:Y:S01]  /*bcd0*/  UMOV UR14, 0x180 ;  /* 0x00000180000e7882 */ /* 0x000fe20000000000 */
[----:B-1----:R-:W-:Y:S01]  /*bce0*/  UMOV UR8, UR16 ;  /* 0x0000001000087c82 */ /* 0x002fe20008000000 */
[----:B------:R-:W-:Y:S02]  /*bcf0*/  UMOV UR10, UR22 ;  /* 0x00000016000a7c82 */ /* 0x000fe40008000000 */
[----:B------:R1:W-:Y:S02]  /*bd00*/  UTMALDG.4D [UR8], [UR4], desc[UR6] ;  /* 0x00000608040075b4 */ /* 0x0003e40008019000 */
[----:B-1----:R-:W-:Y:S01]  /*bd10*/  UMOV UR8, UR17 ;  /* 0x0000001100087c82 */ /* 0x002fe20008000000 */
[----:B------:R-:W-:Y:S01]  /*bd20*/  UMOV UR10, UR14 ;  /* 0x0000000e000a7c82 */ /* 0x000fe20008000000 */
[----:B------:R-:W-:Y:S01]  /*bd30*/  UMOV UR14, 0x1c0 ;  /* 0x000001c0000e7882 */ /* 0x000fe20000000000 */
[----:B------:R1:W-:Y:S02]  /*bd40*/  UTMALDG.4D [UR8], [UR4], desc[UR6] ;  /* 0x00000608040075b4 */ /* 0x0003e40008019000 */
[----:B-1----:R-:W-:Y:S01]  /*bd50*/  UMOV UR8, UR15 ;  /* 0x0000000f00087c82 */ /* 0x002fe20008000000 */
[----:B------:R-:W-:-:S02]  /*bd60*/  UMOV UR10, UR14 ;  /* 0x0000000e000a7c82 */ /* 0x000fc40008000000 */
[----:B------:R1:W-:Y:S02]  /*bd70*/  UTMALDG.4D [UR8], [UR4], desc[UR6] ;  /* 0x00000608040075b4 */ /* 0x0003e40008019000 */
[----:B-1----:R-:W-:Y:S01]  /*bd80*/  NOP ;  /* 0x0000000000007918 */ /* 0x002fe20000000000 */
.L_x_333:
[----:B------:R-:W-:Y:S05]  /*bd90*/  BSYNC B2 ;  /* 0x0000000000027941 */ /* 0x000fea0003800000 */
.L_x_332:
[----:B------:R-:W2:Y:S02]  /*bda0*/  LDL.LU R2, [R1+0x14] ;  /* 0x0000140001027983 */ /* 0x000ea40000300800 */
[----:B--2---:R-:W-:-:S07]  /*bdb0*/  VIADD R8, R2, 0xfffffffd ;  /* 0xfffffffd02087836 */ /* 0x004fce0000000000 */
.L_x_331:
[----:B------:R-:W-:Y:S05]  /*bdc0*/  BSYNC B1 ;  /* 0x0000000000017941 */ /* 0x000fea0003800000 */
.L_x_330:
[----:B------:R-:W-:-:S04]  /*bdd0*/  IADD3 R2, -R11, RZ, RZ ;  /* 0x000000ff0b027210 */ /* 0x000fc80007ffe1ff */
[----:B------:R-:W-:-:S13]  /*bde0*/  ISETP.NE.AND P0, PT, R9, R2, PT ;  /* 0x000000020900720c */ /* 0x000fda0003f05270 */
[----:B------:R-:W-:Y:S05]  /*bdf0*/  @!P0 BRA `(.L_x_329) ;  /* 0x00000010003c8947 */ /* 0x000fea0003800000 */
.L_x_353:
[----:B------:R-:W2:Y:S04]  /*be00*/  LDL.LU R3, [R1] ;  /* 0x0000000001037983 */ /* 0x000ea80000300800 */
[----:B------:R-:W3:Y:S01]  /*be10*/  LDL.LU R2, [R1+0x4] ;  /* 0x0000040001027983 */ /* 0x000ee20000300800 */
[----:B------:R-:W-:Y:S05]  /*be20*/  YIELD ;  /* 0x0000000000007946 */ /* 0x000fea0003800000 */
[----:B------:R-:W-:Y:S01]  /*be30*/  BSSY B1, `(.L_x_339) ;  /* 0x0000081000017945 */ /* 0x000fe20003800000 */
[----:B--2---:R-:W-:-:S05]  /*be40*/  VIADD R9, R3, 0x1 ;  /* 0x0000000103097836 */ /* 0x004fca0000000000 */
[----:B------:R-:W-:-:S04]  /*be50*/  ISETP.NE.AND P0, PT, R9, 0x2, PT ;  /* 0x000000020900780c */ /* 0x000fc80003f05270 */
[----:B------:R-:W-:Y:S02]  /*be60*/  SEL R10, RZ, 0x1, P0 ;  /* 0x00000001ff0a7807 */ /* 0x000fe40000000000 */
[----:B------:R-:W-:Y:S02]  /*be70*/  SEL R9, R9, RZ, P0 ;  /* 0x000000ff09097207 */ /* 0x000fe40000000000 */
[----:B---3--:R-:W-:Y:S01]  /*be80*/  LOP3.LUT R10, R2, R10, RZ, 0x3c, !PT ;  /* 0x0000000a020a7212 */ /* 0x008fe200078e3cff */
[----:B-1----:R-:W-:Y:S06]  /*be90*/  @!P6 BRA `(.L_x_340) ;  /* 0x0000000400e8e947 */ /* 0x002fec0003800000 */
[----:B------:R-:W-:Y:S01]  /*bea0*/  ULDC.64 UR4, c[0x0][0x3f8] ;  /* 0x0000fe0000047ab9 */ /* 0x000fe20000000a00 */
[----:B------:R-:W-:Y:S01]  /*beb0*/  IMAD.MOV.U32 R11, RZ, RZ, R8 ;  /* 0x000000ffff0b7224 */ /* 0x000fe200078e0008 */
[----:B------:R-:W-:-:S04]  /*bec0*/  ISETP.NE.U32.AND P0, PT, RZ, UR4, PT ;  /* 0x00000004ff007c0c */ /* 0x000fc8000bf05070 */
[----:B------:R-:W-:-:S13]  /*bed0*/  ISETP.NE.AND.EX P0, PT, RZ, UR5, PT, P0 ;  /* 0x00000005ff007c0c */ /* 0x000fda000bf05300 */
[----:B------:R-:W-:Y:S05]  /*bee0*/  @!P0 BRA `(.L_x_341) ;  /* 0x0000000000448947 */ /* 0x000fea0003800000 */
[----:B------:R-:W1:Y:S01]  /*bef0*/  LDC R7, c[0x0][0x41c] ;  /* 0x00010700ff077b82 */ /* 0x000e620000000800 */
[----:B------:R-:W-:Y:S01]  /*bf00*/  ULDC.64 UR6, c[0x0][0x408] ;  /* 0x0001020000067ab9 */ /* 0x000fe20000000a00 */
[----:B-1----:R-:W-:-:S13]  /*bf10*/  ISETP.NE.AND P0, PT, R7, 0x1, PT ;  /* 0x000000010700780c */ /* 0x002fda0003f05270 */
[----:B------:R-:W1:Y:S02]  /*bf20*/  @P0 LDC.64 R2, c[0x0][0x420] ;  /* 0x00010800ff020b82 */ /* 0x000e640000000a00 */
[----:B-1----:R-:W-:-:S04]  /*bf30*/  @P0 IMAD.HI.U32 R6, R8, R2, RZ ;  /* 0x0000000208060227 */ /* 0x002fc800078e00ff */
[----:B------:R-:W-:Y:S01]  /*bf40*/  IMAD.MOV.U32 R2, RZ, RZ, R8 ;  /* 0x000000ffff027224 */ /* 0x000fe200078e0008 */
[----:B------:R-:W-:-:S04]  /*bf50*/  @P0 SHF.R.U32.HI R2, RZ, R3, R6 ;  /* 0x00000003ff020219 */ /* 0x000fc80000011606 */
[--C-:B------:R-:W-:Y:S01]  /*bf60*/  SHF.R.S32.HI R3, RZ, 0x1f, R2.reuse ;  /* 0x0000001fff037819 */ /* 0x100fe20000011402 */
[----:B------:R-:W-:-:S04]  /*bf70*/  IMAD.MOV R11, RZ, RZ, -R2 ;  /* 0x000000ffff0b7224 */ /* 0x000fc800078e0a02 */
[----:B------:R-:W-:Y:S02]  /*bf80*/  IMAD R11, R7, R11, R8 ;  /* 0x0000000b070b7224 */ /* 0x000fe400078e0208 */
[----:B------:R-:W-:Y:S02]  /*bf90*/  IMAD R7, R5, UR6, RZ ;  /* 0x0000000605077c24 */ /* 0x000fe4000f8e02ff */
[----:B------:R-:W-:-:S04]  /*bfa0*/  IMAD.WIDE.U32 R2, R0, UR6, R2 ;  /* 0x0000000600027c25 */ /* 0x000fc8000f8e0002 */
[----:B------:R-:W-:Y:S01]  /*bfb0*/  IMAD R7, R0, UR7, R7 ;  /* 0x0000000700077c24 */ /* 0x000fe2000f8e0207 */
[----:B------:R-:W-:-:S03]  /*bfc0*/  LEA R6, P0, R2, UR4, 0x2 ;  /* 0x0000000402067c11 */ /* 0x000fc6000f8010ff */
[----:B------:R-:W-:-:S05]  /*bfd0*/  IMAD.IADD R7, R7, 0x1, R3 ;  /* 0x0000000107077824 */ /* 0x000fca00078e0203 */
[----:B------:R-:W-:-:S06]  /*bfe0*/  LEA.HI.X R7, R2, UR5, R7, 0x2, P0 ;  /* 0x0000000502077c11 */ /* 0x000fcc00080f1407 */
[----:B------:R1:W5:Y:S02]  /*bff0*/  LDG.E R7, desc[UR38][R6.64] ;  /* 0x0000002606077981 */ /* 0x000364000c1e1900 */
.L_x_341:
[----:B------:R-:W2:Y:S01]  /*c000*/  S2R R3, SR_CgaCtaId ;  /* 0x0000000000037919 */ /* 0x000ea20000008800 */
[----:B------:R-:W-:-:S04]  /*c010*/  MOV R2, 0x400 ;  /* 0x0000040000027802 */ /* 0x000fc80000000f00 */
[----:B--2---:R-:W-:Y:S02]  /*c020*/  LEA R2, R3, R2, 0x18 ;  /* 0x0000000203027211 */ /* 0x004fe400078ec0ff */
[----:B------:R-:W-:Y:S02]  /*c030*/  SHF.L.U32 R3, R10, 0x1f, RZ ;  /* 0x0000001f0a037819 */ /* 0x000fe400000006ff */
[----:B------:R-:W-:-:S04]  /*c040*/  LEA R2, R9, R2, 0x3 ;  /* 0x0000000209027211 */ /* 0x000fc800078e18ff */
[----:B------:R-:W2:Y:S02]  /*c050*/  SYNCS.PHASECHK.TRANS64.TRYWAIT P0, [R2+URZ+0x28c40], R3 ;  /* 0x028c4003020075a7 */ /* 0x000ea4000800017f */
[----:B--2---:R-:W-:Y:S05]  /*c060*/  @!P0 BRA `(.L_x_342) ;  /* 0x0000002000dc8947 */ /* 0x004fea0003800000 */
.L_x_396:
[----:B-1----:R-:W1:Y:S02]  /*c070*/  S2R R6, SR_TID.X ;  /* 0x0000000000067919 */ /* 0x002e640000002100 */
[----:B-1----:R-:W-:-:S04]  /*c080*/  LOP3.LUT R6, R6, 0x7f, RZ, 0xc0, !PT ;  /* 0x0000007f06067812 */ /* 0x002fc800078ec0ff */
[----:B------:R-:W-:-:S13]  /*c090*/  ISETP.NE.AND P0, PT, R6, RZ, PT ;  /* 0x000000ff0600720c */ /* 0x000fda0003f05270 */
[----:B------:R-:W-:Y:S05]  /*c0a0*/  @P0 BRA `(.L_x_343) ;  /* 0x00000000001c0947 */ /* 0x000fea0003800000 */
[----:B------:R-:W1:Y:S01]  /*c0b0*/  S2R R6, SR_TID.X ;  /* 0x0000000000067919 */ /* 0x000e620000002100 */
[----:B------:R-:W-:-:S04]  /*c0c0*/  IMAD.MOV.U32 R13, RZ, RZ, 0x2000 ;  /* 0x00002000ff0d7424 */ /* 0x000fc800078e00ff */
[----:B------:R3:W-:Y:S01]  /*c0d0*/  SYNCS.ARRIVE.TRANS64 RZ, [R2+URZ+0x28c30], R13 ;  /* 0x028c300d02ff79a7 */ /* 0x0007e2000800003f */
[----:B-1----:R-:W-:-:S04]  /*c0e0*/  LOP3.LUT R6, R6, 0x1f, RZ, 0xc0, !PT ;  /* 0x0000001f06067812 */ /* 0x002fc800078ec0ff */
[----:B------:R-:W-:-:S13]  /*c0f0*/  ISETP.NE.AND P1, PT, R6, RZ, PT ;  /* 0x000000ff0600720c */ /* 0x000fda0003f25270 */
[----:B---3--:R-:W-:Y:S05]  /*c100*/  @!P1 BRA `(.L_x_343) ;  /* 0x0000000000049947 */ /* 0x008fea0003800000 */
[----:B------:R-:W-:Y:S01]  /*c110*/  BPT.TRAP 0x1 ;  /* 0x000000040000795c */ /* 0x000fe20000300000 */
.L_x_343:
[----:B------:R-:W3:Y:S01]  /*c120*/  LDL R12, [R1+0x8] ;  /* 0x00000800010c7983 */ /* 0x000ee20000100800 */
[----:B------:R-:W-:Y:S01]  /*c130*/  MOV R6, 0x400 ;  /* 0x0000040000067802 */ /* 0x000fe20000000f00 */
[----:B------:R-:W1:Y:S01]  /*c140*/  S2R R13, SR_CgaCtaId ;  /* 0x00000000000d7919 */ /* 0x000e620000008800 */
[----:B------:R-:W-:Y:S01]  /*c150*/  R2UR UR9, R2 ;  /* 0x00000000020972ca */ /* 0x000fe200000e0000 */
[----:B------:R-:W-:Y:S01]  /*c160*/  UIADD3 UR4, UP0, UR40, 0x370, URZ ;  /* 0x0000037028047890 */ /* 0x000fe2000ff1e03f */
[----:B------:R-:W-:Y:S02]  /*c170*/  R2UR UR12, R4 ;  /* 0x00000000040c72ca */ /* 0x000fe400000e0000 */
[----:B-----5:R-:W-:Y:S01]  /*c180*/  R2UR UR13, R7 ;  /* 0x00000000070d72ca */ /* 0x020fe200000e0000 */
[----:B------:R-:W-:Y:S01]  /*c190*/  UIADD3.X UR5, URZ, UR41, URZ, UP0, !UPT ;  /* 0x000000293f057290 */ /* 0x000fe200087fe43f */
[----:B-1----:R-:W-:-:S05]  /*c1a0*/  LEA R6, R13, R6, 0x18 ;  /* 0x000000060d067211 */ /* 0x002fca00078ec0ff */
[----:B------:R-:W-:-:S05]  /*c1b0*/  IMAD R6, R9, 0x2000, R6 ;  /* 0x0000200009067824 */ /* 0x000fca00078e0206 */
[----:B------:R-:W-:Y:S01]  /*c1c0*/  R2UR UR8, R6 ;  /* 0x00000000060872ca */ /* 0x000fe200000e0000 */
[----:B------:R-:W-:Y:S01]  /*c1d0*/  UIADD3 UR9, UR9, 0x28c30, URZ ;  /* 0x00028c3009097890 */ /* 0x000fe2000fffe03f */
[----:B------:R-:W-:Y:S01]  /*c1e0*/  UMOV UR6, 0x0 ;  /* 0x0000000000067882 */ /* 0x000fe20000000000 */
[----:B------:R-:W-:Y:S01]  /*c1f0*/  UMOV UR7, 0x14f00000 ;  /* 0x14f0000000077882 */ /* 0x000fe20000000000 */
[----:B------:R-:W-:-:S09]  /*c200*/  UMOV UR10, URZ ;  /* 0x0000003f000a7c82 */ /* 0x000fd20008000000 */
[----:B------:R-:W-:Y:S01]  /*c210*/  UIADD3 UR8, UR8, 0x22400, URZ ;  /* 0x0002240008087890 */ /* 0x000fe2000fffe03f */
[----:B---3--:R-:W-:-:S05]  /*c220*/  IMAD R6, R11, 0x40, R12 ;  /* 0x000000400b067824 */ /* 0x008fca00078e020c */
[----:B------:R-:W-:-:S13]  /*c230*/  R2UR UR11, R6 ;  /* 0x00000000060b72ca */ /* 0x000fda00000e0000 */
[----:B------:R1:W-:Y:S01]  /*c240*/  UTMALDG.4D [UR8], [UR4], desc[UR6] ;  /* 0x00000608040075b4 */ /* 0x0003e20008019000 */
[----:B------:R-:W3:Y:S02]  /*c250*/  SYNCS.PHASECHK.TRANS64.TRYWAIT P1, [R2+URZ+0x28c60], R3 ;  /* 0x028c6003020075a7 */ /* 0x000ee4000802017f */
[----:B-1-3--:R-:W-:Y:S05]  /*c260*/  @!P1 BRA `(.L_x_344) ;  /* 0x0000002000709947 */ /* 0x00afea0003800000 */
.L_x_397:
        /* <DEDUP_REMOVED lines=8> */
.L_x_345:
        /* <DEDUP_REMOVED lines=53> */
.L_x_340:
[----:B------:R-:W-:Y:S05]  /*c640*/  BSYNC B1 ;  /* 0x0000000000017941 */ /* 0x000fea0003800000 */
.L_x_339:
[----:B------:R-:W-:Y:S01]  /*c650*/  IADD3 R9, R9, 0x1, RZ ;  /* 0x0000000109097810 */ /* 0x000fe20007ffe0ff */
[----:B------:R-:W-:Y:S03]  /*c660*/  BSSY B1, `(.L_x_346) ;  /* 0x0000084000017945 */ /* 0x000fe60003800000 */
[----:B------:R-:W-:-:S04]  /*c670*/  ISETP.NE.AND P0, PT, R9, 0x2, PT ;  /* 0x000000020900780c */ /* 0x000fc80003f05270 */
[----:B------:R-:W-:Y:S02]  /*c680*/  SEL R3, RZ, 0x1, P0 ;  /* 0x00000001ff037807 */ /* 0x000fe40000000000 */
[----:B------:R-:W-:Y:S02]  /*c690*/  SEL R12, R9, RZ, P0 ;  /* 0x000000ff090c7207 */ /* 0x000fe40000000000 */
[----:B------:R-:W-:-:S05]  /*c6a0*/  LOP3.LUT R11, R10, R3, RZ, 0x3c, !PT ;  /* 0x000000030a0b7212 */ /* 0x000fca00078e3cff */
[----:B------:R1:W-:Y:S04]  /*c6b0*/  STL [R1+0x4], R11 ;  /* 0x0000040b01007387 */ /* 0x0003e80000100800 */
[----:B------:R1:W-:Y:S01]  /*c6c0*/  STL [R1], R12 ;  /* 0x0000000c01007387 */ /* 0x0003e20000100800 */
[----:B------:R-:W-:Y:S05]  /*c6d0*/  @!P6 BRA `(.L_x_347) ;  /* 0x0000000400f0e947 */ /* 0x000fea0003800000 */
[----:B------:R-:W-:Y:S01]  /*c6e0*/  ULDC.64 UR4, c[0x0][0x3f8] ;  /* 0x0000fe0000047ab9 */ /* 0x000fe20000000a00 */
[----:B------:R-:W-:Y:S01]  /*c6f0*/  VIADD R9, R8, 0xffffffff ;  /* 0xffffffff08097836 */ /* 0x000fe20000000000 */
[----:B------:R-:W-:-:S04]  /*c700*/  ISETP.NE.U32.AND P0, PT, RZ, UR4, PT ;  /* 0x00000004ff007c0c */ /* 0x000fc8000bf05070 */
[----:B------:R-:W-:-:S13]  /*c710*/  ISETP.NE.AND.EX P0, PT, RZ, UR5, PT, P0 ;  /* 0x00000005ff007c0c */ /* 0x000fda000bf05300 */
[----:B------:R-:W-:Y:S05]  /*c720*/  @!P0 BRA `(.L_x_348) ;  /* 0x0000000000448947 */ /* 0x000fea0003800000 */
[----:B------:R-:W2:Y:S01]  /*c730*/  LDC R6, c[0x0][0x41c] ;  /* 0x00010700ff067b82 */ /* 0x000ea20000000800 */
[----:B------:R-:W-:Y:S02]  /*c740*/  ULDC.64 UR6, c[0x0][0x408] ;  /* 0x0001020000067ab9 */ /* 0x000fe40000000a00 */
[----:B------:R-:W-:-:S04]  /*c750*/  IMAD R7, R5, UR6, RZ ;  /* 0x0000000605077c24 */ /* 0x000fc8000f8e02ff */
[----:B------:R-:W-:Y:S01]  /*c760*/  IMAD R7, R0, UR7, R7 ;  /* 0x0000000700077c24 */ /* 0x000fe2000f8e0207 */
[----:B--2---:R-:W-:-:S13]  /*c770*/  ISETP.NE.AND P0, PT, R6, 0x1, PT ;  /* 0x000000010600780c */ /* 0x004fda0003f05270 */
[----:B------:R-:W2:Y:S02]  /*c780*/  @P0 LDC.64 R2, c[0x0][0x420] ;  /* 0x00010800ff020b82 */ /* 0x000ea40000000a00 */
[----:B--2---:R-:W-:-:S04]  /*c790*/  @P0 IMAD.HI.U32 R10, R9, R2, RZ ;  /* 0x00000002090a0227 */ /* 0x004fc800078e00ff */
[----:B------:R-:W-:Y:S01]  /*c7a0*/  IMAD.MOV.U32 R2, RZ, RZ, R9 ;  /* 0x000000ffff027224 */ /* 0x000fe200078e0009 */
[----:B------:R-:W-:-:S05]  /*c7b0*/  @P0 SHF.R.U32.HI R2, RZ, R3, R10 ;  /* 0x00000003ff020219 */ /* 0x000fca000001160a */
[----:B------:R-:W-:-:S04]  /*c7c0*/  IMAD.MOV R3, RZ, RZ, -R2 ;  /* 0x000000ffff037224 */ /* 0x000fc800078e0a02 */
[----:B------:R-:W-:Y:S01]  /*c7d0*/  IMAD R9, R6, R3, R9 ;  /* 0x0000000306097224 */ /* 0x000fe200078e0209 */
[----:B------:R-:W-:-:S03]  /*c7e0*/  SHF.R.S32.HI R3, RZ, 0x1f, R2 ;  /* 0x0000001fff037819 */ /* 0x000fc60000011402 */
[----:B------:R-:W-:-:S04]  /*c7f0*/  IMAD.WIDE.U32 R2, R0, UR6, R2 ;  /* 0x0000000600027c25 */ /* 0x000fc8000f8e0002 */
[----:B------:R-:W-:Y:S01]  /*c800*/  IMAD.IADD R7, R7, 0x1, R3 ;  /* 0x0000000107077824 */ /* 0x000fe200078e0203 */
[----:B------:R-:W-:-:S04]  /*c810*/  LEA R6, P0, R2, UR4, 0x2 ;  /* 0x0000000402067c11 */ /* 0x000fc8000f8010ff */
[----:B------:R-:W-:-:S06]  /*c820*/  LEA.HI.X R7, R2, UR5, R7, 0x2, P0 ;  /* 0x0000000502077c11 */ /* 0x000fcc00080f1407 */
[----:B------:R2:W5:Y:S03]  /*c830*/  LDG.E R7, desc[UR38][R6.64] ;  /* 0x0000002606077981 */ /* 0x000566000c1e1900 */
.L_x_348:
[----:B------:R-:W3:Y:S01]  /*c840*/  S2R R3, SR_CgaCtaId ;  /* 0x0000000000037919 */ /* 0x000ee20000008800 */
[----:B------:R-:W-:-:S04]  /*c850*/  MOV R2, 0x400 ;  /* 0x0000040000027802 */ /* 0x000fc80000000f00 */
[----:B---3--:R-:W-:Y:S02]  /*c860*/  LEA R2, R3, R2, 0x18 ;  /* 0x0000000203027211 */ /* 0x008fe400078ec0ff */
[----:B------:R-:W-:-:S03]  /*c870*/  SHF.L.U32 R3, R11, 0x1f, RZ ;  /* 0x0000001f0b037819 */ /* 0x000fc600000006ff */
[----:B------:R-:W-:-:S04]  /*c880*/  IMAD R2, R12, 0x8, R2 ;  /* 0x000000080c027824 */ /* 0x000fc800078e0202 */
[----:B------:R-:W3:Y:S02]  /*c890*/  SYNCS.PHASECHK.TRANS64.TRYWAIT P0, [R2+URZ+0x28c40], R3 ;  /* 0x028c4003020075a7 */ /* 0x000ee4000800017f */
[----:B---3--:R-:W-:Y:S05]  /*c8a0*/  @!P0 BRA `(.L_x_349) ;  /* 0x0000001800f48947 */ /* 0x008fea0003800000 */
.L_x_398:
[----:B--2---:R-:W2:Y:S02]  /*c8b0*/  S2R R6, SR_TID.X ;  /* 0x0000000000067919 */ /* 0x004ea40000002100 */
[----:B--2---:R-:W-:-:S04]  /*c8c0*/  LOP3.LUT R6, R6, 0x7f, RZ, 0xc0, !PT ;  /* 0x0000007f06067812 */ /* 0x004fc800078ec0ff */
[----:B------:R-:W-:-:S13]  /*c8d0*/  ISETP.NE.AND P0, PT, R6, RZ, PT ;  /* 0x000000ff0600720c */ /* 0x000fda0003f05270 */
[----:B------:R-:W-:Y:S05]  /*c8e0*/  @P0 BRA `(.L_x_350) ;  /* 0x00000000001c0947 */ /* 0x000fea0003800000 */
[----:B------:R-:W2:Y:S01]  /*c8f0*/  S2R R6, SR_TID.X ;  /* 0x0000000000067919 */ /* 0x000ea20000002100 */
[----:B-1----:R-:W-:-:S04]  /*c900*/  MOV R11, 0x2000 ;  /* 0x00002000000b7802 */ /* 0x002fc80000000f00 */
[----:B------:R4:W-:Y:S01]  /*c910*/  SYNCS.ARRIVE.TRANS64 RZ, [R2+URZ+0x28c30], R11 ;  /* 0x028c300b02ff79a7 */ /* 0x0009e2000800003f */
[----:B--2---:R-:W-:-:S04]  /*c920*/  LOP3.LUT R6, R6, 0x1f, RZ, 0xc0, !PT ;  /* 0x0000001f06067812 */ /* 0x004fc800078ec0ff */
[----:B------:R-:W-:-:S13]  /*c930*/  ISETP.NE.AND P1, PT, R6, RZ, PT ;  /* 0x000000ff0600720c */ /* 0x000fda0003f25270 */
[----:B----4-:R-:W-:Y:S05]  /*c940*/  @!P1 BRA `(.L_x_350) ;  /* 0x0000000000049947 */ /* 0x010fea0003800000 */
[----:B------:R-:W-:Y:S01]  /*c950*/  BPT.TRAP 0x1 ;  /* 0x000000040000795c */ /* 0x000fe20000300000 */
.L_x_350:
[----:B------:R-:W2:Y:S01]  /*c960*/  LDL R6, [R1] ;  /* 0x0000000001067983 */ /* 0x000ea20000100800 */
[----:B-1----:R-:W-:-:S03]  /*c970*/  MOV R11, 0x400 ;  /* 0x00000400000b7802 */ /* 0x002fc60000000f00 */
[----:B------:R-:W4:Y:S01]  /*c980*/  LDL R10, [R1+0x8] ;  /* 0x00000800010a7983 */ /* 0x000f220000100800 */
[----:B------:R-:W1:Y:S01]  /*c990*/  S2R R12, SR_CgaCtaId ;  /* 0x00000000000c7919 */ /* 0x000e620000008800 */
[----:B------:R-:W-:Y:S01]  /*c9a0*/  R2UR UR9, R2 ;  /* 0x00000000020972ca */ /* 0x000fe200000e0000 */
[----:B------:R-:W-:Y:S01]  /*c9b0*/  UIADD3 UR4, UP0, UR40, 0x370, URZ ;  /* 0x0000037028047890 */ /* 0x000fe2000ff1e03f */
[----:B------:R-:W-:Y:S02]  /*c9c0*/  R2UR UR12, R4 ;  /* 0x00000000040c72ca */ /* 0x000fe400000e0000 */
[----:B-----5:R-:W-:Y:S01]  /*c9d0*/  R2UR UR13, R7 ;  /* 0x00000000070d72ca */ /* 0x020fe200000e0000 */
[----:B------:R-:W-:Y:S01]  /*c9e0*/  UIADD3.X UR5, URZ, UR41, URZ, UP0, !UPT ;  /* 0x000000293f057290 */ /* 0x000fe200087fe43f */
[----:B-1----:R-:W-:-:S07]  /*c9f0*/  LEA R11, R12, R11, 0x18 ;  /* 0x0000000b0c0b7211 */ /* 0x002fce00078ec0ff */
[----:B------:R-:W-:Y:S01]  /*ca00*/  UIADD3 UR9, UR9, 0x28c30, URZ ;  /* 0x00028c3009097890 */ /* 0x000fe2000fffe03f */
[----:B------:R-:W-:Y:S01]  /*ca10*/  UMOV UR6, 0x0 ;  /* 0x0000000000067882 */ /* 0x000fe20000000000 */
[----:B------:R-:W-:Y:S01]  /*ca20*/  UMOV UR7, 0x14f00000 ;  /* 0x14f0000000077882 */ /* 0x000fe20000000000 */
[----:B------:R-:W-:Y:S01]  /*ca30*/  UMOV UR10, URZ ;  /* 0x0000003f000a7c82 */ /* 0x000fe20008000000 */
[----:B--2---:R-:W-:-:S05]  /*ca40*/  IMAD R6, R6, 0x2000, R11 ;  /* 0x0000200006067824 */ /* 0x004fca00078e020b */
[----:B------:R-:W-:Y:S01]  /*ca50*/  R2UR UR8, R6 ;  /* 0x00000000060872ca */ /* 0x000fe200000e0000 */
[----:B----4-:R-:W-:-:S05]  /*ca60*/  IMAD R9, R9, 0x40, R10 ;  /* 0x0000004009097824 */ /* 0x010fca00078e020a */
[----:B------:R-:W-:-:S07]  /*ca70*/  R2UR UR11, R9 ;  /* 0x00000000090b72ca */ /* 0x000fce00000e0000 */
[----:B------:R-:W-:-:S09]  /*ca80*/  UIADD3 UR8, UR8, 0x22400, URZ ;  /* 0x0002240008087890 */ /* 0x000fd2000fffe03f */
[----:B------:R1:W-:Y:S01]  /*ca90*/  UTMALDG.4D [UR8], [UR4], desc[UR6] ;  /* 0x00000608040075b4 */ /* 0x0003e20008019000 */
[----:B------:R-:W2:Y:S02]  /*caa0*/  SYNCS.PHASECHK.TRANS64.TRYWAIT P1, [R2+URZ+0x28c60], R3 ;  /* 0x028c6003020075a7 */ /* 0x000ea4000802017f */
[----:B-12---:R-:W-:Y:S05]  /*cab0*/  @!P1 BRA `(.L_x_351) ;  /* 0x0000001800849947 */ /* 0x006fea0003800000 */
.L_x_399:
[----:B------:R-:W-:Y:S05]  /*cac0*/  @P0 BRA `(.L_x_352) ;  /* 0x00000000001c0947 */ /* 0x000fea0003800000 */
[----:B------:R-:W2:Y:S01]  /*cad0*/  S2R R6, SR_TID.X ;  /* 0x0000000000067919 */ /* 0x000ea20000002100 */
[----:B-1-3--:R-:W-:-:S04]  /*cae0*/  IMAD.MOV.U32 R3, RZ, RZ, 0x10000 ;  /* 0x00010000ff037424 */ /* 0x00afc800078e00ff */
[----:B------:R4:W-:Y:S01]  /*caf0*/  SYNCS.ARRIVE.TRANS64 RZ, [R2+URZ+0x28c50], R3 ;  /* 0x028c500302ff79a7 */ /* 0x0009e2000800003f */
[----:B--2---:R-:W-:-:S04]  /*cb00*/  LOP3.LUT R6, R6, 0x1f, RZ, 0xc0, !PT ;  /* 0x0000001f06067812 */ /* 0x004fc800078ec0ff */
[----:B------:R-:W-:-:S13]  /*cb10*/  ISETP.NE.AND P1, PT, R6, RZ, PT ;  /* 0x000000ff0600720c */ /* 0x000fda0003f25270 */
[----:B----4-:R-:W-:Y:S05]  /*cb20*/  @!P1 BRA `(.L_x_352) ;  /* 0x0000000000049947 */ /* 0x010fea0003800000 */
[----:B------:R-:W-:Y:S01]  /*cb30*/  BPT.TRAP 0x1 ;  /* 0x000000040000795c */ /* 0x000fe20000300000 */
.L_x_352:
[----:B-1-3--:R-:W2:Y:S01]  /*cb40*/  LDL R3, [R1] ;  /* 0x0000000001037983 */ /* 0x00aea20000100800 */
[----:B------:R-:W-:Y:S01]  /*cb50*/  MOV R6, 0x400 ;  /* 0x0000040000067802 */ /* 0x000fe20000000f00 */
        /* <DEDUP_REMOVED lines=17> */
[----:B--2---:R-:W-:-:S05]  /*cc70*/  IMAD R2, R3, 0x10000, R6 ;  /* 0x0001000003027824 */ /* 0x004fca00078e0206 */
        /* <DEDUP_REMOVED lines=33> */
[----:B--2---:R-:W-:Y:S01]  /*ce90*/  NOP ;  /* 0x0000000000007918 */ /* 0x004fe20000000000 */
.L_x_347:
[----:B------:R-:W-:Y:S05]  /*cea0*/  BSYNC B1 ;  /* 0x0000000000017941 */ /* 0x000fea0003800000 */
.L_x_346:
[C---:B------:R-:W-:Y:S01]  /*ceb0*/  ISETP.GT.AND P0, PT, R8.reuse, 0x1, PT ;  /* 0x000000010800780c */ /* 0x040fe20003f04270 */
[----:B------:R-:W-:-:S05]  /*cec0*/  VIADD R2, R8, 0xfffffffe ;  /* 0xfffffffe08027836 */ /* 0x000fca0000000000 */
[----:B------:R-:W-:-:S07]  /*ced0*/  MOV R8, R2 ;  /* 0x0000000200087202 */ /* 0x000fce0000000f00 */
[----:B------:R-:W-:Y:S05]  /*cee0*/  @P0 BRA `(.L_x_353) ;  /* 0xffffffec00c40947 */ /* 0x000fea000383ffff */
.L_x_329:
[----:B------:R-:W-:Y:S05]  /*cef0*/  BSYNC B0 ;  /* 0x0000000000007941 */ /* 0x000fea0003800000 */
.L_x_328:
[----:B------:R-:W2:Y:S01]  /*cf00*/  LDL.LU R3, [R1] ;  /* 0x0000000001037983 */ /* 0x000ea20000300800 */
[----:B------:R-:W-:Y:S01]  /*cf10*/  BSSY B0, `(.L_x_354) ;  /* 0x0000016000007945 */ /* 0x000fe20003800000 */
[----:B------:R-:W3:Y:S02]  /*cf20*/  S2R R2, SR_TID.X ;  /* 0x0000000000027919 */ /* 0x000ee40000002100 */
[----:B---3--:R-:W-:-:S04]  /*cf30*/  LOP3.LUT R2, R2, 0x1f, RZ, 0xc0, !PT ;  /* 0x0000001f02027812 */ /* 0x008fc800078ec0ff */
[----:B------:R-:W-:Y:S01]  /*cf40*/  ISETP.NE.AND P1, PT, R2, RZ, PT ;  /* 0x000000ff0200720c */ /* 0x000fe20003f25270 */
[----:B--2---:R-:W-:-:S05]  /*cf50*/  VIADD R0, R3, 0x1 ;  /* 0x0000000103007836 */ /* 0x004fca0000000000 */
[----:B------:R-:W-:-:S04]  /*cf60*/  ISETP.NE.AND P0, PT, R0, 0x2, PT ;  /* 0x000000020000780c */ /* 0x000fc80003f05270 */
[----:B------:R-:W-:Y:S02]  /*cf70*/  SEL R2, R0, RZ, P0 ;  /* 0x000000ff00027207 */ /* 0x000fe40000000000 */
[----:B------:R-:W-:-:S03]  /*cf80*/  SEL R0, RZ, 0x1, P0 ;  /* 0x00000001ff007807 */ /* 0x000fc60000000000 */
[----:B------:R2:W-:Y:S01]  /*cf90*/  STL [R1], R2 ;  /* 0x0000000201007387 */ /* 0x0005e20000100800 */
[----:B------:R-:W-:Y:S05]  /*cfa0*/  @P1 BRA `(.L_x_355) ;  /* 0x0000000000301947 */ /* 0x000fea0003800000 */
[----:B------:R-:W3:Y:S01]  /*cfb0*/  S2R R7, SR_LANEID ;  /* 0x0000000000077919 */ /* 0x000ee20000000000 */
[----:B------:R-:W-:Y:S01]  /*cfc0*/  VOTEU.ANY UR4, UPT, PT ;  /* 0x0000000000047886 */ /* 0x000fe200038e0100 */
[----:B--2---:R-:W2:Y:S01]  /*cfd0*/  LDC.64 R2, c[0x0][0xc38] ;  /* 0x00030e00ff027b82 */ /* 0x004ea20000000a00 */
[----:B------:R-:W3:Y:S08]  /*cfe0*/  FLO.U32 R4, UR4 ;  /* 0x0000000400047d00 */ /* 0x000ef000080e0000 */
[----:B------:R-:W2:Y:S01]  /*cff0*/  POPC R5, UR4 ;  /* 0x0000000400057d09 */ /* 0x000ea20008000000 */
[----:B---3--:R-:W-:-:S13]  /*d000*/  ISETP.EQ.U32.AND P0, PT, R4, R7, PT ;  /* 0x000000070400720c */ /* 0x008fda0003f02070 */
[----:B--2---:R-:W2:Y:S01]  /*d010*/  @P0 ATOMG.E.ADD.STRONG.GPU PT, R3, desc[UR38][R2.64], R5 ;  /* 0x00000005020309a8 */ /* 0x004ea200081ee1e6 */
[----:B------:R-:W3:Y:S02]  /*d020*/  S2R R6, SR_LTMASK ;  /* 0x0000000000067919 */ /* 0x000ee40000003900 */
[----:B---3--:R-:W-:-:S04]  /*d030*/  LOP3.LUT R6, R6, UR4, RZ, 0xc0, !PT ;  /* 0x0000000406067c12 */ /* 0x008fc8000f8ec0ff */
[----:B------:R-:W3:Y:S01]  /*d040*/  POPC R7, R6 ;  /* 0x0000000600077309 */ /* 0x000ee20000000000 */
[----:B--2---:R-:W3:Y:S02]  /*d050*/  SHFL.IDX PT, R4, R3, R4, 0x1f ;  /* 0x00001f0403047589 */ /* 0x004ee400000e0000 */
[----:B---3--:R-:W-:-:S07]  /*d060*/  IADD3 R16, R4, UR37, R7 ;  /* 0x0000002504107c10 */ /* 0x008fce000fffe007 */
.L_x_355:
[----:B------:R-:W-:Y:S05]  /*d070*/  BSYNC B0 ;  /* 0x0000000000007941 */ /* 0x000fea0003800000 */
.L_x_354:
[----:B--2---:R-:W2:Y:S02]  /*d080*/  LDL.LU R2, [R1+0x4] ;  /* 0x0000040001027983 */ /* 0x004ea40000300800 */
[----:B--2---:R-:W-:-:S05]  /*d090*/  LOP3.LUT R2, R2, R0, RZ, 0x3c, !PT ;  /* 0x0000000002027212 */ /* 0x004fca00078e3cff */
[----:B------:R2:W-:Y:S02]  /*d0a0*/  STL [R1+0x4], R2 ;  /* 0x0000040201007387 */ /* 0x0005e40000100800 */
.L_x_311:
[----:B------:R-:W-:Y:S05]  /*d0b0*/  BSYNC B6 ;  /* 0x0000000000067941 */ /* 0x000fea0003800000 */
.L_x_309:
[----:B------:R-:W-:-:S03]  /*d0c0*/  UMOV UR4, 0xffffffff ;  /* 0xffffffff00047882 */ /* 0x000fc60000000000 */
[----:B------:R-:W-:Y:S05]  /*d0d0*/  BRA.DIV UR4, `(.L_x_356) ;  /* 0x0000001604107947 */ /* 0x000fea000b800000 */
[----:B------:R3:W4:Y:S04]  /*d0e0*/  SHFL.IDX PT, R4, R16, RZ, 0x1f ;  /* 0x00001fff10047589 */ /* 0x00072800000e0000 */
[----:B------:R3:W0:Y:S02]  /*d0f0*/  SHFL.IDX PT, R5, R16, 0x1, 0x1f ;  /* 0x00201f0010057f89 */ /* 0x00062400000e0000 */
.L_x_403:
[----:B0-----:R-:W0:Y:S01]  /*d100*/  S2R R0, SR_TID.X ;  /* 0x0000000000007919 */ /* 0x001e220000002100 */
[----:B------:R-:W-:Y:S01]  /*d110*/  ULDC UR4, c[0x0][0xc14] ;  /* 0x0003050000047ab9 */ /* 0x000fe20000000800 */
[----:B------:R-:W-:Y:S01]  /*d120*/  BSSY B0, `(.L_x_357) ;  /* 0x000000b000007945 */ /* 0x000fe20003800000 */
[----:B------:R-:W-:Y:S01]  /*d130*/  IMAD.MOV.U32 R3, RZ, RZ, RZ ;  /* 0x000000ffff037224 */ /* 0x000fe200078e00ff */
[----:B0-----:R-:W-:Y:S01]  /*d140*/  LOP3.LUT R8, R0, 0x1f, RZ, 0xc0, !PT ;  /* 0x0000001f00087812 */ /* 0x001fe200078ec0ff */
[----:B------:R-:W-:-:S03]  /*d150*/  IMAD.U32 R0, RZ, RZ, UR4 ;  /* 0x00000004ff007e24 */ /* 0x000fc6000f8e00ff */
[C---:B------:R-:W-:Y:S01]  /*d160*/  ISETP.NE.AND P0, PT, R8.reuse, 0x1f, PT ;  /* 0x0000001f0800780c */ /* 0x040fe20003f05270 */
[----:B------:R-:W-:-:S05]  /*d170*/  IMAD.IADD R7, R8, 0x1, R19 ;  /* 0x0000000108077824 */ /* 0x000fca00078e0213 */
[----:B------:R-:W-:-:S13]  /*d180*/  ISETP.GE.OR P0, PT, R7, R0, !P0 ;  /* 0x000000000700720c */ /* 0x000fda0004706670 */
[----:B------:R-:W-:Y:S05]  /*d190*/  @P0 BRA `(.L_x_358) ;  /* 0x00000000000c0947 */ /* 0x000fea0003800000 */
[----:B--2---:R-:W0:Y:S02]  /*d1a0*/  LDC.64 R2, c[0x0][0xc58] ;  /* 0x00031600ff027b82 */ /* 0x004e240000000a00 */
[----:B0-----:R-:W-:-:S06]  /*d1b0*/  IMAD.WIDE R2, R7, 0x4, R2 ;  /* 0x0000000407027825 */ /* 0x001fcc00078e0202 */
[----:B------:R0:W5:Y:S02]  /*d1c0*/  LDG.E R3, desc[UR38][R2.64] ;  /* 0x0000002602037981 */ /* 0x000164000c1e1900 */
.L_x_358:
[----:B------:R-:W-:Y:S05]  /*d1d0*/  BSYNC B0 ;  /* 0x0000000000007941 */ /* 0x000fea0003800000 */
.L_x_357:
[----:B------:R-:W-:-:S03]  /*d1e0*/  UMOV UR4, 0xffffffff ;  /* 0xffffffff00047882 */ /* 0x000fc60000000000 */
[----:B------:R-:W-:Y:S05]  /*d1f0*/  BRA.DIV UR4, `(.L_x_359) ;  /* 0x0000001604147947 */ /* 0x000fea000b800000 */
[----:B-----5:R-:W0:Y:S01]  /*d200*/  SHFL.UP PT, R14, R3, 0x1, RZ ;  /* 0x04200000030e7989 */ /* 0x020e2200000e00ff */
[C---:B------:R-:W-:Y:S02]  /*d210*/  ISETP.NE.AND P0, PT, R8.reuse, RZ, PT ;  /* 0x000000ff0800720c */ /* 0x040fe40003f05270 */
[----:B------:R-:W-:Y:S02]  /*d220*/  ISETP.GE.U32.AND P1, PT, R8, 0x2, PT ;  /* 0x000000020800780c */ /* 0x000fe40003f26070 */
[----:B0-----:R-:W-:Y:S02]  /*d230*/  SEL R14, R14, RZ, P0 ;  /* 0x000000ff0e0e7207 */ /* 0x001fe40000000000 */
[----:B------:R-:W-:-:S03]  /*d240*/  ISETP.GE.U32.AND P0, PT, R8, 0x4, PT ;  /* 0x000000040800780c */ /* 0x000fc60003f06070 */
[----:B------:R-:W-:-:S05]  /*d250*/  IMAD.IADD R13, R3, 0x1, R14 ;  /* 0x00000001030d7824 */ /* 0x000fca00078e020e */
[----:B------:R-:W2:Y:S02]  /*d260*/  SHFL.UP PT, R14, R13, 0x2, RZ ;  /* 0x044000000d0e7989 */ /* 0x000ea400000e00ff */
[----:B--2---:R-:W-:Y:S02]  /*d270*/  SEL R2, R14, RZ, P1 ;  /* 0x000000ff0e027207 */ /* 0x004fe40000800000 */
[----:B------:R-:W-:Y:S02]  /*d280*/  ISETP.GE.U32.AND P1, PT, R8, 0x8, PT ;  /* 0x000000080800780c */ /* 0x000fe40003f26070 */
[----:B------:R-:W-:-:S05]  /*d290*/  IADD3 R2, R13, R2, RZ ;  /* 0x000000020d027210 */ /* 0x000fca0007ffe0ff */
        /* <DEDUP_REMOVED lines=10> */
[----:B------:R0:W2:Y:S02]  /*d340*/  SHFL.IDX PT, R14, R2, 0x1f, 0x1f ;  /* 0x03e01f00020e7f89 */ /* 0x0000a400000e0000 */
.L_x_411:
[----:B------:R-:W-:Y:S02]  /*d350*/  ULDC UR4, c[0x0][0xc10] ;  /* 0x0003040000047ab9 */ /* 0x000fe40000000800 */
[----:B---3--:R-:W-:-:S04]  /*d360*/  IMAD.U32 R16, RZ, RZ, UR4 ;  /* 0x00000004ff107e24 */ /* 0x008fc8000f8e00ff */
[----:B--2---:R-:W-:-:S04]  /*d370*/  IMAD R6, R14, R16, RZ ;  /* 0x000000100e067224 */ /* 0x004fc800078e02ff */
[----:B------:R-:W-:-:S05]  /*d380*/  IMAD.IADD R5, R5, 0x1, R6 ;  /* 0x0000000105057824 */ /* 0x000fca00078e0206 */
[----:B----4-:R-:W-:-:S13]  /*d390*/  ISETP.GT.AND P0, PT, R5, R4, PT ;  /* 0x000000040500720c */ /* 0x010fda0003f04270 */
[----:B------:R-:W-:Y:S05]  /*d3a0*/  @P0 BRA `(.L_x_360) ;  /* 0x0000000000b40947 */ /* 0x000fea0003800000 */
[----:B------:R-:W2:Y:S02]  /*d3b0*/  LDC R0, c[0x0][0xc14] ;  /* 0x00030500ff007b82 */ /* 0x000ea40000000800 */
.L_x_365:
[----:B------:R-:W-:-:S04]  /*d3c0*/  IADD3 R19, R19, 0x1f, RZ ;  /* 0x0000001f13137810 */ /* 0x000fc80007ffe0ff */
[----:B--2---:R-:W-:-:S13]  /*d3d0*/  ISETP.GE.AND P0, PT, R19, R0, PT ;  /* 0x000000001300720c */ /* 0x004fda0003f06270 */
[----:B------:R-:W-:Y:S05]  /*d3e0*/  @P0 BRA `(.L_x_361) ;  /* 0x00000004005c0947 */ /* 0x000fea0003800000 */
[----:B0-----:R-:W0:Y:S01]  /*d3f0*/  S2R R2, SR_TID.X ;  /* 0x0000000000027919 */ /* 0x001e220000002100 */
[----:B------:R-:W-:Y:S01]  /*d400*/  BSSY B0, `(.L_x_362) ;  /* 0x000000a000007945 */ /* 0x000fe20003800000 */
[----:B------:R-:W-:Y:S01]  /*d410*/  IMAD.MOV.U32 R3, RZ, RZ, RZ ;  /* 0x000000ffff037224 */ /* 0x000fe200078e00ff */
[----:B0-----:R-:W-:-:S04]  /*d420*/  LOP3.LUT R8, R2, 0x1f, RZ, 0xc0, !PT ;  /* 0x0000001f02087812 */ /* 0x001fc800078ec0ff */
[C---:B------:R-:W-:Y:S01]  /*d430*/  ISETP.NE.AND P1, PT, R8.reuse, 0x1f, PT ;  /* 0x0000001f0800780c */ /* 0x040fe20003f25270 */
[----:B------:R-:W-:-:S05]  /*d440*/  IMAD.IADD R7, R8, 0x1, R19 ;  /* 0x0000000108077824 */ /* 0x000fca00078e0213 */
[----:B------:R-:W-:-:S13]  /*d450*/  ISETP.GE.OR P0, PT, R7, R0, !P1 ;  /* 0x000000000700720c */ /* 0x000fda0004f06670 */
[----:B------:R-:W-:Y:S05]  /*d460*/  @P0 BRA `(.L_x_363) ;  /* 0x00000000000c0947 */ /* 0x000fea0003800000 */
[----:B------:R-:W0:Y:S02]  /*d470*/  LDC.64 R2, c[0x0][0xc58] ;  /* 0x00031600ff027b82 */ /* 0x000e240000000a00 */
[----:B0-----:R-:W-:-:S06]  /*d480*/  IMAD.WIDE R2, R7, 0x4, R2 ;  /* 0x0000000407027825 */ /* 0x001fcc00078e0202 */
[----:B------:R0:W5:Y:S02]  /*d490*/  LDG.E R3, desc[UR38][R2.64] ;  /* 0x0000002602037981 */ /* 0x000164000c1e1900 */
.L_x_363:
[----:B------:R-:W-:Y:S05]  /*d4a0*/  BSYNC B0 ;  /* 0x0000000000007941 */ /* 0x000fea0003800000 */
.L_x_362:
[----:B------:R-:W-:-:S03]  /*d4b0*/  UMOV UR4, 0xffffffff ;  /* 0xffffffff00047882 */ /* 0x000fc60000000000 */
[----:B------:R-:W-:Y:S05]  /*d4c0*/  BRA.DIV UR4, `(.L_x_364) ;  /* 0x0000001604307947 */ /* 0x000fea000b800000 */
[----:B-----5:R-:W2:Y:S01]  /*d4d0*/  SHFL.UP PT, R14, R3, 0x1, RZ ;  /* 0x04200000030e7989 */ /* 0x020ea200000e00ff */
[C---:B------:R-:W-:Y:S02]  /*d4e0*/  ISETP.NE.AND P0, PT, R8.reuse, RZ, PT ;  /* 0x000000ff0800720c */ /* 0x040fe40003f05270 */
[----:B------:R-:W-:Y:S02]  /*d4f0*/  ISETP.GE.U32.AND P1, PT, R8, 0x2, PT ;  /* 0x000000020800780c */ /* 0x000fe40003f26070 */
[----:B--2---:R-:W-:Y:S02]  /*d500*/  SEL R14, R14, RZ, P0 ;  /* 0x000000ff0e0e7207 */ /* 0x004fe40000000000 */
[----:B------:R-:W-:-:S03]  /*d510*/  ISETP.GE.U32.AND P0, PT, R8, 0x4, PT ;  /* 0x000000040800780c */ /* 0x000fc60003f06070 */
[----:B------:R-:W-:-:S05]  /*d520*/  IMAD.IADD R13, R3, 0x1, R14 ;  /* 0x00000001030d7824 */ /* 0x000fca00078e020e */
        /* <DEDUP_REMOVED lines=9> */
[----:B0-----:R-:W-:-:S04]  /*d5c0*/  SEL R7, R14, RZ, P1 ;  /* 0x000000ff0e077207 */ /* 0x001fc80000800000 */
[----:B------:R-:W-:-:S05]  /*d5d0*/  IADD3 R7, R6, R7, RZ ;  /* 0x0000000706077210 */ /* 0x000fca0007ffe0ff */
[----:B------:R-:W0:Y:S02]  /*d5e0*/  SHFL.UP PT, R14, R7, 0x10, RZ ;  /* 0x06000000070e7989 */ /* 0x000e2400000e00ff */
[----:B0-----:R-:W-:-:S05]  /*d5f0*/  SEL R14, R14, RZ, P0 ;  /* 0x000000ff0e0e7207 */ /* 0x001fca0000000000 */
[----:B------:R-:W-:-:S05]  /*d600*/  IMAD.IADD R2, R7, 0x1, R14 ;  /* 0x0000000107027824 */ /* 0x000fca00078e020e */
[----:B------:R0:W2:Y:S02]  /*d610*/  SHFL.IDX PT, R14, R2, 0x1f, 0x1f ;  /* 0x03e01f00020e7f89 */ /* 0x0000a400000e0000 */
.L_x_419:
[----:B------:R-:W-:Y:S02]  /*d620*/  ULDC UR4, c[0x0][0xc10] ;  /* 0x0003040000047ab9 */ /* 0x000fe40000000800 */
[----:B------:R-:W-:-:S04]  /*d630*/  IMAD.U32 R16, RZ, RZ, UR4 ;  /* 0x00000004ff107e24 */ /* 0x000fc8000f8e00ff */
[----:B--2---:R-:W-:-:S04]  /*d640*/  IMAD R6, R14, R16, RZ ;  /* 0x000000100e067224 */ /* 0x004fc800078e02ff */
[----:B------:R-:W-:-:S05]  /*d650*/  IMAD.IADD R5, R6, 0x1, R5 ;  /* 0x0000000106057824 */ /* 0x000fca00078e0205 */
[----:B------:R-:W-:-:S13]  /*d660*/  ISETP.GT.AND P0, PT, R5, R4, PT ;  /* 0x000000040500720c */ /* 0x000fda0003f04270 */
[----:B------:R-:W-:Y:S05]  /*d670*/  @!P0 BRA `(.L_x_365) ;  /* 0xfffffffc00508947 */ /* 0x000fea000383ffff */
.L_x_360:
[----:B------:R-:W-:Y:S01]  /*d680*/  IMAD.IADD R6, R5, 0x1, -R6 ;  /* 0x0000000105067824 */ /* 0x000fe200078e0a06 */
[----:B------:R-:W-:-:S03]  /*d690*/  UMOV UR4, 0xffffffff ;  /* 0xffffffff00047882 */ /* 0x000fc60000000000 */
[----:B------:R-:W-:-:S05]  /*d6a0*/  IMAD R5, R2, R16, R6 ;  /* 0x0000001002057224 */ /* 0x000fca00078e0206 */
[----:B------:R-:W-:Y:S01]  /*d6b0*/  ISETP.GT.AND P6, PT, R5, R4, PT ;  /* 0x000000040500720c */ /* 0x000fe20003fc4270 */
[----:B------:R-:W-:-:S12]  /*d6c0*/  BRA.DIV UR4, `(.L_x_366) ;  /* 0x0000001604807947 */ /* 0x000fd8000b800000 */
[----:B------:R-:W-:-:S04]  /*d6d0*/  VOTE.ANY R7, PT, !P6 ;  /* 0x0000000000077806 */ /* 0x000fc800070e0100 */
[----:B------:R-:W2:Y:S02]  /*d6e0*/  POPC R5, R7 ;  /* 0x0000000700057309 */ /* 0x000ea40000000000 */
[----:B--2---:R2:W3:Y:S02]  /*d6f0*/  SHFL.IDX PT, R17, R3, R5, 0x1f ;  /* 0x00001f0503117589 */ /* 0x0044e400000e0000 */
.L_x_423:
[----:B------:R-:W-:Y:S02]  /*d700*/  ISETP.NE.AND P0, PT, R7, RZ, PT ;  /* 0x000000ff0700720c */ /* 0x000fe40003f05270 */
[----:B------:R-:W-:-:S11]  /*d710*/  MOV R14, RZ ;  /* 0x000000ff000e7202 */ /* 0x000fd60000000f00 */
[----:B------:R-:W-:Y:S05]  /*d720*/  @!P0 BRA `(.L_x_367) ;  /* 0x0000000000108947 */ /* 0x000fea0003800000 */
[----:B------:R-:W-:Y:S01]  /*d730*/  UMOV UR4, 0xffffffff ;  /* 0xffffffff00047882 */ /* 0x000fe20000000000 */
[----:B-1----:R-:W-:Y:S02]  /*d740*/  VIADD R12, R5, 0xffffffff ;  /* 0xffffffff050c7836 */ /* 0x002fe40000000000 */
[----:B------:R-:W-:Y:S05]  /*d750*/  BRA.DIV UR4, `(.L_x_368) ;  /* 0x0000001604a47947 */ /* 0x000fea000b800000 */
[----:B------:R4:W1:Y:S02]  /*d760*/  SHFL.IDX PT, R14, R2, R12, 0x1f ;  /* 0x00001f0c020e7589 */ /* 0x00086400000e0000 */
.L_x_367:
[----:B---3--:R-:W-:Y:S01]  /*d770*/  IABS R7, R17 ;  /* 0x0000001100077213 */ /* 0x008fe20000000000 */
[----:B-1----:R-:W-:Y:S02]  /*d780*/  IMAD R16, R14, R16, R6 ;  /* 0x000000100e107224 */ /* 0x002fe400078e0206 */
[----:B------:R-:W-:Y:S01]  /*d790*/  IMAD.IADD R19, R5, 0x1, R19 ;  /* 0x0000000105137824 */ /* 0x000fe200078e0213 */
[----:B------:R-:W1:Y:S08]  /*d7a0*/  I2F.RP R8, R7 ;  /* 0x0000000700087306 */ /* 0x000e700000209400 */
[----:B-1----:R-:W2:Y:S02]  /*d7b0*/  MUFU.RCP R8, R8 ;  /* 0x0000000800087308 */ /* 0x002ea40000001000 */
[----:B--2---:R-:W-:-:S06]  /*d7c0*/  VIADD R3, R8, 0xffffffe ;  /* 0x0ffffffe08037836 */ /* 0x004fcc0000000000 */
[----:B------:R-:W0:Y:S02]  /*d7d0*/  F2I.FTZ.U32.TRUNC.NTZ R3, R3 ;  /* 0x0000000300037305 */ /* 0x000e24000021f000 */
[----:B0---4-:R-:W-:-:S04]  /*d7e0*/  IMAD.MOV R2, RZ, RZ, -R3 ;  /* 0x000000ffff027224 */ /* 0x011fc800078e0a03 */
[----:B------:R-:W-:Y:S02]  /*d7f0*/  IMAD R9, R2, R7, RZ ;  /* 0x0000000702097224 */ /* 0x000fe400078e02ff */
[----:B------:R-:W-:-:S04]  /*d800*/  IMAD.MOV.U32 R2, RZ, RZ, RZ ;  /* 0x000000ffff027224 */ /* 0x000fc800078e00ff */
[----:B------:R-:W-:Y:S01]  /*d810*/  IMAD.HI.U32 R6, R3, R9, R2 ;  /* 0x0000000903067227 */ /* 0x000fe200078e0002 */
[----:B------:R-:W-:Y:S02]  /*d820*/  IADD3 R2, R4, -R16, RZ ;  /* 0x8000001004027210 */ /* 0x000fe40007ffe0ff */
[----:B------:R-:W-:Y:S02]  /*d830*/  IABS R4, R17 ;  /* 0x0000001100047213 */ /* 0x000fe40000000000 */
[----:B------:R-:W-:-:S03]  /*d840*/  IABS R3, R2 ;  /* 0x0000000200037213 */ /* 0x000fc60000000000 */
[----:B------:R-:W-:Y:S02]  /*d850*/  IMAD.MOV R4, RZ, RZ, -R4 ;  /* 0x000000ffff047224 */ /* 0x000fe400078e0a04 */
[----:B------:R-:W-:-:S04]  /*d860*/  IMAD.HI.U32 R6, R6, R3, RZ ;  /* 0x0000000306067227 */ /* 0x000fc800078e00ff */
[----:B------:R-:W-:Y:S01]  /*d870*/  IMAD R4, R6, R4, R3 ;  /* 0x0000000406047224 */ /* 0x000fe200078e0203 */
[----:B------:R-:W-:-:S04]  /*d880*/  LOP3.LUT R3, R2, R17, RZ, 0x3c, !PT ;  /* 0x0000001102037212 */ /* 0x000fc800078e3cff */
[----:B------:R-:W-:-:S13]  /*d890*/  ISETP.GT.U32.AND P0, PT, R7, R4, PT ;  /* 0x000000040700720c */ /* 0x000fda0003f04070 */
[----:B------:R-:W-:Y:S02]  /*d8a0*/  @!P0 IMAD.IADD R4, R4, 0x1, -R7 ;  /* 0x0000000104048824 */ /* 0x000fe400078e0a07 */
[----:B------:R-:W-:-:S03]  /*d8b0*/  @!P0 VIADD R6, R6, 0x1 ;  /* 0x0000000106068836 */ /* 0x000fc60000000000 */
[----:B------:R-:W-:-:S13]  /*d8c0*/  ISETP.GE.U32.AND P0, PT, R4, R7, PT ;  /* 0x000000070400720c */ /* 0x000fda0003f06070 */
[----:B------:R-:W-:Y:S01]  /*d8d0*/  @P0 VIADD R6, R6, 0x1 ;  /* 0x0000000106060836 */ /* 0x000fe20000000000 */
[----:B------:R-:W-:-:S13]  /*d8e0*/  ISETP.GE.AND P0, PT, R3, RZ, PT ;  /* 0x000000ff0300720c */ /* 0x000fda0003f06270 */
[----:B------:R-:W-:Y:S02]  /*d8f0*/  @!P0 IADD3 R6, -R6, RZ, RZ ;  /* 0x000000ff06068210 */ /* 0x000fe40007ffe1ff */
[----:B------:R-:W-:-:S13]  /*d900*/  ISETP.NE.AND P0, PT, R17, RZ, PT ;  /* 0x000000ff1100720c */ /* 0x000fda0003f05270 */
[----:B------:R-:W-:-:S05]  /*d910*/  @!P0 LOP3.LUT R6, RZ, R17, RZ, 0x33, !PT ;  /* 0x00000011ff068212 */ /* 0x000fca00078e33ff */
[--C-:B------:R-:W-:Y:S02]  /*d920*/  IMAD.MOV R3, RZ, RZ, -R6.reuse ;  /* 0x000000ffff037224 */ /* 0x100fe400078e0a06 */
[----:B------:R-:W-:Y:S02]  /*d930*/  IMAD.MOV.U32 R18, RZ, RZ, R6 ;  /* 0x000000ffff127224 */ /* 0x000fe400078e0006 */
[----:B------:R-:W-:Y:S01]  /*d940*/  IMAD R17, R17, R3, R2 ;  /* 0x0000000311117224 */ /* 0x000fe200078e0202 */
[----:B------:R-:W-:Y:S06]  /*d950*/  BRA `(.L_x_369) ;  /* 0x00000000001c7947 */ /* 0x000fec0003800000 */
.L_x_361:
[----:B------:R-:W-:Y:S01]  /*d960*/  UMOV UR4, URZ ;  /* 0x0000003f00047c82 */ /* 0x000fe20008000000 */
[----:B------:R-:W-:Y:S01]  /*d970*/  UMOV UR5, URZ ;  /* 0x0000003f00057c82 */ /* 0x000fe20008000000 */
[----:B------:R-:W-:Y:S01]  /*d980*/  ULDC UR6, c[0x0][0xc14] ;  /* 0x0003050000067ab9 */ /* 0x000fe20000000800 */
[----:B------:R-:W-:Y:S01]  /*d990*/  IMAD.MOV.U32 R16, RZ, RZ, R4 ;  /* 0x000000ffff107224 */ /* 0x000fe200078e0004 */
[----:B------:R-:W-:Y:S01]  /*d9a0*/  MOV R17, UR4 ;  /* 0x0000000400117c02 */ /* 0x000fe20008000f00 */
[----:B------:R-:W-:Y:S02]  /*d9b0*/  IMAD.U32 R18, RZ, RZ, UR5 ;  /* 0x00000005ff127e24 */ /* 0x000fe4000f8e00ff */
[----:B------:R-:W-:-:S07]  /*d9c0*/  IMAD.U32 R19, RZ, RZ, UR6 ;  /* 0x00000006ff137e24 */ /* 0x000fce000f8e00ff */
.L_x_369:
[----:B0-----:R-:W0:Y:S01]  /*d9d0*/  S2R R2, SR_TID.X ;  /* 0x0000000000027919 */ /* 0x001e220000002100 */
[----:B------:R-:W-:Y:S05]  /*d9e0*/  WARPSYNC.ALL ;  /* 0x0000000000007948 */ /* 0x000fea0003800000 */
[----:B------:R-:W-:Y:S01]  /*d9f0*/  BAR.SYNC.DEFER_BLOCKING 0x4, 0x120 ;  /* 0x0104800000007b1d */ /* 0x000fe20000010000 */
[----:B0-----:R-:W-:-:S04]  /*da00*/  LOP3.LUT R2, R2, 0x1f, RZ, 0xc0, !PT ;  /* 0x0000001f02027812 */ /* 0x001fc800078ec0ff */
[----:B------:R-:W-:-:S13]  /*da10*/  ISETP.NE.AND P0, PT, R2, RZ, PT ;  /* 0x000000ff0200720c */ /* 0x000fda0003f05270 */
[----:B------:R-:W0:Y:S01]  /*da20*/  @!P0 S2R R3, SR_CgaCtaId ;  /* 0x0000000000038919 */ /* 0x000e220000008800 */
[----:B------:R-:W-:-:S04]  /*da30*/  @!P0 MOV R2, 0x400 ;  /* 0x0000040000028802 */ /* 0x000fc80000000f00 */
[----:B0-----:R-:W-:-:S05]  /*da40*/  @!P0 LEA R2, R3, R2, 0x18 ;  /* 0x0000000203028211 */ /* 0x001fca00078ec0ff */
[----:B------:R2:W-:Y:S01]  /*da50*/  @!P0 STS.128 [R2+0x28cd0], R16 ;  /* 0x028cd01002008388 */ /* 0x0005e20000000c00 */
[----:B------:R-:W-:Y:S06]  /*da60*/  BAR.ARV 0x5, 0x120 ;  /* 0x0144800000007b1d */ /* 0x000fec0000002000 */
[----:B------:R-:W-:-:S13]  /*da70*/  ISETP.GE.AND P0, PT, R19, R0, PT ;  /* 0x000000001300720c */ /* 0x000fda0003f06270 */
[----:B------:R-:W-:Y:S05]  /*da80*/  @!P0 BRA `(.L_x_370) ;  /* 0xffffffc000a08947 */ /* 0x000fea000383ffff */
.L_x_307:
[----:B0-----:R-:W3:Y:S01]  /*da90*/  LDL.LU R0, [R1+0x24] ;  /* 0x0000240001007983 */ /* 0x001ee20000300800 */
[----:B------:R-:W-:Y:S01]  /*daa0*/  BSSY B0, `(.L_x_371) ;  /* 0x000000b000007945 */ /* 0x000fe20003800000 */
[----:B------:R-:W0:Y:S01]  /*dab0*/  S2R R5, SR_CgaCtaId ;  /* 0x0000000000057919 */ /* 0x000e220000008800 */
[----:B---3--:R-:W-:-:S05]  /*dac0*/  VIADD R0, R0, 0x1 ;  /* 0x0000000100007836 */ /* 0x008fca0000000000 */
[----:B--2---:R-:W-:-:S04]  /*dad0*/  LEA.HI R2, R0, R0, RZ, 0x1 ;  /* 0x0000000000027211 */ /* 0x004fc800078f08ff */
[----:B------:R-:W-:-:S05]  /*dae0*/  LOP3.LUT R3, R2, 0xfffffffe, RZ, 0xc0, !PT ;  /* 0xfffffffe02037812 */ /* 0x000fca00078ec0ff */
[----:B------:R-:W-:Y:S01]  /*daf0*/  IMAD.IADD R3, R0, 0x1, -R3 ;  /* 0x0000000100037824 */ /* 0x000fe200078e0a03 */
[----:B------:R-:W-:-:S04]  /*db00*/  MOV R0, 0x400 ;  /* 0x0000040000007802 */ /* 0x000fc80000000f00 */
[----:B0-----:R-:W-:Y:S02]  /*db10*/  LEA R0, R5, R0, 0x18 ;  /* 0x0000000005007211 */ /* 0x001fe400078ec0ff */
[----:B------:R-:W-:-:S04]  /*db20*/  SHF.L.U32 R3, R3, 0x1f, RZ ;  /* 0x0000001f03037819 */ /* 0x000fc800000006ff */
[----:B------:R-:W0:Y:S02]  /*db30*/  SYNCS.PHASECHK.TRANS64.TRYWAIT P0, [R0+URZ+0x28c20], R3 ;  /* 0x028c2003000075a7 */ /* 0x000e24000800017f */
[----:B0-----:R-:W-:Y:S05]  /*db40*/  @!P0 BRA `(.L_x_372) ;  /* 0x0000001000cc8947 */ /* 0x001fea0003800000 */
.L_x_426:
[----:B------:R-:W-:Y:S05]  /*db50*/  BSYNC B0 ;  /* 0x0000000000007941 */ /* 0x000fea0003800000 */
.L_x_371:
[----:B------:R-:W-:-:S03]  /*db60*/  UMOV UR4, 0xffffffff ;  /* 0xffffffff00047882 */ /* 0x000fc60000000000 */
[----:B------:R-:W-:Y:S05]  /*db70*/  BRA.DIV UR4, `(.L_x_373) ;  /* 0x0000001204d47947 */ /* 0x000fea000b800000 */
[----:B------:R-:W2:Y:S02]  /*db80*/  S2R R2, SR_TID.X ;  /* 0x0000000000027919 */ /* 0x000ea40000002100 */
[----:B--2---:R-:W-:-:S04]  /*db90*/  SHF.R.U32.HI R2, RZ, 0x5, R2 ;  /* 0x00000005ff027819 */ /* 0x004fc80000011602 */
[----:B------:R-:W-:-:S05]  /*dba0*/  LOP3.LUT R2, R2, 0x3, RZ, 0xc0, !PT ;  /* 0x0000000302027812 */ /* 0x000fca00078ec0ff */
[----:B------:R2:W3:Y:S02]  /*dbb0*/  SHFL.IDX PT, R14, R2, RZ, 0x1f ;  /* 0x00001fff020e7589 */ /* 0x0004e400000e0000 */
.L_x_429:
[----:B---3--:R-:W-:Y:S01]  /*dbc0*/  ISETP.NE.AND P0, PT, R14, RZ, PT ;  /* 0x000000ff0e00720c */ /* 0x008fe20003f05270 */
[----:B------:R-:W-:-:S12]  /*dbd0*/  BSSY B0, `(.L_x_374) ;  /* 0x0000027000007945 */ /* 0x000fd80003800000 */
[----:B------:R-:W-:Y:S05]  /*dbe0*/  @P0 BRA `(.L_x_375) ;  /* 0x0000000000940947 */ /* 0x000fea0003800000 */
[----:B------:R-:W-:-:S03]  /*dbf0*/  UMOV UR4, 0xffffffff ;  /* 0xffffffff00047882 */ /* 0x000fc60000000000 */
[----:B------:R-:W-:Y:S05]  /*dc00*/  BRA.DIV UR4, `(.L_x_376) ;  /* 0x0000001204e47947 */ /* 0x000fea000b800000 */
[----:B------:R-:W-:-:S13]  /*dc10*/  ELECT P6, URZ, PT ;  /* 0x00000000003f782f */ /* 0x000fda00038c0000 */
.L_x_432:
[----:B------:R-:W-:Y:S05]  /*dc20*/  @!P6 BRA `(.L_x_375) ;  /* 0x000000000084e947 */ /* 0x000fea0003800000 */
[----:B------:R-:W-:-:S06]  /*dc30*/  ULOP3.LUT UR4, UR36, 0x2, URZ, 0xfc, !UPT ;  /* 0x0000000224047892 */ /* 0x000fcc000f8efc3f */
[----:B--2---:R-:W-:-:S04]  /*dc40*/  MOV R2, UR4 ;  /* 0x0000000400027c02 */ /* 0x004fc80008000f00 */
[----:B------:R-:W-:-:S13]  /*dc50*/  ISETP.NE.AND P2, PT, R2, 0x3, PT ;  /* 0x000000030200780c */ /* 0x000fda0003f45270 */
[----:B------:R-:W-:Y:S05]  /*dc60*/  @!P2 BRA `(.L_x_377) ;  /* 0x000000000004a947 */ /* 0x000fea0003800000 */
[----:B------:R-:W-:Y:S01]  /*dc70*/  BPT.TRAP 0x1 ;  /* 0x000000040000795c */ /* 0x000fe20000300000 */
.L_x_377:
[----:B0-----:R-:W2:Y:S04]  /*dc80*/  LDL R3, [R1] ;  /* 0x0000000001037983 */ /* 0x001ea80000100800 */
[----:B------:R-:W3:Y:S01]  /*dc90*/  LDL.LU R7, [R1+0x4] ;  /* 0x0000040001077983 */ /* 0x000ee20000300800 */
[----:B------:R-:W-:-:S04]  /*dca0*/  VIADD R2, R0, 0x28c40 ;  /* 0x00028c4000027836 */ /* 0x000fc80000000000 */
[C---:B--2---:R-:W-:Y:S02]  /*dcb0*/  IMAD R6, R3.reuse, 0x8, R2 ;  /* 0x0000000803067824 */ /* 0x044fe400078e0202 */
[----:B------:R-:W-:Y:S01]  /*dcc0*/  VIADD R3, R3, 0x1 ;  /* 0x0000000103037836 */ /* 0x000fe20000000000 */
[----:B---3--:R-:W-:-:S04]  /*dcd0*/  SHF.L.U32 R5, R7, 0x1f, RZ ;  /* 0x0000001f07057819 */ /* 0x008fc800000006ff */
[C---:B------:R-:W-:Y:S01]  /*dce0*/  ISETP.NE.AND P1, PT, R3.reuse, 0x2, PT ;  /* 0x000000020300780c */ /* 0x040fe20003f25270 */
[----:B------:R-:W0:Y:S03]  /*dcf0*/  SYNCS.PHASECHK.TRANS64.TRYWAIT P0, [R6+URZ], R5 ;  /* 0x00000005060075a7 */ /* 0x000e26000800017f */
[----:B------:R-:W-:Y:S02]  /*dd00*/  SEL R4, RZ, 0x1, P1 ;  /* 0x00000001ff047807 */ /* 0x000fe40000800000 */
[----:B------:R-:W-:Y:S02]  /*dd10*/  SEL R3, R3, RZ, P1 ;  /* 0x000000ff03037207 */ /* 0x000fe40000800000 */
[----:B------:R-:W-:-:S03]  /*dd20*/  LOP3.LUT R4, R7, R4, RZ, 0x3c, !PT ;  /* 0x0000000407047212 */ /* 0x000fc600078e3cff */
[----:B------:R-:W-:Y:S01]  /*dd30*/  IMAD R7, R3, 0x8, R2 ;  /* 0x0000000803077824 */ /* 0x000fe200078e0202 */
[----:B------:R-:W-:Y:S01]  /*dd40*/  SHF.L.U32 R2, R4, 0x1f, RZ ;  /* 0x0000001f04027819 */ /* 0x000fe200000006ff */
[----:B0-----:R-:W-:Y:S06]  /*dd50*/  @!P0 BRA `(.L_x_378) ;  /* 0x0000001000b08947 */ /* 0x001fec0003800000 */
.L_x_433:
[----:B------:R-:W2:Y:S02]  /*dd60*/  SYNCS.PHASECHK.TRANS64.TRYWAIT P0, [R7+URZ], R2 ;  /* 0x00000002070075a7 */ /* 0x000ea4000800017f */
[----:B--2---:R-:W-:Y:S05]  /*dd70*/  @!P0 BRA `(.L_x_379) ;  /* 0x0000001000bc8947 */ /* 0x004fea0003800000 */
.L_x_434:
[----:B------:R-:W-:Y:S05]  /*dd80*/  @!P2 BRA `(.L_x_380) ;  /* 0x000000000004a947 */ /* 0x000fea0003800000 */
[----:B------:R-:W-:Y:S01]  /*dd90*/  BPT.TRAP 0x1 ;  /* 0x000000040000795c */ /* 0x000fe20000300000 */
.L_x_380:
[----:B------:R-:W3:Y:S01]  /*dda0*/  LDL.LU R4, [R1] ;  /* 0x0000000001047983 */ /* 0x000ee20000300800 */
[----:B------:R-:W-:-:S05]  /*ddb0*/  IADD3 R0, R0, 0x28c60, RZ ;  /* 0x00028c6000007810 */ /* 0x000fca0007ffe0ff */
[----:B---3--:R-:W-:-:S04]  /*ddc0*/  IMAD R4, R4, 0x8, R0 ;  /* 0x0000000804047824 */ /* 0x008fc800078e0200 */
[----:B------:R-:W3:Y:S02]  /*ddd0*/  SYNCS.PHASECHK.TRANS64.TRYWAIT P0, [R4+URZ], R5 ;  /* 0x00000005040075a7 */ /* 0x000ee4000800017f */
[----:B---3--:R-:W-:Y:S05]  /*dde0*/  @!P0 BRA `(.L_x_381) ;  /* 0x0000001000b48947 */ /* 0x008fea0003800000 */
.L_x_435:
[----:B------:R-:W-:-:S07]  /*ddf0*/  IMAD R3, R3, 0x8, R0 ;  /* 0x0000000803037824 */ /* 0x000fce00078e0200 */
.L_x_382:
[----:B----4-:R4:W0:Y:S02]  /*de00*/  SYNCS.PHASECHK.TRANS64.TRYWAIT P0, [R3+URZ], R2 ;  /* 0x00000002030075a7 */ /* 0x010824000800017f */
[----:B0-----:R-:W-:Y:S05]  /*de10*/  @!P0 NANOSLEEP.SYNCS 0x989680 ;  /* 0x009896800000895d */ /* 0x001fea0003900000 */
[----:B------:R-:W0:Y:S02]  /*de20*/  @!P0 SYNCS.PHASECHK.TRANS64 P0, [R3+URZ], R2 ;  /* 0x00000002030085a7 */ /* 0x000e24000800007f */
[----:B0-----:R-:W-:Y:S05]  /*de30*/  @!P0 BRA `(.L_x_382) ;  /* 0xfffffffc00f08947 */ /* 0x001fea000383ffff */
.L_x_375:
[----:B------:R-:W-:Y:S05]  /*de40*/  BSYNC B0 ;  /* 0x0000000000007941 */ /* 0x000fea0003800000 */
.L_x_374:
[----:B------:R-:W-:Y:S05]  /*de50*/  EXIT ;  /* 0x000000000000794d */ /* 0x000fea0003800000 */
.L_x_260:
[----:B0-----:R-:W-:-:S04]  /*de60*/  IMAD.U32 R3, RZ, RZ, UR16 ;  /* 0x00000010ff037e24 */ /* 0x001fc8000f8e00ff */
[----:B------:R0:W1:Y:S03]  /*de70*/  SYNCS.PHASECHK.TRANS64.TRYWAIT P0, [R3+URZ+0x28c50], R0 ;  /* 0x028c5000030075a7 */ /* 0x000066000800017f */
[----:B-1----:R-:W-:Y:S05]  /*de80*/  @!P0 NANOSLEEP.SYNCS 0x989680 ;  /* 0x009896800000895d */ /* 0x002fea0003900000 */
[----:B------:R-:W1:Y:S02]  /*de90*/  @!P0 SYNCS.PHASECHK.TRANS64 P0, [R3+URZ+0x28c50], R0 ;  /* 0x028c5000030085a7 */ /* 0x000e64000800007f */
[----:B-1----:R-:W-:Y:S05]  /*dea0*/  @!P0 BRA `(.L_x_260) ;  /* 0xfffffffc00ec8947 */ /* 0x002fea000383ffff */
[----:B------:R-:W-:Y:S05]  /*deb0*/  BRA `(.L_x_383) ;  /* 0xffffff3800587947 */ /* 0x000fea000383ffff */
.L_x_265:
[----:B-1----:R-:W-:-:S04]  /*dec0*/  IMAD.U32 R3, RZ, RZ, UR6 ;  /* 0x00000006ff037e24 */ /* 0x002fc8000f8e00ff */
[----:B------:R1:W2:Y:S03]  /*ded0*/  SYNCS.PHASECHK.TRANS64.TRYWAIT P0, [R3+URZ+0x28c50], R0 ;  /* 0x028c5000030075a7 */ /* 0x0002a6000800017f */
[----:B--2---:R-:W-:Y:S05]  /*dee0*/  @!P0 NANOSLEEP.SYNCS 0x989680 ;  /* 0x009896800000895d */ /* 0x004fea0003900000 */
[----:B------:R-:W2:Y:S02]  /*def0*/  @!P0 SYNCS.PHASECHK.TRANS64 P0, [R3+URZ+0x28c50], R0 ;  /* 0x028c5000030085a7 */ /* 0x000ea4000800007f */
[----:B--2---:R-:W-:Y:S05]  /*df00*/  @!P0 BRA `(.L_x_265) ;  /* 0xfffffffc00ec8947 */ /* 0x004fea000383ffff */
[----:B------:R-:W-:Y:S05]  /*df10*/  BRA `(.L_x_264) ;  /* 0xffffff4400647947 */ /* 0x000fea000383ffff */
.L_x_268:
[----:B0-----:R-:W-:-:S04]  /*df20*/  MOV R3, UR42 ;  /* 0x0000002a00037c02 */ /* 0x001fc80008000f00 */
[----:B------:R0:W1:Y:S03]  /*df30*/  SYNCS.PHASECHK.TRANS64.TRYWAIT P1, [R3+URZ+0x28c00], R0 ;  /* 0x028c0000030075a7 */ /* 0x000066000802017f */
[----:B-1----:R-:W-:Y:S05]  /*df40*/  @!P1 NANOSLEEP.SYNCS 0x989680 ;  /* 0x009896800000995d */ /* 0x002fea0003900000 */
[----:B------:R-:W1:Y:S02]  /*df50*/  @!P1 SYNCS.PHASECHK.TRANS64 P1, [R3+URZ+0x28c00], R0 ;  /* 0x028c0000030095a7 */ /* 0x000e64000802007f */
[----:B-1----:R-:W-:Y:S05]  /*df60*/  @!P1 BRA `(.L_x_268) ;  /* 0xfffffffc00ec9947 */ /* 0x002fea000383ffff */
[----:B------:R-:W-:Y:S05]  /*df70*/  BRA `(.L_x_384) ;  /* 0xffffff5000c47947 */ /* 0x000fea000383ffff */
.L_x_272:
[----:B--2---:R2:W3:Y:S02]  /*df80*/  SYNCS.PHASECHK.TRANS64.TRYWAIT P1, [R7+URZ+0x28c30], R8 ;  /* 0x028c3008070075a7 */ /* 0x0044e4000802017f */
[----:B---3--:R-:W-:Y:S05]  /*df90*/  @!P1 NANOSLEEP.SYNCS 0x989680 ;  /* 0x009896800000995d */ /* 0x008fea0003900000 */
[----:B------:R-:W3:Y:S02]  /*dfa0*/  @!P1 SYNCS.PHASECHK.TRANS64 P1, [R7+URZ+0x28c30], R8 ;  /* 0x028c3008070095a7 */ /* 0x000ee4000802007f */
[----:B---3--:R-:W-:Y:S05]  /*dfb0*/  @!P1 BRA `(.L_x_272) ;  /* 0xfffffffc00f09947 */ /* 0x008fea000383ffff */
[----:B------:R-:W-:Y:S05]  /*dfc0*/  BRA `(.L_x_271) ;  /* 0xffffff5000e07947 */ /* 0x000fea000383ffff */
.L_x_276:
[----:B---3--:R3:W4:Y:S02]  /*dfd0*/  SYNCS.PHASECHK.TRANS64.TRYWAIT P2, [R7+URZ+0x28c50], R8 ;  /* 0x028c5008070075a7 */ /* 0x008724000804017f */
[----:B----4-:R-:W-:Y:S05]  /*dfe0*/  @!P2 NANOSLEEP.SYNCS 0x989680 ;  /* 0x009896800000a95d */ /* 0x010fea0003900000 */
[----:B------:R-:W4:Y:S02]  /*dff0*/  @!P2 SYNCS.PHASECHK.TRANS64 P2, [R7+URZ+0x28c50], R8 ;  /* 0x028c50080700a5a7 */ /* 0x000f24000804007f */
[----:B----4-:R-:W-:Y:S05]  /*e000*/  @!P2 BRA `(.L_x_276) ;  /* 0xfffffffc00f0a947 */ /* 0x010fea000383ffff */
[----:B------:R-:W-:Y:S05]  /*e010*/  BRA `(.L_x_275) ;  /* 0xffffff6000f07947 */ /* 0x000fea000383ffff */
.L_x_281:
[----:B--2---:R-:W-:-:S04]  /*e020*/  IMAD.U32 R3, RZ, RZ, UR22 ;  /* 0x00000016ff037e24 */ /* 0x004fc8000f8e00ff */
[----:B------:R2:W3:Y:S03]  /*e030*/  SYNCS.PHASECHK.TRANS64.TRYWAIT P3, [R3+URZ+0x28c30], R8 ;  /* 0x028c3008030075a7 */ /* 0x0004e6000806017f */
[----:B---3--:R-:W-:Y:S05]  /*e040*/  @!P3 NANOSLEEP.SYNCS 0x989680 ;  /* 0x009896800000b95d */ /* 0x008fea0003900000 */
[----:B------:R-:W3:Y:S02]  /*e050*/  @!P3 SYNCS.PHASECHK.TRANS64 P3, [R3+URZ+0x28c30], R8 ;  /* 0x028c30080300b5a7 */ /* 0x000ee4000806007f */
[----:B---3--:R-:W-:Y:S05]  /*e060*/  @!P3 BRA `(.L_x_281) ;  /* 0xfffffffc00ecb947 */ /* 0x008fea000383ffff */
[----:B------:R-:W-:Y:S05]  /*e070*/  BRA `(.L_x_280) ;  /* 0xffffff6400c47947 */ /* 0x000fea000383ffff */
.L_x_285:
[----:B---3--:R3:W4:Y:S02]  /*e080*/  SYNCS.PHASECHK.TRANS64.TRYWAIT P3, [R171+URZ+0x28c50], R8 ;  /* 0x028c5008ab0075a7 */ /* 0x008724000806017f */
[----:B----4-:R-:W-:Y:S05]  /*e090*/  @!P3 NANOSLEEP.SYNCS 0x989680 ;  /* 0x009896800000b95d */ /* 0x010fea0003900000 */
[----:B------:R-:W4:Y:S02]  /*e0a0*/  @!P3 SYNCS.PHASECHK.TRANS64 P3, [R171+URZ+0x28c50], R8 ;  /* 0x028c5008ab00b5a7 */ /* 0x000f24000806007f */
[----:B----4-:R-:W-:Y:S05]  /*e0b0*/  @!P3 BRA `(.L_x_285) ;  /* 0xfffffffc00f0b947 */ /* 0x010fea000383ffff */
[----:B------:R-:W-:Y:S05]  /*e0c0*/  BRA `(.L_x_284) ;  /* 0xffffff7800f87947 */ /* 0x000fea000383ffff */
.L_x_316:
[----:B------:R-:W0:Y:S01]  /*e0d0*/  S2R R5, SR_TID.X ;  /* 0x0000000000057919 */ /* 0x000e220000002100 */
[----:B------:R-:W-:Y:S01]  /*e0e0*/  BSSY B0, `(.L_x_385) ;  /* 0x000000a000007945 */ /* 0x000fe20003800000 */
[----:B------:R-:W-:Y:S01]  /*e0f0*/  IMAD.MOV.U32 R12, RZ, RZ, RZ ;  /* 0x000000ffff0c7224 */ /* 0x000fe200078e00ff */
[----:B------:R-:W-:Y:S01]  /*e100*/  MOV R15, 0xffffffff ;  /* 0xffffffff000f7802 */ /* 0x000fe20000000f00 */
[----:B------:R-:W-:Y:S01]  /*e110*/  IMAD.MOV.U32 R11, RZ, RZ, 0x1f ;  /* 0x0000001fff0b7424 */ /* 0x000fe200078e00ff */
[----:B0-----:R-:W-:-:S04]  /*e120*/  SHF.R.U32.HI R5, RZ, 0x5, R5 ;  /* 0x00000005ff057819 */ /* 0x001fc80000011605 */
[----:B------:R-:W-:-:S05]  /*e130*/  LOP3.LUT R5, R5, 0x3, RZ, 0xc0, !PT ;  /* 0x0000000305057812 */ /* 0x000fca00078ec0ff */
[----:B------:R-:W-:-:S07]  /*e140*/  IMAD.MOV.U32 R13, RZ, RZ, R5 ;  /* 0x000000ffff0d7224 */ /* 0x000fce00078e0005 */
[----:B------:R-:W-:Y:S05]  /*e150*/  WARPSYNC.COLLECTIVE R15, `(.L_x_386) ;  /* 0x000000000f087348 */ /* 0x000fea0003c00000 */
[----:B------:R0:W1:Y:S02]  /*e160*/  SHFL.IDX P6, R14, R13, R12, R11 ;  /* 0x0000000c0d0e7389 */ /* 0x00006400000c000b */
[----:B01----:R-:W-:Y:S01]  /*e170*/  ENDCOLLECTIVE ;  /* 0x000000000000791b */ /* 0x003fe20003800000 */
.L_x_386:
[----:B------:R-:W-:Y:S05]  /*e180*/  BSYNC B0 ;  /* 0x0000000000007941 */ /* 0x000fea0003800000 */
.L_x_385:
[----:B------:R-:W-:Y:S05]  /*e190*/  BRA `(.L_x_387) ;  /* 0xffffffc400c87947 */ /* 0x000fea000383ffff */
.L_x_317:
[----:B------:R-:W-:Y:S01]  /*e1a0*/  BSSY B0, `(.L_x_388) ;  /* 0x0000006000007945 */ /* 0x000fe20003800000 */
[----:B------:R-:W-:-:S07]  /*e1b0*/  IMAD.MOV.U32 R15, RZ, RZ, -0x1 ;  /* 0xffffffffff0f7424 */ /* 0x000fce00078e00ff */
[----:B------:R-:W-:Y:S05]  /*e1c0*/  WARPSYNC.COLLECTIVE R15, `(.L_x_389) ;  /* 0x000000000f0c7348 */ /* 0x000fea0003c00000 */
[----:B------:R-:W-:Y:S02]  /*e1d0*/  ELECT P6, UR62, PT ;  /* 0x00000000003e782f */ /* 0x000fe400038c0000 */
[----:B------:R-:W-:Y:S01]  /*e1e0*/  MOV R14, UR62 ;  /* 0x0000003e000e7c02 */ /* 0x000fe20008000f00 */
[----:B------:R-:W-:Y:S10]  /*e1f0*/  ENDCOLLECTIVE ;  /* 0x000000000000791b */ /* 0x000ff40003800000 */
.L_x_389:
[----:B------:R-:W-:Y:S05]  /*e200*/  BSYNC B0 ;  /* 0x0000000000007941 */ /* 0x000fea0003800000 */
.L_x_388:
[----:B------:R-:W-:Y:S05]  /*e210*/  BRA `(.L_x_390) ;  /* 0xffffffc400c07947 */ /* 0x000fea000383ffff */
.L_x_320:
[----:B0-----:R0:W1:Y:S02]  /*e220*/  SYNCS.PHASECHK.TRANS64.TRYWAIT P0, [R8+URZ+0x28c40], R10 ;  /* 0x028c400a080075a7 */ /* 0x001064000800017f */
[----:B-1----:R-:W-:Y:S05]  /*e230*/  @!P0 NANOSLEEP.SYNCS 0x989680 ;  /* 0x009896800000895d */ /* 0x002fea0003900000 */
[----:B------:R-:W1:Y:S02]  /*e240*/  @!P0 SYNCS.PHASECHK.TRANS64 P0, [R8+URZ+0x28c40], R10 ;  /* 0x028c400a080085a7 */ /* 0x000e64000800007f */
[----:B-1----:R-:W-:Y:S05]  /*e250*/  @!P0 BRA `(.L_x_320) ;  /* 0xfffffffc00f08947 */ /* 0x002fea000383ffff */
[----:B------:R-:W-:Y:S05]  /*e260*/  BRA `(.L_x_391) ;  /* 0xffffffc800307947 */ /* 0x000fea000383ffff */
.L_x_323:
[----:B0-----:R-:W0:Y:S01]  /*e270*/  S2R R10, SR_CgaCtaId ;  /* 0x00000000000a7919 */ /* 0x001e220000008800 */
[----:B------:R-:W-:-:S04]  /*e280*/  MOV R8, 0x400 ;  /* 0x0000040000087802 */ /* 0x000fc80000000f00 */
[----:B0-----:R-:W-:-:S04]  /*e290*/  LEA R8, R10, R8, 0x18 ;  /* 0x000000080a087211 */ /* 0x001fc800078ec0ff */
[----:B------:R0:W1:Y:S03]  /*e2a0*/  SYNCS.PHASECHK.TRANS64.TRYWAIT P0, [R8+URZ+0x28c20], R6 ;  /* 0x028c2006080075a7 */ /* 0x000066000800017f */
[----:B-1----:R-:W-:Y:S05]  /*e2b0*/  @!P0 NANOSLEEP.SYNCS 0x989680 ;  /* 0x009896800000895d */ /* 0x002fea0003900000 */
[----:B------:R-:W1:Y:S02]  /*e2c0*/  @!P0 SYNCS.PHASECHK.TRANS64 P0, [R8+URZ+0x28c20], R6 ;  /* 0x028c2006080085a7 */ /* 0x000e64000800007f */
[----:B-1----:R-:W-:Y:S05]  /*e2d0*/  @!P0 BRA `(.L_x_323) ;  /* 0xfffffffc00e48947 */ /* 0x002fea000383ffff */
[----:B------:R-:W-:Y:S05]  /*e2e0*/  BRA `(.L_x_392) ;  /* 0xffffffcc00107947 */ /* 0x000fea000383ffff */
.L_x_326:
[----:B0-----:R0:W1:Y:S02]  /*e2f0*/  SYNCS.PHASECHK.TRANS64.TRYWAIT P0, [R8+URZ+0x28c60], R6 ;  /* 0x028c6006080075a7 */ /* 0x001064000800017f */
[----:B-1----:R-:W-:Y:S05]  /*e300*/  @!P0 NANOSLEEP.SYNCS 0x989680 ;  /* 0x009896800000895d */ /* 0x002fea0003900000 */
[----:B------:R-:W1:Y:S02]  /*e310*/  @!P0 SYNCS.PHASECHK.TRANS64 P0, [R8+URZ+0x28c60], R6 ;  /* 0x028c6006080085a7 */ /* 0x000e64000800007f */
[----:B-1----:R-:W-:Y:S05]  /*e320*/  @!P0 BRA `(.L_x_326) ;  /* 0xfffffffc00f08947 */ /* 0x002fea000383ffff */
[----:B------:R-:W-:Y:S05]  /*e330*/  BRA `(.L_x_393) ;  /* 0xffffffcc002c7947 */ /* 0x000fea000383ffff */
.L_x_335:
[----:B-1----:R1:W2:Y:S02]  /*e340*/  SYNCS.PHASECHK.TRANS64.TRYWAIT P0, [R3+URZ+0x28c40], R6 ;  /* 0x028c4006030075a7 */ /* 0x0022a4000800017f */
[----:B--2---:R-:W-:Y:S05]  /*e350*/  @!P0 NANOSLEEP.SYNCS 0x989680 ;  /* 0x009896800000895d */ /* 0x004fea0003900000 */
[----:B------:R-:W2:Y:S02]  /*e360*/  @!P0 SYNCS.PHASECHK.TRANS64 P0, [R3+URZ+0x28c40], R6 ;  /* 0x028c4006030085a7 */ /* 0x000ea4000800007f */
[----:B--2---:R-:W-:Y:S05]  /*e370*/  @!P0 BRA `(.L_x_335) ;  /* 0xfffffffc00f08947 */ /* 0x004fea000383ffff */
[----:B------:R-:W-:Y:S05]  /*e380*/  BRA `(.L_x_394) ;  /* 0xffffffd400047947 */ /* 0x000fea000383ffff */
.L_x_337:
[----:B--2---:R2:W3:Y:S02]  /*e390*/  SYNCS.PHASECHK.TRANS64.TRYWAIT P0, [R3+URZ+0x28c60], R6 ;  /* 0x028c6006030075a7 */ /* 0x0044e4000800017f */
[----:B---3--:R-:W-:Y:S05]  /*e3a0*/  @!P0 NANOSLEEP.SYNCS 0x989680 ;  /* 0x009896800000895d */ /* 0x008fea0003900000 */
[----:B------:R-:W3:Y:S02]  /*e3b0*/  @!P0 SYNCS.PHASECHK.TRANS64 P0, [R3+URZ+0x28c60], R6 ;  /* 0x028c6006030085a7 */ /* 0x000ee4000800007f */
[----:B---3--:R-:W-:Y:S05]  /*e3c0*/  @!P0 BRA `(.L_x_337) ;  /* 0xfffffffc00f08947 */ /* 0x008fea000383ffff */
[----:B------:R-:W-:Y:S05]  /*e3d0*/  BRA `(.L_x_395) ;  /* 0xffffffd400747947 */ /* 0x000fea000383ffff */
.L_x_342:
[----:B--2---:R2:W3:Y:S02]  /*e3e0*/  SYNCS.PHASECHK.TRANS64.TRYWAIT P0, [R2+URZ+0x28c40], R3 ;  /* 0x028c4003020075a7 */ /* 0x0044e4000800017f */
[----:B---3--:R-:W-:Y:S05]  /*e3f0*/  @!P0 NANOSLEEP.SYNCS 0x989680 ;  /* 0x009896800000895d */ /* 0x008fea0003900000 */
[----:B------:R-:W3:Y:S02]  /*e400*/  @!P0 SYNCS.PHASECHK.TRANS64 P0, [R2+URZ+0x28c40], R3 ;  /* 0x028c4003020085a7 */ /* 0x000ee4000800007f */
[----:B---3--:R-:W-:Y:S05]  /*e410*/  @!P0 BRA `(.L_x_342) ;  /* 0xfffffffc00f08947 */ /* 0x008fea000383ffff */
[----:B------:R-:W-:Y:S05]  /*e420*/  BRA `(.L_x_396) ;  /* 0xffffffdc00107947 */ /* 0x000fea000383ffff */
.L_x_344:
[----:B-1----:R1:W3:Y:S02]  /*e430*/  SYNCS.PHASECHK.TRANS64.TRYWAIT P1, [R2+URZ+0x28c60], R3 ;  /* 0x028c6003020075a7 */ /* 0x0022e4000802017f */
[----:B---3--:R-:W-:Y:S05]  /*e440*/  @!P1 NANOSLEEP.SYNCS 0x989680 ;  /* 0x009896800000995d */ /* 0x008fea0003900000 */
[----:B------:R-:W3:Y:S02]  /*e450*/  @!P1 SYNCS.PHASECHK.TRANS64 P1, [R2+URZ+0x28c60], R3 ;  /* 0x028c6003020095a7 */ /* 0x000ee4000802007f */
[----:B---3--:R-:W-:Y:S05]  /*e460*/  @!P1 BRA `(.L_x_344) ;  /* 0xfffffffc00f09947 */ /* 0x008fea000383ffff */
[----:B------:R-:W-:Y:S05]  /*e470*/  BRA `(.L_x_397) ;  /* 0xffffffdc007c7947 */ /* 0x000fea000383ffff */
.L_x_349:
[----:B---3--:R3:W4:Y:S02]  /*e480*/  SYNCS.PHASECHK.TRANS64.TRYWAIT P0, [R2+URZ+0x28c40], R3 ;  /* 0x028c4003020075a7 */ /* 0x008724000800017f */
[----:B----4-:R-:W-:Y:S05]  /*e490*/  @!P0 NANOSLEEP.SYNCS 0x989680 ;  /* 0x009896800000895d */ /* 0x010fea0003900000 */
[----:B------:R-:W4:Y:S02]  /*e4a0*/  @!P0 SYNCS.PHASECHK.TRANS64 P0, [R2+URZ+0x28c40], R3 ;  /* 0x028c4003020085a7 */ /* 0x000f24000800007f */
[----:B----4-:R-:W-:Y:S05]  /*e4b0*/  @!P0 BRA `(.L_x_349) ;  /* 0xfffffffc00f08947 */ /* 0x010fea000383ffff */
[----:B------:R-:W-:Y:S05]  /*e4c0*/  BRA `(.L_x_398) ;  /* 0xffffffe000f87947 */ /* 0x000fea000383ffff */
.L_x_351:
[----:B-1----:R1:W2:Y:S02]  /*e4d0*/  SYNCS.PHASECHK.TRANS64.TRYWAIT P1, [R2+URZ+0x28c60], R3 ;  /* 0x028c6003020075a7 */ /* 0x0022a4000802017f */
[----:B--2---:R-:W-:Y:S05]  /*e4e0*/  @!P1 NANOSLEEP.SYNCS 0x989680 ;  /* 0x009896800000995d */ /* 0x004fea0003900000 */
[----:B------:R-:W2:Y:S02]  /*e4f0*/  @!P1 SYNCS.PHASECHK.TRANS64 P1, [R2+URZ+0x28c60], R3 ;  /* 0x028c6003020095a7 */ /* 0x000ea4000802007f */
[----:B--2---:R-:W-:Y:S05]  /*e500*/  @!P1 BRA `(.L_x_351) ;  /* 0xfffffffc00f09947 */ /* 0x004fea000383ffff */
[----:B------:R-:W-:Y:S05]  /*e510*/  BRA `(.L_x_399) ;  /* 0xffffffe400687947 */ /* 0x000fea000383ffff */
.L_x_356:
[----:B------:R-:W-:Y:S01]  /*e520*/  BSSY B0, `(.L_x_400) ;  /* 0x0000008000007945 */ /* 0x000fe20003800000 */
[----:B------:R-:W-:Y:S01]  /*e530*/  IMAD.MOV.U32 R13, RZ, RZ, R16 ;  /* 0x000000ffff0d7224 */ /* 0x000fe200078e0010 */
[----:B0-----:R-:W-:Y:S01]  /*e540*/  MOV R15, 0xffffffff ;  /* 0xffffffff000f7802 */ /* 0x001fe20000000f00 */
[----:B-1----:R-:W-:Y:S02]  /*e550*/  IMAD.MOV.U32 R12, RZ, RZ, RZ ;  /* 0x000000ffff0c7224 */ /* 0x002fe400078e00ff */
[----:B------:R-:W-:-:S07]  /*e560*/  IMAD.MOV.U32 R11, RZ, RZ, 0x1f ;  /* 0x0000001fff0b7424 */ /* 0x000fce00078e00ff */
[----:B--2---:R-:W-:Y:S05]  /*e570*/  WARPSYNC.COLLECTIVE R15, `(.L_x_401) ;  /* 0x000000000f087348 */ /* 0x004fea0003c00000 */
[----:B------:R0:W1:Y:S02]  /*e580*/  SHFL.IDX P6, R14, R13, R12, R11 ;  /* 0x0000000c0d0e7389 */ /* 0x00006400000c000b */
[----:B012---:R-:W-:Y:S01]  /*e590*/  ENDCOLLECTIVE ;  /* 0x000000000000791b */ /* 0x007fe20003800000 */
.L_x_401:
[----:B------:R-:W-:Y:S05]  /*e5a0*/  BSYNC B0 ;  /* 0x0000000000007941 */ /* 0x000fea0003800000 */
.L_x_400:
[----:B------:R-:W-:Y:S01]  /*e5b0*/  IMAD.MOV.U32 R13, RZ, RZ, R16 ;  /* 0x000000ffff0d7224 */ /* 0x000fe200078e0010 */
[----:B------:R-:W-:Y:S01]  /*e5c0*/  MOV R15, 0xffffffff ;  /* 0xffffffff000f7802 */ /* 0x000fe20000000f00 */
[----:B------:R-:W-:Y:S02]  /*e5d0*/  IMAD.MOV.U32 R12, RZ, RZ, 0x1 ;  /* 0x00000001ff0c7424 */ /* 0x000fe400078e00ff */
[----:B------:R-:W-:Y:S02]  /*e5e0*/  IMAD.MOV.U32 R11, RZ, RZ, 0x1f ;  /* 0x0000001fff0b7424 */ /* 0x000fe400078e00ff */
[----:B------:R-:W-:-:S07]  /*e5f0*/  IMAD.MOV.U32 R4, RZ, RZ, R14 ;  /* 0x000000ffff047224 */ /* 0x000fce00078e000e */
[----:B------:R-:W-:Y:S05]  /*e600*/  WARPSYNC.COLLECTIVE R15, `(.L_x_402) ;  /* 0x000000000f087348 */ /* 0x000fea0003c00000 */
[----:B------:R0:W1:Y:S02]  /*e610*/  SHFL.IDX P6, R14, R13, R12, R11 ;  /* 0x0000000c0d0e7389 */ /* 0x00006400000c000b */
[----:B01----:R-:W-:Y:S01]  /*e620*/  ENDCOLLECTIVE ;  /* 0x000000000000791b */ /* 0x003fe20003800000 */
.L_x_402:
[----:B------:R-:W-:Y:S01]  /*e630*/  IMAD.MOV.U32 R5, RZ, RZ, R14 ;  /* 0x000000ffff057224 */ /* 0x000fe200078e000e */
[----:B------:R-:W-:Y:S06]  /*e640*/  BRA `(.L_x_403) ;  /* 0xffffffe800ac7947 */ /* 0x000fec000383ffff */
.L_x_359:
[----:B------:R-:W-:Y:S01]  /*e650*/  BSSY B0, `(.L_x_404) ;  /* 0x0000008000007945 */ /* 0x000fe20003800000 */
[----:B-----5:R-:W-:Y:S01]  /*e660*/  IMAD.MOV.U32 R13, RZ, RZ, R3 ;  /* 0x000000ffff0d7224 */ /* 0x020fe200078e0003 */
[----:B------:R-:W-:Y:S01]  /*e670*/  MOV R15, 0xffffffff ;  /* 0xffffffff000f7802 */ /* 0x000fe20000000f00 */
[----:B-1----:R-:W-:Y:S02]  /*e680*/  IMAD.MOV.U32 R12, RZ, RZ, 0x1 ;  /* 0x00000001ff0c7424 */ /* 0x002fe400078e00ff */
[----:B------:R-:W-:-:S07]  /*e690*/  IMAD.MOV.U32 R11, RZ, RZ, RZ ;  /* 0x000000ffff0b7224 */ /* 0x000fce00078e00ff */
[----:B0-234-:R-:W-:Y:S05]  /*e6a0*/  WARPSYNC.COLLECTIVE R15, `(.L_x_405) ;  /* 0x000000000f087348 */ /* 0x01dfea0003c00000 */
[----:B------:R1:W0:Y:S02]  /*e6b0*/  SHFL.UP P6, R14, R13, R12, R11 ;  /* 0x0400000c0d0e7389 */ /* 0x00022400000c000b */
[----:B01234-:R-:W-:Y:S01]  /*e6c0*/  ENDCOLLECTIVE ;  /* 0x000000000000791b */ /* 0x01ffe20003800000 */
.L_x_405:
[----:B------:R-:W-:Y:S05]  /*e6d0*/  BSYNC B0 ;  /* 0x0000000000007941 */ /* 0x000fea0003800000 */
.L_x_404:
[----:B------:R-:W-:Y:S01]  /*e6e0*/  ISETP.NE.AND P0, PT, R8, RZ, PT ;  /* 0x000000ff0800720c */ /* 0x000fe20003f05270 */
[----:B------:R-:W-:Y:S02]  /*e6f0*/  IMAD.MOV.U32 R12, RZ, RZ, 0x2 ;  /* 0x00000002ff0c7424 */ /* 0x000fe400078e00ff */
[----:B------:R-:W-:Y:S01]  /*e700*/  IMAD.MOV.U32 R11, RZ, RZ, RZ ;  /* 0x000000ffff0b7224 */ /* 0x000fe200078e00ff */
[----:B------:R-:W-:Y:S01]  /*e710*/  SEL R14, R14, RZ, P0 ;  /* 0x000000ff0e0e7207 */ /* 0x000fe20000000000 */
[----:B------:R-:W-:Y:S01]  /*e720*/  IMAD.MOV.U32 R15, RZ, RZ, -0x1 ;  /* 0xffffffffff0f7424 */ /* 0x000fe200078e00ff */
[----:B------:R-:W-:-:S03]  /*e730*/  ISETP.GE.U32.AND P0, PT, R8, 0x2, PT ;  /* 0x000000020800780c */ /* 0x000fc60003f06070 */
[----:B------:R-:W-:-:S10]  /*e740*/  IMAD.IADD R13, R3, 0x1, R14 ;  /* 0x00000001030d7824 */ /* 0x000fd400078e020e */
[----:B------:R-:W-:Y:S05]  /*e750*/  WARPSYNC.COLLECTIVE R15, `(.L_x_406) ;  /* 0x000000000f087348 */ /* 0x000fea0003c00000 */
[----:B------:R0:W1:Y:S02]  /*e760*/  SHFL.UP P6, R14, R13, R12, R11 ;  /* 0x0400000c0d0e7389 */ /* 0x00006400000c000b */
[----:B01----:R-:W-:Y:S01]  /*e770*/  ENDCOLLECTIVE ;  /* 0x000000000000791b */ /* 0x003fe20003800000 */
.L_x_406:
[----:B------:R-:W-:Y:S01]  /*e780*/  IMAD.MOV.U32 R12, RZ, RZ, 0x4 ;  /* 0x00000004ff0c7424 */ /* 0x000fe200078e00ff */
[----:B------:R-:W-:Y:S02]  /*e790*/  SEL R2, R14, RZ, P0 ;  /* 0x000000ff0e027207 */ /* 0x000fe40000000000 */
[----:B------:R-:W-:Y:S02]  /*e7a0*/  ISETP.GE.U32.AND P0, PT, R8, 0x4, PT ;  /* 0x000000040800780c */ /* 0x000fe40003f06070 */
[----:B------:R-:W-:-:S05]  /*e7b0*/  IADD3 R2, R13, R2, RZ ;  /* 0x000000020d027210 */ /* 0x000fca0007ffe0ff */
[----:B------:R-:W-:-:S07]  /*e7c0*/  IMAD.MOV.U32 R13, RZ, RZ, R2 ;  /* 0x000000ffff0d7224 */ /* 0x000fce00078e0002 */
[----:B------:R-:W-:Y:S05]  /*e7d0*/  WARPSYNC.COLLECTIVE R15, `(.L_x_407) ;  /* 0x000000000f087348 */ /* 0x000fea0003c00000 */
[----:B------:R0:W1:Y:S02]  /*e7e0*/  SHFL.UP P6, R14, R13, R12, R11 ;  /* 0x0400000c0d0e7389 */ /* 0x00006400000c000b */
[----:B01----:R-:W-:Y:S01]  /*e7f0*/  ENDCOLLECTIVE ;  /* 0x000000000000791b */ /* 0x003fe20003800000 */
.L_x_407:
[----:B------:R-:W-:Y:S02]  /*e800*/  MOV R12, 0x8 ;  /* 0x00000008000c7802 */ /* 0x000fe40000000f00 */
[----:B------:R-:W-:Y:S02]  /*e810*/  SEL R7, R14, RZ, P0 ;  /* 0x000000ff0e077207 */ /* 0x000fe40000000000 */
[----:B------:R-:W-:-:S03]  /*e820*/  ISETP.GE.U32.AND P0, PT, R8, 0x8, PT ;  /* 0x000000080800780c */ /* 0x000fc60003f06070 */
[----:B------:R-:W-:-:S04]  /*e830*/  IMAD.IADD R6, R2, 0x1, R7 ;  /* 0x0000000102067824 */ /* 0x000fc800078e0207 */
[----:B------:R-:W-:-:S07]  /*e840*/  IMAD.MOV.U32 R13, RZ, RZ, R6 ;  /* 0x000000ffff0d7224 */ /* 0x000fce00078e0006 */
[----:B------:R-:W-:Y:S05]  /*e850*/  WARPSYNC.COLLECTIVE R15, `(.L_x_408) ;  /* 0x000000000f087348 */ /* 0x000fea0003c00000 */
[----:B------:R0:W1:Y:S02]  /*e860*/  SHFL.UP P6, R14, R13, R12, R11 ;  /* 0x0400000c0d0e7389 */ /* 0x00006400000c000b */
[----:B01----:R-:W-:Y:S01]  /*e870*/  ENDCOLLECTIVE ;  /* 0x000000000000791b */ /* 0x003fe20003800000 */
.L_x_408:
[----:B------:R-:W-:Y:S01]  /*e880*/  IMAD.MOV.U32 R12, RZ, RZ, 0x10 ;  /* 0x00000010ff0c7424 */ /* 0x000fe200078e00ff */
[----:B------:R-:W-:Y:S02]  /*e890*/  SEL R7, R14, RZ, P0 ;  /* 0x000000ff0e077207 */ /* 0x000fe40000000000 */
[----:B------:R-:W-:-:S03]  /*e8a0*/  ISETP.GE.U32.AND P0, PT, R8, 0x10, PT ;  /* 0x000000100800780c */ /* 0x000fc60003f06070 */
[----:B------:R-:W-:-:S04]  /*e8b0*/  IMAD.IADD R7, R6, 0x1, R7 ;  /* 0x0000000106077824 */ /* 0x000fc800078e0207 */
[----:B------:R-:W-:-:S07]  /*e8c0*/  IMAD.MOV.U32 R13, RZ, RZ, R7 ;  /* 0x000000ffff0d7224 */ /* 0x000fce00078e0007 */
[----:B------:R-:W-:Y:S05]  /*e8d0*/  WARPSYNC.COLLECTIVE R15, `(.L_x_409) ;  /* 0x000000000f087348 */ /* 0x000fea0003c00000 */
[----:B------:R0:W1:Y:S02]  /*e8e0*/  SHFL.UP P6, R14, R13, R12, R11 ;  /* 0x0400000c0d0e7389 */ /* 0x00006400000c000b */
[----:B01----:R-:W-:Y:S01]  /*e8f0*/  ENDCOLLECTIVE ;  /* 0x000000000000791b */ /* 0x003fe20003800000 */
.L_x_409:
[----:B------:R-:W-:Y:S02]  /*e900*/  IMAD.MOV.U32 R12, RZ, RZ, 0x1f ;  /* 0x0000001fff0c7424 */ /* 0x000fe400078e00ff */
[----:B------:R-:W-:Y:S01]  /*e910*/  IMAD.MOV.U32 R11, RZ, RZ, 0x1f ;  /* 0x0000001fff0b7424 */ /* 0x000fe200078e00ff */
[----:B------:R-:W-:-:S05]  /*e920*/  SEL R2, R14, RZ, P0 ;  /* 0x000000ff0e027207 */ /* 0x000fca0000000000 */
[----:B------:R-:W-:-:S05]  /*e930*/  IMAD.IADD R2, R7, 0x1, R2 ;  /* 0x0000000107027824 */ /* 0x000fca00078e0202 */
[----:B------:R-:W-:-:S07]  /*e940*/  MOV R13, R2 ;  /* 0x00000002000d7202 */ /* 0x000fce0000000f00 */
[----:B------:R-:W-:Y:S05]  /*e950*/  WARPSYNC.COLLECTIVE R15, `(.L_x_410) ;  /* 0x000000000f087348 */ /* 0x000fea0003c00000 */
[----:B------:R0:W1:Y:S02]  /*e960*/  SHFL.IDX P6, R14, R13, R12, R11 ;  /* 0x0000000c0d0e7389 */ /* 0x00006400000c000b */
[----:B01----:R-:W-:Y:S01]  /*e970*/  ENDCOLLECTIVE ;  /* 0x000000000000791b */ /* 0x003fe20003800000 */
.L_x_410:
[----:B------:R-:W-:Y:S05]  /*e980*/  BRA `(.L_x_411) ;  /* 0xffffffe800707947 */ /* 0x000fea000383ffff */
.L_x_364:
[----:B------:R-:W-:Y:S01]  /*e990*/  BSSY B0, `(.L_x_412) ;  /* 0x0000008000007945 */ /* 0x000fe20003800000 */
[----:B-----5:R-:W-:Y:S01]  /*e9a0*/  IMAD.MOV.U32 R13, RZ, RZ, R3 ;  /* 0x000000ffff0d7224 */ /* 0x020fe200078e0003 */
[----:B-1----:R-:W-:Y:S01]  /*e9b0*/  MOV R11, RZ ;  /* 0x000000ff000b7202 */ /* 0x002fe20000000f00 */
[----:B------:R-:W-:Y:S02]  /*e9c0*/  IMAD.MOV.U32 R12, RZ, RZ, 0x1 ;  /* 0x00000001ff0c7424 */ /* 0x000fe400078e00ff */
[----:B------:R-:W-:-:S07]  /*e9d0*/  IMAD.MOV.U32 R15, RZ, RZ, -0x1 ;  /* 0xffffffffff0f7424 */ /* 0x000fce00078e00ff */
[----:B0-----:R-:W-:Y:S05]  /*e9e0*/  WARPSYNC.COLLECTIVE R15, `(.L_x_413) ;  /* 0x000000000f087348 */ /* 0x001fea0003c00000 */
[----:B------:R1:W2:Y:S02]  /*e9f0*/  SHFL.UP P6, R14, R13, R12, R11 ;  /* 0x0400000c0d0e7389 */ /* 0x0002a400000c000b */
[----:B012---:R-:W-:Y:S01]  /*ea00*/  ENDCOLLECTIVE ;  /* 0x000000000000791b */ /* 0x007fe20003800000 */
.L_x_413:
[----:B------:R-:W-:Y:S05]  /*ea10*/  BSYNC B0 ;  /* 0x0000000000007941 */ /* 0x000fea0003800000 */
.L_x_412:
[----:B------:R-:W-:Y:S01]  /*ea20*/  ISETP.NE.AND P0, PT, R8, RZ, PT ;  /* 0x000000ff0800720c */ /* 0x000fe20003f05270 */
[----:B------:R-:W-:Y:S01]  /*ea30*/  IMAD.MOV.U32 R12, RZ, RZ, 0x2 ;  /* 0x00000002ff0c7424 */ /* 0x000fe200078e00ff */
[----:B------:R-:W-:Y:S01]  /*ea40*/  MOV R15, 0xffffffff ;  /* 0xffffffff000f7802 */ /* 0x000fe20000000f00 */
[----:B------:R-:W-:Y:S01]  /*ea50*/  IMAD.MOV.U32 R11, RZ, RZ, RZ ;  /* 0x000000ffff0b7224 */ /* 0x000fe200078e00ff */
[----:B------:R-:W-:Y:S02]  /*ea60*/  SEL R14, R14, RZ, P0 ;  /* 0x000000ff0e0e7207 */ /* 0x000fe40000000000 */
[----:B------:R-:W-:-:S03]  /*ea70*/  ISETP.GE.U32.AND P0, PT, R8, 0x2, PT ;  /* 0x000000020800780c */ /* 0x000fc60003f06070 */
[----:B------:R-:W-:-:S10]  /*ea80*/  IMAD.IADD R13, R3, 0x1, R14 ;  /* 0x00000001030d7824 */ /* 0x000fd400078e020e */
[----:B------:R-:W-:Y:S05]  /*ea90*/  WARPSYNC.COLLECTIVE R15, `(.L_x_414) ;  /* 0x000000000f087348 */ /* 0x000fea0003c00000 */
[----:B------:R0:W1:Y:S02]  /*eaa0*/  SHFL.UP P6, R14, R13, R12, R11 ;  /* 0x0400000c0d0e7389 */ /* 0x00006400000c000b */
[----:B01----:R-:W-:Y:S01]  /*eab0*/  ENDCOLLECTIVE ;  /* 0x000000000000791b */ /* 0x003fe20003800000 */
.L_x_414:
        /* <DEDUP_REMOVED lines=8> */
.L_x_415:
[----:B------:R-:W-:Y:S01]  /*eb40*/  IMAD.MOV.U32 R12, RZ, RZ, 0x8 ;  /* 0x00000008ff0c7424 */ /* 0x000fe200078e00ff */
[----:B------:R-:W-:Y:S02]  /*eb50*/  SEL R7, R14, RZ, P0 ;  /* 0x000000ff0e077207 */ /* 0x000fe40000000000 */
[----:B------:R-:W-:-:S03]  /*eb60*/  ISETP.GE.U32.AND P0, PT, R8, 0x8, PT ;  /* 0x000000080800780c */ /* 0x000fc60003f06070 */
[----:B------:R-:W-:-:S05]  /*eb70*/  IMAD.IADD R6, R2, 0x1, R7 ;  /* 0x0000000102067824 */ /* 0x000fca00078e0207 */
[----:B------:R-:W-:-:S07]  /*eb80*/  MOV R13, R6 ;  /* 0x00000006000d7202 */ /* 0x000fce0000000f00 */
[----:B------:R-:W-:Y:S05]  /*eb90*/  WARPSYNC.COLLECTIVE R15, `(.L_x_416) ;  /* 0x000000000f087348 */ /* 0x000fea0003c00000 */
[----:B------:R0:W1:Y:S02]  /*eba0*/  SHFL.UP P6, R14, R13, R12, R11 ;  /* 0x0400000c0d0e7389 */ /* 0x00006400000c000b */
[----:B01----:R-:W-:Y:S01]  /*ebb0*/  ENDCOLLECTIVE ;  /* 0x000000000000791b */ /* 0x003fe20003800000 */
.L_x_416:
        /* <DEDUP_REMOVED lines=8> */
.L_x_417:
[----:B------:R-:W-:Y:S02]  /*ec40*/  IMAD.MOV.U32 R12, RZ, RZ, 0x1f ;  /* 0x0000001fff0c7424 */ /* 0x000fe400078e00ff */
[----:B------:R-:W-:Y:S01]  /*ec50*/  IMAD.MOV.U32 R11, RZ, RZ, 0x1f ;  /* 0x0000001fff0b7424 */ /* 0x000fe200078e00ff */
[----:B------:R-:W-:-:S04]  /*ec60*/  SEL R2, R14, RZ, P0 ;  /* 0x000000ff0e027207 */ /* 0x000fc80000000000 */
[----:B------:R-:W-:-:S05]  /*ec70*/  IADD3 R2, R7, R2, RZ ;  /* 0x0000000207027210 */ /* 0x000fca0007ffe0ff */
[----:B------:R-:W-:-:S07]  /*ec80*/  IMAD.MOV.U32 R13, RZ, RZ, R2 ;  /* 0x000000ffff0d7224 */ /* 0x000fce00078e0002 */
[----:B------:R-:W-:Y:S05]  /*ec90*/  WARPSYNC.COLLECTIVE R15, `(.L_x_418) ;  /* 0x000000000f087348 */ /* 0x000fea0003c00000 */
[----:B------:R0:W1:Y:S02]  /*eca0*/  SHFL.IDX P6, R14, R13, R12, R11 ;  /* 0x0000000c0d0e7389 */ /* 0x00006400000c000b */
[----:B01----:R-:W-:Y:S01]  /*ecb0*/  ENDCOLLECTIVE ;  /* 0x000000000000791b */ /* 0x003fe20003800000 */
.L_x_418:
[----:B------:R-:W-:Y:S05]  /*ecc0*/  BRA `(.L_x_419) ;  /* 0xffffffe800547947 */ /* 0x000fea000383ffff */
.L_x_366:
[----:B------:R-:W-:Y:S01]  /*ecd0*/  BSSY B0, `(.L_x_420) ;  /* 0x0000006000007945 */ /* 0x000fe20003800000 */
[----:B------:R-:W-:Y:S01]  /*ece0*/  PLOP3.LUT P6, PT, P6, PT, PT, 0x8, 0x0 ;  /* 0x000000000000781c */ /* 0x000fe200037ce170 */
[----:B------:R-:W-:-:S12]  /*ecf0*/  IMAD.MOV.U32 R15, RZ, RZ, -0x1 ;  /* 0xffffffffff0f7424 */ /* 0x000fd800078e00ff */
[----:B01----:R-:W-:Y:S05]  /*ed00*/  WARPSYNC.COLLECTIVE R15, `(.L_x_421) ;  /* 0x000000000f087348 */ /* 0x003fea0003c00000 */
[----:B------:R-:W-:Y:S01]  /*ed10*/  VOTE.ANY R14, PT, P6 ;  /* 0x00000000000e7806 */ /* 0x000fe200030e0100 */
[----:B01----:R-:W-:Y:S06]  /*ed20*/  ENDCOLLECTIVE ;  /* 0x000000000000791b */ /* 0x003fec0003800000 */
.L_x_421:
[----:B------:R-:W-:Y:S05]  /*ed30*/  BSYNC B0 ;  /* 0x0000000000007941 */ /* 0x000fea0003800000 */
.L_x_420:
[----:B------:R-:W-:Y:S01]  /*ed40*/  MOV R7, R14 ;  /* 0x0000000e00077202 */ /* 0x000fe20000000f00 */
[----:B------:R-:W-:Y:S02]  /*ed50*/  IMAD.MOV.U32 R13, RZ, RZ, R3 ;  /* 0x000000ffff0d7224 */ /* 0x000fe400078e0003 */
[----:B------:R-:W-:Y:S01]  /*ed60*/  IMAD.MOV.U32 R11, RZ, RZ, 0x1f ;  /* 0x0000001fff0b7424 */ /* 0x000fe200078e00ff */
[----:B------:R-:W0:Y:S01]  /*ed70*/  POPC R5, R7 ;  /* 0x0000000700057309 */ /* 0x000e220000000000 */
[----:B------:R-:W-:Y:S02]  /*ed80*/  IMAD.MOV.U32 R15, RZ, RZ, -0x1 ;  /* 0xffffffffff0f7424 */ /* 0x000fe400078e00ff */
[----:B0-----:R-:W-:-:S07]  /*ed90*/  IMAD.MOV.U32 R12, RZ, RZ, R5 ;  /* 0x000000ffff0c7224 */ /* 0x001fce00078e0005 */
[----:B------:R-:W-:Y:S05]  /*eda0*/  WARPSYNC.COLLECTIVE R15, `(.L_x_422) ;  /* 0x000000000f087348 */ /* 0x000fea0003c00000 */
[----:B------:R0:W1:Y:S02]  /*edb0*/  SHFL.IDX P6, R14, R13, R12, R11 ;  /* 0x0000000c0d0e7389 */ /* 0x00006400000c000b */
[----:B01----:R-:W-:Y:S01]  /*edc0*/  ENDCOLLECTIVE ;  /* 0x000000000000791b */ /* 0x003fe20003800000 */
.L_x_422:
[----:B------:R-:W-:Y:S01]  /*edd0*/  MOV R17, R14 ;  /* 0x0000000e00117202 */ /* 0x000fe20000000f00 */
[----:B------:R-:W-:Y:S06]  /*ede0*/  BRA `(.L_x_423) ;  /* 0xffffffe800447947 */ /* 0x000fec000383ffff */
.L_x_368:
[----:B------:R-:W-:Y:S01]  /*edf0*/  BSSY B0, `(.L_x_424) ;  /* 0x0000007000007945 */ /* 0x000fe20003800000 */
[----:B------:R-:W-:Y:S02]  /*ee00*/  IMAD.MOV.U32 R13, RZ, RZ, R2 ;  /* 0x000000ffff0d7224 */ /* 0x000fe400078e0002 */
[----:B------:R-:W-:Y:S02]  /*ee10*/  IMAD.MOV.U32 R11, RZ, RZ, 0x1f ;  /* 0x0000001fff0b7424 */ /* 0x000fe400078e00ff */
[----:B------:R-:W-:-:S07]  /*ee20*/  IMAD.MOV.U32 R15, RZ, RZ, -0x1 ;  /* 0xffffffffff0f7424 */ /* 0x000fce00078e00ff */
[----:B0-23--:R-:W-:Y:S05]  /*ee30*/  WARPSYNC.COLLECTIVE R15, `(.L_x_425) ;  /* 0x000000000f087348 */ /* 0x00dfea0003c00000 */
[----:B------:R1:W4:Y:S02]  /*ee40*/  SHFL.IDX P6, R14, R13, R12, R11 ;  /* 0x0000000c0d0e7389 */ /* 0x00032400000c000b */
[----:B01234-:R-:W-:Y:S01]  /*ee50*/  ENDCOLLECTIVE ;  /* 0x000000000000791b */ /* 0x01ffe20003800000 */
.L_x_425:
[----:B------:R-:W-:Y:S05]  /*ee60*/  BSYNC B0 ;  /* 0x0000000000007941 */ /* 0x000fea0003800000 */
.L_x_424:
[----:B------:R-:W-:Y:S05]  /*ee70*/  BRA `(.L_x_367) ;  /* 0xffffffe8003c7947 */ /* 0x000fea000383ffff */
.L_x_372:
[----:B0-----:R0:W2:Y:S02]  /*ee80*/  SYNCS.PHASECHK.TRANS64.TRYWAIT P0, [R0+URZ+0x28c20], R3 ;  /* 0x028c2003000075a7 */ /* 0x0010a4000800017f */
[----:B--2---:R-:W-:Y:S05]  /*ee90*/  @!P0 NANOSLEEP.SYNCS 0x989680 ;  /* 0x009896800000895d */ /* 0x004fea0003900000 */
[----:B------:R-:W2:Y:S02]  /*eea0*/  @!P0 SYNCS.PHASECHK.TRANS64 P0, [R0+URZ+0x28c20], R3 ;  /* 0x028c2003000085a7 */ /* 0x000ea4000800007f */
[----:B--2---:R-:W-:Y:S05]  /*eeb0*/  @!P0 BRA `(.L_x_372) ;  /* 0xfffffffc00f08947 */ /* 0x004fea000383ffff */
[----:B------:R-:W-:Y:S05]  /*eec0*/  BRA `(.L_x_426) ;  /* 0xffffffec00207947 */ /* 0x000fea000383ffff */
.L_x_373:
[----:B------:R-:W2:Y:S01]  /*eed0*/  S2R R2, SR_TID.X ;  /* 0x0000000000027919 */ /* 0x000ea20000002100 */
[----:B------:R-:W-:Y:S01]  /*eee0*/  BSSY B0, `(.L_x_427) ;  /* 0x000000a000007945 */ /* 0x000fe20003800000 */
[----:B-1----:R-:W-:Y:S01]  /*eef0*/  MOV R12, RZ ;  /* 0x000000ff000c7202 */ /* 0x002fe20000000f00 */
[----:B------:R-:W-:Y:S02]  /*ef00*/  IMAD.MOV.U32 R11, RZ, RZ, 0x1f ;  /* 0x0000001fff0b7424 */ /* 0x000fe400078e00ff */
[----:B------:R-:W-:Y:S01]  /*ef10*/  IMAD.MOV.U32 R15, RZ, RZ, -0x1 ;  /* 0xffffffffff0f7424 */ /* 0x000fe200078e00ff */
[----:B--2---:R-:W-:-:S04]  /*ef20*/  SHF.R.U32.HI R2, RZ, 0x5, R2 ;  /* 0x00000005ff027819 */ /* 0x004fc80000011602 */
[----:B------:R-:W-:-:S05]  /*ef30*/  LOP3.LUT R2, R2, 0x3, RZ, 0xc0, !PT ;  /* 0x0000000302027812 */ /* 0x000fca00078ec0ff */
[----:B------:R-:W-:-:S07]  /*ef40*/  IMAD.MOV.U32 R13, RZ, RZ, R2 ;  /* 0x000000ffff0d7224 */ /* 0x000fce00078e0002 */
[----:B0-----:R-:W-:Y:S05]  /*ef50*/  WARPSYNC.COLLECTIVE R15, `(.L_x_428) ;  /* 0x000000000f087348 */ /* 0x001fea0003c00000 */
[----:B------:R1:W2:Y:S02]  /*ef60*/  SHFL.IDX P6, R14, R13, R12, R11 ;  /* 0x0000000c0d0e7389 */ /* 0x0002a400000c000b */
[----:B012---:R-:W-:Y:S01]  /*ef70*/  ENDCOLLECTIVE ;  /* 0x000000000000791b */ /* 0x007fe20003800000 */
.L_x_428:
[----:B------:R-:W-:Y:S05]  /*ef80*/  BSYNC B0 ;  /* 0x0000000000007941 */ /* 0x000fea0003800000 */
.L_x_427:
[----:B------:R-:W-:Y:S05]  /*ef90*/  BRA `(.L_x_429) ;  /* 0xffffffec00087947 */ /* 0x000fea000383ffff */
.L_x_376:
[----:B------:R-:W-:Y:S01]  /*efa0*/  BSSY B1, `(.L_x_430) ;  /* 0x0000006000017945 */ /* 0x000fe20003800000 */
[----:B------:R-:W-:-:S07]  /*efb0*/  IMAD.MOV.U32 R15, RZ, RZ, -0x1 ;  /* 0xffffffffff0f7424 */ /* 0x000fce00078e00ff */
[----:B012---:R-:W-:Y:S05]  /*efc0*/  WARPSYNC.COLLECTIVE R15, `(.L_x_431) ;  /* 0x000000000f0c7348 */ /* 0x007fea0003c00000 */
[----:B------:R-:W-:Y:S02]  /*efd0*/  ELECT P6, UR62, PT ;  /* 0x00000000003e782f */ /* 0x000fe400038c0000 */
[----:B------:R-:W-:Y:S01]  /*efe0*/  MOV R14, UR62 ;  /* 0x0000003e000e7c02 */ /* 0x000fe20008000f00 */
[----:B012---:R-:W-:Y:S10]  /*eff0*/  ENDCOLLECTIVE ;  /* 0x000000000000791b */ /* 0x007ff40003800000 */
.L_x_431:
[----:B------:R-:W-:Y:S05]  /*f000*/  BSYNC B1 ;  /* 0x0000000000017941 */ /* 0x000fea0003800000 */
.L_x_430:
[----:B------:R-:W-:Y:S05]  /*f010*/  BRA `(.L_x_432) ;  /* 0xffffffec00007947 */ /* 0x000fea000383ffff */
.L_x_378:
[----:B0-----:R0:W2:Y:S02]  /*f020*/  SYNCS.PHASECHK.TRANS64.TRYWAIT P0, [R6+URZ], R5 ;  /* 0x00000005060075a7 */ /* 0x0010a4000800017f */
[----:B--2---:R-:W-:Y:S05]  /*f030*/  @!P0 NANOSLEEP.SYNCS 0x989680 ;  /* 0x009896800000895d */ /* 0x004fea0003900000 */
[----:B------:R-:W2:Y:S02]  /*f040*/  @!P0 SYNCS.PHASECHK.TRANS64 P0, [R6+URZ], R5 ;  /* 0x00000005060085a7 */ /* 0x000ea4000800007f */
[----:B--2---:R-:W-:Y:S05]  /*f050*/  @!P0 BRA `(.L_x_378) ;  /* 0xfffffffc00f08947 */ /* 0x004fea000383ffff */
[----:B------:R-:W-:Y:S05]  /*f060*/  BRA `(.L_x_433) ;  /* 0xffffffec003c7947 */ /* 0x000fea000383ffff */
.L_x_379:
[----:B--2---:R2:W3:Y:S02]  /*f070*/  SYNCS.PHASECHK.TRANS64.TRYWAIT P0, [R7+URZ], R2 ;  /* 0x00000002070075a7 */ /* 0x0044e4000800017f */
[----:B---3--:R-:W-:Y:S05]  /*f080*/  @!P0 NANOSLEEP.SYNCS 0x989680 ;  /* 0x009896800000895d */ /* 0x008fea0003900000 */
[----:B------:R-:W3:Y:S02]  /*f090*/  @!P0 SYNCS.PHASECHK.TRANS64 P0, [R7+URZ], R2 ;  /* 0x00000002070085a7 */ /* 0x000ee4000800007f */
[----:B---3--:R-:W-:Y:S05]  /*f0a0*/  @!P0 BRA `(.L_x_379) ;  /* 0xfffffffc00f08947 */ /* 0x008fea000383ffff */
[----:B------:R-:W-:Y:S05]  /*f0b0*/  BRA `(.L_x_434) ;  /* 0xffffffec00307947 */ /* 0x000fea000383ffff */
.L_x_381:
[----:B---3--:R3:W4:Y:S02]  /*f0c0*/  SYNCS.PHASECHK.TRANS64.TRYWAIT P0, [R4+URZ], R5 ;  /* 0x00000005040075a7 */ /* 0x008724000800017f */
[----:B----4-:R-:W-:Y:S05]  /*f0d0*/  @!P0 NANOSLEEP.SYNCS 0x989680 ;  /* 0x009896800000895d */ /* 0x010fea0003900000 */
[----:B------:R-:W4:Y:S02]  /*f0e0*/  @!P0 SYNCS.PHASECHK.TRANS64 P0, [R4+URZ], R5 ;  /* 0x00000005040085a7 */ /* 0x000f24000800007f */
[----:B----4-:R-:W-:Y:S05]  /*f0f0*/  @!P0 BRA `(.L_x_381) ;  /* 0xfffffffc00f08947 */ /* 0x010fea000383ffff */
[----:B------:R-:W-:Y:S05]  /*f100*/  BRA `(.L_x_435) ;  /* 0xffffffec00387947 */ /* 0x000fea000383ffff */
.L_x_436:
        /* <DEDUP_REMOVED lines=15> */
.L_x_4551:


//--------------------- .text._ZN7cutlass13device_kernelIN5flash11enable_sm90INS1_16FlashAttnFwdSm90INS1_25CollectiveMainloopFwdSm90ILi2EN4cute5tupleIJNS5_1CILi1EEES8_S8_EEENS6_IJNS7_ILi64EEESA_SA_EEELi512ENS_6half_tEfNS_4arch4Sm90ELb0ELb0ELb0ELb1ELb0ELb1ELb0ELb0ELb0ELb0ELb0ELb0EEENS1_21CollectiveEpilogueFwdINS6_IJSA_NS7_ILi512EEESA_EEES9_SC_SE_Li256ELb1ELb0ELb0ELb0EEENS1_36VarlenDynamicPersistentTileSchedulerILi64ELi64ELi256ELi32ELb0ELb0ELb1ELb0ELb1ELb1EEEEEEEEEvNT_6ParamsE --------------------------
	.section	.text._ZN7cutlass13device_kernelIN5flash11enable_sm90INS1_16FlashAttnFwdSm90INS1_25CollectiveMainloopFwdSm90ILi2EN4cute5tupleIJNS5_1CILi1EEES8_S8_EEENS6_IJNS7_ILi64EEESA_SA_EEELi512ENS_6half_tEfNS_4arch4Sm90ELb0ELb0ELb0ELb1ELb0ELb1ELb0ELb0ELb0ELb0ELb0ELb0EEENS1_21CollectiveEpilogueFwdINS6_IJSA_NS7_ILi512EEESA_EEES9_SC_SE_Li256ELb1ELb0ELb0ELb0EEENS1_36VarlenDynamicPersistentTileSchedulerILi64ELi64ELi256ELi32ELb0ELb0ELb1ELb0ELb1ELb1EEEEEEEEEvNT_6ParamsE,"ax",@progbits
	.align	128
.text._ZN7cutlass13device_kernelIN5flash11enable_sm90INS1_16FlashAttnFwdSm90INS1_25CollectiveMainloopFwdSm90ILi2EN4cute5tupleIJNS5_1CILi1EEES8_S8_EEENS6_IJNS7_ILi64EEESA_SA_EEELi512ENS_6half_tEfNS_4arch4Sm90ELb0ELb0ELb0ELb1ELb0ELb1ELb0ELb0ELb0ELb0ELb0ELb0EEENS1_21CollectiveEpilogueFwdINS6_IJSA_NS7_ILi512EEESA_EEES9_SC_SE_Li256ELb1ELb0ELb0ELb0EEENS1_36VarlenDynamicPersistentTileSchedulerILi64ELi64ELi256ELi32ELb0ELb0ELb1ELb0ELb1ELb1EEEEEEEEEvNT_6ParamsE:
        .type           _ZN7cutlass13device_kernelIN5flash11enable_sm90INS1_16FlashAttnFwdSm90INS1_25CollectiveMainloopFwdSm90ILi2EN4cute5tupleIJNS5_1CILi1EEES8_S8_EEENS6_IJNS7_ILi64EEESA_SA_EEELi512ENS_6half_tEfNS_4arch4Sm90ELb0ELb0ELb0ELb1ELb0ELb1ELb0ELb0ELb0ELb0ELb0ELb0EEENS1_21CollectiveEpilogueFwdINS6_IJSA_NS7_ILi512EEESA_EEES9_SC_SE_Li256ELb1ELb0ELb0ELb0EEENS1_36VarlenDynamicPersistentTileSchedulerILi64ELi64ELi256ELi32ELb0ELb0ELb1ELb0ELb1ELb1EEEEEEEEEvNT_6ParamsE,@function
        .size           _ZN7cutlass13device_kernelIN5flash11enable_sm90INS1_16FlashAttnFwdSm90INS1_25CollectiveMainloopFwdSm90ILi2EN4cute5tupleIJNS5_1CILi1EEES8_S8_EEENS6_IJNS7_ILi64EEESA_SA_EEELi512ENS_6half_tEfNS_4arch4Sm90ELb0ELb0ELb0ELb1ELb0ELb1ELb0ELb0ELb0ELb0ELb0ELb0EEENS1_21CollectiveEpilogueFwdINS6_IJSA_NS7_ILi512EEESA_EEES9_SC_SE_Li256ELb1ELb0ELb0ELb0EEENS1_36VarlenDynamicPersistentTileSchedulerILi64ELi64ELi256ELi32ELb0ELb0ELb1ELb0ELb1ELb1EEEEEEEEEvNT_6ParamsE,(.L_x_4552 - _ZN7cutlass13device_kernelIN5flash11enable_sm90INS1_16FlashAttnFwdSm90INS1_25CollectiveMainloopFwdSm90ILi2EN4cute5tupleIJNS5_1CILi1EEES8_S8_EEENS6_IJNS7_ILi64EEESA_SA_EEELi512ENS_6half_tEfNS_4arch4Sm90ELb0ELb0ELb0ELb1ELb0ELb1ELb0ELb0ELb0ELb0ELb0ELb0EEENS1_21CollectiveEpilogueFwdINS6_IJSA_NS7_ILi512EEESA_EEES9_SC_SE_Li256ELb1ELb0ELb0ELb0EEENS1_36VarlenDynamicPersistentTileSchedulerILi64ELi64ELi256ELi32ELb0ELb0ELb1ELb0ELb1ELb1EEEEEEEEEvNT_6ParamsE)
        .other          _ZN7cutlass13device_kernelIN5flash11enable_sm90INS1_16FlashAttnFwdSm90INS1_25CollectiveMainloopFwdSm90ILi2EN4cute5tupleIJNS5_1CILi1EEES8_S8_EEENS6_IJNS7_ILi64EEESA_SA_EEELi512ENS_6half_tEfNS_4arch4Sm90ELb0ELb0ELb0ELb1ELb0ELb1ELb0ELb0ELb0ELb0ELb0ELb0EEENS1_21CollectiveEpilogueFwdINS6_IJSA_NS7_ILi512EEESA_EEES9_SC_SE_Li256ELb1ELb0ELb0ELb0EEENS1_36VarlenDynamicPersistentTileSchedulerILi64ELi64ELi256ELi32ELb0ELb0ELb1ELb0ELb1ELb1EEEEEEEEEvNT_6ParamsE,@"STO_CUDA_ENTRY STV_DEFAULT"
_ZN7cutlass13device_kernelIN5flash11enable_sm90INS1_16FlashAttnFwdSm90INS1_25CollectiveMainloopFwdSm90ILi2EN4cute5tupleIJNS5_1CILi1EEES8_S8_EEENS6_IJNS7_ILi64EEESA_SA_EEELi512ENS_6half_tEfNS_4arch4Sm90ELb0ELb0ELb0ELb1ELb0ELb1ELb0ELb0ELb0ELb0ELb0ELb0EEENS1_21CollectiveEpilogueFwdINS6_IJSA_NS7_ILi512EEESA_EEES9_SC_SE_Li256ELb1ELb0ELb0ELb0EEENS1_36VarlenDynamicPersistentTileSchedulerILi64ELi64ELi256ELi32ELb0ELb0ELb1ELb0ELb1ELb1EEEEEEEEEvNT_6ParamsE:
[----:B------:R-:W0:Y:S02]  /*0000*/  LDC R1, c[0x0][0x28] ;  /* 0x00000a00ff017b82 */ /* 0x000e240000000800 */
[----:B0-----:R-:W-:Y:S01]  /*0010*/  VIADD R1, R1, 0xffffffc0 ;  /* 0xffffffc001017836 */ /* 0x001fe20000000000 */
[----:B------:R-:W0:Y:S01]  /*0020*/  S2R R3, SR_TID.X ;  /* 0x0000000000037919 */ /* 0x000e220000002100 */
[----:B------:R-:W-:Y:S01]  /*0030*/  ELECT P0, URZ, PT ;  /* 0x00000000003f782f */ /* 0x000fe20003800000 */
[----:B------:R-:W-:Y:S01]  /*0040*/  BSSY B0, `(.L_x_437) ;  /* 0x0000016000007945 */ /* 0x000fe20003800000 */
[----:B0-----:R-:W-:-:S05]  /*0050*/  SHF.R.U32.HI R0, RZ, 0x5, R3 ;  /* 0x00000005ff007819 */ /* 0x001fca0000011603 */
[----:B------:R-:W0:Y:S02]  /*0060*/  SHFL.IDX PT, R2, R0, RZ, 0x1f ;  /* 0x00001fff00027589 */ /* 0x000e2400000e0000 */
[----:B0-----:R-:W-:-:S13]  /*0070*/  ISETP.EQ.AND P0, PT, R2, RZ, P0 ;  /* 0x000000ff0200720c */ /* 0x001fda0000702270 */
        /* <DEDUP_REMOVED lines=17> */
[----:B0-----:R-:W-:Y:S01]  /*0190*/  NOP ;  /* 0x0000000000007918 */ /* 0x001fe20000000000 */
.L_x_438:
[----:B------:R-:W-:Y:S05]  /*01a0*/  BSYNC B0 ;  /* 0x0000000000007941 */ /* 0x000fea0003800000 */
.L_x_437:
[----:B------:R-:W-:Y:S01]  /*01b0*/  SHF.R.U32.HI R3, RZ, 0x7, R3 ;  /* 0x00000007ff037819 */ /* 0x000fe20000011603 */
[----:B------:R-:W-:Y:S01]  /*01c0*/  VOTEU.ANY UP0, P0 ;  /* 0x00000000003f7886 */ /* 0x000fe20000000100 */
[----:B------:R-:W0:Y:S01]  /*01d0*/  SHFL.IDX PT, R2, R0, RZ, 0x1f ;  /* 0x00001fff00027589 */ /* 0x000e2200000e0000 */
[----:B------:R-:W-:Y:S01]  /*01e0*/  UMOV UR4, 0x1 ;  /* 0x0000000100047882 */ /* 0x000fe20000000000 */
[----:B------:R-:W-:Y:S01]  /*01f0*/  UMOV UR7, 0x100 ;  /* 0x0000010000077882 */ /* 0x000fe20000000000 */
[----:B------:R-:W-:Y:S01]  /*0200*/  VOTEU.ANY UP1, P0 ;  /* 0x00000000003f7886 */ /* 0x000fe20000020100 */
[----:B------:R-:W1:Y:S01]  /*0210*/  SHFL.IDX PT, R3, R3, RZ, 0x1f ;  /* 0x00001fff03037589 */ /* 0x000e6200000e0000 */
[----:B------:R-:W2:Y:S01]  /*0220*/  @UP0 S2UR UR8, SR_CgaCtaId ;  /* 0x00000000000809c3 */ /* 0x000ea20000008800 */
[----:B------:R-:W-:Y:S01]  /*0230*/  @UP0 UMOV UR6, 0x400 ;  /* 0x0000040000060882 */ /* 0x000fe20000000000 */
[----:B------:R-:W-:-:S04]  /*0240*/  @UP0 UIADD3 UR4, -UR4, 0x100000, URZ ;  /* 0x0010000004040890 */ /* 0x000fc8000fffe13f */
[----:B------:R-:W-:Y:S02]  /*0250*/  @UP0 USHF.L.U32 UR5, UR4, 0xb, URZ ;  /* 0x0000000b04050899 */ /* 0x000fe4000800063f */
[----:B------:R-:W-:Y:S01]  /*0260*/  @UP0 USHF.L.U32 UR4, UR4, 0x1, URZ ;  /* 0x0000000104040899 */ /* 0x000fe2000800063f */
[----:B0-----:R-:W-:Y:S01]  /*0270*/  ISETP.NE.AND P1, PT, R2, RZ, PT ;  /* 0x000000ff0200720c */ /* 0x001fe20003f25270 */
[----:B-1----:R0:W-:Y:S01]  /*0280*/  STL [R1], R3 ;  /* 0x0000000301007387 */ /* 0x0021e20000100800 */
[----:B--2---:R-:W-:Y:S02]  /*0290*/  @UP0 ULEA UR8, UR8, UR6, 0x18 ;  /* 0x0000000608080291 */ /* 0x004fe4000f8ec03f */
[----:B------:R-:W-:-:S04]  /*02a0*/  @UP0 UIADD3 UR6, -UR7, 0x100000, URZ ;  /* 0x0010000007060890 */ /* 0x000fc8000fffe13f */
[----:B------:R-:W-:Y:S02]  /*02b0*/  @UP0 USHF.L.U32 UR7, UR6, 0xb, URZ ;  /* 0x0000000b06070899 */ /* 0x000fe4000800063f */
[----:B------:R-:W-:Y:S01]  /*02c0*/  @UP0 USHF.L.U32 UR6, UR6, 0x1, URZ ;  /* 0x0000000106060899 */ /* 0x000fe2000800063f */
[----:B------:R-:W-:Y:S01]  /*02d0*/  VOTEU.ANY UP0, P0 ;  /* 0x00000000003f7886 */ /* 0x000fe20000000100 */
[----:B------:R-:W1:Y:S04]  /*02e0*/  FENCE.VIEW.ASYNC.S ;  /* 0x00000000000073c6 */ /* 0x000e680000000000 */
[----:B-1----:R0:W1:Y:S06]  /*02f0*/  @UP0 SYNCS.EXCH.64 URZ, [UR8+0x28c00], UR4 ;  /* 0x028c0004083f05b2 */ /* 0x00206c0008000100 */
[----:B------:R0:W2:Y:S02]  /*0300*/  @UP1 SYNCS.EXCH.64 URZ, [UR8+0x28c20], UR6 ;  /* 0x028c2006083f15b2 */ /* 0x0000a40008000100 */
[----:B0-----:R-:W-:Y:S05]  /*0310*/  @P1 BRA `(.L_x_439) ;  /* 0x0000000000381947 */ /* 0x001fea0003800000 */
[----:B------:R-:W0:Y:S01]  /*0320*/  S2UR UR5, SR_CgaCtaId ;  /* 0x00000000000579c3 */ /* 0x000e220000008800 */
        /* <DEDUP_REMOVED lines=8> */
[----:B0-----:R0:W3:Y:S01]  /*03b0*/  SYNCS.EXCH.64 URZ, [UR6+0x28c30], UR4 ;  /* 0x028c3004063f75b2 */ /* 0x0010e20008000100 */
[----:B------:R0:W4:Y:S01]  /*03c0*/  SYNCS.EXCH.64 URZ, [UR6+0x28c40], UR4 ;  /* 0x028c4004063f75b2 */ /* 0x0001220008000100 */
[----:B------:R0:W0:Y:S01]  /*03d0*/  SYNCS.EXCH.64 URZ, [UR6+0x28c38], UR4 ;  /* 0x028c3804063f75b2 */ /* 0x0000220008000100 */
[----:B------:R0:W0:Y:S01]  /*03e0*/  SYNCS.EXCH.64 URZ, [UR6+0x28c48], UR4 ;  /* 0x028c4804063f75b2 */ /* 0x0000220008000100 */
[----:B------:R-:W-:Y:S01]  /*03f0*/  NOP ;  /* 0x0000000000007918 */ /* 0x000fe20000000000 */
.L_x_439:
[----:B------:R-:W5:Y:S01]  /*0400*/  SHFL.IDX PT, R2, R0, RZ, 0x1f ;  /* 0x00001fff00027589 */ /* 0x000f6200000e0000 */
[----:B------:R-:W-:Y:S01]  /*0410*/  NOP ;  /* 0x0000000000007918 */ /* 0x000fe20000000000 */
[----:B-----5:R-:W-:-:S13]  /*0420*/  ISETP.NE.AND P0, PT, R2, RZ, PT ;  /* 0x000000ff0200720c */ /* 0x020fda0003f05270 */
        /* <DEDUP_REMOVED lines=17> */
[----:B------:R0:W0:Y:S01]  /*0540*/  SYNCS.EXCH.64 URZ, [UR8+0x28c68], UR4 ;  /* 0x028c6804083f75b2 */ /* 0x0000220008000100 */
[----:B------:R-:W-:Y:S01]  /*0550*/  NOP ;  /* 0x0000000000007918 */ /* 0x000fe20000000000 */
.L_x_440:
[----:B------:R-:W5:Y:S01]  /*0560*/  SHFL.IDX PT, R2, R0, RZ, 0x1f ;  /* 0x00001fff00027589 */ /* 0x000f6200000e0000 */
[----:B------:R-:W-:Y:S01]  /*0570*/  NOP ;  /* 0x0000000000007918 */ /* 0x000fe20000000000 */
[----:B-----5:R-:W-:-:S13]  /*0580*/  ISETP.NE.AND P0, PT, R2, RZ, PT ;  /* 0x000000ff0200720c */ /* 0x020fda0003f05270 */
        /* <DEDUP_REMOVED lines=13> */
[----:B------:R0:W0:Y:S01]  /*0660*/  SYNCS.EXCH.64 URZ, [UR6+0x28c88], UR4 ;  /* 0x028c8804063f75b2 */ /* 0x0000220008000100 */
[----:B------:R-:W-:Y:S01]  /*0670*/  NOP ;  /* 0x0000000000007918 */ /* 0x000fe20000000000 */
.L_x_441:
        /* <DEDUP_REMOVED lines=22> */
.L_x_442:
        /* <DEDUP_REMOVED lines=22> */
.L_x_443:
[----:B------:R-:W-:Y:S01]  /*0940*/  IMAD.MOV.U32 R2, RZ, RZ, 0x1 ;  /* 0x00000001ff027424 */ /* 0x000fe200078e00ff */
[----:B------:R-:W-:Y:S01]  /*0950*/  ISETP.NE.AND P0, PT, R3, RZ, PT ;  /* 0x000000ff0300720c */ /* 0x000fe20003f05270 */
[----:B------:R-:W-:Y:S01]  /*0960*/  NOP ;  /* 0x0000000000007918 */ /* 0x000fe20000000000 */
[----:B------:R-:W-:Y:S01]  /*0970*/  ULDC.64 UR40, c[0x0][0x208] ;  /* 0x0000820000287ab9 */ /* 0x000fe20000000a00 */
[----:B------:R-:W-:Y:S01]  /*0980*/  BSSY B8, `(.L_x_444) ;  /* 0x00013a7000087945 */ /* 0x000fe20003800000 */
[----:B------:R-:W-:-:S05]  /*0990*/  SEL R2, R2, 0x2, !P0 ;  /* 0x0000000202027807 */ /* 0x000fca0004000000 */
[----:B------:R0:W-:Y:S02]  /*09a0*/  STL [R1+0x38], R2 ;  /* 0x0000380201007387 */ /* 0x0001e40000100800 */
[----:B01234-:R-:W-:Y:S06]  /*09b0*/  BAR.SYNC.DEFER_BLOCKING 0x0 ;  /* 0x0000000000007b1d */ /* 0x01ffec0000010000 */
[----:B------:R-:W-:Y:S05]  /*09c0*/  @!P0 BRA `(.L_x_445) ;  /* 0x000000dc00348947 */ /* 0x000fea0003800000 */
.L_x_446:
[----:B------:R-:W-:-:S08]  /*09d0*/  NOP ;  /* 0x0000000000007918 */ /* 0x000fd00000000000 */
[----:B------:R-:W0:Y:S02]  /*09e0*/  USETMAXREG.TRY_ALLOC.CTAPOOL UP0, 0xf0 ;  /* 0x000000f0000079c8 */ /* 0x000e240008000600 */
[----:B0-----:R-:W-:-:S13]  /*09f0*/  PLOP3.LUT P0, PT, PT, PT, UP0, 0x80, 0x0 ;  /* 0x000000000000781c */ /* 0x001fda0003f0f008 */
[----:B------:R-:W-:Y:S05]  /*0a00*/  @!P0 BRA `(.L_x_446) ;  /* 0xfffffffc00f08947 */ /* 0x000fea000383ffff */
[----:B------:R-:W0:Y:S01]  /*0a10*/  S2R R0, SR_TID.X ;  /* 0x0000000000007919 */ /* 0x000e220000002100 */
[----:B------:R-:W1:Y:S01]  /*0a20*/  S2UR UR5, SR_CgaCtaId ;  /* 0x00000000000579c3 */ /* 0x000e620000008800 */
[----:B------:R-:W-:Y:S02]  /*0a30*/  UMOV UR4, 0x400 ;  /* 0x0000040000047882 */ /* 0x000fe40000000000 */
[----:B-1----:R-:W-:-:S06]  /*0a40*/  ULEA UR4, UR5, UR4, 0x18 ;  /* 0x0000000405047291 */ /* 0x002fcc000f8ec03f */
[----:B------:R-:W-:Y:S01]  /*0a50*/  IMAD.U32 R2, RZ, RZ, UR4 ;  /* 0x00000004ff027e24 */ /* 0x000fe2000f8e00ff */
[----:B0-----:R-:W-:Y:S01]  /*0a60*/  SHF.R.U32.HI R0, RZ, 0x7, R0 ;  /* 0x00000007ff007819 */ /* 0x001fe20000011600 */
[----:B------:R-:W-:-:S03]  /*0a70*/  ULDC UR4, c[0x0][0xc14] ;  /* 0x0003050000047ab9 */ /* 0x000fc60000000800 */
[----:B------:R-:W-:Y:S02]  /*0a80*/  ISETP.NE.AND P0, PT, R0, 0x1, PT ;  /* 0x000000010000780c */ /* 0x000fe40003f05270 */
[----:B------:R-:W0:Y:S11]  /*0a90*/  S2R R0, SR_TID.X ;  /* 0x0000000000007919 */ /* 0x000e360000002100 */
[----:B------:R-:W-:Y:S06]  /*0aa0*/  @!P0 BAR.ARV 0x8, 0xa0 ;  /* 0x0202800000008b1d */ /* 0x000fec0000002000 */
[----:B0-----:R-:W-:-:S13]  /*0ab0*/  ISETP.GE.U32.AND P0, PT, R0, 0x100, PT ;  /* 0x000001000000780c */ /* 0x001fda0003f06070 */
[----:B------:R-:W-:Y:S08]  /*0ac0*/  @P0 BAR.ARV 0xf, 0x100 ;  /* 0x03c4000000000b1d */ /* 0x000ff00000002000 */
[----:B------:R-:W-:Y:S06]  /*0ad0*/  BAR.SYNC.DEFER_BLOCKING 0x5, 0x120 ;  /* 0x0144800000007b1d */ /* 0x000fec0000010000 */
[----:B------:R-:W0:Y:S02]  /*0ae0*/  LDS.128 R24, [R2+0x28cd0] ;  /* 0x028cd00002187984 */ /* 0x000e240000000c00 */
[----:B------:R-:W-:Y:S06]  /*0af0*/  BAR.ARV 0x4, 0x120 ;  /* 0x0104800000007b1d */ /* 0x000fec0000002000 */
[----:B0-----:R-:W-:-:S13]  /*0b00*/  ISETP.GE.AND P0, PT, R27, UR4, PT ;  /* 0x000000041b007c0c */ /* 0x001fda000bf06270 */
[----:B------:R-:W-:Y:S05]  /*0b10*/  @P0 BRA `(.L_x_447) ;  /* 0x0000013800340947 */ /* 0x000fea0003800000 */
[----:B------:R-:W2:Y:S01]  /*0b20*/  LDL.LU R16, [R1+0x38] ;  /* 0x0000380001107983 */ /* 0x000ea20000300800 */
[----:B------:R-:W-:-:S04]  /*0b30*/  IADD3 R214, R0, -0x80, RZ ;  /* 0xffffff8000d67810 */ /* 0x000fc80007ffe0ff */
[----:B------:R-:W-:-:S04]  /*0b40*/  SHF.R.S32.HI R3, RZ, 0x1f, R214 ;  /* 0x0000001fff037819 */ /* 0x000fc800000114d6 */
[CC--:B------:R-:W-:Y:S02]  /*0b50*/  LEA.HI R5, R3.reuse, R214.reuse, RZ, 0x7 ;  /* 0x000000d603057211 */ /* 0x0c0fe400078f38ff */
[-C--:B------:R-:W-:Y:S02]  /*0b60*/  LEA.HI R4, R3, R214.reuse, RZ, 0x4 ;  /* 0x000000d603047211 */ /* 0x080fe400078f20ff */
[----:B------:R-:W-:Y:S02]  /*0b70*/  LOP3.LUT R7, R5, 0xffffff80, RZ, 0xc0, !PT ;  /* 0xffffff8005077812 */ /* 0x000fe400078ec0ff */
[----:B------:R-:W-:Y:S02]  /*0b80*/  LOP3.LUT R9, R4, 0xfffffff0, RZ, 0xc0, !PT ;  /* 0xfffffff004097812 */ /* 0x000fe400078ec0ff */
[----:B------:R-:W-:Y:S01]  /*0b90*/  LEA.HI R0, R3, R214, RZ, 0x5 ;  /* 0x000000d603007211 */ /* 0x000fe200078f28ff */
[C---:B------:R-:W-:Y:S01]  /*0ba0*/  IMAD.IADD R7, R214.reuse, 0x1, -R7 ;  /* 0x00000001d6077824 */ /* 0x040fe200078e0a07 */
[----:B------:R-:W-:Y:S01]  /*0bb0*/  SHF.R.S32.HI R13, RZ, 0x4, R4 ;  /* 0x00000004ff0d7819 */ /* 0x000fe20000011404 */
[----:B------:R-:W-:Y:S01]  /*0bc0*/  IMAD.IADD R11, R214, 0x1, -R9 ;  /* 0x00000001d60b7824 */ /* 0x000fe200078e0a09 */
[----:B------:R-:W-:-:S02]  /*0bd0*/  SHF.R.S32.HI R189, RZ, 0x5, R0 ;  /* 0x00000005ffbd7819 */ /* 0x000fc40000011400 */
[----:B------:R-:W-:Y:S02]  /*0be0*/  SHF.R.S32.HI R10, RZ, 0x1f, R0 ;  /* 0x0000001fff0a7819 */ /* 0x000fe40000011400 */
[----:B------:R-:W-:Y:S02]  /*0bf0*/  SHF.R.S32.HI R0, RZ, 0x1f, R7 ;  /* 0x0000001fff007819 */ /* 0x000fe40000011407 */
[----:B------:R-:W-:Y:S02]  /*0c00*/  SHF.R.S32.HI R6, RZ, 0x1f, R11 ;  /* 0x0000001fff067819 */ /* 0x000fe4000001140b */
[----:B------:R-:W-:Y:S02]  /*0c10*/  LEA.HI R9, R4, R13, RZ, 0x1 ;  /* 0x0000000d04097211 */ /* 0x000fe400078f08ff */
[----:B------:R-:W-:Y:S02]  /*0c20*/  LEA.HI R4, R0, R7, RZ, 0x2 ;  /* 0x0000000700047211 */ /* 0x000fe400078f10ff */
[----:B------:R-:W-:-:S02]  /*0c30*/  LEA.HI R8, R6, R11, RZ, 0x3 ;  /* 0x0000000b06087211 */ /* 0x000fc400078f18ff */
[----:B------:R-:W-:Y:S02]  /*0c40*/  LOP3.LUT R12, R9, 0x1ffffffe, RZ, 0xc0, !PT ;  /* 0x1ffffffe090c7812 */ /* 0x000fe400078ec0ff */
[--C-:B------:R-:W-:Y:S02]  /*0c50*/  SHF.R.S32.HI R6, RZ, 0x2, R4.reuse ;  /* 0x00000002ff067819 */ /* 0x100fe40000011404 */
[----:B------:R-:W-:-:S04]  /*0c60*/  SHF.R.S32.HI R9, RZ, 0x1f, R4 ;  /* 0x0000001fff097819 */ /* 0x000fc80000011404 */
[----:B------:R-:W-:Y:S02]  /*0c70*/  LEA.HI R9, R9, R6, RZ, 0x3 ;  /* 0x0000000609097211 */ /* 0x000fe400078f18ff */
[----:B------:R-:W-:Y:S02]  /*0c80*/  LEA.HI R0, R0, R7, RZ, 0x5 ;  /* 0x0000000700007211 */ /* 0x000fe400078f28ff */
[----:B------:R-:W-:Y:S02]  /*0c90*/  LOP3.LUT R9, R9, 0xfffffff8, RZ, 0xc0, !PT ;  /* 0xfffffff809097812 */ /* 0x000fe400078ec0ff */
[----:B------:R-:W-:Y:S02]  /*0ca0*/  LEA.HI R14, R10, R189, RZ, 0x2 ;  /* 0x000000bd0a0e7211 */ /* 0x000fe400078f10ff */
[----:B------:R-:W-:Y:S01]  /*0cb0*/  LOP3.LUT R10, R8, 0xfffffff8, RZ, 0xc0, !PT ;  /* 0xfffffff8080a7812 */ /* 0x000fe200078ec0ff */
[----:B------:R-:W-:Y:S01]  /*0cc0*/  IMAD.IADD R9, R6, 0x1, -R9 ;  /* 0x0000000106097824 */ /* 0x000fe200078e0a09 */
[----:B------:R-:W-:-:S02]  /*0cd0*/  SHF.R.S32.HI R0, RZ, 0x5, R0 ;  /* 0x00000005ff007819 */ /* 0x000fc40000011400 */
[----:B------:R-:W-:Y:S01]  /*0ce0*/  LOP3.LUT R14, R14, 0x3ffffc, RZ, 0xc0, !PT ;  /* 0x003ffffc0e0e7812 */ /* 0x000fe200078ec0ff */
[----:B------:R-:W-:Y:S01]  /*0cf0*/  IMAD.IADD R10, R11, 0x1, -R10 ;  /* 0x000000010b0a7824 */ /* 0x000fe200078e0a0a */
[----:B------:R-:W-:Y:S01]  /*0d00*/  SHF.R.S32.HI R206, RZ, 0x7, R5 ;  /* 0x00000007ffce7819 */ /* 0x000fe20000011405 */
[----:B------:R-:W-:Y:S01]  /*0d10*/  IMAD R188, R0, 0x10, R9 ;  /* 0x0000001000bc7824 */ /* 0x000fe200078e0209 */
[-C--:B------:R-:W-:Y:S01]  /*0d20*/  LEA.HI R0, R3, R214.reuse, RZ, 0x3 ;  /* 0x000000d603007211 */ /* 0x080fe200078f18ff */
[----:B------:R-:W-:Y:S01]  /*0d30*/  IMAD.IADD R14, R189, 0x1, -R14 ;  /* 0x00000001bd0e7824 */ /* 0x000fe200078e0a0e */
[----:B------:R-:W-:Y:S01]  /*0d40*/  LEA R15, R206, R11, 0x8 ;  /* 0x0000000bce0f7211 */ /* 0x000fe200078e40ff */
[----:B------:R-:W-:Y:S01]  /*0d50*/  IMAD.IADD R12, R13, 0x1, -R12 ;  /* 0x000000010d0c7824 */ /* 0x000fe200078e0a0c */
[----:B------:R-:W-:Y:S01]  /*0d60*/  LEA.HI R6, R3, R214, RZ, 0x2 ;  /* 0x000000d603067211 */ /* 0x000fe200078f10ff */
[----:B------:R-:W-:Y:S01]  /*0d70*/  IMAD.SHL.U32 R11, R10, 0x40, RZ ;  /* 0x000000400a0b7824 */ /* 0x000fe200078e00ff */
[----:B------:R-:W-:Y:S01]  /*0d80*/  LOP3.LUT R3, R0, 0x1ffffff8, RZ, 0xc0, !PT ;  /* 0x1ffffff800037812 */ /* 0x000fe200078ec0ff */
[----:B------:R-:W-:Y:S01]  /*0d90*/  IMAD.SHL.U32 R12, R12, 0x8, RZ ;  /* 0x000000080c0c7824 */ /* 0x000fe200078e00ff */
[----:B------:R-:W-:Y:S01]  /*0da0*/  SHF.R.S32.HI R19, RZ, 0x2, R6 ;  /* 0x00000002ff137819 */ /* 0x000fe20000011406 */
[----:B------:R-:W-:Y:S01]  /*0db0*/  IMAD.SHL.U32 R8, R8, 0x40, RZ ;  /* 0x0000004008087824 */ /* 0x000fe200078e00ff */
[----:B------:R-:W-:-:S02]  /*0dc0*/  LEA R15, R14, R15, 0x4 ;  /* 0x0000000f0e0f7211 */ /* 0x000fc400078e20ff */
[----:B------:R-:W-:Y:S01]  /*0dd0*/  LOP3.LUT R11, R11, 0x1c0, RZ, 0xc0, !PT ;  /* 0x000001c00b0b7812 */ /* 0x000fe200078ec0ff */
[----:B------:R-:W-:Y:S01]  /*0de0*/  IMAD.IADD R3, R214, 0x1, -R3 ;  /* 0x00000001d6037824 */ /* 0x000fe200078e0a03 */
[----:B------:R-:W-:Y:S01]  /*0df0*/  LOP3.LUT R4, R4, 0x7ffffffc, RZ, 0xc0, !PT ;  /* 0x7ffffffc04047812 */ /* 0x000fe200078ec0ff */
[----:B------:R-:W-:Y:S01]  /*0e00*/  VIADD R216, R19, 0x20 ;  /* 0x0000002013d87836 */ /* 0x000fe20000000000 */
[----:B------:R-:W-:Y:S02]  /*0e10*/  LEA R212, R15, R12, 0x6 ;  /* 0x0000000c0fd47211 */ /* 0x000fe400078e30ff */
[----:B------:R-:W-:Y:S02]  /*0e20*/  LOP3.LUT R8, R8, 0x7ffffe00, RZ, 0xc0, !PT ;  /* 0x7ffffe0008087812 */ /* 0x000fe400078ec0ff */
[----:B------:R-:W-:Y:S02]  /*0e30*/  LOP3.LUT R12, R11, 0x8, R12, 0xf8, !PT ;  /* 0x000000080b0c7812 */ /* 0x000fe400078ef80c */
[----:B------:R-:W-:Y:S01]  /*0e40*/  SHF.R.U32.HI R11, RZ, 0x3, R11 ;  /* 0x00000003ff0b7819 */ /* 0x000fe2000001160b */
[----:B------:R-:W-:Y:S01]  /*0e50*/  IMAD.IADD R4, R7, 0x1, -R4 ;  /* 0x0000000107047824 */ /* 0x000fe200078e0a04 */
[----:B------:R-:W-:Y:S01]  /*0e60*/  SHF.L.U32 R187, R3, 0x3, RZ ;  /* 0x0000000303bb7819 */ /* 0x000fe200000006ff */
[----:B------:R-:W-:Y:S01]  /*0e70*/  IMAD R8, R189, 0x400, R8 ;  /* 0x00000400bd087824 */ /* 0x000fe200078e0208 */
[----:B------:R-:W-:-:S02]  /*0e80*/  LOP3.LUT R7, R6, 0xfffffffc, RZ, 0xc0, !PT ;  /* 0xfffffffc06077812 */ /* 0x000fc400078ec0ff */
[----:B------:R-:W-:Y:S02]  /*0e90*/  SHF.R.S32.HI R3, RZ, 0x1f, R216 ;  /* 0x0000001fff037819 */ /* 0x000fe400000114d8 */
[----:B------:R-:W-:Y:S01]  /*0ea0*/  LOP3.LUT R11, R12, R11, RZ, 0x3c, !PT ;  /* 0x0000000b0c0b7212 */ /* 0x000fe200078e3cff */
[----:B------:R-:W-:Y:S01]  /*0eb0*/  IMAD.IADD R204, R214, 0x1, -R7 ;  /* 0x00000001d6cc7824 */ /* 0x000fe200078e0a07 */
[----:B------:R-:W-:Y:S01]  /*0ec0*/  LEA.HI R3, R3, R216, RZ, 0x3 ;  /* 0x000000d803037211 */ /* 0x000fe200078f18ff */
[----:B------:R-:W-:Y:S01]  /*0ed0*/  IMAD.SHL.U32 R209, R216, 0x40, RZ ;  /* 0x00000040d8d17824 */ /* 0x000fe200078e00ff */
[----:B------:R-:W-:Y:S02]  /*0ee0*/  R2P PR, R10, 0x6 ;  /* 0x000000060a007804 */ /* 0x000fe40000000000 */
[----:B------:R-:W-:Y:S01]  /*0ef0*/  IADD3 R11, R8, R11, RZ ;  /* 0x0000000b080b7210 */ /* 0x000fe20007ffe0ff */
[----:B------:R-:W-:Y:S01]  /*0f00*/  IMAD.SHL.U32 R3, R3, 0x40, RZ ;  /* 0x0000004003037824 */ /* 0x000fe200078e00ff */
[----:B------:R-:W-:Y:S01]  /*0f10*/  LEA.HI R5, R5, R206, RZ, 0x1 ;  /* 0x000000ce05057211 */ /* 0x000fe200078f08ff */
[----:B------:R-:W-:Y:S01]  /*0f20*/  IMAD.MOV.U32 R196, RZ, RZ, 0x40 ;  /* 0x00000040ffc47424 */ /* 0x000fe200078e00ff */
[----:B------:R-:W-:Y:S01]  /*0f30*/  SHF.R.S32.HI R6, RZ, 0x1f, R6 ;  /* 0x0000001fff067819 */ /* 0x000fe20000011406 */
[----:B------:R-:W-:Y:S01]  /*0f40*/  IMAD R194, R11, 0x2, R2 ;  /* 0x000000020bc27824 */ /* 0x000fe200078e0202 */
[----:B------:R-:W-:-:S02]  /*0f50*/  LOP3.LUT R209, R209, 0x1c0, RZ, 0xc0, !PT ;  /* 0x000001c0d1d17812 */ /* 0x000fc400078ec0ff */
[----:B------:R-:W-:Y:S01]  /*0f60*/  SHF.R.S32.HI R192, RZ, 0x3, R0 ;  /* 0x00000003ffc07819 */ /* 0x000fe20000011400 */
[----:B------:R-:W-:Y:S01]  /*0f70*/  VIADD R197, R194, 0x26800 ;  /* 0x00026800c2c57836 */ /* 0x000fe20000000000 */
[----:B------:R-:W-:Y:S02]  /*0f80*/  LOP3.LUT R5, R5, 0xfffffe, RZ, 0xc0, !PT ;  /* 0x00fffffe05057812 */ /* 0x000fe400078ec0ff */
[----:B------:R-:W-:Y:S02]  /*0f90*/  LEA.HI R6, R6, R19, RZ, 0x3 ;  /* 0x0000001306067211 */ /* 0x000fe400078f18ff */
[----:B------:R-:W-:Y:S02]  /*0fa0*/  SHF.R.U32.HI R215, RZ, 0x3, R209 ;  /* 0x00000003ffd77819 */ /* 0x000fe400000116d1 */
[----:B------:R-:W-:Y:S02]  /*0fb0*/  LOP3.LUT R210, R3, 0xfffffe00, RZ, 0xc0, !PT ;  /* 0xfffffe0003d27812 */ /* 0x000fe400078ec0ff */
[----:B------:R-:W-:Y:S01]  /*0fc0*/  SEL R196, R196, 0xffffffc0, !P2 ;  /* 0xffffffc0c4c47807 */ /* 0x000fe20005000000 */
[----:B------:R-:W-:Y:S01]  /*0fd0*/  IMAD.IADD R5, R206, 0x1, -R5 ;  /* 0x00000001ce057824 */ /* 0x000fe200078e0a05 */
[----:B------:R-:W-:Y:S01]  /*0fe0*/  IADD3 R195, R194, 0x26820, RZ ;  /* 0x00026820c2c37810 */ /* 0x000fe20007ffe0ff */
[C---:B------:R-:W-:Y:S01]  /*0ff0*/  @P1 VIADD R195, R197.reuse, 0xffffffe0 ;  /* 0xffffffe0c5c31836 */ /* 0x040fe20000000000 */
[----:B------:R-:W-:Y:S01]  /*1000*/  LOP3.LUT R6, R6, 0xfffffff8, RZ, 0xc0, !PT ;  /* 0xfffffff806067812 */ /* 0x000fe200078ec0ff */
[----:B------:R-:W-:Y:S01]  /*1010*/  IMAD.IADD R197, R197, 0x1, R196 ;  /* 0x00000001c5c57824 */ /* 0x000fe200078e02c4 */
[----:B------:R-:W-:Y:S01]  /*1020*/  CS2R R22, SRZ ;  /* 0x0000000000167805 */ /* 0x000fe2000001ff00 */
[----:B------:R-:W-:Y:S01]  /*1030*/  IMAD.MOV.U32 R202, RZ, RZ, RZ ;  /* 0x000000ffffca7224 */ /* 0x000fe200078e00ff */
[----:B------:R-:W-:Y:S01]  /*1040*/  MOV R18, RZ ;  /* 0x000000ff00127202 */ /* 0x000fe20000000f00 */
[----:B------:R-:W-:Y:S01]  /*1050*/  IMAD.MOV.U32 R185, RZ, RZ, RZ ;  /* 0x000000ffffb97224 */ /* 0x000fe200078e00ff */
[----:B------:R-:W-:Y:S01]  /*1060*/  SHF.R.S32.HI R208, RZ, 0x1f, R19 ;  /* 0x0000001fffd07819 */ /* 0x000fe20000011413 */
[----:B------:R-:W-:Y:S01]  /*1070*/  IMAD.SHL.U32 R191, R5, 0x100, RZ ;  /* 0x0000010005bf7824 */ /* 0x000fe200078e00ff */
[----:B------:R-:W-:Y:S01]  /*1080*/  IADD3 R186, R19, -R6, RZ ;  /* 0x8000000613ba7210 */ /* 0x000fe20007ffe0ff */
[----:B------:R-:W-:-:S02]  /*1090*/  IMAD.SHL.U32 R190, R4, 0x2, RZ ;  /* 0x0000000204be7824 */ /* 0x000fc400078e00ff */
[----:B------:R-:W-:Y:S01]  /*10a0*/  IMAD.IADD R196, R196, 0x1, R195 ;  /* 0x00000001c4c47824 */ /* 0x000fe200078e02c3 */
[----:B--2---:R-:W-:Y:S01]  /*10b0*/  LOP3.LUT R184, R16, 0x1, RZ, 0xfc, !PT ;  /* 0x0000000110b87812 */ /* 0x004fe200078efcff */
[----:B------:R-:W-:-:S05]  /*10c0*/  IMAD.SHL.U32 R16, R204, 0x8, RZ ;  /* 0x00000008cc107824 */ /* 0x000fca00078e00ff */
[----:B------:R-:W-:-:S04]  /*10d0*/  LOP3.LUT R0, R209, 0x38, R16, 0xf8, !PT ;  /* 0x00000038d1007812 */ /* 0x000fc800078ef810 */
[----:B------:R-:W-:-:S04]  /*10e0*/  LOP3.LUT R207, R210, R0, R215, 0xf6, !PT ;  /* 0x00000000d2cf7212 */ /* 0x000fc800078ef6d7 */
[----:B------:R-:W-:-:S07]  /*10f0*/  LEA R207, R207, R2, 0x1 ;  /* 0x00000002cfcf7211 */ /* 0x000fce00078e08ff */
.L_x_570:
[----:B0----5:R-:W0:Y:S01]  /*1100*/  LDC.64 R4, c[0x0][0xc60] ;  /* 0x00031800ff047b82 */ /* 0x021e220000000a00 */
[----:B------:R-:W-:Y:S01]  /*1110*/  ULDC.64 UR4, c[0x0][0xa28] ;  /* 0x00028a0000047ab9 */ /* 0x000fe20000000a00 */
[----:B------:R-:W-:Y:S01]  /*1120*/  ULDC.64 UR8, c[0x0][0xa18] ;  /* 0x0002860000087ab9 */ /* 0x000fe20000000a00 */
[----:B------:R-:W-:Y:S01]  /*1130*/  ULDC.64 UR6, c[0x0][0xa08] ;  /* 0x0002820000067ab9 */ /* 0x000fe20000000a00 */
[----:B0-----:R-:W-:-:S05]  /*1140*/  IMAD.WIDE R4, R27, 0x4, R4 ;  /* 0x000000041b047825 */ /* 0x001fca00078e0204 */
[----:B--2---:R-:W2:Y:S01]  /*1150*/  LDG.E R201, desc[UR40][R4.64] ;  /* 0x0000002804c97981 */ /* 0x004ea2000c1e1900 */
[----:B------:R-:W-:Y:S01]  /*1160*/  ISETP.NE.U32.AND P2, PT, RZ, UR4, PT ;  /* 0x00000004ff007c0c */ /* 0x000fe2000bf45070 */
[----:B------:R-:W-:Y:S01]  /*1170*/  IMAD.MOV.U32 R33, RZ, RZ, RZ ;  /* 0x000000ffff217224 */ /* 0x000fe200078e00ff */
[----:B------:R-:W-:Y:S02]  /*1180*/  ISETP.NE.U32.AND P1, PT, RZ, UR8, PT ;  /* 0x00000008ff007c0c */ /* 0x000fe4000bf25070 */
[----:B------:R-:W-:Y:S02]  /*1190*/  ISETP.NE.AND.EX P2, PT, RZ, UR5, PT, P2 ;  /* 0x00000005ff007c0c */ /* 0x000fe4000bf45320 */
[----:B------:R-:W-:Y:S02]  /*11a0*/  ISETP.NE.AND.EX P1, PT, RZ, UR9, PT, P1 ;  /* 0x00000009ff007c0c */ /* 0x000fe4000bf25310 */
[----:B------:R-:W-:Y:S02]  /*11b0*/  ISETP.NE.U32.AND P0, PT, RZ, UR6, PT ;  /* 0x00000006ff007c0c */ /* 0x000fe4000bf05070 */
[----:B------:R-:W-:-:S02]  /*11c0*/  MOV R3, RZ ;  /* 0x000000ff00037202 */ /* 0x000fc40000000f00 */
[----:B------:R-:W-:Y:S02]  /*11d0*/  ISETP.NE.AND.EX P0, PT, RZ, UR7, PT, P0 ;  /* 0x00000007ff007c0c */ /* 0x000fe4000bf05300 */
[----:B--2---:R-:W-:Y:S01]  /*11e0*/  SHF.R.S32.HI R205, RZ, 0x1f, R201 ;  /* 0x0000001fffcd7819 */ /* 0x004fe200000114c9 */
[C---:B------:R-:W-:Y:S02]  /*11f0*/  IMAD.SHL.U32 R199, R201.reuse, 0x4, RZ ;  /* 0x00000004c9c77824 */ /* 0x040fe400078e00ff */
[C---:B------:R-:W-:Y:S02]  /*1200*/  @P2 LEA R4, P3, R201.reuse, UR4, 0x2 ;  /* 0x00000004c9042c11 */ /* 0x040fe4000f8610ff */
[C-C-:B------:R-:W-:Y:S02]  /*1210*/  SHF.L.U64.HI R200, R201.reuse, 0x2, R205.reuse ;  /* 0x00000002c9c87819 */ /* 0x140fe400000102cd */
[----:B------:R-:W-:Y:S01]  /*1220*/  @P2 LEA.HI.X R5, R201, UR5, R205, 0x2, P3 ;  /* 0x00000005c9052c11 */ /* 0x000fe200098f14cd */
[----:B------:R-:W-:Y:S01]  /*1230*/  ULDC UR4, c[0x0][0x288] ;  /* 0x0000a20000047ab9 */ /* 0x000fe20000000800 */
[----:B----4-:R-:W-:-:S03]  /*1240*/  IADD3 R8, P4, R199, UR6, RZ ;  /* 0x00000006c7087c10 */ /* 0x010fc6000ff9e0ff */
[----:B------:R0:W5:Y:S01]  /*1250*/  @P2 LDG.E R3, desc[UR40][R4.64] ;  /* 0x0000002804032981 */ /* 0x000162000c1e1900 */
[----:B---3--:R-:W-:Y:S01]  /*1260*/  @P1 IADD3 R6, P2, R199, UR8, RZ ;  /* 0x00000008c7061c10 */ /* 0x008fe2000ff5e0ff */
[----:B------:R-:W-:Y:S01]  /*1270*/  IMAD.U32 R30, RZ, RZ, UR4 ;  /* 0x00000004ff1e7e24 */ /* 0x000fe2000f8e00ff */
[C---:B------:R-:W-:Y:S01]  /*1280*/  IADD3.X R9, R200.reuse, UR7, RZ, P4, !PT ;  /* 0x00000007c8097c10 */ /* 0x040fe2000a7fe4ff */
[----:B------:R-:W-:Y:S01]  /*1290*/  ULDC.64 UR4, c[0x0][0x3f8] ;  /* 0x0000fe0000047ab9 */ /* 0x000fe20000000a00 */
[----:B------:R-:W-:-:S03]  /*12a0*/  @P1 IADD3.X R7, R200, UR9, RZ, P2, !PT ;  /* 0x00000009c8071c10 */ /* 0x000fc600097fe4ff */
[----:B------:R0:W5:Y:S01]  /*12b0*/  @P0 LDG.E R33, desc[UR40][R8.64] ;  /* 0x0000002808210981 */ /* 0x000162000c1e1900 */
[----:B------:R-:W-:Y:S01]  /*12c0*/  UISETP.NE.U32.AND UP0, UPT, UR4, URZ, UPT ;  /* 0x0000003f0400728c */ /* 0x000fe2000bf05070 */
[----:B------:R-:W-:Y:S02]  /*12d0*/  ULDC.64 UR8, c[0x0][0xa20] ;  /* 0x0002880000087ab9 */ /* 0x000fe40000000a00 */
[----:B------:R0:W5:Y:S01]  /*12e0*/  @P1 LDG.E R30, desc[UR40][R6.64] ;  /* 0x00000028061e1981 */ /* 0x000162000c1e1900 */
[----:B------:R-:W-:Y:S01]  /*12f0*/  UISETP.NE.AND.EX UP0, UPT, UR5, URZ, UPT, UP0 ;  /* 0x0000003f0500728c */ /* 0x000fe2000bf05300 */
[----:B------:R-:W-:Y:S01]  /*1300*/  ULDC UR4, c[0x0][0x404] ;  /* 0x0001010000047ab9 */ /* 0x000fe20000000800 */
[----:B------:R-:W-:Y:S02]  /*1310*/  ISETP.NE.U32.AND P2, PT, RZ, UR8, PT ;  /* 0x00000008ff007c0c */ /* 0x000fe4000bf45070 */
[----:B------:R-:W-:Y:S01]  /*1320*/  USEL UR4, UR4, 0x1, UP0 ;  /* 0x0000000104047887 */ /* 0x000fe20008000000 */
[----:B------:R-:W-:Y:S01]  /*1330*/  ULDC UR5, c[0x0][0x2e0] ;  /* 0x0000b80000057ab9 */ /* 0x000fe20000000800 */
[----:B------:R-:W-:-:S02]  /*1340*/  ISETP.NE.AND.EX P2, PT, RZ, UR9, PT, P2 ;  /* 0x00000009ff007c0c */ /* 0x000fc4000bf45320 */
[----:B------:R-:W-:-:S03]  /*1350*/  UIMAD UR4, UR4, UR5, URZ ;  /* 0x00000005040472a4 */ /* 0x000fc6000f8e023f */
[----:B------:R-:W-:Y:S01]  /*1360*/  ULDC UR5, c[0x0][0x338] ;  /* 0x0000ce0000057ab9 */ /* 0x000fe20000000800 */
[----:B------:R-:W-:Y:S01]  /*1370*/  IMAD.MOV.U32 R203, RZ, RZ, R25 ;  /* 0x000000ffffcb7224 */ /* 0x000fe200078e0019 */
[----:B------:R-:W-:Y:S01]  /*1380*/  MOV R198, R26 ;  /* 0x0000001a00c67202 */ /* 0x000fe20000000f00 */
[----:B------:R-:W-:Y:S01]  /*1390*/  IMAD.MOV.U32 R29, RZ, RZ, R201 ;  /* 0x000000ffff1d7224 */ /* 0x000fe200078e00c9 */
[----:B0-----:R-:W-:Y:S06]  /*13a0*/  @P1 BRA `(.L_x_448) ;  /* 0x0000000000241947 */ /* 0x001fec0003800000 */
[----:B------:R-:W-:Y:S02]  /*13b0*/  ULDC.64 UR6, c[0x0][0xa00] ;  /* 0x0002800000067ab9 */ /* 0x000fe40000000a00 */
[----:B------:R-:W-:-:S04]  /*13c0*/  ISETP.NE.U32.AND P1, PT, RZ, UR6, PT ;  /* 0x00000006ff007c0c */ /* 0x000fc8000bf25070 */
[----:B------:R-:W-:-:S13]  /*13d0*/  ISETP.NE.AND.EX P1, PT, RZ, UR7, PT, P1 ;  /* 0x00000007ff007c0c */ /* 0x000fda000bf25310 */
[----:B------:R-:W-:Y:S05]  /*13e0*/  @!P1 BRA `(.L_x_448) ;  /* 0x0000000000149947 */ /* 0x000fea0003800000 */
[----:B------:R-:W0:Y:S02]  /*13f0*/  LDC.64 R4, c[0x0][0xa00] ;  /* 0x00028000ff047b82 */ /* 0x000e240000000a00 */
[----:B0-----:R-:W-:-:S05]  /*1400*/  IMAD.WIDE R4, R29, 0x4, R4 ;  /* 0x000000041d047825 */ /* 0x001fca00078e0204 */
[----:B-----5:R-:W2:Y:S04]  /*1410*/  LDG.E R30, desc[UR40][R4.64] ;  /* 0x00000028041e7981 */ /* 0x020ea8000c1e1900 */
[----:B------:R-:W2:Y:S02]  /*1420*/  LDG.E R7, desc[UR40][R4.64+0x4] ;  /* 0x0000042804077981 */ /* 0x000ea4000c1e1900 */
[----:B--2---:R-:W-:-:S07]  /*1430*/  IMAD.IADD R30, R7, 0x1, -R30 ;  /* 0x00000001071e7824 */ /* 0x004fce00078e0a1e */
.L_x_448:
[----:B------:R-:W-:Y:S01]  /*1440*/  IMAD.U32 R24, RZ, RZ, UR5 ;  /* 0x00000005ff187e24 */ /* 0x000fe2000f8e00ff */
[----:B------:R-:W-:Y:S01]  /*1450*/  MOV R28, UR4 ;  /* 0x00000004001c7c02 */ /* 0x000fe20008000f00 */
[----:B------:R-:W-:Y:S06]  /*1460*/  @!P2 BRA `(.L_x_449) ;  /* 0x000000000010a947 */ /* 0x000fec0003800000 */
[----:B------:R-:W-:-:S04]  /*1470*/  IADD3 R4, P0, R199, UR8, RZ ;  /* 0x00000008c7047c10 */ /* 0x000fc8000ff1e0ff */
[----:B------:R-:W-:-:S05]  /*1480*/  IADD3.X R5, R200, UR9, RZ, P0, !PT ;  /* 0x00000009c8057c10 */ /* 0x000fca00087fe4ff */
[----:B------:R0:W5:Y:S01]  /*1490*/  LDG.E R28, desc[UR40][R4.64] ;  /* 0x00000028041c7981 */ /* 0x000162000c1e1900 */
[----:B------:R-:W-:Y:S05]  /*14a0*/  BRA `(.L_x_450) ;  /* 0x0000000000107947 */ /* 0x000fea0003800000 */
.L_x_449:
[----:B------:R-:W-:Y:S05]  /*14b0*/  @!P0 BRA `(.L_x_450) ;  /* 0x00000000000c8947 */ /* 0x000fea0003800000 */
[----:B------:R-:W2:Y:S04]  /*14c0*/  LDG.E R5, desc[UR40][R8.64] ;  /* 0x0000002808057981 */ /* 0x000ea8000c1e1900 */
[----:B------:R-:W2:Y:S02]  /*14d0*/  LDG.E R28, desc[UR40][R8.64+0x4] ;  /* 0x00000428081c7981 */ /* 0x000ea4000c1e1900 */
[----:B--2---:R-:W-:-:S07]  /*14e0*/  IMAD.IADD R28, R28, 0x1, -R5 ;  /* 0x000000011c1c7824 */ /* 0x004fce00078e0a05 */
.L_x_450:
[----:B------:R-:W-:Y:S02]  /*14f0*/  ULDC.64 UR4, c[0x0][0xa10] ;  /* 0x0002840000047ab9 */ /* 0x000fe40000000a00 */
[----:B------:R-:W-:-:S04]  /*1500*/  ISETP.NE.U32.AND P0, PT, RZ, UR4, PT ;  /* 0x00000004ff007c0c */ /* 0x000fc8000bf05070 */
[----:B------:R-:W-:Y:S01]  /*1510*/  ISETP.NE.AND.EX P0, PT, RZ, UR5, PT, P0 ;  /* 0x00000005ff007c0c */ /* 0x000fe2000bf05300 */
[----:B------:R-:W-:-:S12]  /*1520*/  ULDC.64 UR4, c[0x0][0xa30] ;  /* 0x00028c0000047ab9 */ /* 0x000fd80000000a00 */
[----:B0-----:R-:W0:Y:S02]  /*1530*/  @P0 LDC.64 R4, c[0x0][0xa10] ;  /* 0x00028400ff040b82 */ /* 0x001e240000000a00 */
[----:B0-----:R-:W-:-:S05]  /*1540*/  @P0 IMAD.WIDE R4, R29, 0x4, R4 ;  /* 0x000000041d040825 */ /* 0x001fca00078e0204 */
[----:B------:R-:W2:Y:S04]  /*1550*/  @P0 LDG.E R0, desc[UR40][R4.64] ;  /* 0x0000002804000981 */ /* 0x000ea8000c1e1900 */
[----:B------:R-:W2:Y:S01]  /*1560*/  @P0 LDG.E R9, desc[UR40][R4.64+0x4] ;  /* 0x0000042804090981 */ /* 0x000ea2000c1e1900 */
[----:B------:R-:W-:Y:S01]  /*1570*/  ISETP.NE.U32.AND P1, PT, RZ, UR4, PT ;  /* 0x00000004ff007c0c */ /* 0x000fe2000bf25070 */
[----:B-----5:R-:W-:-:S03]  /*1580*/  IMAD.MOV.U32 R27, RZ, RZ, R28 ;  /* 0x000000ffff1b7224 */ /* 0x020fc600078e001c */
[----:B------:R-:W-:-:S13]  /*1590*/  ISETP.NE.AND.EX P1, PT, RZ, UR5, PT, P1 ;  /* 0x00000005ff007c0c */ /* 0x000fda000bf25310 */
[----:B------:R-:W-:-:S04]  /*15a0*/  @P1 IADD3 R6, P2, R199, UR4, RZ ;  /* 0x00000004c7061c10 */ /* 0x000fc8000ff5e0ff */
[----:B------:R-:W-:-:S05]  /*15b0*/  @P1 IADD3.X R7, R200, UR5, RZ, P2, !PT ;  /* 0x00000005c8071c10 */ /* 0x000fca00097fe4ff */
[----:B------:R0:W5:Y:S01]  /*15c0*/  @P1 LDG.E R27, desc[UR40][R6.64] ;  /* 0x00000028061b1981 */ /* 0x000162000c1e1900 */
[----:B------:R-:W-:Y:S01]  /*15d0*/  IMAD.IADD R11, R28, 0x1, -R3 ;  /* 0x000000011c0b7824 */ /* 0x000fe200078e0a03 */
[----:B------:R-:W-:-:S03]  /*15e0*/  PLOP3.LUT P3, PT, PT, PT, PT, 0x80, 0x0 ;  /* 0x000000000000781c */ /* 0x000fc60003f6f070 */
[----:B------:R-:W-:-:S05]  /*15f0*/  IMAD.MOV R31, RZ, RZ, -R11 ;  /* 0x000000ffff1f7224 */ /* 0x000fca00078e0a0b */
[----:B------:R-:W-:Y:S02]  /*1600*/  VIMNMX R31, RZ, R31, !PT ;  /* 0x0000001fff1f7248 */ /* 0x000fe40007fe0100 */
[----:B--2---:R-:W-:-:S05]  /*1610*/  @P0 IADD3 R24, -R0, R9, RZ ;  /* 0x0000000900180210 */ /* 0x004fca0007ffe1ff */
[----:B------:R-:W-:-:S04]  /*1620*/  IMAD.IADD R168, R11, 0x1, R24 ;  /* 0x000000010ba87824 */ /* 0x000fc800078e0218 */
[----:B------:R-:W-:-:S05]  /*1630*/  VIADD R0, R168, 0x3f ;  /* 0x0000003fa8007836 */ /* 0x000fca0000000000 */
[----:B------:R-:W-:-:S04]  /*1640*/  SHF.R.S32.HI R3, RZ, 0x1f, R0 ;  /* 0x0000001fff037819 */ /* 0x000fc80000011400 */
[----:B------:R-:W-:-:S04]  /*1650*/  LEA.HI R3, R3, R0, RZ, 0x6 ;  /* 0x0000000003037211 */ /* 0x000fc800078f30ff */
[----:B------:R-:W-:Y:S02]  /*1660*/  LOP3.LUT R5, R3, 0xffffffc0, RZ, 0xc0, !PT ;  /* 0xffffffc003057812 */ /* 0x000fe400078ec0ff */
[----:B------:R-:W-:Y:S02]  /*1670*/  SHF.R.S32.HI R182, RZ, 0x6, R3 ;  /* 0x00000006ffb67819 */ /* 0x000fe40000011403 */
[----:B------:R-:W-:-:S04]  /*1680*/  VIADDMNMX R0, R5, -R11, R24, PT ;  /* 0x8000000b05007246 */ /* 0x000fc80003800118 */
[----:B------:R-:W-:Y:S02]  /*1690*/  ISETP.GT.AND P0, PT, R0, R31, PT ;  /* 0x0000001f0000720c */ /* 0x000fe40003f04270 */
[----:B------:R-:W-:-:S05]  /*16a0*/  SHF.R.U32.HI R31, RZ, 0x6, R31 ;  /* 0x00000006ff1f7819 */ /* 0x000fca000001161f */
[----:B------:R-:W-:-:S06]  /*16b0*/  IMAD.MOV.U32 R51, RZ, RZ, R31 ;  /* 0x000000ffff337224 */ /* 0x000fcc00078e001f */
[----:B------:R-:W-:-:S04]  /*16c0*/  @P0 IADD3 R0, R0, 0x3f, RZ ;  /* 0x0000003f00000810 */ /* 0x000fc80007ffe0ff */
[----:B------:R-:W-:-:S04]  /*16d0*/  @P0 SHF.R.S32.HI R5, RZ, 0x1f, R0 ;  /* 0x0000001fff050819 */ /* 0x000fc80000011400 */
[----:B------:R-:W-:-:S04]  /*16e0*/  @P0 LEA.HI R5, R5, R0, RZ, 0x6 ;  /* 0x0000000005050211 */ /* 0x000fc800078f30ff */
[----:B------:R-:W-:-:S04]  /*16f0*/  @P0 SHF.R.S32.HI R51, RZ, 0x6, R5 ;  /* 0x00000006ff330819 */ /* 0x000fc80000011405 */
[----:B------:R-:W-:-:S13]  /*1700*/  ISETP.GT.AND P0, PT, R51, R31, PT ;  /* 0x0000001f3300720c */ /* 0x000fda0003f04270 */
[----:B0-----:R-:W-:Y:S05]  /*1710*/  @!P0 BRA `(.L_x_451) ;  /* 0x0000002800588947 */ /* 0x001fea0003800000 */
[----:B------:R-:W-:Y:S01]  /*1720*/  VIADD R0, R2, 0x22400 ;  /* 0x0002240002007836 */ /* 0x000fe20000000000 */
[----:B------:R-:W-:Y:S04]  /*1730*/  BSSY B6, `(.L_x_452) ;  /* 0x0000013000067945 */ /* 0x000fe80003800000 */
[----:B------:R-:W-:-:S13]  /*1740*/  LOP3.LUT P0, RZ, R0, 0x3ff, RZ, 0xc0, !PT ;  /* 0x000003ff00ff7812 */ /* 0x000fda000780c0ff */
[----:B------:R-:W-:Y:S05]  /*1750*/  @!P0 BRA `(.L_x_453) ;  /* 0x0000000000408947 */ /* 0x000fea0003800000 */
[----:B------:R-:W-:Y:S01]  /*1760*/  MOV R0, 0x0 ;  /* 0x0000000000007802 */ /* 0x000fe20000000f00 */
[----:B------:R-:W-:Y:S01]  /*1770*/  ULDC.64 UR4, c[0x4][0x88] ;  /* 0x0100220000047ab9 */ /* 0x000fe20000000a00 */
[----:B------:R-:W-:Y:S01]  /*1780*/  ULDC.64 UR6, c[0x4][0x20] ;  /* 0x0100080000067ab9 */ /* 0x000fe20000000a00 */
[----:B------:R-:W-:Y:S01]  /*1790*/  IMAD.U32 R4, RZ, RZ, UR4 ;  /* 0x00000004ff047e24 */ /* 0x000fe2000f8e00ff */
[----:B------:R0:W1:Y:S01]  /*17a0*/  LDC.64 R14, c[0x4][R0] ;  /* 0x01000000000e7b82 */ /* 0x0000620000000a00 */
[----:B------:R-:W-:Y:S01]  /*17b0*/  MOV R5, UR5 ;  /* 0x0000000500057c02 */ /* 0x000fe20008000f00 */
[----:B------:R-:W-:Y:S01]  /*17c0*/  ULDC.64 UR4, c[0x4][0x90] ;  /* 0x0100240000047ab9 */ /* 0x000fe20000000a00 */
[----:B------:R-:W-:Y:S01]  /*17d0*/  IMAD.U32 R10, RZ, RZ, UR6 ;  /* 0x00000006ff0a7e24 */ /* 0x000fe2000f8e00ff */
[----:B------:R-:W-:Y:S01]  /*17e0*/  MOV R11, UR7 ;  /* 0x00000007000b7c02 */ /* 0x000fe20008000f00 */
[----:B------:R-:W-:Y:S02]  /*17f0*/  IMAD.U32 R6, RZ, RZ, UR4 ;  /* 0x00000004ff067e24 */ /* 0x000fe4000f8e00ff */
[----:B------:R-:W-:-:S02]  /*1800*/  IMAD.U32 R7, RZ, RZ, UR5 ;  /* 0x00000005ff077e24 */ /* 0x000fc4000f8e00ff */
[----:B------:R-:W-:Y:S02]  /*1810*/  IMAD.MOV.U32 R8, RZ, RZ, 0x70 ;  /* 0x00000070ff087424 */ /* 0x000fe400078e00ff */
[----:B------:R-:W-:Y:S02]  /*1820*/  IMAD.MOV.U32 R12, RZ, RZ, 0x1 ;  /* 0x00000001ff0c7424 */ /* 0x000fe400078e00ff */
[----:B0-----:R-:W-:-:S07]  /*1830*/  IMAD.MOV.U32 R13, RZ, RZ, RZ ;  /* 0x000000ffff0d7224 */ /* 0x001fce00078e00ff */
[----:B------:R-:W-:-:S07]  /*1840*/  LEPC R20, `(.L_x_453) ;  /* 0x000000001014794e */ /* 0x000fce0000000000 */
[----:B-1---5:R-:W-:Y:S05]  /*1850*/  CALL.ABS.NOINC R14 ;  /* 0x000000000e007343 */ /* 0x022fea0003c00000 */
.L_x_453:
[----:B------:R-:W-:Y:S05]  /*1860*/  BSYNC B6 ;  /* 0x0000000000067941 */ /* 0x000fea0003800000 */
.L_x_452:
[----:B------:R-:W-:Y:S01]  /*1870*/  IADD3 R0, R2, 0x400, RZ ;  /* 0x0000040002007810 */ /* 0x000fe20007ffe0ff */
[----:B------:R-:W-:Y:S03]  /*1880*/  BSSY B6, `(.L_x_454) ;  /* 0x0000013000067945 */ /* 0x000fe60003800000 */
[----:B------:R-:W-:-:S13]  /*1890*/  LOP3.LUT P0, RZ, R0, 0x3ff, RZ, 0xc0, !PT ;  /* 0x000003ff00ff7812 */ /* 0x000fda000780c0ff */
        /* <DEDUP_REMOVED lines=14> */
[----:B0-----:R-:W-:-:S07]  /*1980*/  IMAD.MOV.U32 R13, RZ, RZ, RZ ;  /* 0x000000ffff0d7224 */ /* 0x001fce00078e00ff */
[----:B------:R-:W-:-:S07]  /*1990*/  LEPC R20, `(.L_x_455) ;  /* 0x000000001014794e */ /* 0x000fce0000000000 */
[----:B-1---5:R-:W-:Y:S05]  /*19a0*/  CALL.ABS.NOINC R14 ;  /* 0x000000000e007343 */ /* 0x022fea0003c00000 */
.L_x_455:
[----:B------:R-:W-:Y:S05]  /*19b0*/  BSYNC B6 ;  /* 0x0000000000067941 */ /* 0x000fea0003800000 */
.L_x_454:
[----:B------:R-:W-:Y:S01]  /*19c0*/  ULDC.64 UR4, c[0x0][0x9f8] ;  /* 0x00027e0000047ab9 */ /* 0x000fe20000000a00 */
[----:B------:R-:W0:Y:S01]  /*19d0*/  LDC R0, c[0x0][0x428] ;  /* 0x00010a00ff007b82 */ /* 0x000e220000000800 */
[----:B------:R-:W-:-:S07]  /*19e0*/  ISETP.NE.U32.AND P0, PT, RZ, UR4, PT ;  /* 0x00000004ff007c0c */ /* 0x000fce000bf05070 */
[----:B------:R-:W1:Y:S01]  /*19f0*/  LDC.64 R34, c[0x0][0x2f0] ;  /* 0x0000bc00ff227b82 */ /* 0x000e620000000a00 */
[----:B------:R-:W-:Y:S01]  /*1a00*/  ISETP.NE.AND.EX P0, PT, RZ, UR5, PT, P0 ;  /* 0x00000005ff007c0c */ /* 0x000fe2000bf05300 */
[----:B------:R-:W-:Y:S01]  /*1a10*/  IMAD.IADD R48, R33, 0x1, R28 ;  /* 0x0000000121307824 */ /* 0x000fe200078e021c */
[----:B------:R-:W-:Y:S01]  /*1a20*/  ULDC.64 UR6, c[0x0][0xa08] ;  /* 0x0002820000067ab9 */ /* 0x000fe20000000a00 */
[----:B------:R-:W-:-:S04]  /*1a30*/  SHF.R.S32.HI R17, RZ, 0x1f, R16 ;  /* 0x0000001fff117819 */ /* 0x000fc80000011410 */
[----:B------:R-:W2:Y:S06]  /*1a40*/  LDC R65, c[0x0][0x3d4] ;  /* 0x0000f500ff417b82 */ /* 0x000eac0000000800 */
[----:B------:R-:W-:Y:S02]  /*1a50*/  @P0 IADD3 R4, P1, R199, UR4, RZ ;  /* 0x00000004c7040c10 */ /* 0x000fe4000ff3e0ff */
[----:B------:R-:W3:Y:S02]  /*1a60*/  LDC.64 R32, c[0x0][0x3d8] ;  /* 0x0000f600ff207b82 */ /* 0x000ee40000000a00 */
[----:B------:R-:W-:Y:S01]  /*1a70*/  @P0 IADD3.X R5, R200, UR5, RZ, P1, !PT ;  /* 0x00000005c8050c10 */ /* 0x000fe20008ffe4ff */
[----:B------:R-:W-:-:S04]  /*1a80*/  ULDC.64 UR4, c[0x0][0x2f8] ;  /* 0x0000be0000047ab9 */ /* 0x000fc80000000a00 */
[----:B------:R4:W3:Y:S01]  /*1a90*/  @P0 LDG.E R29, desc[UR40][R4.64] ;  /* 0x00000028041d0981 */ /* 0x0008e2000c1e1900 */
[----:B0-----:R-:W-:Y:S01]  /*1aa0*/  ISETP.NE.AND P0, PT, R0, 0x1, PT ;  /* 0x000000010000780c */ /* 0x001fe20003f05270 */
[----:B------:R-:W0:Y:S01]  /*1ab0*/  LDC.64 R46, c[0x0][0x3e8] ;  /* 0x0000fa00ff2e7b82 */ /* 0x000e220000000a00 */
[----:B------:R-:W-:Y:S01]  /*1ac0*/  SHF.R.S32.HI R15, RZ, 0x1f, R48 ;  /* 0x0000001fff0f7819 */ /* 0x000fe20000011430 */
[----:B------:R-:W-:Y:S01]  /*1ad0*/  IMAD.SHL.U32 R42, R204, 0x4, RZ ;  /* 0x00000004cc2a7824 */ /* 0x000fe200078e00ff */
[----:B------:R-:W0:Y:S01]  /*1ae0*/  S2R R49, SR_TID.X ;  /* 0x0000000000317919 */ /* 0x000e220000002100 */
[----:B------:R-:W-:Y:S01]  /*1af0*/  IMAD.SHL.U32 R61, R186, 0x40, RZ ;  /* 0x00000040ba3d7824 */ /* 0x000fe200078e00ff */
[----:B-1----:R-:W-:Y:S01]  /*1b00*/  SHF.L.U64.HI R52, R34, 0x6, R35 ;  /* 0x0000000622347819 */ /* 0x002fe20000010223 */
[-C--:B------:R-:W-:Y:S01]  /*1b10*/  IMAD R3, R15, R34.reuse, RZ ;  /* 0x000000220f037224 */ /* 0x080fe200078e02ff */
[----:B------:R-:W-:Y:S01]  /*1b20*/  SHF.R.S32.HI R43, RZ, 0x1f, R42 ;  /* 0x0000001fff2b7819 */ /* 0x000fe2000001142a */
[----:B----4-:R-:W-:Y:S01]  /*1b30*/  IMAD.WIDE.U32 R4, R48, R34, RZ ;  /* 0x0000002230047225 */ /* 0x010fe200078e00ff */
[----:B--2---:R-:W-:Y:S01]  /*1b40*/  ISETP.GE.AND P2, PT, R16, R65, PT ;  /* 0x000000411000720c */ /* 0x004fe20003f46270 */
[----:B------:R-:W1:Y:S01]  /*1b50*/  LDC R63, c[0x0][0x3d4] ;  /* 0x0000f500ff3f7b82 */ /* 0x000e620000000800 */
[----:B------:R-:W-:Y:S01]  /*1b60*/  LOP3.LUT R61, R61, 0x1c0, RZ, 0xc0, !PT ;  /* 0x000001c03d3d7812 */ /* 0x000fe200078ec0ff */
[----:B------:R-:W-:Y:S01]  /*1b70*/  IMAD R3, R48, R35, R3 ;  /* 0x0000002330037224 */ /* 0x000fe200078e0203 */
[----:B------:R-:W-:Y:S01]  /*1b80*/  SEL R13, R65, RZ, P2 ;  /* 0x000000ff410d7207 */ /* 0x000fe20001000000 */
[C---:B------:R-:W-:Y:S01]  /*1b90*/  VIADD R82, R16.reuse, 0x20 ;  /* 0x0000002010527836 */ /* 0x040fe20000000000 */
[----:B------:R-:W-:Y:S01]  /*1ba0*/  SHF.R.U32.HI R64, RZ, 0x3, R61 ;  /* 0x00000003ff407819 */ /* 0x000fe2000001163d */
[----:B------:R-:W-:Y:S01]  /*1bb0*/  IMAD.IADD R5, R5, 0x1, R3 ;  /* 0x0000000105057824 */ /* 0x000fe200078e0203 */
[----:B------:R-:W-:Y:S01]  /*1bc0*/  P2R R74, PR, RZ, 0x4 ;  /* 0x00000004ff4a7803 */ /* 0x000fe20000000000 */
[----:B------:R-:W2:Y:S01]  /*1bd0*/  @P0 LDC R7, c[0x0][0x42c] ;  /* 0x00010b00ff070b82 */ /* 0x000ea20000000800 */
[----:B------:R-:W-:Y:S01]  /*1be0*/  IMAD.IADD R13, R16, 0x1, R13 ;  /* 0x00000001100d7824 */ /* 0x000fe200078e020d */
[----:B------:R-:W-:Y:S01]  /*1bf0*/  IADD3 R48, P2, R19, R48, RZ ;  /* 0x0000003013307210 */ /* 0x000fe20007f5e0ff */
[----:B------:R-:W-:Y:S01]  /*1c00*/  IMAD.SHL.U32 R53, R34, 0x40, RZ ;  /* 0x0000004022357824 */ /* 0x000fe200078e00ff */
[C---:B---3--:R-:W-:Y:S01]  /*1c10*/  SHF.L.U64.HI R54, R32.reuse, 0x6, R33 ;  /* 0x0000000620367819 */ /* 0x048fe20000010221 */
[----:B------:R-:W-:Y:S01]  /*1c20*/  IMAD.SHL.U32 R55, R32, 0x40, RZ ;  /* 0x0000004020377824 */ /* 0x000fe200078e00ff */
[----:B------:R-:W-:Y:S01]  /*1c30*/  SHF.R.S32.HI R50, RZ, 0x1f, R13 ;  /* 0x0000001fff327819 */ /* 0x000fe2000001140d */
[----:B------:R-:W-:Y:S01]  /*1c40*/  IMAD.SHL.U32 R65, R65, 0x2, RZ ;  /* 0x0000000241417824 */ /* 0x000fe200078e00ff */
[----:B------:R-:W3:Y:S01]  /*1c50*/  @P0 LDC R9, c[0x0][0x430] ;  /* 0x00010c00ff090b82 */ /* 0x000ee20000000800 */
[----:B0-----:R-:W-:-:S02]  /*1c60*/  SHF.L.U64.HI R56, R46, 0x6, R47 ;  /* 0x000000062e387819 */ /* 0x001fc4000001022f */
[----:B------:R-:W-:Y:S02]  /*1c70*/  LEA.HI R50, R50, R13, RZ, 0x3 ;  /* 0x0000000d32327211 */ /* 0x000fe400078f18ff */
[----:B------:R-:W-:Y:S02]  /*1c80*/  SHF.L.U32 R57, R46, 0x6, RZ ;  /* 0x000000062e397819 */ /* 0x000fe400000006ff */
[----:B------:R-:W-:Y:S01]  /*1c90*/  LOP3.LUT R71, R50, 0xfffffff8, RZ, 0xc0, !PT ;  /* 0xfffffff832477812 */ /* 0x000fe200078ec0ff */
[----:B------:R-:W0:Y:S01]  /*1ca0*/  LDC R62, c[0x0][0x2e4] ;  /* 0x0000b900ff3e7b82 */ /* 0x000e220000000800 */
[----:B------:R-:W-:Y:S02]  /*1cb0*/  SHF.R.U32.HI R49, RZ, 0x7, R49 ;  /* 0x00000007ff317819 */ /* 0x000fe40000011631 */
[----:B------:R-:W-:-:S03]  /*1cc0*/  SHF.R.S32.HI R75, RZ, 0x1f, R71 ;  /* 0x0000001fff4b7819 */ /* 0x000fc60000011447 */
[----:B------:R-:W-:Y:S01]  /*1cd0*/  VIADD R60, R49, 0x8 ;  /* 0x00000008313c7836 */ /* 0x000fe20000000000 */
[----:B------:R-:W-:Y:S01]  /*1ce0*/  IADD3.X R49, R208, R15, RZ, P2, !PT ;  /* 0x0000000fd0317210 */ /* 0x000fe200017fe4ff */
[----:B--2---:R-:W-:-:S05]  /*1cf0*/  @P0 IMAD.HI.U32 R0, R26, R7, RZ ;  /* 0x000000071a000227 */ /* 0x004fca00078e00ff */
[----:B---3--:R-:W-:Y:S02]  /*1d00*/  @P0 SHF.R.U32.HI R26, RZ, R9, R0 ;  /* 0x00000009ff1a0219 */ /* 0x008fe40000011600 */
[----:B------:R-:W-:Y:S02]  /*1d10*/  ISETP.NE.U32.AND P0, PT, RZ, UR6, PT ;  /* 0x00000006ff007c0c */ /* 0x000fe4000bf05070 */
[----:B------:R-:W-:Y:S01]  /*1d20*/  SHF.R.S32.HI R0, RZ, 0x1f, R26 ;  /* 0x0000001fff007819 */ /* 0x000fe2000001141a */
[----:B------:R-:W-:Y:S01]  /*1d30*/  IMAD.WIDE.U32 R4, R26, UR4, R4 ;  /* 0x000000041a047c25 */ /* 0x000fe2000f8e0004 */
[----:B------:R-:W-:Y:S01]  /*1d40*/  ISETP.NE.AND.EX P0, PT, RZ, UR7, PT, P0 ;  /* 0x00000007ff007c0c */ /* 0x000fe2000bf05300 */
[----:B------:R-:W-:Y:S02]  /*1d50*/  ULDC.64 UR6, c[0x0][0x320] ;  /* 0x0000c80000067ab9 */ /* 0x000fe40000000a00 */
[C---:B------:R-:W-:Y:S02]  /*1d60*/  IMAD R7, R0.reuse, UR6, RZ ;  /* 0x0000000600077c24 */ /* 0x040fe4000f8e02ff */
[----:B------:R-:W-:-:S02]  /*1d70*/  IMAD R3, R0, UR4, RZ ;  /* 0x0000000400037c24 */ /* 0x000fc4000f8e02ff */
[C---:B------:R-:W-:Y:S02]  /*1d80*/  IMAD R9, R26.reuse, UR7, R7 ;  /* 0x000000071a097c24 */ /* 0x040fe4000f8e0207 */
[----:B------:R-:W-:-:S04]  /*1d90*/  IMAD.WIDE.U32 R6, R26, UR6, R16 ;  /* 0x000000061a067c25 */ /* 0x000fc8000f8e0010 */
[----:B------:R-:W-:Y:S01]  /*1da0*/  IMAD R3, R26, UR5, R3 ;  /* 0x000000051a037c24 */ /* 0x000fe2000f8e0203 */
[----:B------:R-:W-:Y:S01]  /*1db0*/  ULDC.64 UR4, c[0x0][0x300] ;  /* 0x0000c00000047ab9 */ /* 0x000fe20000000a00 */
[----:B------:R-:W-:Y:S02]  /*1dc0*/  IADD3 R7, R7, R9, RZ ;  /* 0x0000000907077210 */ /* 0x000fe40007ffe0ff */
[----:B------:R-:W-:Y:S01]  /*1dd0*/  IMAD.IADD R5, R5, 0x1, R3 ;  /* 0x0000000105057824 */ /* 0x000fe200078e0203 */
[----:B------:R-:W-:Y:S02]  /*1de0*/  SHF.R.S32.HI R0, RZ, 0x1f, R29 ;  /* 0x0000001fff007819 */ /* 0x000fe4000001141d */
[----:B------:R-:W-:Y:S02]  /*1df0*/  SEL R9, R29, RZ, !P0 ;  /* 0x000000ff1d097207 */ /* 0x000fe40004000000 */
[----:B------:R-:W-:-:S03]  /*1e00*/  SEL R0, R0, RZ, !P0 ;  /* 0x000000ff00007207 */ /* 0x000fc60004000000 */
[----:B------:R-:W-:-:S04]  /*1e10*/  IMAD.WIDE.U32 R44, R9, UR4, R4 ;  /* 0x00000004092c7c25 */ /* 0x000fc8000f8e0004 */
[----:B------:R-:W-:Y:S02]  /*1e20*/  IMAD R8, R0, UR4, RZ ;  /* 0x0000000400087c24 */ /* 0x000fe4000f8e02ff */
[----:B------:R-:W-:-:S04]  /*1e30*/  IMAD.WIDE.U32 R4, R19, R34, R16 ;  /* 0x0000002213047225 */ /* 0x000fc800078e0010 */
[C---:B------:R-:W-:Y:S01]  /*1e40*/  IMAD R3, R9.reuse, UR5, R8 ;  /* 0x0000000509037c24 */ /* 0x040fe2000f8e0208 */
[----:B------:R-:W-:Y:S01]  /*1e50*/  ULDC.64 UR4, c[0x0][0x328] ;  /* 0x0000ca0000047ab9 */ /* 0x000fe20000000a00 */
[----:B------:R-:W-:Y:S02]  /*1e60*/  IMAD R8, R208, R34, RZ ;  /* 0x00000022d0087224 */ /* 0x000fe400078e02ff */
[----:B------:R-:W-:-:S04]  /*1e70*/  IMAD.WIDE.U32 R40, R9, UR4, R6 ;  /* 0x0000000409287c25 */ /* 0x000fc8000f8e0006 */
[----:B------:R-:W-:Y:S02]  /*1e80*/  IMAD R11, R19, R35, R8 ;  /* 0x00000023130b7224 */ /* 0x000fe400078e0208 */
[----:B------:R-:W-:Y:S01]  /*1e90*/  IMAD R8, R0, UR4, RZ ;  /* 0x0000000400087c24 */ /* 0x000fe2000f8e02ff */
[----:B------:R-:W-:Y:S01]  /*1ea0*/  ULDC UR4, c[0x0][0x2e4] ;  /* 0x0000b90000047ab9 */ /* 0x000fe20000000800 */
[----:B------:R-:W-:Y:S01]  /*1eb0*/  IMAD.IADD R0, R45, 0x1, R3 ;  /* 0x000000012d007824 */ /* 0x000fe200078e0203 */
[----:B------:R-:W-:Y:S01]  /*1ec0*/  IADD3 R3, P0, R44, R4, RZ ;  /* 0x000000042c037210 */ /* 0x000fe20007f1e0ff */
[-C--:B------:R-:W-:Y:S01]  /*1ed0*/  IMAD R4, R208, R32.reuse, RZ ;  /* 0x00000020d0047224 */ /* 0x080fe200078e02ff */
[----:B------:R-:W-:Y:S01]  /*1ee0*/  ISETP.GE.AND P1, PT, R82, UR4, PT ;  /* 0x0000000452007c0c */ /* 0x000fe2000bf26270 */
[----:B------:R-:W-:Y:S01]  /*1ef0*/  IMAD R77, R9, UR5, R8 ;  /* 0x00000005094d7c24 */ /* 0x000fe2000f8e0208 */
[----:B------:R-:W-:Y:S01]  /*1f00*/  IADD3.X R26, R0, R5, R11, P0, !PT ;  /* 0x00000005001a7210 */ /* 0x000fe200007fe40b */
[C---:B------:R-:W-:Y:S01]  /*1f10*/  IMAD R21, R19.reuse, R33, R4 ;  /* 0x0000002113157224 */ /* 0x040fe200078e0204 */
[----:B------:R-:W-:Y:S01]  /*1f20*/  ISETP.GE.AND P0, PT, R16, UR4, PT ;  /* 0x0000000410007c0c */ /* 0x000fe2000bf06270 */
[----:B------:R-:W-:-:S04]  /*1f30*/  IMAD.WIDE.U32 R8, R19, R32, R16 ;  /* 0x0000002013087225 */ /* 0x000fc800078e0010 */
[----:B------:R-:W-:Y:S01]  /*1f40*/  IMAD.WIDE.U32 R4, R19, R32, R42 ;  /* 0x0000002013047225 */ /* 0x000fe200078e002a */
[----:B------:R-:W-:-:S03]  /*1f50*/  IADD3 R9, R21, R9, RZ ;  /* 0x0000000915097210 */ /* 0x000fc60007ffe0ff */
[-C--:B------:R-:W-:Y:S02]  /*1f60*/  IMAD R6, R208, R46.reuse, RZ ;  /* 0x0000002ed0067224 */ /* 0x080fe400078e02ff */
[----:B------:R-:W-:Y:S01]  /*1f70*/  IMAD.IADD R5, R5, 0x1, R21 ;  /* 0x0000000105057824 */ /* 0x000fe200078e0215 */
[----:B-----5:R-:W-:Y:S01]  /*1f80*/  SHF.R.S32.HI R21, RZ, 0x1f, R27 ;  /* 0x0000001fff157819 */ /* 0x020fe2000001141b */
[C---:B------:R-:W-:Y:S02]  /*1f90*/  IMAD R29, R19.reuse, R47, R6 ;  /* 0x0000002f131d7224 */ /* 0x040fe400078e0206 */
[----:B------:R-:W-:-:S04]  /*1fa0*/  IMAD.WIDE.U32 R6, R19, R46, R42 ;  /* 0x0000002e13067225 */ /* 0x000fc800078e002a */
[----:B------:R-:W-:Y:S01]  /*1fb0*/  IMAD R12, R21, R32, RZ ;  /* 0x00000020150c7224 */ /* 0x000fe200078e02ff */
[----:B------:R-:W-:Y:S01]  /*1fc0*/  IADD3 R7, R7, R29, RZ ;  /* 0x0000001d07077210 */ /* 0x000fe20007ffe0ff */
[----:B------:R-:W-:-:S04]  /*1fd0*/  IMAD.WIDE.U32 R10, R19, R46, R16 ;  /* 0x0000002e130a7225 */ /* 0x000fc800078e0010 */
[----:B------:R-:W-:Y:S02]  /*1fe0*/  IMAD R13, R27, R33, R12 ;  /* 0x000000211b0d7224 */ /* 0x000fe400078e020c */
[----:B------:R-:W-:Y:S02]  /*1ff0*/  IMAD.IADD R11, R29, 0x1, R11 ;  /* 0x000000011d0b7824 */ /* 0x000fe400078e020b */
[-C--:B------:R-:W-:Y:S02]  /*2000*/  IMAD R12, R21, R46.reuse, RZ ;  /* 0x0000002e150c7224 */ /* 0x080fe400078e02ff */
[----:B------:R-:W-:-:S04]  /*2010*/  IMAD.WIDE.U32 R28, R27, R46, R10 ;  /* 0x0000002e1b1c7225 */ /* 0x000fc800078e000a */
[C---:B------:R-:W-:Y:S02]  /*2020*/  IMAD R73, R27.reuse, R47, R12 ;  /* 0x0000002f1b497224 */ /* 0x040fe400078e020c */
[C---:B------:R-:W-:Y:S02]  /*2030*/  IMAD.WIDE.U32 R20, R27.reuse, R46, R6 ;  /* 0x0000002e1b147225 */ /* 0x040fe400078e0006 */
[----:B------:R-:W2:Y:S02]  /*2040*/  LDC.64 R46, c[0x0][0x2d8] ;  /* 0x0000b600ff2e7b82 */ /* 0x000ea40000000a00 */
[----:B------:R-:W-:Y:S01]  /*2050*/  IMAD.WIDE.U32 R36, R27, R32, R4 ;  /* 0x000000201b247225 */ /* 0x000fe200078e0004 */
[----:B------:R-:W-:-:S03]  /*2060*/  LOP3.LUT R5, R61, 0x18, R16, 0xf8, !PT ;  /* 0x000000183d057812 */ /* 0x000fc600078ef810 */
[----:B------:R-:W-:Y:S01]  /*2070*/  IMAD.WIDE.U32 R38, R27, R32, R8 ;  /* 0x000000201b267225 */ /* 0x000fe200078e0008 */
[-C--:B------:R-:W-:Y:S02]  /*2080*/  LOP3.LUT R4, R5, R64.reuse, RZ, 0x3c, !PT ;  /* 0x0000004005047212 */ /* 0x080fe400078e3cff */
[----:B------:R-:W-:Y:S01]  /*2090*/  LOP3.LUT R5, R61, 0x38, R50, 0xf8, !PT ;  /* 0x000000383d057812 */ /* 0x000fe200078ef832 */
[----:B------:R-:W-:Y:S01]  /*20a0*/  IMAD.IADD R69, R73, 0x1, R29 ;  /* 0x0000000149457824 */ /* 0x000fe200078e021d */
[----:B------:R-:W-:Y:S01]  /*20b0*/  IADD3 R68, R37, R13, RZ ;  /* 0x0000000d25447210 */ /* 0x000fe20007ffe0ff */
[----:B------:R-:W-:Y:S01]  /*20c0*/  IMAD R67, R189, 0x200, R4 ;  /* 0x00000200bd437824 */ /* 0x000fe200078e0204 */
[----:B------:R-:W-:Y:S01]  /*20d0*/  LOP3.LUT R70, R5, R64, RZ, 0x3c, !PT ;  /* 0x0000004005467212 */ /* 0x000fe200078e3cff */
[----:B------:R-:W-:Y:S02]  /*20e0*/  IMAD.IADD R66, R13, 0x1, R39 ;  /* 0x000000010d427824 */ /* 0x000fe400078e0227 */
[----:B------:R-:W-:-:S02]  /*20f0*/  IMAD.IADD R73, R21, 0x1, R73 ;  /* 0x0000000115497824 */ /* 0x000fc400078e0249 */
[----:B------:R-:W-:Y:S02]  /*2100*/  IMAD R70, R189, 0x200, R70 ;  /* 0x00000200bd467824 */ /* 0x000fe400078e0246 */
[----:B01----:R-:W-:-:S07]  /*2110*/  IMAD.IADD R77, R41, 0x1, R77 ;  /* 0x00000001294d7824 */ /* 0x003fce00078e024d */
.L_x_485:
[----:B------:R-:W-:Y:S01]  /*2120*/  IADD3 R51, R51, -0x1, RZ ;  /* 0xffffffff33337810 */ /* 0x000fe20007ffe0ff */
[----:B--2---:R-:W-:Y:S01]  /*2130*/  IMAD.SHL.U32 R32, R22, 0x1000, RZ ;  /* 0x0000100016207824 */ /* 0x004fe200078e00ff */
[----:B------:R-:W-:Y:S01]  /*2140*/  ISETP.GE.AND P3, PT, R63, 0x1, PT ;  /* 0x000000013f00780c */ /* 0x000fe20003f66270 */
[----:B------:R-:W-:Y:S05]  /*2150*/  YIELD ;  /* 0x0000000000007946 */ /* 0x000fea0003800000 */
[----:B------:R-:W-:Y:S01]  /*2160*/  SHF.R.S32.HI R76, RZ, 0x1f, R51 ;  /* 0x0000001fff4c7819 */ /* 0x000fe20000011433 */
[-C--:B------:R-:W-:Y:S01]  /*2170*/  IMAD R4, R52, R51.reuse, RZ ;  /* 0x0000003334047224 */ /* 0x080fe200078e02ff */
[----:B------:R-:W-:Y:S01]  /*2180*/  BSSY B0, `(.L_x_456) ;  /* 0x0000175000007945 */ /* 0x000fe20003800000 */
[----:B---3--:R-:W-:-:S04]  /*2190*/  IMAD.WIDE.U32 R14, R53, R51, RZ ;  /* 0x00000033350e7225 */ /* 0x008fc800078e00ff */
[----:B------:R-:W-:Y:S01]  /*21a0*/  IMAD R5, R76, R53, R4 ;  /* 0x000000354c057224 */ /* 0x000fe200078e0204 */
[----:B------:R-:W-:-:S03]  /*21b0*/  IADD3 R4, P2, R3, R14, RZ ;  /* 0x0000000e03047210 */ /* 0x000fc60007f5e0ff */
[----:B------:R-:W-:Y:S01]  /*21c0*/  IMAD.IADD R79, R15, 0x1, R5 ;  /* 0x000000010f4f7824 */ /* 0x000fe200078e0205 */
[----:B------:R-:W-:Y:S02]  /*21d0*/  IADD3 R5, R67, R32, RZ ;  /* 0x0000002043057210 */ /* 0x000fe40007ffe0ff */
[----:B--2---:R-:W-:Y:S01]  /*21e0*/  LEA R12, P4, R4, R46, 0x1 ;  /* 0x0000002e040c7211 */ /* 0x004fe200078808ff */
[----:B------:R-:W-:Y:S01]  /*21f0*/  IMAD.X R6, R79, 0x1, R26, P2 ;  /* 0x000000014f067824 */ /* 0x000fe200010e061a */
[----:B------:R-:W-:Y:S01]  /*2200*/  ISETP.GT.AND P2, PT, R51, R31, PT ;  /* 0x0000001f3300720c */ /* 0x000fe20003f44270 */
[----:B------:R-:W-:-:S03]  /*2210*/  IMAD R33, R5, 0x2, R2 ;  /* 0x0000000205217824 */ /* 0x000fc600078e0202 */
[----:B------:R-:W-:Y:S01]  /*2220*/  LEA.HI.X R13, R4, R47, R6, 0x1, P4 ;  /* 0x0000002f040d7211 */ /* 0x000fe200020f0c06 */
[----:B------:R-:W-:Y:S08]  /*2230*/  @!P3 BRA `(.L_x_457) ;  /* 0x000000140044b947 */ /* 0x000ff00003800000 */
[----:B------:R-:W-:Y:S01]  /*2240*/  ULDC.U8 UR4, c[0x0][0x3f0] ;  /* 0x0000fc0000047ab9 */ /* 0x000fe20000000000 */
[-C--:B------:R-:W-:Y:S01]  /*2250*/  IMAD R6, R54, R51.reuse, RZ ;  /* 0x0000003336067224 */ /* 0x080fe200078e02ff */
[----:B------:R-:W-:Y:S01]  /*2260*/  ISETP.NE.AND P3, PT, RZ, UR4, PT ;  /* 0x00000004ff007c0c */ /* 0x000fe2000bf65270 */
[----:B------:R-:W-:-:S04]  /*2270*/  IMAD.WIDE.U32 R4, R55, R51, RZ ;  /* 0x0000003337047225 */ /* 0x000fc800078e00ff */
[----:B------:R-:W-:-:S04]  /*2280*/  IMAD R7, R76, R55, R6 ;  /* 0x000000374c077224 */ /* 0x000fc800078e0206 */
[----:B------:R-:W-:-:S04]  /*2290*/  IMAD.IADD R59, R5, 0x1, R7 ;  /* 0x00000001053b7824 */ /* 0x000fc800078e0207 */
[----:B------:R-:W-:Y:S05]  /*22a0*/  @!P3 BRA `(.L_x_458) ;  /* 0x00000008007cb947 */ /* 0x000fea0003800000 */
[----:B------:R-:W-:Y:S01]  /*22b0*/  IMAD R58, R51, -0x40, R24 ;  /* 0xffffffc0333a7824 */ /* 0x000fe200078e0218 */
[----:B------:R-:W-:Y:S01]  /*22c0*/  BSSY B1, `(.L_x_459) ;  /* 0x000001e000017945 */ /* 0x000fe20003800000 */
[----:B------:R-:W-:Y:S02]  /*22d0*/  CS2R R8, SRZ ;  /* 0x0000000000087805 */ /* 0x000fe4000001ff00 */
[----:B------:R-:W-:Y:S02]  /*22e0*/  CS2R R34, SRZ ;  /* 0x0000000000227805 */ /* 0x000fe4000001ff00 */
[----:B------:R-:W-:Y:S02]  /*22f0*/  CS2R R10, SRZ ;  /* 0x00000000000a7805 */ /* 0x000fe4000001ff00 */
[----:B------:R-:W-:Y:S02]  /*2300*/  VIMNMX R58, R58, 0x40, PT ;  /* 0x000000403a3a7848 */ /* 0x000fe40003fe0100 */
[----:B------:R-:W-:-:S02]  /*2310*/  CS2R R14, SRZ ;  /* 0x00000000000e7805 */ /* 0x000fc4000001ff00 */
[----:B------:R-:W-:-:S13]  /*2320*/  ISETP.GE.AND P4, PT, R19, R58, PT ;  /* 0x0000003a1300720c */ /* 0x000fda0003f86270 */
[----:B------:R-:W-:Y:S05]  /*2330*/  @P4 BRA `(.L_x_460) ;  /* 0x0000000000584947 */ /* 0x000fea0003800000 */
[----:B------:R-:W-:Y:S01]  /*2340*/  IMAD R6, R56, R51, RZ ;  /* 0x0000003338067224 */ /* 0x000fe200078e02ff */
[----:B------:R-:W-:Y:S01]  /*2350*/  IADD3 R7, P3, R36, R4, RZ ;  /* 0x0000000424077210 */ /* 0x000fe20007f7e0ff */
[----:B------:R-:W-:Y:S01]  /*2360*/  IMAD.MOV.U32 R72, RZ, RZ, R20 ;  /* 0x000000ffff487224 */ /* 0x000fe200078e0014 */
[----:B------:R-:W-:Y:S01]  /*2370*/  ULDC.64 UR4, c[0x0][0x3c8] ;  /* 0x0000f20000047ab9 */ /* 0x000fe20000000a00 */
[-C--:B------:R-:W-:Y:S01]  /*2380*/  IMAD R9, R76, R57.reuse, R6 ;  /* 0x000000394c097224 */ /* 0x080fe200078e0206 */
[----:B------:R-:W-:Y:S01]  /*2390*/  ULDC.64 UR6, c[0x0][0x3e0] ;  /* 0x0000f80000067ab9 */ /* 0x000fe20000000a00 */
[----:B------:R-:W-:Y:S01]  /*23a0*/  IMAD.WIDE.U32 R4, R51, R57, R72 ;  /* 0x0000003933047225 */ /* 0x000fe200078e0048 */
[----:B------:R-:W-:Y:S02]  /*23b0*/  IADD3.X R10, R59, R68, RZ, P3, !PT ;  /* 0x000000443b0a7210 */ /* 0x000fe40001ffe4ff */
[----:B------:R-:W-:Y:S01]  /*23c0*/  LEA R6, P3, R7, UR4, 0x1 ;  /* 0x0000000407067c11 */ /* 0x000fe2000f8608ff */
[----:B------:R-:W-:Y:S01]  /*23d0*/  IMAD.IADD R5, R5, 0x1, R9 ;  /* 0x0000000105057824 */ /* 0x000fe200078e0209 */
[----:B------:R-:W-:Y:S01]  /*23e0*/  LEA R78, P5, R4, UR6, 0x1 ;  /* 0x00000006044e7c11 */ /* 0x000fe2000f8a08ff */
[----:B------:R-:W-:Y:S01]  /*23f0*/  VIADD R8, R42, 0x10 ;  /* 0x000000102a087836 */ /* 0x000fe20000000000 */
[----:B------:R-:W-:-:S02]  /*2400*/  LEA.HI.X R7, R7, UR5, R10, 0x1, P3 ;  /* 0x0000000507077c11 */ /* 0x000fc400098f0c0a */
[----:B------:R-:W-:Y:S02]  /*2410*/  CS2R R10, SRZ ;  /* 0x00000000000a7805 */ /* 0x000fe4000001ff00 */
[----:B------:R-:W-:Y:S02]  /*2420*/  LEA.HI.X R79, R4, UR7, R5, 0x1, P5 ;  /* 0x00000007044f7c11 */ /* 0x000fe4000a8f0c05 */
[-C--:B------:R-:W-:Y:S02]  /*2430*/  ISETP.GE.AND P3, PT, R42, R63.reuse, PT ;  /* 0x0000003f2a00720c */ /* 0x080fe40003f66270 */
[----:B------:R-:W-:Y:S02]  /*2440*/  ISETP.GE.AND P5, PT, R8, R63, PT ;  /* 0x0000003f0800720c */ /* 0x000fe40003fa6270 */
[----:B------:R-:W-:-:S09]  /*2450*/  CS2R R8, SRZ ;  /* 0x0000000000087805 */ /* 0x000fd2000001ff00 */
[----:B------:R0:W5:Y:S04]  /*2460*/  @!P3 LDG.E.64 R34, desc[UR40][R6.64] ;  /* 0x000000280622b981 */ /* 0x000168000c1e1b00 */
[----:B------:R0:W5:Y:S04]  /*2470*/  @!P5 LDG.E.64 R8, desc[UR40][R6.64+0x20] ;  /* 0x000020280608d981 */ /* 0x000168000c1e1b00 */
[----:B------:R0:W5:Y:S04]  /*2480*/  @!P3 LDG.E.64 R14, desc[UR40][R78.64] ;  /* 0x000000284e0eb981 */ /* 0x000168000c1e1b00 */
[----:B------:R0:W5:Y:S02]  /*2490*/  @!P5 LDG.E.64 R10, desc[UR40][R78.64+0x20] ;  /* 0x000020284e0ad981 */ /* 0x000164000c1e1b00 */
.L_x_460:
[----:B------:R-:W-:Y:S05]  /*24a0*/  BSYNC B1 ;  /* 0x0000000000017941 */ /* 0x000fea0003800000 */
.L_x_459:
[----:B------:R-:W-:Y:S01]  /*24b0*/  ISETP.NE.AND P3, PT, R184, 0x3, PT ;  /* 0x00000003b800780c */ /* 0x000fe20003f65270 */
[----:B-----5:R-:W-:Y:S01]  /*24c0*/  IMAD.MOV.U32 R4, RZ, RZ, R8 ;  /* 0x000000ffff047224 */ /* 0x020fe200078e0008 */
[----:B------:R-:W-:Y:S01]  /*24d0*/  MOV R5, R9 ;  /* 0x0000000900057202 */ /* 0x000fe20000000f00 */
[----:B0-----:R-:W-:Y:S02]  /*24e0*/  IMAD.MOV.U32 R6, RZ, RZ, R34 ;  /* 0x000000ffff067224 */ /* 0x001fe400078e0022 */
[----:B------:R-:W-:Y:S01]  /*24f0*/  IMAD.MOV.U32 R7, RZ, RZ, R35 ;  /* 0x000000ffff077224 */ /* 0x000fe200078e0023 */
[----:B------:R-:W-:Y:S01]  /*2500*/  PRMT R84, R4, 0x5410, R5 ;  /* 0x0000541004547816 */ /* 0x000fe20000000005 */
[----:B------:R-:W-:Y:S01]  /*2510*/  IMAD.MOV.U32 R4, RZ, RZ, R10 ;  /* 0x000000ffff047224 */ /* 0x000fe200078e000a */
[----:B------:R-:W-:Y:S02]  /*2520*/  MOV R5, R11 ;  /* 0x0000000b00057202 */ /* 0x000fe40000000f00 */
[----:B------:R-:W-:Y:S01]  /*2530*/  PRMT R79, R6, 0x5410, R7 ;  /* 0x00005410064f7816 */ /* 0x000fe20000000007 */
[----:B------:R-:W-:Y:S01]  /*2540*/  IMAD.MOV.U32 R6, RZ, RZ, R14 ;  /* 0x000000ffff067224 */ /* 0x000fe200078e000e */
[----:B------:R-:W-:Y:S01]  /*2550*/  PRMT R85, R4, 0x5410, R5 ;  /* 0x0000541004557816 */ /* 0x000fe20000000005 */
[----:B------:R-:W-:-:S05]  /*2560*/  IMAD.MOV.U32 R7, RZ, RZ, R15 ;  /* 0x000000ffff077224 */ /* 0x000fca00078e000f */
[----:B------:R-:W-:Y:S01]  /*2570*/  PRMT R86, R6, 0x5410, R7 ;  /* 0x0000541006567816 */ /* 0x000fe20000000007 */
[----:B------:R-:W-:Y:S06]  /*2580*/  @!P3 BRA `(.L_x_461) ;  /* 0x000000000004b947 */ /* 0x000fec0003800000 */
[----:B------:R-:W-:Y:S01]  /*2590*/  BPT.TRAP 0x1 ;  /* 0x000000040000795c */ /* 0x000fe20000300000 */
.L_x_461:
[----:B------:R-:W-:Y:S01]  /*25a0*/  IMAD R72, R22, 0x8, R2 ;  /* 0x0000000816487824 */ /* 0x000fe200078e0202 */
[----:B------:R-:W-:Y:S01]  /*25b0*/  SHF.L.U32 R59, R185, 0x1f, RZ ;  /* 0x0000001fb93b7819 */ /* 0x000fe200000006ff */
[----:B------:R-:W-:Y:S03]  /*25c0*/  BSSY B1, `(.L_x_462) ;  /* 0x0000003000017945 */ /* 0x000fe60003800000 */
[----:B------:R-:W0:Y:S02]  /*25d0*/  SYNCS.PHASECHK.TRANS64.TRYWAIT P5, [R72+URZ+0x28c90], R59 ;  /* 0x028c903b480075a7 */ /* 0x000e2400080a017f */
[----:B0-----:R-:W-:Y:S05]  /*25e0*/  @!P5 BRA `(.L_x_463) ;  /* 0x0000011c0088d947 */ /* 0x001fea0003800000 */
.L_x_671:
[----:B------:R-:W-:Y:S05]  /*25f0*/  BSYNC B1 ;  /* 0x0000000000017941 */ /* 0x000fea0003800000 */
.L_x_462:
[----:B------:R-:W-:Y:S05]  /*2600*/  @P4 BRA `(.L_x_464) ;  /* 0x0000001000b04947 */ /* 0x000fea0003800000 */
[----:B------:R-:W-:Y:S04]  /*2610*/  BSSY B1, `(.L_x_465) ;  /* 0x0000031000017945 */ /* 0x000fe80003800000 */
[----:B------:R-:W-:Y:S05]  /*2620*/  @P0 BRA `(.L_x_466) ;  /* 0x0000000000bc0947 */ /* 0x000fea0003800000 */
[----:B------:R1:W2:Y:S01]  /*2630*/  LDS.128 R4, [R33+0x22400] ;  /* 0x0224000021047984 */ /* 0x0002a20000000c00 */
[----:B------:R-:W-:Y:S01]  /*2640*/  ISETP.GE.AND P4, PT, R42, R63, PT ;  /* 0x0000003f2a00720c */ /* 0x000fe20003f86270 */
[----:B------:R-:W-:-:S12]  /*2650*/  BSSY B2, `(.L_x_467) ;  /* 0x000002b000027945 */ /* 0x000fd80003800000 */
[----:B-1----:R-:W-:Y:S05]  /*2660*/  @P4 BRA `(.L_x_468) ;  /* 0x0000000000a44947 */ /* 0x002fea0003800000 */
[--C-:B------:R-:W-:Y:S02]  /*2670*/  SHF.R.U64 R33, R34, 0x10, R35.reuse ;  /* 0x0000001022217819 */ /* 0x100fe40000001223 */
[----:B------:R-:W-:Y:S02]  /*2680*/  SHF.R.U32.HI R34, RZ, 0x10, R35 ;  /* 0x00000010ff227819 */ /* 0x000fe40000011623 */
[--C-:B------:R-:W-:Y:S01]  /*2690*/  SHF.R.U64 R35, R14, 0x10, R15.reuse ;  /* 0x000000100e237819 */ /* 0x100fe2000000120f */
[----:B------:R-:W-:Y:S01]  /*26a0*/  HADD2.F32 R33, -RZ, R33.H0_H0 ;  /* 0x20000021ff217230 */ /* 0x000fe20000004100 */
[----:B------:R-:W-:Y:S01]  /*26b0*/  SHF.R.U32.HI R76, RZ, 0x10, R15 ;  /* 0x00000010ff4c7819 */ /* 0x000fe2000001160f */
[----:B--2---:R-:W-:Y:S01]  /*26c0*/  HADD2.F32 R15, -RZ, R7.H1_H1 ;  /* 0x30000007ff0f7230 */ /* 0x004fe20000004100 */
[----:B------:R-:W-:Y:S01]  /*26d0*/  MOV R14, R6 ;  /* 0x00000006000e7202 */ /* 0x000fe20000000f00 */
[----:B------:R-:W-:Y:S02]  /*26e0*/  HADD2.F32 R35, -RZ, R35.H0_H0 ;  /* 0x20000023ff237230 */ /* 0x000fe40000004100 */
[----:B------:R-:W-:-:S02]  /*26f0*/  HADD2.F32 R6, -RZ, R5.H1_H1 ;  /* 0x30000005ff067230 */ /* 0x000fc40000004100 */
[----:B------:R-:W-:Y:S02]  /*2700*/  HADD2.F32 R5, -RZ, R5.H0_H0 ;  /* 0x20000005ff057230 */ /* 0x000fe40000004100 */
[----:B------:R-:W-:Y:S02]  /*2710*/  HADD2.F32 R76, -RZ, R76.H0_H0 ;  /* 0x2000004cff4c7230 */ /* 0x000fe40000004100 */
[CC--:B------:R-:W-:Y:S01]  /*2720*/  FMUL.FTZ R78, R6.reuse, R35.reuse ;  /* 0x00000023064e7220 */ /* 0x0c0fe20000410000 */
[----:B------:R-:W-:Y:S02]  /*2730*/  HADD2.F32 R7, -RZ, R7.H0_H0 ;  /* 0x20000007ff077230 */ /* 0x000fe40000004100 */
[----:B------:R-:W-:Y:S01]  /*2740*/  FMUL.FTZ R35, R5, R35 ;  /* 0x0000002305237220 */ /* 0x000fe20000410000 */
[----:B------:R-:W-:Y:S02]  /*2750*/  HADD2.F32 R34, -RZ, R34.H0_H0 ;  /* 0x20000022ff227230 */ /* 0x000fe40000004100 */
[-C--:B------:R-:W-:Y:S01]  /*2760*/  FMUL.FTZ R80, R15, R76.reuse ;  /* 0x0000004c0f507220 */ /* 0x080fe20000410000 */
[-C--:B------:R-:W-:Y:S01]  /*2770*/  FFMA.FTZ R78, R5, R33.reuse, -R78 ;  /* 0x00000021054e7223 */ /* 0x080fe2000001084e */
[----:B------:R-:W-:Y:S01]  /*2780*/  FMUL.FTZ R76, R7, R76 ;  /* 0x0000004c074c7220 */ /* 0x000fe20000410000 */
[----:B------:R-:W-:Y:S01]  /*2790*/  FFMA.FTZ R81, R6, R33, R35 ;  /* 0x0000002106517223 */ /* 0x000fe20000010023 */
[----:B------:R-:W-:-:S02]  /*27a0*/  HADD2.F32 R5, -RZ, R4.H1_H1 ;  /* 0x30000004ff057230 */ /* 0x000fc40000004100 */
[-C--:B------:R-:W-:Y:S01]  /*27b0*/  FFMA.FTZ R80, R7, R34.reuse, -R80 ;  /* 0x0000002207507223 */ /* 0x080fe20000010850 */
[----:B------:R-:W-:Y:S02]  /*27c0*/  HADD2.F32 R33, -RZ, R86.H0_H0 ;  /* 0x20000056ff217230 */ /* 0x000fe40000004100 */
[----:B------:R-:W-:Y:S01]  /*27d0*/  FFMA.FTZ R83, R15, R34, R76 ;  /* 0x000000220f537223 */ /* 0x000fe2000001004c */
[----:B------:R-:W-:Y:S02]  /*27e0*/  HADD2.F32 R4, -RZ, R4.H0_H0 ;  /* 0x20000004ff047230 */ /* 0x000fe40000004100 */
[----:B------:R-:W-:Y:S02]  /*27f0*/  HADD2.F32 R35, -RZ, R86.H1_H1 ;  /* 0x30000056ff237230 */ /* 0x000fe40000004100 */
[--C-:B------:R-:W-:Y:S02]  /*2800*/  HADD2.F32 R6, -RZ, R14.reuse.H1_H1 ;  /* 0x3000000eff067230 */ /* 0x100fe40000004100 */
[----:B------:R-:W-:Y:S01]  /*2810*/  FMUL.FTZ R34, R4, R33 ;  /* 0x0000002104227220 */ /* 0x000fe20000410000 */
[----:B------:R-:W-:-:S02]  /*2820*/  HADD2.F32 R14, -RZ, R14.H0_H0 ;  /* 0x2000000eff0e7230 */ /* 0x000fc40000004100 */
[--C-:B------:R-:W-:Y:S02]  /*2830*/  HADD2.F32 R7, -RZ, R79.reuse.H0_H0 ;  /* 0x2000004fff077230 */ /* 0x100fe40000004100 */
[----:B------:R-:W-:Y:S02]  /*2840*/  HADD2.F32 R15, -RZ, R79.H1_H1 ;  /* 0x3000004fff0f7230 */ /* 0x000fe40000004100 */
[C---:B------:R-:W-:Y:S01]  /*2850*/  FMUL.FTZ R79, R5.reuse, R33 ;  /* 0x00000021054f7220 */ /* 0x040fe20000410000 */
[-C--:B------:R-:W-:Y:S01]  /*2860*/  FMUL.FTZ R33, R6, R35.reuse ;  /* 0x0000002306217220 */ /* 0x080fe20000410000 */
[----:B------:R-:W-:Y:S01]  /*2870*/  FMUL.FTZ R35, R14, R35 ;  /* 0x000000230e237220 */ /* 0x000fe20000410000 */
[-C--:B------:R-:W-:Y:S01]  /*2880*/  FFMA.FTZ R34, R5, R7.reuse, R34 ;  /* 0x0000000705227223 */ /* 0x080fe20000010022 */
[----:B------:R-:W-:Y:S01]  /*2890*/  FFMA.FTZ R79, R4, R7, -R79 ;  /* 0x00000007044f7223 */ /* 0x000fe2000001084f */
[-C--:B------:R-:W-:Y:S01]  /*28a0*/  FFMA.FTZ R33, R14, R15.reuse, -R33 ;  /* 0x0000000f0e217223 */ /* 0x080fe20000010821 */
[----:B------:R-:W-:Y:S01]  /*28b0*/  FFMA.FTZ R6, R6, R15, R35 ;  /* 0x0000000f06067223 */ /* 0x000fe20000010023 */
[----:B------:R-:W-:-:S02]  /*28c0*/  F2FP.F16.F32.PACK_AB R5, R81, R78 ;  /* 0x0000004e5105723e */ /* 0x000fc400000000ff */
[----:B------:R-:W-:Y:S02]  /*28d0*/  F2FP.F16.F32.PACK_AB R7, R83, R80 ;  /* 0x000000505307723e */ /* 0x000fe400000000ff */
[----:B------:R-:W-:Y:S02]  /*28e0*/  F2FP.F16.F32.PACK_AB R4, R34, R79 ;  /* 0x0000004f2204723e */ /* 0x000fe400000000ff */
[----:B------:R-:W-:-:S07]  /*28f0*/  F2FP.F16.F32.PACK_AB R6, R6, R33 ;  /* 0x000000210606723e */ /* 0x000fce00000000ff */
.L_x_468:
[----:B------:R-:W-:Y:S05]  /*2900*/  BSYNC B2 ;  /* 0x0000000000027941 */ /* 0x000fea0003800000 */
.L_x_467:
[----:B--2---:R1:W-:Y:S02]  /*2910*/  STG.E.128 desc[UR40][R12.64], R4 ;  /* 0x000000040c007986 */ /* 0x0043e4000c101d28 */
.L_x_466:
[----:B------:R-:W-:Y:S05]  /*2920*/  BSYNC B1 ;  /* 0x0000000000017941 */ /* 0x000fea0003800000 */
.L_x_465:
[----:B------:R-:W-:Y:S05]  /*2930*/  @P1 BRA `(.L_x_464) ;  /* 0x0000000c00e41947 */ /* 0x000fea0003800000 */
[----:B-1----:R-:W-:Y:S01]  /*2940*/  IMAD.MOV.U32 R5, RZ, RZ, 0x20 ;  /* 0x00000020ff057424 */ /* 0x002fe200078e00ff */
[----:B------:R-:W-:Y:S01]  /*2950*/  LOP3.LUT P4, RZ, R186, 0x4, RZ, 0xc0, !PT ;  /* 0x00000004baff7812 */ /* 0x000fe2000788c0ff */
[----:B------:R-:W-:Y:S01]  /*2960*/  VIADD R14, R42, 0x10 ;  /* 0x000000102a0e7836 */ /* 0x000fe20000000000 */
[----:B------:R-:W-:Y:S02]  /*2970*/  BSSY B1, `(.L_x_469) ;  /* 0x0000030000017945 */ /* 0x000fe40003800000 */
[----:B------:R-:W-:Y:S02]  /*2980*/  SEL R5, R5, 0xffffffe0, !P4 ;  /* 0xffffffe005057807 */ /* 0x000fe40006000000 */
[----:B------:R-:W-:Y:S02]  /*2990*/  ISETP.GE.AND P4, PT, R14, R63, PT ;  /* 0x0000003f0e00720c */ /* 0x000fe40003f86270 */
[----:B------:R-:W-:-:S05]  /*29a0*/  IADD3 R5, R5, R67, R32 ;  /* 0x0000004305057210 */ /* 0x000fca0007ffe020 */
[----:B------:R-:W-:-:S06]  /*29b0*/  IMAD R4, R5, 0x2, R2 ;  /* 0x0000000205047824 */ /* 0x000fcc00078e0202 */
[----:B------:R-:W1:Y:S01]  /*29c0*/  LDS.128 R4, [R4+0x22400] ;  /* 0x0224000004047984 */ /* 0x000e620000000c00 */
[----:B------:R-:W-:Y:S05]  /*29d0*/  @P4 BRA `(.L_x_470) ;  /* 0x0000000000a44947 */ /* 0x000fea0003800000 */
[--C-:B------:R-:W-:Y:S02]  /*29e0*/  SHF.R.U64 R15, R8, 0x10, R9.reuse ;  /* 0x00000010080f7819 */ /* 0x100fe40000001209 */
[----:B------:R-:W-:Y:S02]  /*29f0*/  SHF.R.U32.HI R14, RZ, 0x10, R9 ;  /* 0x00000010ff0e7819 */ /* 0x000fe40000011609 */
[--C-:B------:R-:W-:Y:S01]  /*2a00*/  SHF.R.U64 R9, R10, 0x10, R11.reuse ;  /* 0x000000100a097819 */ /* 0x100fe2000000120b */
[----:B------:R-:W-:Y:S01]  /*2a10*/  HADD2.F32 R10, -RZ, R15.H0_H0 ;  /* 0x2000000fff0a7230 */ /* 0x000fe20000004100 */
[----:B------:R-:W-:Y:S01]  /*2a20*/  SHF.R.U32.HI R32, RZ, 0x10, R11 ;  /* 0x00000010ff207819 */ /* 0x000fe2000001160b */
[----:B------:R-:W-:Y:S01]  /*2a30*/  HADD2.F32 R14, -RZ, R14.H0_H0 ;  /* 0x2000000eff0e7230 */ /* 0x000fe20000004100 */
[----:B-1----:R-:W-:Y:S01]  /*2a40*/  MOV R8, R6 ;  /* 0x0000000600087202 */ /* 0x002fe20000000f00 */
[----:B------:R-:W-:Y:S02]  /*2a50*/  HADD2.F32 R11, -RZ, R9.H0_H0 ;  /* 0x20000009ff0b7230 */ /* 0x000fe40000004100 */
[----:B------:R-:W-:-:S02]  /*2a60*/  HADD2.F32 R6, -RZ, R5.H1_H1 ;  /* 0x30000005ff067230 */ /* 0x000fc40000004100 */
[----:B------:R-:W-:Y:S02]  /*2a70*/  HADD2.F32 R5, -RZ, R5.H0_H0 ;  /* 0x20000005ff057230 */ /* 0x000fe40000004100 */
[----:B------:R-:W-:Y:S02]  /*2a80*/  HADD2.F32 R32, -RZ, R32.H0_H0 ;  /* 0x20000020ff207230 */ /* 0x000fe40000004100 */
[-C--:B------:R-:W-:Y:S01]  /*2a90*/  FMUL.FTZ R34, R6, R11.reuse ;  /* 0x0000000b06227220 */ /* 0x080fe20000410000 */
[--C-:B------:R-:W-:Y:S02]  /*2aa0*/  HADD2.F32 R9, -RZ, R7.reuse.H1_H1 ;  /* 0x30000007ff097230 */ /* 0x100fe40000004100 */
[C---:B------:R-:W-:Y:S01]  /*2ab0*/  FMUL.FTZ R11, R5.reuse, R11 ;  /* 0x0000000b050b7220 */ /* 0x040fe20000410000 */
[----:B------:R-:W-:Y:S02]  /*2ac0*/  HADD2.F32 R7, -RZ, R7.H0_H0 ;  /* 0x20000007ff077230 */ /* 0x000fe40000004100 */
[----:B------:R-:W-:Y:S01]  /*2ad0*/  FFMA.FTZ R34, R5, R10, -R34 ;  /* 0x0000000a05227223 */ /* 0x000fe20000010822 */
[----:B------:R-:W-:-:S02]  /*2ae0*/  HADD2.F32 R5, -RZ, R4.H1_H1 ;  /* 0x30000004ff057230 */ /* 0x000fc40000004100 */
[----:B------:R-:W-:Y:S01]  /*2af0*/  FMUL.FTZ R76, R9, R32 ;  /* 0x00000020094c7220 */ /* 0x000fe20000410000 */
[----:B------:R-:W-:Y:S01]  /*2b00*/  FFMA.FTZ R33, R6, R10, R11 ;  /* 0x0000000a06217223 */ /* 0x000fe2000001000b */
[C---:B------:R-:W-:Y:S01]  /*2b10*/  FMUL.FTZ R32, R7.reuse, R32 ;  /* 0x0000002007207220 */ /* 0x040fe20000410000 */
[--C-:B------:R-:W-:Y:S02]  /*2b20*/  HADD2.F32 R10, -RZ, R85.reuse.H0_H0 ;  /* 0x20000055ff0a7230 */ /* 0x100fe40000004100 */
[-C--:B------:R-:W-:Y:S01]  /*2b30*/  FFMA.FTZ R76, R7, R14.reuse, -R76 ;  /* 0x0000000e074c7223 */ /* 0x080fe2000001084c */
[----:B------:R-:W-:Y:S02]  /*2b40*/  HADD2.F32 R11, -RZ, R85.H1_H1 ;  /* 0x30000055ff0b7230 */ /* 0x000fe40000004100 */
[----:B------:R-:W-:Y:S01]  /*2b50*/  FFMA.FTZ R79, R9, R14, R32 ;  /* 0x0000000e094f7223 */ /* 0x000fe20000010020 */
[----:B------:R-:W-:Y:S02]  /*2b60*/  HADD2.F32 R6, -RZ, R8.H1_H1 ;  /* 0x30000008ff067230 */ /* 0x000fe40000004100 */
[----:B------:R-:W-:Y:S01]  /*2b70*/  FMUL.FTZ R15, R5, R10 ;  /* 0x0000000a050f7220 */ /* 0x000fe20000410000 */
[----:B------:R-:W-:-:S02]  /*2b80*/  HADD2.F32 R4, -RZ, R4.H0_H0 ;  /* 0x20000004ff047230 */ /* 0x000fc40000004100 */
[----:B------:R-:W-:Y:S02]  /*2b90*/  HADD2.F32 R8, -RZ, R8.H0_H0 ;  /* 0x20000008ff087230 */ /* 0x000fe40000004100 */
[-C--:B------:R-:W-:Y:S01]  /*2ba0*/  FMUL.FTZ R35, R6, R11.reuse ;  /* 0x0000000b06237220 */ /* 0x080fe20000410000 */
[--C-:B------:R-:W-:Y:S02]  /*2bb0*/  HADD2.F32 R7, -RZ, R84.reuse.H0_H0 ;  /* 0x20000054ff077230 */ /* 0x100fe40000004100 */
[----:B------:R-:W-:Y:S01]  /*2bc0*/  FMUL.FTZ R10, R4, R10 ;  /* 0x0000000a040a7220 */ /* 0x000fe20000410000 */
[----:B------:R-:W-:Y:S02]  /*2bd0*/  HADD2.F32 R9, -RZ, R84.H1_H1 ;  /* 0x30000054ff097230 */ /* 0x000fe40000004100 */
[----:B------:R-:W-:Y:S01]  /*2be0*/  FMUL.FTZ R11, R8, R11 ;  /* 0x0000000b080b7220 */ /* 0x000fe20000410000 */
[-C--:B------:R-:W-:Y:S01]  /*2bf0*/  FFMA.FTZ R15, R4, R7.reuse, -R15 ;  /* 0x00000007040f7223 */ /* 0x080fe2000001080f */
[----:B------:R-:W-:Y:S01]  /*2c00*/  FFMA.FTZ R10, R5, R7, R10 ;  /* 0x00000007050a7223 */ /* 0x000fe2000001000a */
[-C--:B------:R-:W-:Y:S01]  /*2c10*/  FFMA.FTZ R35, R8, R9.reuse, -R35 ;  /* 0x0000000908237223 */ /* 0x080fe20000010823 */
[----:B------:R-:W-:Y:S01]  /*2c20*/  FFMA.FTZ R6, R6, R9, R11 ;  /* 0x0000000906067223 */ /* 0x000fe2000001000b */
[----:B------:R-:W-:-:S02]  /*2c30*/  F2FP.F16.F32.PACK_AB R5, R33, R34 ;  /* 0x000000222105723e */ /* 0x000fc400000000ff */
[----:B------:R-:W-:Y:S02]  /*2c40*/  F2FP.F16.F32.PACK_AB R7, R79, R76 ;  /* 0x0000004c4f07723e */ /* 0x000fe400000000ff */
[----:B------:R-:W-:Y:S02]  /*2c50*/  F2FP.F16.F32.PACK_AB R4, R10, R15 ;  /* 0x0000000f0a04723e */ /* 0x000fe400000000ff */
[----:B------:R-:W-:-:S07]  /*2c60*/  F2FP.F16.F32.PACK_AB R6, R6, R35 ;  /* 0x000000230606723e */ /* 0x000fce00000000ff */
.L_x_470:
[----:B------:R-:W-:Y:S05]  /*2c70*/  BSYNC B1 ;  /* 0x0000000000017941 */ /* 0x000fea0003800000 */
.L_x_469:
[----:B-1----:R1:W-:Y:S01]  /*2c80*/  STG.E.128 desc[UR40][R12.64+0x40], R4 ;  /* 0x000040040c007986 */ /* 0x0023e2000c101d28 */
[----:B------:R-:W-:Y:S05]  /*2c90*/  BRA `(.L_x_464) ;  /* 0x0000000c000c7947 */ /* 0x000fea0003800000 */
.L_x_458:
[----:B------:R-:W-:Y:S01]  /*2ca0*/  IMAD R58, R51, -0x40, R24 ;  /* 0xffffffc0333a7824 */ /* 0x000fe200078e0218 */
[----:B------:R-:W-:-:S04]  /*2cb0*/  ISETP.GE.AND P4, PT, R16, R63, PT ;  /* 0x0000003f1000720c */ /* 0x000fc80003f86270 */
[----:B------:R-:W-:-:S04]  /*2cc0*/  VIMNMX R58, R58, 0x40, PT ;  /* 0x000000403a3a7848 */ /* 0x000fc80003fe0100 */
[----:B------:R-:W-:-:S13]  /*2cd0*/  ISETP.GE.OR P3, PT, R19, R58, P4 ;  /* 0x0000003a1300720c */ /* 0x000fda0002766670 */
[----:B------:R-:W0:Y:S01]  /*2ce0*/  @!P3 LDC.64 R12, c[0x0][0x3c8] ;  /* 0x0000f200ff0cbb82 */ /* 0x000e220000000a00 */
[----:B------:R-:W-:Y:S01]  /*2cf0*/  @!P3 IADD3 R6, P5, R38, R4, RZ ;  /* 0x000000042606b210 */ /* 0x000fe20007fbe0ff */
[----:B------:R-:W-:Y:S02]  /*2d00*/  @!P3 IMAD R4, R56, R51, RZ ;  /* 0x000000333804b224 */ /* 0x000fe400078e02ff */
[----:B------:R-:W-:Y:S02]  /*2d10*/  @!P3 IMAD.MOV.U32 R5, RZ, RZ, R69 ;  /* 0x000000ffff05b224 */ /* 0x000fe400078e0045 */
[----:B------:R-:W-:Y:S02]  /*2d20*/  @!P3 IMAD R11, R76, R57, R4 ;  /* 0x000000394c0bb224 */ /* 0x000fe400078e0204 */
[----:B------:R-:W1:Y:S01]  /*2d30*/  @!P3 LDC.64 R34, c[0x0][0x3e0] ;  /* 0x0000f800ff22bb82 */ /* 0x000e620000000a00 */
[----:B------:R-:W-:Y:S02]  /*2d40*/  @!P3 IMAD.MOV.U32 R4, RZ, RZ, R28 ;  /* 0x000000ffff04b224 */ /* 0x000fe400078e001c */
[----:B------:R-:W-:-:S02]  /*2d50*/  @!P3 IMAD.X R7, R59, 0x1, R66, P5 ;  /* 0x000000013b07b824 */ /* 0x000fc400028e0642 */
[----:B------:R-:W-:Y:S01]  /*2d60*/  @!P3 IMAD.WIDE.U32 R8, R51, R57, R4 ;  /* 0x000000393308b225 */ /* 0x000fe200078e0004 */
[----:B------:R-:W-:-:S04]  /*2d70*/  CS2R R4, SRZ ;  /* 0x0000000000047805 */ /* 0x000fc8000001ff00 */
[----:B------:R-:W-:Y:S02]  /*2d80*/  @!P3 IADD3 R9, R11, R9, RZ ;  /* 0x000000090b09b210 */ /* 0x000fe40007ffe0ff */
[----:B0-----:R-:W-:-:S04]  /*2d90*/  @!P3 LEA R12, P5, R6, R12, 0x1 ;  /* 0x0000000c060cb211 */ /* 0x001fc800078a08ff */
[----:B------:R-:W-:Y:S02]  /*2da0*/  @!P3 LEA.HI.X R13, R6, R13, R7, 0x1, P5 ;  /* 0x0000000d060db211 */ /* 0x000fe400028f0c07 */
[----:B------:R-:W-:Y:S02]  /*2db0*/  CS2R R6, SRZ ;  /* 0x0000000000067805 */ /* 0x000fe4000001ff00 */
[C---:B-1----:R-:W-:Y:S02]  /*2dc0*/  @!P3 LEA R34, P5, R8.reuse, R34, 0x1 ;  /* 0x000000220822b211 */ /* 0x042fe400078a08ff */
[----:B------:R-:W-:Y:S02]  /*2dd0*/  CS2R R10, SRZ ;  /* 0x00000000000a7805 */ /* 0x000fe4000001ff00 */
[----:B------:R-:W2:Y:S01]  /*2de0*/  @!P3 LDG.E.128 R4, desc[UR40][R12.64] ;  /* 0x000000280c04b981 */ /* 0x000ea2000c1e1d00 */
[----:B------:R-:W-:Y:S02]  /*2df0*/  @!P3 LEA.HI.X R35, R8, R35, R9, 0x1, P5 ;  /* 0x000000230823b211 */ /* 0x000fe400028f0c09 */
[----:B------:R-:W-:-:S06]  /*2e00*/  CS2R R8, SRZ ;  /* 0x0000000000087805 */ /* 0x000fcc000001ff00 */
[----:B------:R-:W3:Y:S01]  /*2e10*/  @!P3 LDG.E.128 R8, desc[UR40][R34.64] ;  /* 0x000000282208b981 */ /* 0x000ee2000c1e1d00 */
[----:B------:R-:W-:Y:S01]  /*2e20*/  ISETP.NE.AND P3, PT, R184, 0x3, PT ;  /* 0x00000003b800780c */ /* 0x000fe20003f65270 */
[----:B--2---:R-:W-:Y:S01]  /*2e30*/  IMAD.MOV.U32 R33, RZ, RZ, R6 ;  /* 0x000000ffff217224 */ /* 0x004fe200078e0006 */
[----:B------:R-:W-:Y:S01]  /*2e40*/  MOV R76, R5 ;  /* 0x00000005004c7202 */ /* 0x000fe20000000f00 */
[----:B------:R-:W-:Y:S02]  /*2e50*/  IMAD.MOV.U32 R72, RZ, RZ, R4 ;  /* 0x000000ffff487224 */ /* 0x000fe400078e0004 */
[----:B------:R-:W-:Y:S01]  /*2e60*/  IMAD.MOV.U32 R59, RZ, RZ, R7 ;  /* 0x000000ffff3b7224 */ /* 0x000fe200078e0007 */
[----:B------:R-:W-:Y:S02]  /*2e70*/  PRMT R84, R84, 0x5410, R76 ;  /* 0x0000541054547816 */ /* 0x000fe4000000004c */
[----:B------:R-:W-:Y:S01]  /*2e80*/  PRMT R97, R33, 0x5410, R72 ;  /* 0x0000541021617816 */ /* 0x000fe20000000048 */
[----:B---3--:R-:W-:Y:S01]  /*2e90*/  IMAD.MOV.U32 R12, RZ, RZ, R10 ;  /* 0x000000ffff0c7224 */ /* 0x008fe200078e000a */
[----:B------:R-:W-:Y:S01]  /*2ea0*/  PRMT R88, R88, 0x5410, R59 ;  /* 0x0000541058587816 */ /* 0x000fe2000000003b */
[----:B------:R-:W-:Y:S01]  /*2eb0*/  IMAD.MOV.U32 R13, RZ, RZ, R11 ;  /* 0x000000ffff0d7224 */ /* 0x000fe200078e000b */
[----:B------:R-:W-:Y:S01]  /*2ec0*/  MOV R34, R9 ;  /* 0x0000000900227202 */ /* 0x000fe20000000f00 */
[----:B------:R-:W-:-:S03]  /*2ed0*/  IMAD.MOV.U32 R33, RZ, RZ, R8 ;  /* 0x000000ffff217224 */ /* 0x000fc600078e0008 */
[----:B------:R-:W-:Y:S02]  /*2ee0*/  PRMT R88, R13, 0x7610, R88 ;  /* 0x000076100d587816 */ /* 0x000fe40000000058 */
[----:B------:R-:W-:Y:S02]  /*2ef0*/  PRMT R96, R12, 0x5410, R33 ;  /* 0x000054100c607816 */ /* 0x000fe40000000021 */
[----:B------:R-:W-:Y:S01]  /*2f00*/  PRMT R84, R34, 0x7610, R84 ;  /* 0x0000761022547816 */ /* 0x000fe20000000054 */
[----:B------:R-:W-:Y:S06]  /*2f10*/  @!P3 BRA `(.L_x_471) ;  /* 0x000000000004b947 */ /* 0x000fec0003800000 */
[----:B------:R-:W-:Y:S01]  /*2f20*/  BPT.TRAP 0x1 ;  /* 0x000000040000795c */ /* 0x000fe20000300000 */
.L_x_471:
[----:B------:R-:W-:Y:S01]  /*2f30*/  IMAD R72, R22, 0x8, R2 ;  /* 0x0000000816487824 */ /* 0x000fe200078e0202 */
[----:B------:R-:W-:Y:S01]  /*2f40*/  SHF.L.U32 R59, R185, 0x1f, RZ ;  /* 0x0000001fb93b7819 */ /* 0x000fe200000006ff */
[----:B------:R-:W-:Y:S03]  /*2f50*/  BSSY B1, `(.L_x_472) ;  /* 0x0000003000017945 */ /* 0x000fe60003800000 */
[----:B------:R-:W0:Y:S02]  /*2f60*/  SYNCS.PHASECHK.TRANS64.TRYWAIT P5, [R72+URZ+0x28c90], R59 ;  /* 0x028c903b480075a7 */ /* 0x000e2400080a017f */
[----:B0-----:R-:W-:Y:S05]  /*2f70*/  @!P5 BRA `(.L_x_473) ;  /* 0x000001140038d947 */ /* 0x001fea0003800000 */
.L_x_672:
[----:B------:R-:W-:Y:S05]  /*2f80*/  BSYNC B1 ;  /* 0x0000000000017941 */ /* 0x000fea0003800000 */
.L_x_472:
[C---:B------:R-:W-:Y:S01]  /*2f90*/  ISETP.GE.OR P5, PT, R19.reuse, R58, P0 ;  /* 0x0000003a1300720c */ /* 0x040fe200007a6670 */
[----:B------:R-:W-:Y:S01]  /*2fa0*/  ULDC.64 UR4, c[0x0][0x2f0] ;  /* 0x0000bc0000047ab9 */ /* 0x000fe20000000a00 */
[----:B------:R-:W-:Y:S02]  /*2fb0*/  IMAD.MOV.U32 R78, RZ, RZ, R14 ;  /* 0x000000ffff4e7224 */ /* 0x000fe400078e000e */
[----:B------:R-:W-:Y:S02]  /*2fc0*/  IMAD R12, R208, UR4, RZ ;  /* 0x00000004d00c7c24 */ /* 0x000fe4000f8e02ff */
[----:B------:R-:W-:-:S04]  /*2fd0*/  IMAD.WIDE.U32 R78, R19, UR4, R78 ;  /* 0x00000004134e7c25 */ /* 0x000fc8000f8e004e */
[----:B------:R-:W-:-:S03]  /*2fe0*/  IMAD R95, R19, UR5, R12 ;  /* 0x00000005135f7c24 */ /* 0x000fc6000f8e020c */
[----:B------:R-:W-:Y:S05]  /*2ff0*/  @P5 BRA `(.L_x_464) ;  /* 0x0000000800345947 */ /* 0x000fea0003800000 */
[----:B------:R-:W-:Y:S01]  /*3000*/  IMAD.IADD R95, R95, 0x1, R79 ;  /* 0x000000015f5f7824 */ /* 0x000fe200078e024f */
[----:B------:R-:W-:Y:S01]  /*3010*/  IADD3 R76, P5, P6, R44, R78, R71 ;  /* 0x0000004e2c4c7210 */ /* 0x000fe20007ebe047 */
[----:B------:R-:W-:Y:S01]  /*3020*/  BSSY B1, `(.L_x_474) ;  /* 0x0000068000017945 */ /* 0x000fe20003800000 */
[C---:B------:R-:W-:Y:S02]  /*3030*/  IADD3 R12, -R65.reuse, R62, RZ ;  /* 0x0000003e410c7210 */ /* 0x040fe40007ffe1ff */
[----:B------:R-:W-:Y:S02]  /*3040*/  IADD3.X R81, R0, R95, R75, P5, P6 ;  /* 0x0000005f00517210 */ /* 0x000fe40002fec44b */
[----:B------:R-:W-:Y:S02]  /*3050*/  ISETP.NE.AND P6, PT, R74, RZ, PT ;  /* 0x000000ff4a00720c */ /* 0x000fe40003fc5270 */
[----:B------:R-:W-:Y:S02]  /*3060*/  LEA R80, P5, R76, R46, 0x1 ;  /* 0x0000002e4c507211 */ /* 0x000fe400078a08ff */
[----:B------:R-:W-:-:S02]  /*3070*/  SEL R12, R65, R12, !P6 ;  /* 0x0000000c410c7207 */ /* 0x000fc40007000000 */
[----:B------:R-:W-:Y:S02]  /*3080*/  LEA.HI.X R81, R76, R47, R81, 0x1, P5 ;  /* 0x0000002f4c517211 */ /* 0x000fe400028f0c51 */
[----:B------:R-:W-:-:S04]  /*3090*/  SHF.R.S32.HI R13, RZ, 0x1f, R12 ;  /* 0x0000001fff0d7819 */ /* 0x000fc8000001140c */
[----:B------:R-:W-:-:S04]  /*30a0*/  LEA.HI R13, R13, R12, RZ, 0x4 ;  /* 0x0000000c0d0d7211 */ /* 0x000fc800078f20ff */
[----:B------:R-:W-:-:S04]  /*30b0*/  SHF.R.S32.HI R13, RZ, 0x4, R13 ;  /* 0x00000004ff0d7819 */ /* 0x000fc8000001140d */
[----:B------:R-:W-:-:S05]  /*30c0*/  LEA.HI.SX32 R13, R50, R13, 0x1d ;  /* 0x0000000d320d7211 */ /* 0x000fca00078feaff */
[----:B------:R-:W-:-:S05]  /*30d0*/  IMAD.SHL.U32 R83, R13, 0x8, RZ ;  /* 0x000000080d537824 */ /* 0x000fca00078e00ff */
[----:B------:R-:W-:-:S04]  /*30e0*/  LOP3.LUT R13, R61, 0x38, R83, 0xf8, !PT ;  /* 0x000000383d0d7812 */ /* 0x000fc800078ef853 */
[----:B------:R-:W-:Y:S01]  /*30f0*/  LOP3.LUT R12, R13, R64, RZ, 0x3c, !PT ;  /* 0x000000400d0c7212 */ /* 0x000fe200078e3cff */
[----:B------:R-:W-:-:S04]  /*3100*/  IMAD.IADD R13, R70, 0x1, R32 ;  /* 0x00000001460d7824 */ /* 0x000fc800078e0220 */
[----:B------:R-:W-:Y:S02]  /*3110*/  IMAD R15, R189, 0x200, R12 ;  /* 0x00000200bd0f7824 */ /* 0x000fe400078e020c */
[----:B------:R-:W-:-:S03]  /*3120*/  IMAD R13, R13, 0x2, R2 ;  /* 0x000000020d0d7824 */ /* 0x000fc600078e0202 */
[----:B------:R-:W-:-:S05]  /*3130*/  IADD3 R15, R32, R15, RZ ;  /* 0x0000000f200f7210 */ /* 0x000fca0007ffe0ff */
[----:B------:R-:W-:Y:S02]  /*3140*/  IMAD R32, R15, 0x2, R2 ;  /* 0x000000020f207824 */ /* 0x000fe400078e0202 */
[----:B------:R-:W1:Y:S04]  /*3150*/  LDS.128 R12, [R13+0x22400] ;  /* 0x022400000d0c7984 */ /* 0x000e680000000c00 */
[----:B------:R-:W2:Y:S01]  /*3160*/  LDS.128 R32, [R32+0x22400] ;  /* 0x0224000020207984 */ /* 0x000ea20000000c00 */
[----:B------:R-:W-:Y:S05]  /*3170*/  @P4 BRA `(.L_x_475) ;  /* 0x0000000400484947 */ /* 0x000fea0003800000 */
[--C-:B------:R-:W-:Y:S02]  /*3180*/  SHF.R.U64 R92, R8, 0x10, R9.reuse ;  /* 0x00000010085c7819 */ /* 0x100fe40000001209 */
[----:B------:R-:W-:Y:S02]  /*3190*/  SHF.R.U32.HI R8, RZ, 0x10, R9 ;  /* 0x00000010ff087819 */ /* 0x000fe40000011609 */
[--C-:B------:R-:W-:Y:S01]  /*31a0*/  SHF.R.U64 R94, R4, 0x10, R5.reuse ;  /* 0x00000010045e7819 */ /* 0x100fe20000001205 */
[----:B-1----:R-:W-:Y:S01]  /*31b0*/  HADD2.F32 R4, -RZ, R13.H0_H0 ;  /* 0x2000000dff047230 */ /* 0x002fe20000004100 */
[----:B------:R-:W-:Y:S01]  /*31c0*/  SHF.R.U32.HI R76, RZ, 0x10, R5 ;  /* 0x00000010ff4c7819 */ /* 0x000fe20000011605 */
[--C-:B--2---:R-:W-:Y:S01]  /*31d0*/  HADD2.F32 R5, -RZ, R33.reuse.H0_H0 ;  /* 0x20000021ff057230 */ /* 0x104fe20000004100 */
[--C-:B------:R-:W-:Y:S01]  /*31e0*/  SHF.R.U64 R93, R6, 0x10, R7.reuse ;  /* 0x00000010065d7819 */ /* 0x100fe20000001207 */
[----:B------:R-:W-:Y:S01]  /*31f0*/  HADD2.F32 R33, -RZ, R33.H1_H1 ;  /* 0x30000021ff217230 */ /* 0x000fe20000004100 */
[----:B------:R-:W-:Y:S01]  /*3200*/  SHF.R.U32.HI R87, RZ, 0x10, R7 ;  /* 0x00000010ff577819 */ /* 0x000fe20000011607 */
[----:B------:R-:W-:Y:S01]  /*3210*/  HADD2.F32 R7, -RZ, R84.H0_H0 ;  /* 0x20000054ff077230 */ /* 0x000fe20000004100 */
[--C-:B------:R-:W-:Y:S01]  /*3220*/  SHF.R.U64 R91, R10, 0x10, R11.reuse ;  /* 0x000000100a5b7819 */ /* 0x100fe2000000120b */
[----:B------:R-:W-:Y:S01]  /*3230*/  HADD2.F32 R10, -RZ, R8.H0_H0 ;  /* 0x20000008ff0a7230 */ /* 0x000fe20000004100 */
[----:B------:R-:W-:Y:S01]  /*3240*/  SHF.R.U32.HI R11, RZ, 0x10, R11 ;  /* 0x00000010ff0b7819 */ /* 0x000fe2000001160b */
[----:B------:R-:W-:-:S02]  /*3250*/  HADD2.F32 R13, -RZ, R13.H1_H1 ;  /* 0x3000000dff0d7230 */ /* 0x000fc40000004100 */
[-C--:B------:R-:W-:Y:S01]  /*3260*/  FMUL.FTZ R9, R5, R7.reuse ;  /* 0x0000000705097220 */ /* 0x080fe20000410000 */
[----:B------:R-:W-:Y:S02]  /*3270*/  HADD2.F32 R6, -RZ, R84.H1_H1 ;  /* 0x30000054ff067230 */ /* 0x000fe40000004100 */
[C---:B------:R-:W-:Y:S01]  /*3280*/  FMUL.FTZ R84, R4.reuse, R7 ;  /* 0x0000000704547220 */ /* 0x040fe20000410000 */
[----:B------:R-:W-:Y:S02]  /*3290*/  HADD2.F32 R8, -RZ, R76.H0_H0 ;  /* 0x2000004cff087230 */ /* 0x000fe40000004100 */
[-C--:B------:R-:W-:Y:S01]  /*32a0*/  FMUL.FTZ R86, R33, R10.reuse ;  /* 0x0000000a21567220 */ /* 0x080fe20000410000 */
[----:B------:R-:W-:Y:S01]  /*32b0*/  FMUL.FTZ R10, R13, R10 ;  /* 0x0000000a0d0a7220 */ /* 0x000fe20000410000 */
[-C--:B------:R-:W-:Y:S01]  /*32c0*/  FFMA.FTZ R84, R5, R6.reuse, R84 ;  /* 0x0000000605547223 */ /* 0x080fe20000010054 */
[----:B------:R-:W-:Y:S01]  /*32d0*/  FFMA.FTZ R76, R4, R6, -R9 ;  /* 0x00000006044c7223 */ /* 0x000fe20000010809 */
[----:B------:R-:W-:-:S02]  /*32e0*/  HADD2.F32 R5, -RZ, R35.H0_H0 ;  /* 0x20000023ff057230 */ /* 0x000fc40000004100 */
[-C--:B------:R-:W-:Y:S01]  /*32f0*/  FFMA.FTZ R33, R33, R8.reuse, R10 ;  /* 0x0000000821217223 */ /* 0x080fe2000001000a */
[----:B------:R-:W-:Y:S02]  /*3300*/  HADD2.F32 R35, -RZ, R35.H1_H1 ;  /* 0x30000023ff237230 */ /* 0x000fe40000004100 */
[----:B------:R-:W-:Y:S01]  /*3310*/  FFMA.FTZ R85, R13, R8, -R86 ;  /* 0x000000080d557223 */ /* 0x000fe20000010856 */
[----:B------:R-:W-:Y:S02]  /*3320*/  HADD2.F32 R4, -RZ, R15.H0_H0 ;  /* 0x2000000fff047230 */ /* 0x000fe40000004100 */
[----:B------:R-:W-:Y:S01]  /*3330*/  HADD2.F32 R10, -RZ, R11.H0_H0 ;  /* 0x2000000bff0a7230 */ /* 0x000fe20000004100 */
[----:B------:R-:W-:Y:S01]  /*3340*/  F2FP.F16.F32.PACK_AB R33, R33, R84 ;  /* 0x000000542121723e */ /* 0x000fe200000000ff */
[----:B------:R-:W-:Y:S01]  /*3350*/  HADD2.F32 R7, -RZ, R88.H0_H0 ;  /* 0x20000058ff077230 */ /* 0x000fe20000004100 */
[----:B------:R-:W-:Y:S01]  /*3360*/  F2FP.F16.F32.PACK_AB R76, R85, R76 ;  /* 0x0000004c554c723e */ /* 0x000fe200000000ff */
[----:B------:R-:W-:-:S02]  /*3370*/  HADD2.F32 R15, -RZ, R15.H1_H1 ;  /* 0x3000000fff0f7230 */ /* 0x000fc40000004100 */
[-C--:B------:R-:W-:Y:S01]  /*3380*/  FMUL.FTZ R90, R35, R10.reuse ;  /* 0x0000000a235a7220 */ /* 0x080fe20000410000 */
[----:B------:R-:W-:Y:S02]  /*3390*/  HADD2.F32 R6, -RZ, R88.H1_H1 ;  /* 0x30000058ff067230 */ /* 0x000fe40000004100 */
[CC--:B------:R-:W-:Y:S01]  /*33a0*/  FMUL.FTZ R88, R4.reuse, R7.reuse ;  /* 0x0000000704587220 */ /* 0x0c0fe20000410000 */
[----:B------:R-:W-:Y:S02]  /*33b0*/  HADD2.F32 R8, -RZ, R87.H0_H0 ;  /* 0x20000057ff087230 */ /* 0x000fe40000004100 */
[----:B------:R-:W-:Y:S01]  /*33c0*/  FMUL.FTZ R10, R15, R10 ;  /* 0x0000000a0f0a7220 */ /* 0x000fe20000410000 */
[C---:B------:R-:W-:Y:S01]  /*33d0*/  FMUL.FTZ R9, R5.reuse, R7 ;  /* 0x0000000705097220 */ /* 0x040fe20000410000 */
[----:B------:R-:W-:Y:S01]  /*33e0*/  FFMA.FTZ R88, R5, R6, R88 ;  /* 0x0000000605587223 */ /* 0x000fe20000010058 */
[----:B------:R-:W-:Y:S02]  /*33f0*/  HADD2.F32 R5, -RZ, R32.H0_H0 ;  /* 0x20000020ff057230 */ /* 0x000fe40000004100 */
[-C--:B------:R-:W-:Y:S01]  /*3400*/  FFMA.FTZ R87, R15, R8.reuse, -R90 ;  /* 0x000000080f577223 */ /* 0x080fe2000001085a */
[----:B------:R-:W-:Y:S01]  /*3410*/  FFMA.FTZ R89, R35, R8, R10 ;  /* 0x0000000823597223 */ /* 0x000fe2000001000a */
[----:B------:R-:W-:Y:S01]  /*3420*/  FFMA.FTZ R86, R4, R6, -R9 ;  /* 0x0000000604567223 */ /* 0x000fe20000010809 */
[----:B------:R-:W-:-:S02]  /*3430*/  HADD2.F32 R8, -RZ, R96.H1_H1 ;  /* 0x30000060ff087230 */ /* 0x000fc40000004100 */
[----:B------:R-:W-:Y:S02]  /*3440*/  HADD2.F32 R9, -RZ, R92.H0_H0 ;  /* 0x2000005cff097230 */ /* 0x000fe40000004100 */
[----:B------:R-:W-:Y:S02]  /*3450*/  HADD2.F32 R4, -RZ, R12.H0_H0 ;  /* 0x2000000cff047230 */ /* 0x000fe40000004100 */
[----:B------:R-:W-:Y:S01]  /*3460*/  FMUL.FTZ R11, R5, R8 ;  /* 0x00000008050b7220 */ /* 0x000fe20000410000 */
[----:B------:R-:W-:Y:S01]  /*3470*/  HADD2.F32 R32, -RZ, R32.H1_H1 ;  /* 0x30000020ff207230 */ /* 0x000fe20000004100 */
[----:B------:R-:W-:Y:S01]  /*3480*/  F2FP.F16.F32.PACK_AB R86, R87, R86 ;  /* 0x000000565756723e */ /* 0x000fe200000000ff */
[----:B------:R-:W-:Y:S02]  /*3490*/  HADD2.F32 R12, -RZ, R12.H1_H1 ;  /* 0x3000000cff0c7230 */ /* 0x000fe40000004100 */
[----:B------:R-:W-:Y:S01]  /*34a0*/  FMUL.FTZ R8, R4, R8 ;  /* 0x0000000804087220 */ /* 0x000fe20000410000 */
[----:B------:R-:W-:-:S02]  /*34b0*/  HADD2.F32 R6, -RZ, R97.H1_H1 ;  /* 0x30000061ff067230 */ /* 0x000fc40000004100 */
[-C--:B------:R-:W-:Y:S01]  /*34c0*/  FMUL.FTZ R13, R32, R9.reuse ;  /* 0x00000009200d7220 */ /* 0x080fe20000410000 */
[----:B------:R-:W-:Y:S02]  /*34d0*/  HADD2.F32 R7, -RZ, R94.H0_H0 ;  /* 0x2000005eff077230 */ /* 0x000fe40000004100 */
[----:B------:R-:W-:Y:S01]  /*34e0*/  FMUL.FTZ R9, R12, R9 ;  /* 0x000000090c097220 */ /* 0x000fe20000410000 */
[-C--:B------:R-:W-:Y:S01]  /*34f0*/  FFMA.FTZ R10, R5, R6.reuse, R8 ;  /* 0x00000006050a7223 */ /* 0x080fe20000010008 */
[----:B------:R-:W-:Y:S01]  /*3500*/  FFMA.FTZ R11, R4, R6, -R11 ;  /* 0x00000006040b7223 */ /* 0x000fe2000001080b */
[-C--:B------:R-:W-:Y:S01]  /*3510*/  FFMA.FTZ R12, R12, R7.reuse, -R13 ;  /* 0x000000070c0c7223 */ /* 0x080fe2000001080d */
[----:B------:R-:W-:Y:S01]  /*3520*/  FFMA.FTZ R13, R32, R7, R9 ;  /* 0x00000007200d7223 */ /* 0x000fe20000010009 */
[----:B------:R-:W-:Y:S02]  /*3530*/  HADD2.F32 R5, -RZ, R34.H0_H0 ;  /* 0x20000022ff057230 */ /* 0x000fe40000004100 */
[----:B------:R-:W-:Y:S01]  /*3540*/  HADD2.F32 R8, -RZ, R96.H0_H0 ;  /* 0x20000060ff087230 */ /* 0x000fe20000004100 */
[----:B------:R-:W-:Y:S01]  /*3550*/  F2FP.F16.F32.PACK_AB R12, R12, R11 ;  /* 0x0000000b0c0c723e */ /* 0x000fe200000000ff */
[----:B------:R-:W-:Y:S01]  /*3560*/  HADD2.F32 R9, -RZ, R91.H0_H0 ;  /* 0x2000005bff097230 */ /* 0x000fe20000004100 */
[----:B------:R-:W-:Y:S01]  /*3570*/  F2FP.F16.F32.PACK_AB R32, R13, R10 ;  /* 0x0000000a0d20723e */ /* 0x000fe200000000ff */
[----:B------:R-:W-:-:S02]  /*3580*/  HADD2.F32 R4, -RZ, R14.H0_H0 ;  /* 0x2000000eff047230 */ /* 0x000fc40000004100 */
[-C--:B------:R-:W-:Y:S01]  /*3590*/  FMUL.FTZ R15, R5, R8.reuse ;  /* 0x00000008050f7220 */ /* 0x080fe20000410000 */
[----:B------:R-:W-:Y:S02]  /*35a0*/  HADD2.F32 R34, -RZ, R34.H1_H1 ;  /* 0x30000022ff227230 */ /* 0x000fe40000004100 */
[----:B------:R-:W-:Y:S02]  /*35b0*/  HADD2.F32 R14, -RZ, R14.H1_H1 ;  /* 0x3000000eff0e7230 */ /* 0x000fe40000004100 */
[----:B------:R-:W-:Y:S01]  /*35c0*/  FMUL.FTZ R8, R4, R8 ;  /* 0x0000000804087220 */ /* 0x000fe20000410000 */
[----:B------:R-:W-:Y:S02]  /*35d0*/  HADD2.F32 R6, -RZ, R97.H0_H0 ;  /* 0x20000061ff067230 */ /* 0x000fe40000004100 */
[-C--:B------:R-:W-:Y:S01]  /*35e0*/  FMUL.FTZ R35, R34, R9.reuse ;  /* 0x0000000922237220 */ /* 0x080fe20000410000 */
[----:B------:R-:W-:Y:S02]  /*35f0*/  HADD2.F32 R7, -RZ, R93.H0_H0 ;  /* 0x2000005dff077230 */ /* 0x000fe40000004100 */
[----:B------:R-:W-:Y:S01]  /*3600*/  FMUL.FTZ R9, R14, R9 ;  /* 0x000000090e097220 */ /* 0x000fe20000410000 */
[----:B------:R-:W-:-:S02]  /*3610*/  IMAD.MOV.U32 R13, RZ, RZ, R76 ;  /* 0x000000ffff0d7224 */ /* 0x000fc400078e004c */
[-C--:B------:R-:W-:Y:S01]  /*3620*/  FFMA.FTZ R15, R4, R6.reuse, -R15 ;  /* 0x00000006040f7223 */ /* 0x080fe2000001080f */
[----:B------:R-:W-:Y:S01]  /*3630*/  FFMA.FTZ R8, R5, R6, R8 ;  /* 0x0000000605087223 */ /* 0x000fe20000010008 */
[-C--:B------:R-:W-:Y:S01]  /*3640*/  FFMA.FTZ R14, R14, R7.reuse, -R35 ;  /* 0x000000070e0e7223 */ /* 0x080fe20000010823 */
[----:B------:R-:W-:Y:S01]  /*3650*/  FFMA.FTZ R9, R34, R7, R9 ;  /* 0x0000000722097223 */ /* 0x000fe20000010009 */
[----:B------:R-:W-:-:S03]  /*3660*/  F2FP.F16.F32.PACK_AB R35, R89, R88 ;  /* 0x000000585923723e */ /* 0x000fc600000000ff */
[----:B------:R-:W-:Y:S02]  /*3670*/  F2FP.F16.F32.PACK_AB R14, R14, R15 ;  /* 0x0000000f0e0e723e */ /* 0x000fe400000000ff */
[----:B------:R-:W-:Y:S02]  /*3680*/  F2FP.F16.F32.PACK_AB R34, R9, R8 ;  /* 0x000000080922723e */ /* 0x000fe400000000ff */
[----:B------:R-:W-:-:S07]  /*3690*/  MOV R15, R86 ;  /* 0x00000056000f7202 */ /* 0x000fce0000000f00 */
.L_x_475:
[----:B------:R-:W-:Y:S05]  /*36a0*/  BSYNC B1 ;  /* 0x0000000000017941 */ /* 0x000fea0003800000 */
.L_x_474:
[----:B-1----:R3:W-:Y:S01]  /*36b0*/  STG.E.128 desc[UR40][R80.64], R12 ;  /* 0x0000000c50007986 */ /* 0x0027e2000c101d28 */
[----:B------:R-:W-:-:S13]  /*36c0*/  ISETP.GE.AND P4, PT, R83, R62, PT ;  /* 0x0000003e5300720c */ /* 0x000fda0003f86270 */
[----:B------:R-:W-:Y:S05]  /*36d0*/  @P4 BRA `(.L_x_464) ;  /* 0x00000000007c4947 */ /* 0x000fea0003800000 */
[--C-:B------:R-:W-:Y:S02]  /*36e0*/  IADD3 R78, P4, P5, R44, R78, R83.reuse ;  /* 0x0000004e2c4e7210 */ /* 0x100fe40007d9e053 */
[----:B------:R-:W-:-:S04]  /*36f0*/  SHF.R.S32.HI R83, RZ, 0x1f, R83 ;  /* 0x0000001fff537819 */ /* 0x000fc80000011453 */
[----:B------:R-:W-:Y:S02]  /*3700*/  IADD3.X R83, R0, R95, R83, P4, P5 ;  /* 0x0000005f00537210 */ /* 0x000fe400027ea453 */
[----:B------:R-:W-:-:S04]  /*3710*/  LEA R4, P4, R78, R46, 0x1 ;  /* 0x0000002e4e047211 */ /* 0x000fc800078808ff */
[----:B------:R-:W-:-:S05]  /*3720*/  LEA.HI.X R5, R78, R47, R83, 0x1, P4 ;  /* 0x0000002f4e057211 */ /* 0x000fca00020f0c53 */
[----:B--2---:R4:W-:Y:S01]  /*3730*/  STG.E.128 desc[UR40][R4.64], R32 ;  /* 0x0000002004007986 */ /* 0x0049e2000c101d28 */
[----:B------:R-:W-:Y:S05]  /*3740*/  BRA `(.L_x_464) ;  /* 0x0000000000607947 */ /* 0x000fea0003800000 */
.L_x_457:
[----:B------:R-:W-:-:S13]  /*3750*/  ISETP.NE.AND P3, PT, R184, 0x3, PT ;  /* 0x00000003b800780c */ /* 0x000fda0003f65270 */
[----:B------:R-:W-:Y:S05]  /*3760*/  @!P3 BRA `(.L_x_476) ;  /* 0x000000000004b947 */ /* 0x000fea0003800000 */
[----:B------:R-:W-:Y:S01]  /*3770*/  BPT.TRAP 0x1 ;  /* 0x000000040000795c */ /* 0x000fe20000300000 */
.L_x_476:
[----:B------:R-:W-:Y:S01]  /*3780*/  IMAD R72, R22, 0x8, R2 ;  /* 0x0000000816487824 */ /* 0x000fe200078e0202 */
[----:B------:R-:W-:Y:S01]  /*3790*/  SHF.L.U32 R59, R185, 0x1f, RZ ;  /* 0x0000001fb93b7819 */ /* 0x000fe200000006ff */
[----:B------:R-:W-:Y:S01]  /*37a0*/  IMAD R58, R51, -0x40, R24 ;  /* 0xffffffc0333a7824 */ /* 0x000fe200078e0218 */
[----:B------:R-:W-:Y:S02]  /*37b0*/  BSSY B1, `(.L_x_477) ;  /* 0x0000005000017945 */ /* 0x000fe40003800000 */
[----:B------:R-:W0:Y:S02]  /*37c0*/  SYNCS.PHASECHK.TRANS64.TRYWAIT P5, [R72+URZ+0x28c90], R59 ;  /* 0x028c903b480075a7 */ /* 0x000e2400080a017f */
[----:B------:R-:W-:-:S04]  /*37d0*/  VIMNMX R58, R58, 0x40, PT ;  /* 0x000000403a3a7848 */ /* 0x000fc80003fe0100 */
[----:B------:R-:W-:Y:S01]  /*37e0*/  ISETP.GE.AND P4, PT, R19, R58, PT ;  /* 0x0000003a1300720c */ /* 0x000fe20003f86270 */
[----:B0-----:R-:W-:-:S12]  /*37f0*/  @!P5 BRA `(.L_x_478) ;  /* 0x0000010c002cd947 */ /* 0x001fd80003800000 */
.L_x_673:
[----:B------:R-:W-:Y:S05]  /*3800*/  BSYNC B1 ;  /* 0x0000000000017941 */ /* 0x000fea0003800000 */
.L_x_477:
[----:B------:R-:W-:Y:S05]  /*3810*/  @P4 BRA `(.L_x_464) ;  /* 0x00000000002c4947 */ /* 0x000fea0003800000 */
[----:B------:R-:W-:Y:S01]  /*3820*/  @!P1 LOP3.LUT P4, RZ, R186, 0x4, RZ, 0xc0, !PT ;  /* 0x00000004baff9812 */ /* 0x000fe2000788c0ff */
[----:B------:R-:W-:Y:S01]  /*3830*/  @!P1 VIADD R4, R67, 0x20 ;  /* 0x0000002043049836 */ /* 0x000fe20000000000 */
[----:B------:R-:W-:Y:S02]  /*3840*/  PLOP3.LUT P5, PT, PT, PT, PT, 0x8, 0x0 ;  /* 0x000000000000781c */ /* 0x000fe40003fae170 */
[----:B------:R-:W-:-:S13]  /*3850*/  @!P1 PLOP3.LUT P5, PT, P4, PT, PT, 0x80, 0x0 ;  /* 0x000000000000981c */ /* 0x000fda00027af070 */
[----:B------:R-:W-:-:S05]  /*3860*/  @P5 VIADD R4, R67, 0xffffffe0 ;  /* 0xffffffe043045836 */ /* 0x000fca0000000000 */
[----:B------:R-:W-:-:S05]  /*3870*/  @!P1 IADD3 R5, R32, R4, RZ ;  /* 0x0000000420059210 */ /* 0x000fca0007ffe0ff */
[----:B------:R-:W-:Y:S02]  /*3880*/  @!P1 IMAD R8, R5, 0x2, R2 ;  /* 0x0000000205089824 */ /* 0x000fe400078e0202 */
[----:B------:R-:W1:Y:S04]  /*3890*/  @!P0 LDS.128 R4, [R33+0x22400] ;  /* 0x0224000021048984 */ /* 0x000e680000000c00 */
[----:B------:R-:W2:Y:S04]  /*38a0*/  @!P1 LDS.128 R8, [R8+0x22400] ;  /* 0x0224000008089984 */ /* 0x000ea80000000c00 */
[----:B-1----:R1:W-:Y:S04]  /*38b0*/  @!P0 STG.E.128 desc[UR40][R12.64], R4 ;  /* 0x000000040c008986 */ /* 0x0023e8000c101d28 */
[----:B--2---:R1:W-:Y:S02]  /*38c0*/  @!P1 STG.E.128 desc[UR40][R12.64+0x40], R8 ;  /* 0x000040080c009986 */ /* 0x0043e4000c101d28 */
.L_x_464:
[----:B------:R-:W-:Y:S05]  /*38d0*/  BSYNC B0 ;  /* 0x0000000000007941 */ /* 0x000fea0003800000 */
.L_x_456:
[----:B-1--4-:R-:W1:Y:S01]  /*38e0*/  S2R R4, SR_TID.X ;  /* 0x0000000000047919 */ /* 0x012e620000002100 */
[----:B------:R-:W-:Y:S01]  /*38f0*/  @!PT LDS RZ, [RZ] ;  /* 0x00000000fffff984 */ /* 0x000fe20000000800 */
[----:B------:R-:W-:Y:S01]  /*3900*/  @!PT LDS RZ, [RZ] ;  /* 0x00000000fffff984 */ /* 0x000fe20000000800 */
[----:B------:R-:W-:Y:S01]  /*3910*/  @!PT LDS RZ, [RZ] ;  /* 0x00000000fffff984 */ /* 0x000fe20000000800 */
[----:B------:R-:W-:Y:S01]  /*3920*/  @!PT LDS RZ, [RZ] ;  /* 0x00000000fffff984 */ /* 0x000fe20000000800 */
[----:B------:R4:W-:Y:S06]  /*3930*/  MEMBAR.ALL.CTA ;  /* 0x0000000000007992 */ /* 0x0009ec0000008000 */
[----:B----4-:R-:W4:Y:S01]  /*3940*/  FENCE.VIEW.ASYNC.S ;  /* 0x00000000000073c6 */ /* 0x010f220000000000 */
[----:B------:R-:W-:Y:S05]  /*3950*/  WARPSYNC.ALL ;  /* 0x0000000000007948 */ /* 0x000fea0003800000 */
[----:B------:R-:W-:Y:S01]  /*3960*/  BSSY B0, `(.L_x_479) ;  /* 0x0000009000007945 */ /* 0x000fe20003800000 */
[----:B-1----:R-:W-:Y:S01]  /*3970*/  LOP3.LUT R4, R4, 0x7f, RZ, 0xc0, !PT ;  /* 0x0000007f04047812 */ /* 0x002fe200078ec0ff */
[----:B----4-:R1:W-:Y:S03]  /*3980*/  BAR.SYNC.DEFER_BLOCKING R60, 0x80 ;  /* 0x0002003c0000751d */ /* 0x0103e60000010000 */
[----:B------:R-:W-:-:S13]  /*3990*/  ISETP.NE.AND P4, PT, R4, RZ, PT ;  /* 0x000000ff0400720c */ /* 0x000fda0003f85270 */
[----:B------:R-:W-:-:S05]  /*39a0*/  @!P4 VIADD R4, R72, 0x28ca0 ;  /* 0x00028ca04804c836 */ /* 0x000fca0000000000 */
[----:B------:R-:W-:-:S04]  /*39b0*/  @!P4 PRMT R4, RZ, 0x654, R4 ;  /* 0x00000654ff04c816 */ /* 0x000fc80000000004 */
[----:B------:R1:W-:Y:S01]  /*39c0*/  @!P4 SYNCS.ARRIVE.TRANS64.RED.A1T0 RZ, [R4+URZ], RZ ;  /* 0x000000ff04ffc9a7 */ /* 0x0003e2000810043f */
[----:B------:R-:W-:Y:S05]  /*39d0*/  @!P3 BRA `(.L_x_480) ;  /* 0x000000000004b947 */ /* 0x000fea0003800000 */
[----:B------:R-:W-:Y:S01]  /*39e0*/  BPT.TRAP 0x1 ;  /* 0x000000040000795c */ /* 0x000fe20000300000 */
.L_x_480:
[----:B------:R-:W-:Y:S05]  /*39f0*/  BSYNC B0 ;  /* 0x0000000000007941 */ /* 0x000fea0003800000 */
.L_x_479:
[----:B------:R-:W4:Y:S01]  /*3a00*/  SYNCS.PHASECHK.TRANS64.TRYWAIT P5, [R72+URZ+0x28cb0], R59 ;  /* 0x028cb03b480075a7 */ /* 0x000f2200080a017f */
[----:B------:R-:W-:Y:S01]  /*3a10*/  BSSY B0, `(.L_x_481) ;  /* 0x0000003000007945 */ /* 0x000fe20003800000 */
[----:B------:R-:W-:-:S03]  /*3a20*/  ISETP.GE.AND P3, PT, R19, R58, PT ;  /* 0x0000003a1300720c */ /* 0x000fc60003f66270 */
[----:B----4-:R-:W-:Y:S10]  /*3a30*/  @!P5 BRA `(.L_x_482) ;  /* 0x0000010800b0d947 */ /* 0x010ff40003800000 */
.L_x_674:
[----:B------:R-:W-:Y:S05]  /*3a40*/  BSYNC B0 ;  /* 0x0000000000007941 */ /* 0x000fea0003800000 */
.L_x_481:
[----:B------:R-:W-:Y:S04]  /*3a50*/  BSSY B0, `(.L_x_483) ;  /* 0x0000051000007945 */ /* 0x000fe80003800000 */
[----:B------:R-:W-:Y:S05]  /*3a60*/  @P3 BRA `(.L_x_484) ;  /* 0x00000004003c3947 */ /* 0x000fea0003800000 */
[----:B-1----:R-:W-:Y:S01]  /*3a70*/  IMAD.WIDE R4, R51, 0x40, R48 ;  /* 0x0000004033047825 */ /* 0x002fe200078e0230 */
[----:B------:R-:W-:Y:S01]  /*3a80*/  ULDC.64 UR4, c[0x0][0x318] ;  /* 0x0000c60000047ab9 */ /* 0x000fe20000000a00 */
[----:B------:R-:W-:Y:S02]  /*3a90*/  LOP3.LUT P3, RZ, R186, 0x4, RZ, 0xc0, !PT ;  /* 0x00000004baff7812 */ /* 0x000fe4000786c0ff */
[----:B------:R-:W-:Y:S01]  /*3aa0*/  IMAD R5, R5, UR4, RZ ;  /* 0x0000000405057c24 */ /* 0x000fe2000f8e02ff */
[----:B------:R-:W-:Y:S01]  /*3ab0*/  LEA R9, R22, R67, 0xf ;  /* 0x0000004316097211 */ /* 0x000fe200078e78ff */
[----:B------:R-:W-:Y:S02]  /*3ac0*/  IMAD.MOV.U32 R76, RZ, RZ, R40 ;  /* 0x000000ffff4c7224 */ /* 0x000fe400078e0028 */
[C---:B------:R-:W-:Y:S02]  /*3ad0*/  IMAD R5, R4.reuse, UR5, R5 ;  /* 0x0000000504057c24 */ /* 0x040fe4000f8e0205 */
[----:B------:R-:W-:Y:S01]  /*3ae0*/  IMAD.WIDE.U32 R6, R4, UR4, R76 ;  /* 0x0000000404067c25 */ /* 0x000fe2000f8e004c */
[----:B------:R-:W-:Y:S01]  /*3af0*/  ULDC.64 UR4, c[0x0][0x308] ;  /* 0x0000c20000047ab9 */ /* 0x000fe20000000a00 */
[----:B------:R-:W-:-:S02]  /*3b00*/  IADD3 R76, R16, 0x100, RZ ;  /* 0x00000100104c7810 */ /* 0x000fc40007ffe0ff */
[----:B------:R-:W-:Y:S01]  /*3b10*/  IMAD.IADD R5, R7, 0x1, R5 ;  /* 0x0000000107057824 */ /* 0x000fe200078e0205 */
[----:B------:R-:W-:Y:S01]  /*3b20*/  LEA R58, P5, R6, UR4, 0x1 ;  /* 0x00000004063a7c11 */ /* 0x000fe2000f8a08ff */
[----:B------:R-:W-:Y:S01]  /*3b30*/  VIADD R4, R16, 0x40 ;  /* 0x0000004010047836 */ /* 0x000fe20000000000 */
[----:B------:R-:W-:Y:S01]  /*3b40*/  ULDC UR4, c[0x0][0x310] ;  /* 0x0000c40000047ab9 */ /* 0x000fe20000000800 */
[C---:B------:R-:W-:Y:S01]  /*3b50*/  VIADD R79, R9.reuse, 0x20 ;  /* 0x00000020094f7836 */ /* 0x040fe20000000000 */
[----:B0---4-:R-:W-:Y:S01]  /*3b60*/  LEA.HI.X R59, R6, UR5, R5, 0x1, P5 ;  /* 0x00000005063b7c11 */ /* 0x011fe2000a8f0c05 */
[C---:B---3--:R-:W-:Y:S01]  /*3b70*/  IMAD R80, R9.reuse, 0x2, R2 ;  /* 0x0000000209507824 */ /* 0x048fe200078e0202 */
[----:B------:R-:W-:Y:S01]  /*3b80*/  @P3 IADD3 R79, R9, -0x20, RZ ;  /* 0xffffffe0094f3810 */ /* 0x000fe20007ffe0ff */
[C---:B------:R-:W-:Y:S01]  /*3b90*/  VIADD R12, R16.reuse, 0x80 ;  /* 0x00000080100c7836 */ /* 0x040fe20000000000 */
[C---:B------:R-:W-:Y:S01]  /*3ba0*/  ISETP.GE.AND P5, PT, R16.reuse, UR4, PT ;  /* 0x0000000410007c0c */ /* 0x040fe2000bfa6270 */
[----:B------:R-:W-:Y:S01]  /*3bb0*/  VIADD R13, R16, 0xc0 ;  /* 0x000000c0100d7836 */ /* 0x000fe20000000000 */
[----:B------:R-:W-:Y:S01]  /*3bc0*/  ISETP.GE.AND P3, PT, R4, UR4, PT ;  /* 0x0000000404007c0c */ /* 0x000fe2000bf66270 */
[----:B------:R-:W-:-:S02]  /*3bd0*/  VIADD R78, R16, 0x140 ;  /* 0x00000140104e7836 */ /* 0x000fc40000000000 */
[----:B------:R-:W-:-:S08]  /*3be0*/  IMAD R79, R79, 0x2, R2 ;  /* 0x000000024f4f7824 */ /* 0x000fd000078e0202 */
[----:B------:R-:W0:Y:S04]  /*3bf0*/  @!P5 LDS.128 R4, [R80+0x400] ;  /* 0x000400005004d984 */ /* 0x000e280000000c00 */
[----:B------:R-:W1:Y:S04]  /*3c00*/  @!P3 LDS.128 R8, [R80+0x2400] ;  /* 0x002400005008b984 */ /* 0x000e680000000c00 */
[----:B0-----:R-:W-:Y:S01]  /*3c10*/  @!P5 STG.E.128 desc[UR40][R58.64], R4 ;  /* 0x000000043a00d986 */ /* 0x001fe2000c101d28 */
[----:B------:R-:W-:-:S03]  /*3c20*/  ISETP.GE.AND P5, PT, R12, UR4, PT ;  /* 0x000000040c007c0c */ /* 0x000fc6000bfa6270 */
[----:B-1----:R-:W-:Y:S01]  /*3c30*/  @!P3 STG.E.128 desc[UR40][R58.64+0x80], R8 ;  /* 0x000080083a00b986 */ /* 0x002fe2000c101d28 */
[----:B------:R-:W-:-:S09]  /*3c40*/  ISETP.GE.AND P3, PT, R13, UR4, PT ;  /* 0x000000040d007c0c */ /* 0x000fd2000bf66270 */
[----:B------:R-:W0:Y:S04]  /*3c50*/  @!P5 LDS.128 R12, [R80+0x4400] ;  /* 0x00440000500cd984 */ /* 0x000e280000000c00 */
[----:B--2---:R-:W1:Y:S04]  /*3c60*/  @!P3 LDS.128 R32, [R80+0x6400] ;  /* 0x006400005020b984 */ /* 0x004e680000000c00 */
[----:B0-----:R-:W-:Y:S01]  /*3c70*/  @!P5 STG.E.128 desc[UR40][R58.64+0x100], R12 ;  /* 0x0001000c3a00d986 */ /* 0x001fe2000c101d28 */
[----:B------:R-:W-:Y:S01]  /*3c80*/  ISETP.GE.AND P5, PT, R76, UR4, PT ;  /* 0x000000044c007c0c */ /* 0x000fe2000bfa6270 */
[----:B------:R-:W-:-:S02]  /*3c90*/  VIADD R76, R16, 0x180 ;  /* 0x00000180104c7836 */ /* 0x000fc40000000000 */
[----:B-1----:R-:W-:Y:S01]  /*3ca0*/  @!P3 STG.E.128 desc[UR40][R58.64+0x180], R32 ;  /* 0x000180203a00b986 */ /* 0x002fe2000c101d28 */
[----:B------:R-:W-:Y:S01]  /*3cb0*/  ISETP.GE.AND P3, PT, R78, UR4, PT ;  /* 0x000000044e007c0c */ /* 0x000fe2000bf66270 */
[----:B------:R-:W-:-:S08]  /*3cc0*/  VIADD R78, R16, 0x1c0 ;  /* 0x000001c0104e7836 */ /* 0x000fd00000000000 */
[----:B------:R-:W0:Y:S04]  /*3cd0*/  @!P5 LDS.128 R4, [R80+0x8400] ;  /* 0x008400005004d984 */ /* 0x000e280000000c00 */
[----:B------:R-:W1:Y:S04]  /*3ce0*/  @!P3 LDS.128 R8, [R80+0xa400] ;  /* 0x00a400005008b984 */ /* 0x000e680000000c00 */
[----:B0-----:R-:W-:Y:S01]  /*3cf0*/  @!P5 STG.E.128 desc[UR40][R58.64+0x200], R4 ;  /* 0x000200043a00d986 */ /* 0x001fe2000c101d28 */
[----:B------:R-:W-:Y:S02]  /*3d00*/  ISETP.GE.AND P5, PT, R76, UR4, PT ;  /* 0x000000044c007c0c */ /* 0x000fe4000bfa6270 */
[----:B------:R-:W-:Y:S01]  /*3d10*/  IADD3 R76, R16, 0x60, RZ ;  /* 0x00000060104c7810 */ /* 0x000fe20007ffe0ff */
[----:B-1----:R-:W-:Y:S01]  /*3d20*/  @!P3 STG.E.128 desc[UR40][R58.64+0x280], R8 ;  /* 0x000280083a00b986 */ /* 0x002fe2000c101d28 */
[----:B------:R-:W-:Y:S01]  /*3d30*/  ISETP.GE.AND P3, PT, R78, UR4, PT ;  /* 0x000000044e007c0c */ /* 0x000fe2000bf66270 */
[----:B------:R-:W-:-:S08]  /*3d40*/  VIADD R78, R16, 0xe0 ;  /* 0x000000e0104e7836 */ /* 0x000fd00000000000 */
[----:B------:R-:W0:Y:S04]  /*3d50*/  @!P5 LDS.128 R12, [R80+0xc400] ;  /* 0x00c40000500cd984 */ /* 0x000e280000000c00 */
[----:B------:R-:W1:Y:S04]  /*3d60*/  @!P3 LDS.128 R32, [R80+0xe400] ;  /* 0x00e400005020b984 */ /* 0x000e680000000c00 */
[----:B0-----:R-:W-:Y:S01]  /*3d70*/  @!P5 STG.E.128 desc[UR40][R58.64+0x300], R12 ;  /* 0x0003000c3a00d986 */ /* 0x001fe2000c101d28 */
[----:B------:R-:W-:-:S03]  /*3d80*/  ISETP.GE.AND P5, PT, R82, UR4, PT ;  /* 0x0000000452007c0c */ /* 0x000fc6000bfa6270 */
        /* <DEDUP_REMOVED lines=24> */
[----:B------:R-:W-:-:S09]  /*3f10*/  ISETP.GE.AND P3, PT, R78, UR4, PT ;  /* 0x000000044e007c0c */ /* 0x000fd2000bf66270 */
[----:B------:R-:W0:Y:S04]  /*3f20*/  @!P5 LDS.128 R12, [R79+0xc400] ;  /* 0x00c400004f0cd984 */ /* 0x000e280000000c00 */
[----:B------:R-:W1:Y:S04]  /*3f30*/  @!P3 LDS.128 R32, [R79+0xe400] ;  /* 0x00e400004f20b984 */ /* 0x000e680000000c00 */
[----:B0-----:R0:W-:Y:S04]  /*3f40*/  @!P5 STG.E.128 desc[UR40][R58.64+0x340], R12 ;  /* 0x0003400c3a00d986 */ /* 0x0011e8000c101d28 */
[----:B-1----:R0:W-:Y:S02]  /*3f50*/  @!P3 STG.E.128 desc[UR40][R58.64+0x3c0], R32 ;  /* 0x0003c0203a00b986 */ /* 0x0021e4000c101d28 */
.L_x_484:
[----:B------:R-:W-:Y:S05]  /*3f60*/  BSYNC B0 ;  /* 0x0000000000007941 */ /* 0x000fea0003800000 */
.L_x_483:
[----:B------:R-:W-:Y:S01]  /*3f70*/  @!PT LDS RZ, [RZ] ;  /* 0x00000000fffff984 */ /* 0x000fe20000000800 */
[----:B------:R-:W-:Y:S01]  /*3f80*/  @!PT LDS RZ, [RZ] ;  /* 0x00000000fffff984 */ /* 0x000fe20000000800 */
[----:B------:R-:W-:Y:S01]  /*3f90*/  @!PT LDS RZ, [RZ] ;  /* 0x00000000fffff984 */ /* 0x000fe20000000800 */
[----:B------:R-:W-:Y:S01]  /*3fa0*/  @!PT LDS RZ, [RZ] ;  /* 0x00000000fffff984 */ /* 0x000fe20000000800 */
[----:B------:R5:W-:Y:S06]  /*3fb0*/  MEMBAR.ALL.CTA ;  /* 0x0000000000007992 */ /* 0x000bec0000008000 */
[----:B-----5:R-:W5:Y:S01]  /*3fc0*/  FENCE.VIEW.ASYNC.S ;  /* 0x00000000000073c6 */ /* 0x020f620000000000 */
[----:B0---4-:R-:W-:Y:S01]  /*3fd0*/  @!P4 IADD3 R72, R72, 0x28cc0, RZ ;  /* 0x00028cc04848c810 */ /* 0x011fe20007ffe0ff */
[----:B------:R-:W-:Y:S01]  /*3fe0*/  VIADD R22, R22, 0x1 ;  /* 0x0000000116167836 */ /* 0x000fe20000000000 */
[----:B-----5:R0:W-:Y:S02]  /*3ff0*/  BAR.SYNC.DEFER_BLOCKING R60, 0x80 ;  /* 0x0002003c0000751d */ /* 0x0201e40000010000 */
[----:B------:R-:W-:-:S02]  /*4000*/  @!P4 PRMT R72, RZ, 0x654, R72 ;  /* 0x00000654ff48c816 */ /* 0x000fc40000000048 */
[----:B------:R-:W-:Y:S02]  /*4010*/  PLOP3.LUT P3, PT, PT, PT, PT, 0x8, 0x0 ;  /* 0x000000000000781c */ /* 0x000fe40003f6e170 */
[----:B------:R0:W-:Y:S01]  /*4020*/  @!P4 SYNCS.ARRIVE.TRANS64.RED.A1T0 RZ, [R72+URZ], RZ ;  /* 0x000000ff48ffc9a7 */ /* 0x0001e2000810043f */
[----:B------:R-:W-:-:S04]  /*4030*/  ISETP.NE.AND P4, PT, R22, 0x2, PT ;  /* 0x000000021600780c */ /* 0x000fc80003f85270 */
[----:B-1----:R-:W-:Y:S02]  /*4040*/  SEL R4, RZ, 0x1, P4 ;  /* 0x00000001ff047807 */ /* 0x002fe40002000000 */
[----:B------:R-:W-:Y:S02]  /*4050*/  SEL R22, R22, RZ, P4 ;  /* 0x000000ff16167207 */ /* 0x000fe40002000000 */
[----:B------:R-:W-:Y:S01]  /*4060*/  LOP3.LUT R185, R185, R4, RZ, 0x3c, !PT ;  /* 0x00000004b9b97212 */ /* 0x000fe200078e3cff */
[----:B0-----:R-:W-:Y:S06]  /*4070*/  @P2 BRA `(.L_x_485) ;  /* 0xffffffe000282947 */ /* 0x001fec000383ffff */
.L_x_451:
[----:B------:R-:W4:Y:S01]  /*4080*/  LDL R4, [R1] ;  /* 0x0000000001047983 */ /* 0x000f220000100800 */
[----:B------:R-:W-:Y:S01]  /*4090*/  BSSY B0, `(.L_x_486) ;  /* 0x0000049000007945 */ /* 0x000fe20003800000 */
        /* <DEDUP_REMOVED lines=24> */
[----:B---3--:R-:W-:Y:S02]  /*4220*/  CS2R R80, SRZ ;  /* 0x0000000000507805 */ /* 0x008fe4000001ff00 */
        /* <DEDUP_REMOVED lines=31> */
[----:B--2---:R-:W-:Y:S02]  /*4420*/  CS2R R32, SRZ ;  /* 0x0000000000207805 */ /* 0x004fe4000001ff00 */
[----:B------:R-:W-:Y:S02]  /*4430*/  CS2R R174, SRZ ;  /* 0x0000000000ae7805 */ /* 0x000fe4000001ff00 */
[----:B------:R-:W-:Y:S02]  /*4440*/  CS2R R38, SRZ ;  /* 0x0000000000267805 */ /* 0x000fe4000001ff00 */
[----:B------:R-:W-:Y:S01]  /*4450*/  CS2R R176, SRZ ;  /* 0x0000000000b07805 */ /* 0x000fe2000001ff00 */
[----:B------:R-:W-:Y:S01]  /*4460*/  IMAD.MOV.U32 R35, RZ, RZ, RZ ;  /* 0x000000ffff237224 */ /* 0x000fe200078e00ff */
[----:B------:R-:W-:-:S02]  /*4470*/  CS2R R28, SRZ ;  /* 0x00000000001c7805 */ /* 0x000fc4000001ff00 */
[----:B------:R-:W-:Y:S01]  /*4480*/  MOV R178, RZ ;  /* 0x000000ff00b27202 */ /* 0x000fe20000000f00 */
[----:B------:R-:W-:Y:S01]  /*4490*/  IMAD.MOV.U32 R31, RZ, RZ, RZ ;  /* 0x000000ffff1f7224 */ /* 0x000fe200078e00ff */
[----:B------:R-:W-:Y:S01]  /*44a0*/  MOV R0, RZ ;  /* 0x000000ff00007202 */ /* 0x000fe20000000f00 */
[----:B------:R-:W-:Y:S02]  /*44b0*/  IMAD.MOV.U32 R7, RZ, RZ, RZ ;  /* 0x000000ffff077224 */ /* 0x000fe400078e00ff */
[----:B------:R-:W-:Y:S02]  /*44c0*/  IMAD.MOV.U32 R180, RZ, RZ, RZ ;  /* 0x000000ffffb47224 */ /* 0x000fe400078e00ff */
[----:B------:R-:W-:Y:S01]  /*44d0*/  IMAD.MOV.U32 R5, RZ, RZ, RZ ;  /* 0x000000ffff057224 */ /* 0x000fe200078e00ff */
[----:B----4-:R-:W-:Y:S01]  /*44e0*/  ISETP.NE.AND P0, PT, R4, 0x1, PT ;  /* 0x000000010400780c */ /* 0x010fe20003f05270 */
[----:B------:R-:W-:-:S12]  /*44f0*/  @P3 BRA `(.L_x_487) ;  /* 0x0000000000083947 */ /* 0x000fd80003800000 */
[----:B------:R-:W0:Y:S02]  /*4500*/  FENCE.VIEW.ASYNC.G ;  /* 0x00000000000073c6 */ /* 0x000e240000000100 */
[----:B0-----:R-:W-:Y:S06]  /*4510*/  BAR.ARV 0xc, 0x120 ;  /* 0x0304800000007b1d */ /* 0x001fec0000002000 */
.L_x_487:
[----:B------:R-:W-:Y:S05]  /*4520*/  BSYNC B0 ;  /* 0x0000000000007941 */ /* 0x000fea0003800000 */
.L_x_486:
[----:B------:R-:W-:Y:S01]  /*4530*/  BSSY B7, `(.L_x_488) ;  /* 0x00007a0000077945 */ /* 0x000fe20003800000 */
[----:B------:R-:W-:Y:S02]  /*4540*/  IMAD.MOV.U32 R179, RZ, RZ, RZ ;  /* 0x000000ffffb37224 */ /* 0x000fe400078e00ff */
[----:B------:R-:W-:Y:S01]  /*4550*/  IMAD.MOV.U32 R181, RZ, RZ, RZ ;  /* 0x000000ffffb57224 */ /* 0x000fe200078e00ff */
[----:B------:R-:W-:Y:S06]  /*4560*/  @!P0 BRA `(.L_x_489) ;  /* 0x0000001800b88947 */ /* 0x000fec0003800000 */
[----:B------:R-:W-:Y:S02]  /*4570*/  ISETP.GE.AND P1, PT, R168, 0x1, PT ;  /* 0x00000001a800780c */ /* 0x000fe40003f26270 */
[----:B------:R-:W-:-:S11]  /*4580*/  PLOP3.LUT P0, PT, PT, PT, PT, 0x80, 0x0 ;  /* 0x000000000000781c */ /* 0x000fd60003f0f070 */
[----:B------:R-:W-:Y:S05]  /*4590*/  @!P1 BRA `(.L_x_490) ;  /* 0x0000007800649947 */ /* 0x000fea0003800000 */
[----:B------:R-:W0:Y:S01]  /*45a0*/  SHFL.IDX PT, R0, R206, RZ, 0x1f ;  /* 0x00001fffce007589 */ /* 0x000e2200000e0000 */
[----:B------:R-:W-:Y:S02]  /*45b0*/  ISETP.NE.AND P0, PT, R184, 0x3, PT ;  /* 0x00000003b800780c */ /* 0x000fe40003f05270 */
[----:B0-----:R-:W-:-:S04]  /*45c0*/  LEA.HI R3, R0, R0, RZ, 0x1 ;  /* 0x0000000000037211 */ /* 0x001fc800078f08ff */
[----:B------:R-:W-:-:S04]  /*45d0*/  LOP3.LUT R3, R3, 0x1fffe, RZ, 0xc0, !PT ;  /* 0x0001fffe03037812 */ /* 0x000fc800078ec0ff */
[----:B------:R-:W-:-:S05]  /*45e0*/  IADD3 R3, R0, -R3, RZ ;  /* 0x8000000300037210 */ /* 0x000fca0007ffe0ff */
[----:B------:R-:W-:-:S04]  /*45f0*/  IMAD R3, R3, 0x8000, R2 ;  /* 0x0000800003037824 */ /* 0x000fc800078e0202 */
[----:B------:R-:W-:-:S05]  /*4600*/  VIADD R3, R3, 0x400 ;  /* 0x0000040003037836 */ /* 0x000fca0000000000 */
[----:B------:R-:W-:-:S04]  /*4610*/  SHF.R.U32.HI R3, RZ, 0x4, R3 ;  /* 0x00000004ff037819 */ /* 0x000fc80000011603 */
[----:B------:R-:W-:-:S04]  /*4620*/  LOP3.LUT R3, R3, 0x3fff, RZ, 0xc0, !PT ;  /* 0x00003fff03037812 */ /* 0x000fc800078ec0ff */
[----:B------:R-:W-:Y:S01]  /*4630*/  LOP3.LUT R15, R3, 0x2000000, RZ, 0xfc, !PT ;  /* 0x02000000030f7812 */ /* 0x000fe200078efcff */
[----:B------:R-:W-:Y:S06]  /*4640*/  @!P0 BRA `(.L_x_491) ;  /* 0x0000000000048947 */ /* 0x000fec0003800000 */
[----:B------:R-:W-:Y:S01]  /*4650*/  BPT.TRAP 0x1 ;  /* 0x000000040000795c */ /* 0x000fe20000300000 */
.L_x_491:
[----:B------:R-:W-:Y:S01]  /*4660*/  IMAD R8, R18, 0x8, R2 ;  /* 0x0000000812087824 */ /* 0x000fe200078e0202 */
[----:B------:R-:W-:Y:S01]  /*4670*/  SHF.L.U32 R3, R23, 0x1f, RZ ;  /* 0x0000001f17037819 */ /* 0x000fe200000006ff */
[----:B------:R-:W-:Y:S01]  /*4680*/  BSSY B0, `(.L_x_492) ;  /* 0x0000009000007945 */ /* 0x000fe20003800000 */
[----:B------:R-:W-:Y:S01]  /*4690*/  IADD3 R0, R2, 0x26800, RZ ;  /* 0x0002680002007810 */ /* 0x000fe20007ffe0ff */
[----:B------:R-:W-:Y:S01]  /*46a0*/  IMAD R4, R18, 0x1000, R15 ;  /* 0x0000100012047824 */ /* 0x000fe200078e020f */
[----:B------:R-:W0:Y:S01]  /*46b0*/  SYNCS.PHASECHK.TRANS64.TRYWAIT P0, [R8+URZ+0x28c50], R3 ;  /* 0x028c5003080075a7 */ /* 0x000e22000800017f */
[----:B------:R-:W-:Y:S01]  /*46c0*/  IMAD.MOV.U32 R5, RZ, RZ, 0x40000040 ;  /* 0x40000040ff057424 */ /* 0x000fe200078e00ff */
[----:B------:R-:W-:-:S04]  /*46d0*/  SHF.R.U32.HI R0, RZ, 0x4, R0 ;  /* 0x00000004ff007819 */ /* 0x000fc80000011600 */
[----:B------:R-:W-:-:S04]  /*46e0*/  LOP3.LUT R0, R0, 0x3fff, RZ, 0xc0, !PT ;  /* 0x00003fff00007812 */ /* 0x000fc800078ec0ff */
[----:B------:R-:W-:Y:S01]  /*46f0*/  LOP3.LUT R0, R0, 0x10000, RZ, 0xfc, !PT ;  /* 0x0001000000007812 */ /* 0x000fe200078efcff */
[----:B0-----:R-:W-:Y:S06]  /*4700*/  @!P0 BRA `(.L_x_493) ;  /* 0x000000fc00908947 */ /* 0x001fec0003800000 */
.L_x_675:
[----:B------:R-:W-:Y:S05]  /*4710*/  BSYNC B0 ;  /* 0x0000000000007941 */ /* 0x000fea0003800000 */
.L_x_492:
[----:B------:R-:W-:Y:S01]  /*4720*/  BAR.SYNC.DEFER_BLOCKING 0xe, 0x100 ;  /* 0x0384000000007b1d */ /* 0x000fe20000010000 */
[----:B------:R-:W-:Y:S01]  /*4730*/  IMAD.MOV.U32 R6, RZ, RZ, R0 ;  /* 0x000000ffff067224 */ /* 0x000fe200078e0000 */
[----:B------:R-:W-:Y:S01]  /*4740*/  MOV R7, 0x40000040 ;  /* 0x4000004000077802 */ /* 0x000fe20000000f00 */
[----:B------:R-:W-:Y:S01]  /*4750*/  VIADD R10, R0, 0x2 ;  /* 0x00000002000a7836 */ /* 0x000fe20000000000 */
[----:B------:R-:W-:Y:S01]  /*4760*/  R2UR UR6, R4 ;  /* 0x00000000040672ca */ /* 0x000fe200000e0000 */
[----:B------:R-:W-:Y:S01]  /*4770*/  VIADD R12, R0, 0x4 ;  /* 0x00000004000c7836 */ /* 0x000fe20000000000 */
[----:B------:R-:W-:Y:S01]  /*4780*/  R2UR UR7, R5 ;  /* 0x00000000050772ca */ /* 0x000fe200000e0000 */
[----:B------:R-:W-:Y:S01]  /*4790*/  BSSY B0, `(.L_x_494) ;  /* 0x00000fd000007945 */ /* 0x000fe20003800000 */
[----:B------:R-:W-:Y:S01]  /*47a0*/  R2UR UR4, R6 ;  /* 0x00000000060472ca */ /* 0x000fe200000e0000 */
[----:B------:R-:W-:Y:S01]  /*47b0*/  VIADD R6, R4, 0x80 ;  /* 0x0000008004067836 */ /* 0x000fe20000000000 */
[----:B------:R-:W-:Y:S01]  /*47c0*/  R2UR UR5, R7 ;  /* 0x00000000070572ca */ /* 0x000fe200000e0000 */
[----:B------:R-:W-:Y:S01]  /*47d0*/  IMAD.MOV.U32 R7, RZ, RZ, 0x40000040 ;  /* 0x40000040ff077424 */ /* 0x000fe200078e00ff */
[----:B------:R-:W-:Y:S01]  /*47e0*/  MOV R11, 0x40000040 ;  /* 0x40000040000b7802 */ /* 0x000fe20000000f00 */
[----:B------:R-:W1:Y:S01]  /*47f0*/  S2R R9, SR_TID.X ;  /* 0x0000000000097919 */ /* 0x000e620000002100 */
[----:B------:R-:W-:-:S02]  /*4800*/  MOV R13, 0x40000040 ;  /* 0x40000040000d7802 */ /* 0x000fc40000000f00 */
[----:B------:R-:W-:Y:S01]  /*4810*/  MOV R5, 0x40000040 ;  /* 0x4000004000057802 */ /* 0x000fe20000000f00 */
[----:B-----5:R-:W-:-:S06]  /*4820*/  WARPGROUP.ARRIVE ;  /* 0x00000000000079c5 */ /* 0x020fcc0000000000 */
[----:B------:R-:W-:Y:S01]  /*4830*/  HGMMA.64x256x16.F32 R24, gdesc[UR4].tnspB, RZ, !UPT, gsb0 ;  /* 0x43e00000041879f0 */ /* 0x000fe2000c0008ff */
[----:B------:R-:W-:Y:S01]  /*4840*/  R2UR UR6, R6 ;  /* 0x00000000060672ca */ /* 0x000fe200000e0000 */
[----:B------:R-:W-:Y:S01]  /*4850*/  VIADD R6, R4, 0x100 ;  /* 0x0000010004067836 */ /* 0x000fe20000000000 */
[----:B------:R-:W-:Y:S01]  /*4860*/  R2UR UR7, R7 ;  /* 0x00000000070772ca */ /* 0x000fe200000e0000 */
[----:B------:R-:W-:Y:S01]  /*4870*/  IMAD.MOV.U32 R7, RZ, RZ, 0x40000040 ;  /* 0x40000040ff077424 */ /* 0x000fe200078e00ff */
[----:B------:R-:W-:Y:S02]  /*4880*/  R2UR UR4, R10 ;  /* 0x000000000a0472ca */ /* 0x000fe400000e0000 */
[----:B------:R-:W-:Y:S02]  /*4890*/  R2UR UR5, R11 ;  /* 0x000000000b0572ca */ /* 0x000fe400000e0000 */
[----:B-1----:R-:W-:-:S04]  /*48a0*/  LOP3.LUT R9, R9, 0x7f, RZ, 0xc0, !PT ;  /* 0x0000007f09097812 */ /* 0x002fc800078ec0ff */
[----:B------:R-:W-:Y:S01]  /*48b0*/  ISETP.NE.AND P0, PT, R9, RZ, PT ;  /* 0x000000ff0900720c */ /* 0x000fe20003f05270 */
[----:B------:R-:W-:Y:S02]  /*48c0*/  WARPGROUP.DEPBAR.LE gsb0, 0x0 ;  /* 0x00008000000079c5 */ /* 0x000fe40000010000 */
[----:B------:R-:W-:-:S12]  /*48d0*/  WARPGROUP.ARRIVE ;  /* 0x00000000000079c5 */ /* 0x000fd80000000000 */
[----:B------:R-:W-:Y:S01]  /*48e0*/  HGMMA.64x256x16.F32 R24, gdesc[UR4].tnspB, R24, gsb0 ;  /* 0x43e00000041879f0 */ /* 0x000fe20008000818 */
[----:B------:R-:W-:Y:S01]  /*48f0*/  R2UR UR6, R6 ;  /* 0x00000000060672ca */ /* 0x000fe200000e0000 */
[----:B------:R-:W-:Y:S01]  /*4900*/  VIADD R6, R4, 0x180 ;  /* 0x0000018004067836 */ /* 0x000fe20000000000 */
[----:B------:R-:W-:Y:S01]  /*4910*/  R2UR UR7, R7 ;  /* 0x00000000070772ca */ /* 0x000fe200000e0000 */
[----:B------:R-:W-:Y:S01]  /*4920*/  VIADD R4, R0, 0x6 ;  /* 0x0000000600047836 */ /* 0x000fe20000000000 */
[----:B------:R-:W-:Y:S01]  /*4930*/  R2UR UR4, R12 ;  /* 0x000000000c0472ca */ /* 0x000fe200000e0000 */
[----:B------:R-:W-:Y:S01]  /*4940*/  IMAD.MOV.U32 R7, RZ, RZ, 0x40000040 ;  /* 0x40000040ff077424 */ /* 0x000fe200078e00ff */
[----:B------:R-:W-:Y:S01]  /*4950*/  R2UR UR5, R13 ;  /* 0x000000000d0572ca */ /* 0x000fe200000e0000 */
[----:B------:R-:W-:-:S05]  /*4960*/  @!P0 VIADD R0, R8, 0x28c60 ;  /* 0x00028c6008008836 */ /* 0x000fca0000000000 */
[----:B------:R-:W-:Y:S01]  /*4970*/  @!P0 PRMT R0, RZ, 0x654, R0 ;  /* 0x00000654ff008816 */ /* 0x000fe20000000000 */
[----:B------:R-:W-:Y:S02]  /*4980*/  WARPGROUP.DEPBAR.LE gsb0, 0x0 ;  /* 0x00008000000079c5 */ /* 0x000fe40000010000 */
[----:B------:R-:W-:-:S12]  /*4990*/  WARPGROUP.ARRIVE ;  /* 0x00000000000079c5 */ /* 0x000fd80000000000 */
[----:B------:R-:W-:Y:S01]  /*49a0*/  HGMMA.64x256x16.F32 R24, gdesc[UR4].tnspB, R24, gsb0 ;  /* 0x43e00000041879f0 */ /* 0x000fe20008000818 */
[----:B------:R-:W-:Y:S02]  /*49b0*/  R2UR UR6, R6 ;  /* 0x00000000060672ca */ /* 0x000fe400000e0000 */
[----:B------:R-:W-:Y:S02]  /*49c0*/  R2UR UR7, R7 ;  /* 0x00000000070772ca */ /* 0x000fe400000e0000 */
[----:B------:R-:W-:Y:S02]  /*49d0*/  R2UR UR4, R4 ;  /* 0x00000000040472ca */ /* 0x000fe400000e0000 */
[----:B------:R-:W-:Y:S01]  /*49e0*/  R2UR UR5, R5 ;  /* 0x00000000050572ca */ /* 0x000fe200000e0000 */
[----:B------:R-:W-:Y:S02]  /*49f0*/  WARPGROUP.DEPBAR.LE gsb0, 0x0 ;  /* 0x00008000000079c5 */ /* 0x000fe40000010000 */
[----:B------:R-:W-:-:S15]  /*4a00*/  WARPGROUP.ARRIVE ;  /* 0x00000000000079c5 */ /* 0x000fde0000000000 */
[----:B------:R-:W-:-:S03]  /*4a10*/  NOP ;  /* 0x0000000000007918 */ /* 0x000fc60000000000 */
[----:B------:R-:W-:Y:S03]  /*4a20*/  HGMMA.64x256x16.F32 R24, gdesc[UR4].tnspB, R24, gsb0 ;  /* 0x43e00000041879f0 */ /* 0x000fe60008000818 */
[----:B------:R-:W-:Y:S02]  /*4a30*/  WARPGROUP.DEPBAR.LE gsb0, 0x0 ;  /* 0x00008000000079c5 */ /* 0x000fe40000010000 */
[----:B------:R-:W-:Y:S06]  /*4a40*/  BAR.ARV 0xf, 0x100 ;  /* 0x03c4000000007b1d */ /* 0x000fec0000002000 */
[----:B------:R1:W-:Y:S01]  /*4a50*/  @!P0 SYNCS.ARRIVE.TRANS64.RED.A1T0 RZ, [R0+URZ], RZ ;  /* 0x000000ff00ff89a7 */ /* 0x0003e2000810043f */
[----:B------:R-:W-:-:S13]  /*4a60*/  ISETP.GE.AND P0, PT, R168, 0x41, PT ;  /* 0x00000041a800780c */ /* 0x000fda0003f06270 */
[----:B-1----:R-:W-:Y:S05]  /*4a70*/  @!P0 BRA `(.L_x_495) ;  /* 0x0000000c00388947 */ /* 0x002fea0003800000 */
[----:B------:R-:W-:-:S07]  /*4a80*/  VIADD R182, R182, 0xfffffffe ;  /* 0xfffffffeb6b67836 */ /* 0x000fce0000000000 */
.L_x_501:
[----:B------:R-:W-:Y:S01]  /*4a90*/  BAR.SYNC.DEFER_BLOCKING 0xe, 0x100 ;  /* 0x0384000000007b1d */ /* 0x000fe20000010000 */
[----:B0-----:R-:W-:Y:S01]  /*4aa0*/  IMAD R3, R18, 0x40, R188 ;  /* 0x0000004012037824 */ /* 0x001fe200078e02bc */
[----:B------:R-:W-:Y:S01]  /*4ab0*/  ISETP.NE.AND P2, PT, R184, 0x3, PT ;  /* 0x00000003b800780c */ /* 0x000fe20003f45270 */
[----:B------:R-:W-:Y:S01]  /*4ac0*/  VIADD R18, R18, 0x1 ;  /* 0x0000000112127836 */ /* 0x000fe20000000000 */
[C---:B------:R-:W-:Y:S01]  /*4ad0*/  ISETP.GT.AND P1, PT, R182.reuse, RZ, PT ;  /* 0x000000ffb600720c */ /* 0x040fe20003f24270 */
[----:B------:R-:W-:Y:S01]  /*4ae0*/  VIADD R182, R182, 0xffffffff ;  /* 0xffffffffb6b67836 */ /* 0x000fe20000000000 */
[----:B------:R-:W-:Y:S02]  /*4af0*/  LEA R3, R3, R2, 0x2 ;  /* 0x0000000203037211 */ /* 0x000fe400078e10ff */
[----:B------:R-:W-:-:S04]  /*4b00*/  ISETP.NE.AND P0, PT, R18, 0x2, PT ;  /* 0x000000021200780c */ /* 0x000fc80003f05270 */
[----:B------:R-:W-:Y:S02]  /*4b10*/  SEL R6, RZ, 0x1, P0 ;  /* 0x00000001ff067807 */ /* 0x000fe40000000000 */
[----:B------:R-:W-:Y:S02]  /*4b20*/  SEL R18, R18, RZ, P0 ;  /* 0x000000ff12127207 */ /* 0x000fe40000000000 */
[----:B------:R-:W-:Y:S01]  /*4b30*/  LOP3.LUT R23, R23, R6, RZ, 0x3c, !PT ;  /* 0x0000000617177212 */ /* 0x000fe200078e3cff */
[----:B-1----:R-:W0:Y:S04]  /*4b40*/  LDS R0, [R3+0x28800] ;  /* 0x0288000003007984 */ /* 0x002e280000000800 */
        /* <DEDUP_REMOVED lines=131> */
.L_x_496:
[----:B------:R-:W-:Y:S01]  /*5380*/  IMAD R0, R18, 0x8, R2 ;  /* 0x0000000812007824 */ /* 0x000fe200078e0202 */
[----:B------:R-:W-:-:S04]  /*5390*/  SHF.L.U32 R3, R23, 0x1f, RZ ;  /* 0x0000001f17037819 */ /* 0x000fc800000006ff */
[----:B------:R0:W1:Y:S01]  /*53a0*/  SYNCS.PHASECHK.TRANS64.TRYWAIT P0, [R0+URZ+0x28c50], R3 ;  /* 0x028c5003000075a7 */ /* 0x000062000800017f */
[----:B------:R-:W-:Y:S05]  /*53b0*/  @!P2 BRA `(.L_x_497) ;  /* 0x000000000004a947 */ /* 0x000fea0003800000 */
[----:B------:R-:W-:Y:S01]  /*53c0*/  BPT.TRAP 0x1 ;  /* 0x000000040000795c */ /* 0x000fe20000300000 */
.L_x_497:
[----:B------:R-:W-:Y:S04]  /*53d0*/  BSSY B1, `(.L_x_498) ;  /* 0x0000004000017945 */ /* 0x000fe80003800000 */
[----:B-1----:R-:W-:Y:S05]  /*53e0*/  @P0 BRA `(.L_x_499) ;  /* 0x0000000000080947 */ /* 0x002fea0003800000 */
[----:B------:R-:W1:Y:S02]  /*53f0*/  SYNCS.PHASECHK.TRANS64.TRYWAIT P0, [R0+URZ+0x28c50], R3 ;  /* 0x028c5003000075a7 */ /* 0x000e64000800017f */
[----:B-1----:R-:W-:Y:S05]  /*5400*/  @!P0 BRA `(.L_x_500) ;  /* 0x000000f000648947 */ /* 0x002fea0003800000 */
.L_x_499:
[----:B------:R-:W-:Y:S05]  /*5410*/  BSYNC B1 ;  /* 0x0000000000017941 */ /* 0x000fea0003800000 */
.L_x_498:
[----:B01----:R-:W-:Y:S01]  /*5420*/  IADD3 R0, R2, 0x26800, RZ ;  /* 0x0002680002007810 */ /* 0x003fe20007ffe0ff */
[----:B------:R-:W-:Y:S01]  /*5430*/  IMAD R6, R18, 0x1000, R15 ;  /* 0x0000100012067824 */ /* 0x000fe200078e020f */
[----:B------:R-:W-:Y:S01]  /*5440*/  WARPGROUP.ARRIVE ;  /* 0x00000000000079c5 */ /* 0x000fe20000000000 */
[----:B------:R-:W-:Y:S01]  /*5450*/  IMAD.MOV.U32 R7, RZ, RZ, 0x40000040 ;  /* 0x40000040ff077424 */ /* 0x000fe200078e00ff */
[----:B------:R-:W-:Y:S01]  /*5460*/  SHF.R.U32.HI R0, RZ, 0x4, R0 ;  /* 0x00000004ff007819 */ /* 0x000fe20000011600 */
[----:B------:R-:W-:Y:S01]  /*5470*/  IMAD.MOV.U32 R9, RZ, RZ, 0x40000040 ;  /* 0x40000040ff097424 */ /* 0x000fe200078e00ff */
[----:B------:R-:W-:Y:S02]  /*5480*/  R2UR UR6, R6 ;  /* 0x00000000060672ca */ /* 0x000fe400000e0000 */
[----:B------:R-:W0:Y:S01]  /*5490*/  S2R R14, SR_TID.X ;  /* 0x00000000000e7919 */ /* 0x000e220000002100 */
[----:B------:R-:W-:Y:S02]  /*54a0*/  LOP3.LUT R0, R0, 0x3fff, RZ, 0xc0, !PT ;  /* 0x00003fff00007812 */ /* 0x000fe400078ec0ff */
[----:B------:R-:W-:Y:S01]  /*54b0*/  R2UR UR7, R7 ;  /* 0x00000000070772ca */ /* 0x000fe200000e0000 */
[----:B------:R-:W-:Y:S01]  /*54c0*/  IMAD.MOV.U32 R7, RZ, RZ, 0x40000040 ;  /* 0x40000040ff077424 */ /* 0x000fe200078e00ff */
[----:B------:R-:W-:-:S02]  /*54d0*/  LOP3.LUT R8, R0, 0x10000, RZ, 0xfc, !PT ;  /* 0x0001000000087812 */ /* 0x000fc400078efcff */
[----:B------:R-:W-:Y:S01]  /*54e0*/  R2UR UR5, R9 ;  /* 0x00000000090572ca */ /* 0x000fe200000e0000 */
[----:B------:R-:W-:Y:S01]  /*54f0*/  IMAD.MOV.U32 R9, RZ, RZ, 0x40000040 ;  /* 0x40000040ff097424 */ /* 0x000fe200078e00ff */
[----:B------:R-:W-:Y:S02]  /*5500*/  R2UR UR4, R8 ;  /* 0x00000000080472ca */ /* 0x000fe400000e0000 */
[----:B------:R-:W-:-:S11]  /*5510*/  IADD3 R8, R6, 0x80, RZ ;  /* 0x0000008006087810 */ /* 0x000fd60007ffe0ff */
[----:B------:R-:W-:Y:S01]  /*5520*/  HGMMA.64x256x16.F32 R24, gdesc[UR4].tnspB, R24, gsb0 ;  /* 0x43e00000041879f0 */ /* 0x000fe20008000818 */
[----:B------:R-:W-:Y:S02]  /*5530*/  R2UR UR4, R10 ;  /* 0x000000000a0472ca */ /* 0x000fe400000e0000 */
[----:B------:R-:W-:Y:S02]  /*5540*/  R2UR UR5, R11 ;  /* 0x000000000b0572ca */ /* 0x000fe400000e0000 */
[----:B------:R-:W-:Y:S01]  /*5550*/  R2UR UR6, R8 ;  /* 0x00000000080672ca */ /* 0x000fe200000e0000 */
[C---:B------:R-:W-:Y:S01]  /*5560*/  VIADD R8, R6.reuse, 0x100 ;  /* 0x0000010006087836 */ /* 0x040fe20000000000 */
[----:B------:R-:W-:Y:S01]  /*5570*/  R2UR UR7, R9 ;  /* 0x00000000090772ca */ /* 0x000fe200000e0000 */
[----:B------:R-:W-:Y:S01]  /*5580*/  IMAD.MOV.U32 R9, RZ, RZ, 0x40000040 ;  /* 0x40000040ff097424 */ /* 0x000fe200078e00ff */
[----:B------:R-:W-:Y:S02]  /*5590*/  IADD3 R6, R6, 0x180, RZ ;  /* 0x0000018006067810 */ /* 0x000fe40007ffe0ff */
[----:B0-----:R-:W-:-:S04]  /*55a0*/  LOP3.LUT R14, R14, 0x7f, RZ, 0xc0, !PT ;  /* 0x0000007f0e0e7812 */ /* 0x001fc800078ec0ff */
[----:B------:R-:W-:-:S13]  /*55b0*/  ISETP.NE.AND P0, PT, R14, RZ, PT ;  /* 0x000000ff0e00720c */ /* 0x000fda0003f05270 */
[----:B------:R-:W-:-:S04]  /*55c0*/  @!P0 IMAD R0, R18, 0x8, R2 ;  /* 0x0000000812008824 */ /* 0x000fc800078e0202 */
[----:B------:R-:W-:-:S05]  /*55d0*/  @!P0 VIADD R0, R0, 0x28c60 ;  /* 0x00028c6000008836 */ /* 0x000fca0000000000 */
[----:B------:R-:W-:Y:S01]  /*55e0*/  @!P0 PRMT R0, RZ, 0x654, R0 ;  /* 0x00000654ff008816 */ /* 0x000fe20000000000 */
[----:B------:R-:W-:Y:S02]  /*55f0*/  WARPGROUP.DEPBAR.LE gsb0, 0x0 ;  /* 0x00008000000079c5 */ /* 0x000fe40000010000 */
[----:B------:R-:W-:-:S06]  /*5600*/  WARPGROUP.ARRIVE ;  /* 0x00000000000079c5 */ /* 0x000fcc0000000000 */
        /* <DEDUP_REMOVED lines=20> */
[----:B------:R-:W-:Y:S05]  /*5750*/  @P1 BRA `(.L_x_501) ;  /* 0xfffffff000cc1947 */ /* 0x000fea000383ffff */
.L_x_495:
[----:B------:R-:W-:Y:S05]  /*5760*/  BSYNC B0 ;  /* 0x0000000000007941 */ /* 0x000fea0003800000 */
.L_x_494:
[----:B------:R-:W-:Y:S01]  /*5770*/  BAR.SYNC.DEFER_BLOCKING 0xe, 0x100 ;  /* 0x0384000000007b1d */ /* 0x000fe20000010000 */
[C---:B0-----:R-:W-:Y:S01]  /*5780*/  LEA R3, R18.reuse, R188, 0x6 ;  /* 0x000000bc12037211 */ /* 0x041fe200078e30ff */
[----:B------:R-:W-:Y:S01]  /*5790*/  VIADD R18, R18, 0x1 ;  /* 0x0000000112127836 */ /* 0x000fe20000000000 */
[----:B------:R-:W-:Y:S02]  /*57a0*/  PLOP3.LUT P0, PT, PT, PT, PT, 0x8, 0x0 ;  /* 0x000000000000781c */ /* 0x000fe40003f0e170 */
[----:B------:R-:W-:Y:S01]  /*57b0*/  CS2R R20, SRZ ;  /* 0x0000000000147805 */ /* 0x000fe2000001ff00 */
[----:B------:R-:W-:Y:S01]  /*57c0*/  IMAD R3, R3, 0x4, R2 ;  /* 0x0000000403037824 */ /* 0x000fe200078e0202 */
        /* <DEDUP_REMOVED lines=136> */
.L_x_489:
[----:B------:R-:W-:Y:S02]  /*6050*/  ISETP.GE.AND P1, PT, R168, 0x1, PT ;  /* 0x00000001a800780c */ /* 0x000fe40003f26270 */
[----:B------:R-:W-:-:S11]  /*6060*/  PLOP3.LUT P0, PT, PT, PT, PT, 0x80, 0x0 ;  /* 0x000000000000781c */ /* 0x000fd60003f0f070 */
[----:B------:R-:W-:Y:S05]  /*6070*/  @!P1 BRA `(.L_x_490) ;  /* 0x0000005c00ac9947 */ /* 0x000fea0003800000 */
[----:B------:R-:W0:Y:S01]  /*6080*/  SHFL.IDX PT, R0, R206, RZ, 0x1f ;  /* 0x00001fffce007589 */ /* 0x000e2200000e0000 */
[----:B------:R-:W-:Y:S01]  /*6090*/  BSSY B6, `(.L_x_502) ;  /* 0x000001b000067945 */ /* 0x000fe20003800000 */
[----:B0-----:R-:W-:-:S04]  /*60a0*/  LEA.HI R3, R0, R0, RZ, 0x1 ;  /* 0x0000000000037211 */ /* 0x001fc800078f08ff */
[----:B------:R-:W-:-:S05]  /*60b0*/  LOP3.LUT R3, R3, 0x1fffe, RZ, 0xc0, !PT ;  /* 0x0001fffe03037812 */ /* 0x000fca00078ec0ff */
[----:B------:R-:W-:Y:S02]  /*60c0*/  IMAD.IADD R3, R0, 0x1, -R3 ;  /* 0x0000000100037824 */ /* 0x000fe400078e0a03 */
[----:B------:R-:W-:-:S03]  /*60d0*/  VIADD R0, R2, 0x26800 ;  /* 0x0002680002007836 */ /* 0x000fc60000000000 */
[----:B------:R-:W-:Y:S02]  /*60e0*/  LEA R3, R3, R2, 0xf ;  /* 0x0000000203037211 */ /* 0x000fe400078e78ff */
[----:B------:R-:W-:-:S03]  /*60f0*/  LOP3.LUT P0, RZ, R0, 0x3ff, RZ, 0xc0, !PT ;  /* 0x000003ff00ff7812 */ /* 0x000fc6000780c0ff */
        /* <DEDUP_REMOVED lines=20> */
.L_x_503:
[----:B------:R-:W-:Y:S05]  /*6240*/  BSYNC B6 ;  /* 0x0000000000067941 */ /* 0x000fea0003800000 */
.L_x_502:
[----:B------:R-:W-:Y:S02]  /*6250*/  ULDC UR4, c[0x0][0x3d4] ;  /* 0x0000f50000047ab9 */ /* 0x000fe40000000800 */
[----:B------:R-:W-:-:S13]  /*6260*/  ISETP.LT.AND P0, PT, RZ, UR4, PT ;  /* 0x00000004ff007c0c */ /* 0x000fda000bf01270 */
[----:B------:R-:W-:Y:S05]  /*6270*/  @P0 BRA `(.L_x_504) ;  /* 0x00000000003c0947 */ /* 0x000fea0003800000 */
[----:B------:R-:W-:-:S04]  /*6280*/  LEA.HI R0, R202, R202, RZ, 0x1 ;  /* 0x000000caca007211 */ /* 0x000fc800078f08ff */
[----:B------:R-:W-:-:S04]  /*6290*/  LOP3.LUT R3, R0, 0xfffffffe, RZ, 0xc0, !PT ;  /* 0xfffffffe00037812 */ /* 0x000fc800078ec0ff */
[----:B------:R-:W-:-:S04]  /*62a0*/  IADD3 R3, R202, -R3, RZ ;  /* 0x80000003ca037210 */ /* 0x000fc80007ffe0ff */
[----:B------:R-:W-:-:S04]  /*62b0*/  SHF.L.U32 R3, R3, 0x1f, RZ ;  /* 0x0000001f03037819 */ /* 0x000fc800000006ff */
[----:B------:R0:W1:Y:S03]  /*62c0*/  SYNCS.PHASECHK.TRANS64.TRYWAIT P0, [R2+URZ+0x28c00], R3 ;  /* 0x028c0003020075a7 */ /* 0x000066000800017f */
[----:B-1----:R-:W-:Y:S05]  /*62d0*/  @!P0 NANOSLEEP.SYNCS 0x989680 ;  /* 0x009896800000895d */ /* 0x002fea0003900000 */
[----:B------:R-:W1:Y:S01]  /*62e0*/  @!P0 SYNCS.PHASECHK.TRANS64 P0, [R2+URZ+0x28c00], R3 ;  /* 0x028c0003020085a7 */ /* 0x000e62000800007f */
[----:B------:R-:W-:Y:S04]  /*62f0*/  BSSY B0, `(.L_x_505) ;  /* 0x0000006000007945 */ /* 0x000fe80003800000 */
[----:B-1----:R-:W-:Y:S05]  /*6300*/  @P0 BRA `(.L_x_506) ;  /* 0x0000000000100947 */ /* 0x002fea0003800000 */
.L_x_507:
[----:B-1----:R1:W2:Y:S02]  /*6310*/  SYNCS.PHASECHK.TRANS64.TRYWAIT P0, [R2+URZ+0x28c00], R3 ;  /* 0x028c0003020075a7 */ /* 0x0022a4000800017f */
[----:B--2---:R-:W-:Y:S05]  /*6320*/  @!P0 NANOSLEEP.SYNCS 0x989680 ;  /* 0x009896800000895d */ /* 0x004fea0003900000 */
[----:B------:R-:W2:Y:S02]  /*6330*/  @!P0 SYNCS.PHASECHK.TRANS64 P0, [R2+URZ+0x28c00], R3 ;  /* 0x028c0003020085a7 */ /* 0x000ea4000800007f */
[----:B--2---:R-:W-:Y:S05]  /*6340*/  @!P0 BRA `(.L_x_507) ;  /* 0xfffffffc00f08947 */ /* 0x004fea000383ffff */
.L_x_506:
[----:B------:R-:W-:Y:S05]  /*6350*/  BSYNC B0 ;  /* 0x0000000000007941 */ /* 0x000fea0003800000 */
.L_x_505:
[----:B------:R-:W-:Y:S05]  /*6360*/  BRA `(.L_x_508) ;  /* 0x0000002000747947 */ /* 0x000fea0003800000 */
.L_x_504:
[----:B-----5:R-:W-:Y:S01]  /*6370*/  SHF.R.S32.HI R0, RZ, 0x1f, R27 ;  /* 0x0000001fff007819 */ /* 0x020fe2000001141b */
[----:B------:R-:W-:Y:S01]  /*6380*/  ULDC.64 UR4, c[0x0][0x3d8] ;  /* 0x0000f60000047ab9 */ /* 0x000fe20000000a00 */
[----:B------:R-:W-:Y:S01]  /*6390*/  VIADD R3, R2, 0x20400 ;  /* 0x0002040002037836 */ /* 0x000fe20000000000 */
[----:B------:R-:W-:Y:S01]  /*63a0*/  ULDC.64 UR6, c[0x0][0x3e8] ;  /* 0x0000fa0000067ab9 */ /* 0x000fe20000000a00 */
[----:B------:R-:W-:Y:S01]  /*63b0*/  IMAD.WIDE.U32 R4, R27, UR4, RZ ;  /* 0x000000041b047c25 */ /* 0x000fe2000f8e00ff */
[----:B------:R-:W-:Y:S01]  /*63c0*/  SHF.R.S32.HI R14, RZ, 0x1f, R16 ;  /* 0x0000001fff0e7819 */ /* 0x000fe20000011410 */
[----:B------:R-:W-:Y:S01]  /*63d0*/  BSSY B6, `(.L_x_509) ;  /* 0x0000032000067945 */ /* 0x000fe20003800000 */
[----:B------:R-:W-:Y:S01]  /*63e0*/  LOP3.LUT P0, RZ, R3, 0x3ff, RZ, 0xc0, !PT ;  /* 0x000003ff03ff7812 */ /* 0x000fe2000780c0ff */
[----:B------:R-:W-:Y:S02]  /*63f0*/  IMAD R6, R0, UR4, RZ ;  /* 0x0000000400067c24 */ /* 0x000fe4000f8e02ff */
[----:B------:R-:W-:-:S02]  /*6400*/  IMAD.SHL.U32 R29, R204, 0x4, RZ ;  /* 0x00000004cc1d7824 */ /* 0x000fc400078e00ff */
[----:B------:R-:W-:Y:S01]  /*6410*/  IMAD R11, R27, UR5, R6 ;  /* 0x000000051b0b7c24 */ /* 0x000fe2000f8e0206 */
[----:B------:R-:W-:Y:S01]  /*6420*/  ULDC.64 UR4, c[0x0][0x3c8] ;  /* 0x0000f20000047ab9 */ /* 0x000fe20000000a00 */
[----:B------:R-:W-:Y:S01]  /*6430*/  IMAD R0, R0, UR6, RZ ;  /* 0x0000000600007c24 */ /* 0x000fe2000f8e02ff */
[C---:B------:R-:W-:Y:S01]  /*6440*/  LEA R24, P2, R4.reuse, UR4, 0x1 ;  /* 0x0000000404187c11 */ /* 0x040fe2000f8408ff */
[----:B------:R-:W-:Y:S01]  /*6450*/  IMAD.IADD R11, R11, 0x1, R5 ;  /* 0x000000010b0b7824 */ /* 0x000fe200078e0205 */
[-C--:B------:R-:W-:Y:S01]  /*6460*/  IADD3 R3, P6, R29, R4.reuse, RZ ;  /* 0x000000041d037210 */ /* 0x080fe20007fde0ff */
[C---:B------:R-:W-:Y:S01]  /*6470*/  IMAD R9, R27.reuse, UR7, R0 ;  /* 0x000000071b097c24 */ /* 0x040fe2000f8e0200 */
[----:B------:R-:W-:Y:S01]  /*6480*/  SHF.R.S32.HI R12, RZ, 0x1f, R29 ;  /* 0x0000001fff0c7819 */ /* 0x000fe2000001141d */
[----:B------:R-:W-:Y:S01]  /*6490*/  IMAD.WIDE.U32 R6, R27, UR6, RZ ;  /* 0x000000061b067c25 */ /* 0x000fe2000f8e00ff */
[--C-:B------:R-:W-:Y:S01]  /*64a0*/  LEA.HI.X R26, R4, UR5, R11.reuse, 0x1, P2 ;  /* 0x00000005041a7c11 */ /* 0x100fe200090f0c0b */
[----:B------:R-:W-:Y:S01]  /*64b0*/  ULDC.64 UR6, c[0x0][0x3e0] ;  /* 0x0000f80000067ab9 */ /* 0x000fe20000000a00 */
[----:B------:R-:W-:Y:S01]  /*64c0*/  IADD3 R5, P1, R16, R4, RZ ;  /* 0x0000000410057210 */ /* 0x000fe20007f3e0ff */
[----:B------:R-:W-:Y:S01]  /*64d0*/  IMAD.X R10, R12, 0x1, R11, P6 ;  /* 0x000000010c0a7824 */ /* 0x000fe200030e060b */
[----:B------:R-:W-:-:S02]  /*64e0*/  IADD3 R8, P2, R29, R6, RZ ;  /* 0x000000061d087210 */ /* 0x000fc40007f5e0ff */
[----:B------:R-:W-:Y:S01]  /*64f0*/  IADD3 R9, R9, R7, RZ ;  /* 0x0000000709097210 */ /* 0x000fe20007ffe0ff */
[----:B------:R-:W-:Y:S01]  /*6500*/  IMAD.X R4, R14, 0x1, R11, P1 ;  /* 0x000000010e047824 */ /* 0x000fe200008e060b */
[C---:B------:R-:W-:Y:S02]  /*6510*/  LEA R32, P5, R3.reuse, UR4, 0x1 ;  /* 0x0000000403207c11 */ /* 0x040fe4000f8a08ff */
[----:B------:R-:W-:Y:S01]  /*6520*/  IADD3 R0, P4, R16, R6, RZ ;  /* 0x0000000610007210 */ /* 0x000fe20007f9e0ff */
[----:B------:R-:W-:Y:S01]  /*6530*/  IMAD.X R7, R12, 0x1, R9, P2 ;  /* 0x000000010c077824 */ /* 0x000fe200010e0609 */
[----:B------:R-:W-:Y:S02]  /*6540*/  LEA.HI.X R33, R3, UR5, R10, 0x1, P5 ;  /* 0x0000000503217c11 */ /* 0x000fe4000a8f0c0a */
[----:B------:R-:W-:Y:S02]  /*6550*/  LEA R27, P3, R6, UR6, 0x1 ;  /* 0x00000006061b7c11 */ /* 0x000fe4000f8608ff */
[----:B------:R-:W-:-:S02]  /*6560*/  LEA R34, P6, R8, UR6, 0x1 ;  /* 0x0000000608227c11 */ /* 0x000fc4000f8c08ff */
[C---:B------:R-:W-:Y:S02]  /*6570*/  LEA R36, P1, R5.reuse, UR4, 0x1 ;  /* 0x0000000405247c11 */ /* 0x040fe4000f8208ff */
[----:B------:R-:W-:Y:S02]  /*6580*/  LEA R38, P2, R0, UR6, 0x1 ;  /* 0x0000000600267c11 */ /* 0x000fe4000f8408ff */
[----:B------:R-:W-:Y:S02]  /*6590*/  IADD3.X R3, R14, R9, RZ, P4, !PT ;  /* 0x000000090e037210 */ /* 0x000fe400027fe4ff */
[----:B------:R-:W-:Y:S02]  /*65a0*/  LEA.HI.X R35, R8, UR7, R7, 0x1, P6 ;  /* 0x0000000708237c11 */ /* 0x000fe4000b0f0c07 */
[----:B------:R-:W-:Y:S02]  /*65b0*/  LEA.HI.X R28, R6, UR7, R9, 0x1, P3 ;  /* 0x00000007061c7c11 */ /* 0x000fe400098f0c09 */
[----:B------:R-:W-:-:S02]  /*65c0*/  LEA.HI.X R37, R5, UR5, R4, 0x1, P1 ;  /* 0x0000000505257c11 */ /* 0x000fc400088f0c04 */
[----:B------:R-:W-:Y:S01]  /*65d0*/  LEA.HI.X R39, R0, UR7, R3, 0x1, P2 ;  /* 0x0000000700277c11 */ /* 0x000fe200090f0c03 */
[----:B------:R-:W-:Y:S06]  /*65e0*/  @!P0 BRA `(.L_x_510) ;  /* 0x0000000000408947 */ /* 0x000fec0003800000 */
        /* <DEDUP_REMOVED lines=15> */
[----:B-1----:R-:W-:Y:S05]  /*66e0*/  CALL.ABS.NOINC R14 ;  /* 0x000000000e007343 */ /* 0x002fea0003c00000 */
.L_x_510:
[----:B------:R-:W-:Y:S05]  /*66f0*/  BSYNC B6 ;  /* 0x0000000000067941 */ /* 0x000fea0003800000 */
.L_x_509:
[----:B------:R-:W-:Y:S01]  /*6700*/  ULDC.U8 UR4, c[0x0][0x3f0] ;  /* 0x0000fc0000047ab9 */ /* 0x000fe20000000000 */
[----:B------:R-:W-:Y:S01]  /*6710*/  BSSY B0, `(.L_x_511) ;  /* 0x00001da000007945 */ /* 0x000fe20003800000 */
[----:B------:R-:W-:-:S13]  /*6720*/  ISETP.NE.AND P0, PT, RZ, UR4, PT ;  /* 0x00000004ff007c0c */ /* 0x000fda000bf05270 */
[----:B------:R-:W-:Y:S05]  /*6730*/  @!P0 BRA `(.L_x_512) ;  /* 0x0000000c00dc8947 */ /* 0x000fea0003800000 */
[----:B------:R-:W-:Y:S01]  /*6740*/  IMAD R30, R25, -0x40, R30 ;  /* 0xffffffc0191e7824 */ /* 0x000fe200078e021e */
[----:B------:R-:W-:Y:S01]  /*6750*/  LEA.HI R0, R202, R202, RZ, 0x1 ;  /* 0x000000caca007211 */ /* 0x000fe200078f08ff */
[----:B------:R-:W-:Y:S01]  /*6760*/  IMAD.SHL.U32 R3, R186, 0x40, RZ ;  /* 0x00000040ba037824 */ /* 0x000fe200078e00ff */
[----:B------:R-:W-:Y:S01]  /*6770*/  BSSY B1, `(.L_x_513) ;  /* 0x000001b000017945 */ /* 0x000fe20003800000 */
[----:B------:R-:W-:Y:S02]  /*6780*/  CS2R R6, SRZ ;  /* 0x0000000000067805 */ /* 0x000fe4000001ff00 */
[----:B------:R-:W-:Y:S02]  /*6790*/  VIMNMX R30, R30, 0x40, PT ;  /* 0x000000401e1e7848 */ /* 0x000fe40003fe0100 */
[----:B------:R-:W-:Y:S02]  /*67a0*/  CS2R R8, SRZ ;  /* 0x0000000000087805 */ /* 0x000fe4000001ff00 */
[----:B------:R-:W-:-:S02]  /*67b0*/  LOP3.LUT R5, R3, 0x1c0, RZ, 0xc0, !PT ;  /* 0x000001c003057812 */ /* 0x000fc400078ec0ff */
[----:B------:R-:W-:Y:S02]  /*67c0*/  CS2R R20, SRZ ;  /* 0x0000000000147805 */ /* 0x000fe4000001ff00 */
[----:B------:R-:W-:Y:S02]  /*67d0*/  ISETP.GE.AND P1, PT, R19, R30, PT ;  /* 0x0000001e1300720c */ /* 0x000fe40003f26270 */
[----:B------:R-:W-:Y:S02]  /*67e0*/  LOP3.LUT R3, R0, 0xfffffffe, RZ, 0xc0, !PT ;  /* 0xfffffffe00037812 */ /* 0x000fe400078ec0ff */
[----:B------:R-:W-:Y:S02]  /*67f0*/  LOP3.LUT R0, R5, 0x18, R16, 0xf8, !PT ;  /* 0x0000001805007812 */ /* 0x000fe400078ef810 */
[----:B------:R-:W-:Y:S01]  /*6800*/  SHF.R.U32.HI R5, RZ, 0x3, R5 ;  /* 0x00000003ff057819 */ /* 0x000fe20000011605 */
[----:B------:R-:W-:-:S03]  /*6810*/  IMAD.IADD R3, R202, 0x1, -R3 ;  /* 0x00000001ca037824 */ /* 0x000fc600078e0a03 */
[----:B------:R-:W-:Y:S02]  /*6820*/  LOP3.LUT R0, R0, R5, RZ, 0x3c, !PT ;  /* 0x0000000500007212 */ /* 0x000fe400078e3cff */
[----:B------:R-:W-:Y:S02]  /*6830*/  CS2R R4, SRZ ;  /* 0x0000000000047805 */ /* 0x000fe4000001ff00 */
[----:B------:R-:W-:Y:S01]  /*6840*/  SHF.L.U32 R25, R3, 0x1f, RZ ;  /* 0x0000001f03197819 */ /* 0x000fe200000006ff */
[----:B------:R-:W-:Y:S06]  /*6850*/  @P1 BRA `(.L_x_514) ;  /* 0x0000000000301947 */ /* 0x000fec0003800000 */
[C---:B------:R-:W-:Y:S01]  /*6860*/  IADD3 R3, R29.reuse, 0x10, RZ ;  /* 0x000000101d037810 */ /* 0x040fe20007ffe0ff */
[----:B------:R-:W-:Y:S01]  /*6870*/  ULDC UR4, c[0x0][0x3d4] ;  /* 0x0000f50000047ab9 */ /* 0x000fe20000000800 */
[----:B------:R-:W-:Y:S02]  /*6880*/  CS2R R8, SRZ ;  /* 0x0000000000087805 */ /* 0x000fe4000001ff00 */
[----:B------:R-:W-:Y:S02]  /*6890*/  ISETP.GE.AND P0, PT, R29, UR4, PT ;  /* 0x000000041d007c0c */ /* 0x000fe4000bf06270 */
[----:B------:R-:W-:Y:S02]  /*68a0*/  CS2R R20, SRZ ;  /* 0x0000000000147805 */ /* 0x000fe4000001ff00 */
[----:B------:R-:W-:Y:S02]  /*68b0*/  ISETP.GE.AND P2, PT, R3, UR4, PT ;  /* 0x0000000403007c0c */ /* 0x000fe4000bf46270 */
[----:B------:R-:W-:-:S02]  /*68c0*/  CS2R R4, SRZ ;  /* 0x0000000000047805 */ /* 0x000fc4000001ff00 */
[----:B------:R-:W-:-:S05]  /*68d0*/  CS2R R6, SRZ ;  /* 0x0000000000067805 */ /* 0x000fca000001ff00 */
[----:B------:R0:W5:Y:S04]  /*68e0*/  @!P0 LDG.E.64 R8, desc[UR40][R32.64] ;  /* 0x0000002820088981 */ /* 0x000168000c1e1b00 */
[----:B------:R0:W5:Y:S04]  /*68f0*/  @!P2 LDG.E.64 R20, desc[UR40][R32.64+0x20] ;  /* 0x000020282014a981 */ /* 0x000168000c1e1b00 */
[----:B------:R0:W5:Y:S04]  /*6900*/  @!P0 LDG.E.64 R4, desc[UR40][R34.64] ;  /* 0x0000002822048981 */ /* 0x000168000c1e1b00 */
[----:B------:R0:W5:Y:S02]  /*6910*/  @!P2 LDG.E.64 R6, desc[UR40][R34.64+0x20] ;  /* 0x000020282206a981 */ /* 0x000164000c1e1b00 */
.L_x_514:
[----:B------:R-:W-:Y:S05]  /*6920*/  BSYNC B1 ;  /* 0x0000000000017941 */ /* 0x000fea0003800000 */
.L_x_513:
[----:B------:R-:W-:-:S03]  /*6930*/  UMOV UR4, 0xffffffff ;  /* 0xffffffff00047882 */ /* 0x000fc60000000000 */
[----:B------:R-:W-:Y:S05]  /*6940*/  BRA.DIV UR4, `(.L_x_515) ;  /* 0x000000de04287947 */ /* 0x000fea000b800000 */
.L_x_678:
[----:B------:R-:W-:-:S03]  /*6950*/  UMOV UR4, 0xffffffff ;  /* 0xffffffff00047882 */ /* 0x000fc60000000000 */
[----:B------:R-:W-:Y:S05]  /*6960*/  BRA.DIV UR4, `(.L_x_516) ;  /* 0x000000de04487947 */ /* 0x000fea000b800000 */
.L_x_681:
[----:B------:R-:W-:-:S03]  /*6970*/  UMOV UR4, 0xffffffff ;  /* 0xffffffff00047882 */ /* 0x000fc60000000000 */
[----:B------:R-:W-:Y:S05]  /*6980*/  BRA.DIV UR4, `(.L_x_517) ;  /* 0x000000de04687947 */ /* 0x000fea000b800000 */
.L_x_684:
[----:B------:R-:W-:-:S03]  /*6990*/  UMOV UR4, 0xffffffff ;  /* 0xffffffff00047882 */ /* 0x000fc60000000000 */
[----:B------:R-:W-:Y:S05]  /*69a0*/  BRA.DIV UR4, `(.L_x_518) ;  /* 0x000000de04887947 */ /* 0x000fea000b800000 */
.L_x_687:
[----:B------:R-:W1:Y:S01]  /*69b0*/  SYNCS.PHASECHK.TRANS64.TRYWAIT P0, [R2+URZ+0x28c00], R25 ;  /* 0x028c0019020075a7 */ /* 0x000e62000800017f */
[----:B------:R-:W-:Y:S01]  /*69c0*/  LOP3.LUT P2, RZ, R186, 0x4, RZ, 0xc0, !PT ;  /* 0x00000004baff7812 */ /* 0x000fe2000784c0ff */
[----:B------:R-:W-:Y:S01]  /*69d0*/  IMAD R3, R189, 0x200, R0 ;  /* 0x00000200bd037824 */ /* 0x000fe200078e0200 */
[--C-:B0----5:R-:W-:Y:S01]  /*69e0*/  SHF.R.U64 R33, R8, 0x10, R9.reuse ;  /* 0x0000001008217819 */ /* 0x121fe20000001209 */
[----:B------:R-:W-:Y:S01]  /*69f0*/  IMAD.MOV.U32 R31, RZ, RZ, R8 ;  /* 0x000000ffff1f7224 */ /* 0x000fe200078e0008 */
[--C-:B------:R-:W-:Y:S01]  /*6a00*/  SHF.R.U32.HI R11, RZ, 0x10, R9.reuse ;  /* 0x00000010ff0b7819 */ /* 0x100fe20000011609 */
[----:B------:R-:W-:Y:S01]  /*6a10*/  IMAD R3, R3, 0x2, R2 ;  /* 0x0000000203037824 */ /* 0x000fe200078e0202 */
[----:B------:R-:W-:Y:S01]  /*6a20*/  MOV R8, R5 ;  /* 0x0000000500087202 */ /* 0x000fe20000000f00 */
[----:B------:R-:W-:Y:S01]  /*6a30*/  IMAD.MOV.U32 R10, RZ, RZ, R9 ;  /* 0x000000ffff0a7224 */ /* 0x000fe200078e0009 */
[----:B------:R-:W-:Y:S01]  /*6a40*/  SHF.R.U64 R35, R4, 0x10, R5 ;  /* 0x0000001004237819 */ /* 0x000fe20000001205 */
[----:B------:R-:W-:Y:S01]  /*6a50*/  IMAD.MOV.U32 R9, RZ, RZ, R21 ;  /* 0x000000ffff097224 */ /* 0x000fe200078e0015 */
[----:B------:R-:W-:Y:S01]  /*6a60*/  SHF.R.U32.HI R13, RZ, 0x10, R5 ;  /* 0x00000010ff0d7819 */ /* 0x000fe20000011605 */
[----:B------:R-:W-:Y:S01]  /*6a70*/  IMAD.MOV.U32 R27, RZ, RZ, R4 ;  /* 0x000000ffff1b7224 */ /* 0x000fe200078e0004 */
[----:B------:R-:W-:Y:S01]  /*6a80*/  MOV R32, R20 ;  /* 0x0000001400207202 */ /* 0x000fe20000000f00 */
[----:B------:R-:W-:Y:S01]  /*6a90*/  IMAD.MOV.U32 R28, RZ, RZ, R6 ;  /* 0x000000ffff1c7224 */ /* 0x000fe200078e0006 */
[--C-:B------:R-:W-:Y:S01]  /*6aa0*/  SHF.R.U64 R34, R20, 0x10, R21.reuse ;  /* 0x0000001014227819 */ /* 0x100fe20000001215 */
[C---:B------:R-:W-:Y:S01]  /*6ab0*/  VIADD R4, R3.reuse, 0x20400 ;  /* 0x0002040003047836 */ /* 0x040fe20000000000 */
[----:B------:R-:W-:Y:S01]  /*6ac0*/  SHF.R.U32.HI R12, RZ, 0x10, R21 ;  /* 0x00000010ff0c7819 */ /* 0x000fe20000011615 */
[----:B------:R-:W-:Y:S01]  /*6ad0*/  BSSY B1, `(.L_x_519) ;  /* 0x000000e000017945 */ /* 0x000fe20003800000 */
[----:B------:R-:W-:Y:S01]  /*6ae0*/  MOV R5, R7 ;  /* 0x0000000700057202 */ /* 0x000fe20000000f00 */
[----:B------:R-:W-:Y:S01]  /*6af0*/  VIADD R0, R3, 0x20440 ;  /* 0x0002044003007836 */ /* 0x000fe20000000000 */
[--C-:B------:R-:W-:Y:S01]  /*6b00*/  SHF.R.U64 R36, R6, 0x10, R7.reuse ;  /* 0x0000001006247819 */ /* 0x100fe20000001207 */
[----:B------:R-:W-:Y:S01]  /*6b10*/  @P2 VIADD R0, R4, 0xffffffc0 ;  /* 0xffffffc004002836 */ /* 0x000fe20000000000 */
[----:B------:R-:W-:-:S02]  /*6b20*/  SHF.R.U32.HI R6, RZ, 0x10, R7 ;  /* 0x00000010ff067819 */ /* 0x000fc40000011607 */
[----:B------:R-:W-:Y:S02]  /*6b30*/  PRMT R31, R31, 0x5410, R10 ;  /* 0x000054101f1f7816 */ /* 0x000fe4000000000a */
[----:B------:R-:W-:Y:S02]  /*6b40*/  PRMT R33, R33, 0x5410, R11 ;  /* 0x0000541021217816 */ /* 0x000fe4000000000b */
[----:B------:R-:W-:Y:S02]  /*6b50*/  PRMT R32, R32, 0x5410, R9 ;  /* 0x0000541020207816 */ /* 0x000fe40000000009 */
[----:B------:R-:W-:Y:S02]  /*6b60*/  PRMT R34, R34, 0x5410, R12 ;  /* 0x0000541022227816 */ /* 0x000fe4000000000c */
[----:B------:R-:W-:Y:S02]  /*6b70*/  PRMT R27, R27, 0x5410, R8 ;  /* 0x000054101b1b7816 */ /* 0x000fe40000000008 */
[----:B------:R-:W-:-:S02]  /*6b80*/  PRMT R35, R35, 0x5410, R13 ;  /* 0x0000541023237816 */ /* 0x000fc4000000000d */
[----:B------:R-:W-:Y:S01]  /*6b90*/  PRMT R28, R28, 0x5410, R5 ;  /* 0x000054101c1c7816 */ /* 0x000fe20000000005 */
[----:B-1----:R-:W-:Y:S06]  /*6ba0*/  @!P0 BRA `(.L_x_520) ;  /* 0x000000dc00308947 */ /* 0x002fec0003800000 */
.L_x_688:
[----:B------:R-:W-:Y:S05]  /*6bb0*/  BSYNC B1 ;  /* 0x0000000000017941 */ /* 0x000fea0003800000 */
.L_x_519:
[----:B------:R-:W-:Y:S01]  /*6bc0*/  BSSY B1, `(.L_x_521) ;  /* 0x0000057000017945 */ /* 0x000fe20003800000 */
[----:B------:R-:W-:-:S03]  /*6bd0*/  PRMT R36, R36, 0x5410, R6 ;  /* 0x0000541024247816 */ /* 0x000fc60000000006 */
[----:B------:R-:W-:Y:S05]  /*6be0*/  @P1 BRA `(.L_x_522) ;  /* 0x0000000400501947 */ /* 0x000fea0003800000 */
[----:B------:R-:W1:Y:S01]  /*6bf0*/  LDC R4, c[0x0][0x3d4] ;  /* 0x0000f500ff047b82 */ /* 0x000e620000000800 */
[C---:B------:R-:W-:Y:S01]  /*6c00*/  VIADD R5, R29.reuse, 0x10 ;  /* 0x000000101d057836 */ /* 0x040fe20000000000 */
[----:B------:R-:W-:Y:S01]  /*6c10*/  BSSY B2, `(.L_x_523) ;  /* 0x000002a000027945 */ /* 0x000fe20003800000 */
[----:B-1----:R-:W-:-:S03]  /*6c20*/  ISETP.GE.AND P0, PT, R29, R4, PT ;  /* 0x000000041d00720c */ /* 0x002fc60003f06270 */
[----:B------:R-:W-:-:S10]  /*6c30*/  ISETP.GE.AND P1, PT, R5, R4, PT ;  /* 0x000000040500720c */ /* 0x000fd40003f26270 */
[----:B------:R-:W-:Y:S05]  /*6c40*/  @P0 BRA `(.L_x_524) ;  /* 0x0000000000980947 */ /* 0x000fea0003800000 */
[----:B------:R-:W1:Y:S01]  /*6c50*/  LDS.128 R4, [R3+0x20400] ;  /* 0x0204000003047984 */ /* 0x000e620000000c00 */
[----:B------:R-:W-:Y:S02]  /*6c60*/  HADD2.F32 R15, -RZ, R27.H0_H0 ;  /* 0x2000001bff0f7230 */ /* 0x000fe40000004100 */
[----:B------:R-:W-:Y:S02]  /*6c70*/  HADD2.F32 R13, -RZ, R31.H0_H0 ;  /* 0x2000001fff0d7230 */ /* 0x000fe40000004100 */
[----:B------:R-:W-:Y:S02]  /*6c80*/  HADD2.F32 R12, -RZ, R33.H0_H0 ;  /* 0x20000021ff0c7230 */ /* 0x000fe40000004100 */
[----:B------:R-:W-:Y:S02]  /*6c90*/  HADD2.F32 R14, -RZ, R35.H0_H0 ;  /* 0x20000023ff0e7230 */ /* 0x000fe40000004100 */
[--C-:B-1----:R-:W-:Y:S02]  /*6ca0*/  HADD2.F32 R8, -RZ, R4.reuse.H0_H0 ;  /* 0x20000004ff087230 */ /* 0x102fe40000004100 */
[----:B------:R-:W-:-:S02]  /*6cb0*/  HADD2.F32 R4, -RZ, R4.H1_H1 ;  /* 0x30000004ff047230 */ /* 0x000fc40000004100 */
[--C-:B------:R-:W-:Y:S02]  /*6cc0*/  HADD2.F32 R9, -RZ, R5.reuse.H0_H0 ;  /* 0x20000005ff097230 */ /* 0x100fe40000004100 */
[----:B------:R-:W-:Y:S02]  /*6cd0*/  HADD2.F32 R5, -RZ, R5.H1_H1 ;  /* 0x30000005ff057230 */ /* 0x000fe40000004100 */
[C---:B------:R-:W-:Y:S01]  /*6ce0*/  FMUL.FTZ R21, R4.reuse, R15 ;  /* 0x0000000f04157220 */ /* 0x040fe20000410000 */
[-C--:B------:R-:W-:Y:S01]  /*6cf0*/  FMUL.FTZ R4, R4, R13.reuse ;  /* 0x0000000d04047220 */ /* 0x080fe20000410000 */
[--C-:B------:R-:W-:Y:S02]  /*6d00*/  HADD2.F32 R10, -RZ, R6.reuse.H0_H0 ;  /* 0x20000006ff0a7230 */ /* 0x100fe40000004100 */
[----:B------:R-:W-:Y:S02]  /*6d10*/  HADD2.F32 R11, -RZ, R7.H0_H0 ;  /* 0x20000007ff0b7230 */ /* 0x000fe40000004100 */
[C---:B------:R-:W-:Y:S01]  /*6d20*/  FMUL.FTZ R24, R5.reuse, R14 ;  /* 0x0000000e05187220 */ /* 0x040fe20000410000 */
[C---:B------:R-:W-:Y:S01]  /*6d30*/  FFMA.FTZ R21, R8.reuse, R13, -R21 ;  /* 0x0000000d08157223 */ /* 0x040fe20000010815 */
[----:B------:R-:W-:Y:S01]  /*6d40*/  FFMA.FTZ R20, R8, R15, R4 ;  /* 0x0000000f08147223 */ /* 0x000fe20000010004 */
[----:B------:R-:W-:Y:S01]  /*6d50*/  FMUL.FTZ R26, R5, R12 ;  /* 0x0000000c051a7220 */ /* 0x000fe20000410000 */
[----:B------:R-:W-:-:S02]  /*6d60*/  HADD2.F32 R6, -RZ, R6.H1_H1 ;  /* 0x30000006ff067230 */ /* 0x000fc40000004100 */
[C---:B------:R-:W-:Y:S01]  /*6d70*/  FFMA.FTZ R24, R9.reuse, R12, -R24 ;  /* 0x0000000c09187223 */ /* 0x040fe20000010818 */
[----:B------:R-:W-:Y:S02]  /*6d80*/  HADD2.F32 R7, -RZ, R7.H1_H1 ;  /* 0x30000007ff077230 */ /* 0x000fe40000004100 */
[----:B------:R-:W-:Y:S01]  /*6d90*/  FFMA.FTZ R9, R9, R14, R26 ;  /* 0x0000000e09097223 */ /* 0x000fe2000001001a */
[----:B------:R-:W-:Y:S02]  /*6da0*/  HADD2.F32 R13, -RZ, R27.H1_H1 ;  /* 0x3000001bff0d7230 */ /* 0x000fe40000004100 */
[----:B------:R-:W-:Y:S02]  /*6db0*/  HADD2.F32 R5, -RZ, R31.H1_H1 ;  /* 0x3000001fff057230 */ /* 0x000fe40000004100 */
[----:B------:R-:W-:Y:S02]  /*6dc0*/  HADD2.F32 R8, -RZ, R35.H1_H1 ;  /* 0x30000023ff087230 */ /* 0x000fe40000004100 */
[----:B------:R-:W-:Y:S01]  /*6dd0*/  FMUL.FTZ R15, R6, R13 ;  /* 0x0000000d060f7220 */ /* 0x000fe20000410000 */
[----:B------:R-:W-:-:S02]  /*6de0*/  HADD2.F32 R4, -RZ, R33.H1_H1 ;  /* 0x30000021ff047230 */ /* 0x000fc40000004100 */
[-C--:B------:R-:W-:Y:S01]  /*6df0*/  FMUL.FTZ R12, R6, R5.reuse ;  /* 0x00000005060c7220 */ /* 0x080fe20000410000 */
[C---:B------:R-:W-:Y:S01]  /*6e00*/  FMUL.FTZ R14, R7.reuse, R8 ;  /* 0x00000008070e7220 */ /* 0x040fe20000410000 */
[C---:B------:R-:W-:Y:S01]  /*6e10*/  FFMA.FTZ R6, R10.reuse, R5, -R15 ;  /* 0x000000050a067223 */ /* 0x040fe2000001080f */
[-C--:B0-----:R-:W-:Y:S01]  /*6e20*/  FMUL.FTZ R25, R7, R4.reuse ;  /* 0x0000000407197220 */ /* 0x081fe20000410000 */
[----:B------:R-:W-:Y:S01]  /*6e30*/  FFMA.FTZ R13, R10, R13, R12 ;  /* 0x0000000d0a0d7223 */ /* 0x000fe2000001000c */
[C---:B------:R-:W-:Y:S01]  /*6e40*/  FFMA.FTZ R7, R11.reuse, R4, -R14 ;  /* 0x000000040b077223 */ /* 0x040fe2000001080e */
[----:B------:R-:W-:Y:S01]  /*6e50*/  F2FP.F16.F32.PACK_AB R4, R20, R21 ;  /* 0x000000151404723e */ /* 0x000fe200000000ff */
[----:B------:R-:W-:Y:S01]  /*6e60*/  FFMA.FTZ R8, R11, R8, R25 ;  /* 0x000000080b087223 */ /* 0x000fe20000010019 */
[----:B------:R-:W-:Y:S02]  /*6e70*/  F2FP.F16.F32.PACK_AB R5, R9, R24 ;  /* 0x000000180905723e */ /* 0x000fe400000000ff */
[----:B------:R-:W-:-:S02]  /*6e80*/  F2FP.F16.F32.PACK_AB R6, R13, R6 ;  /* 0x000000060d06723e */ /* 0x000fc400000000ff */
[----:B------:R-:W-:-:S05]  /*6e90*/  F2FP.F16.F32.PACK_AB R7, R8, R7 ;  /* 0x000000070807723e */ /* 0x000fca00000000ff */
[----:B------:R1:W-:Y:S02]  /*6ea0*/  STS.128 [R3+0x20400], R4 ;  /* 0x0204000403007388 */ /* 0x0003e40000000c00 */
.L_x_524:
[----:B------:R-:W-:Y:S05]  /*6eb0*/  BSYNC B2 ;  /* 0x0000000000027941 */ /* 0x000fea0003800000 */
.L_x_523:
[----:B------:R-:W-:Y:S05]  /*6ec0*/  @P1 BRA `(.L_x_522) ;  /* 0x0000000000981947 */ /* 0x000fea0003800000 */
[----:B-1----:R-:W1:Y:S01]  /*6ed0*/  LDS.128 R4, [R0] ;  /* 0x0000000000047984 */ /* 0x002e620000000c00 */
        /* <DEDUP_REMOVED lines=36> */
[----:B------:R2:W-:Y:S02]  /*7120*/  STS.128 [R0], R4 ;  /* 0x0000000400007388 */ /* 0x0005e40000000c00 */
.L_x_522:
[----:B------:R-:W-:Y:S05]  /*7130*/  BSYNC B1 ;  /* 0x0000000000017941 */ /* 0x000fea0003800000 */
.L_x_521:
[----:B------:R-:W-:-:S13]  /*7140*/  ISETP.GE.AND P0, PT, R216, R30, PT ;  /* 0x0000001ed800720c */ /* 0x000fda0003f06270 */
[----:B------:R-:W-:Y:S05]  /*7150*/  @P0 BRA `(.L_x_525) ;  /* 0x0000001000d40947 */ /* 0x000fea0003800000 */
[----:B-12---:R-:W1:Y:S01]  /*7160*/  LDC R4, c[0x0][0x3d4] ;  /* 0x0000f500ff047b82 */ /* 0x006e620000000800 */
        /* <DEDUP_REMOVED lines=8> */
[----:B0-----:R-:W-:Y:S02]  /*71f0*/  HADD2.F32 R25, -RZ, R35.H0_H0 ;  /* 0x20000023ff197230 */ /* 0x001fe40000004100 */
[----:B------:R-:W-:Y:S02]  /*7200*/  HADD2.F32 R21, -RZ, R33.H0_H0 ;  /* 0x20000021ff157230 */ /* 0x000fe40000004100 */
[----:B------:R-:W-:Y:S02]  /*7210*/  HADD2.F32 R24, -RZ, R27.H1_H1 ;  /* 0x3000001bff187230 */ /* 0x000fe40000004100 */
[----:B------:R-:W-:-:S02]  /*7220*/  HADD2.F32 R27, -RZ, R35.H1_H1 ;  /* 0x30000023ff1b7230 */ /* 0x000fc40000004100 */
[--C-:B-1----:R-:W-:Y:S02]  /*7230*/  HADD2.F32 R8, -RZ, R4.reuse.H0_H0 ;  /* 0x20000004ff087230 */ /* 0x102fe40000004100 */
[----:B------:R-:W-:Y:S02]  /*7240*/  HADD2.F32 R4, -RZ, R4.H1_H1 ;  /* 0x30000004ff047230 */ /* 0x000fe40000004100 */
[--C-:B------:R-:W-:Y:S02]  /*7250*/  HADD2.F32 R9, -RZ, R5.reuse.H0_H0 ;  /* 0x20000005ff097230 */ /* 0x100fe40000004100 */
[----:B------:R-:W-:Y:S02]  /*7260*/  HADD2.F32 R5, -RZ, R5.H1_H1 ;  /* 0x30000005ff057230 */ /* 0x000fe40000004100 */
[-C--:B------:R-:W-:Y:S01]  /*7270*/  FMUL.FTZ R13, R20, R4.reuse ;  /* 0x00000004140d7220 */ /* 0x080fe20000410000 */
[----:B------:R-:W-:Y:S01]  /*7280*/  FMUL.FTZ R15, R14, R4 ;  /* 0x000000040e0f7220 */ /* 0x000fe20000410000 */
[----:B------:R-:W-:-:S02]  /*7290*/  HADD2.F32 R10, -RZ, R6.H0_H0 ;  /* 0x20000006ff0a7230 */ /* 0x000fc40000004100 */
[-C--:B------:R-:W-:Y:S01]  /*72a0*/  FMUL.FTZ R12, R25, R5.reuse ;  /* 0x00000005190c7220 */ /* 0x080fe20000410000 */
[-C--:B------:R-:W-:Y:S01]  /*72b0*/  FFMA.FTZ R4, R14, R8.reuse, -R13 ;  /* 0x000000080e047223 */ /* 0x080fe2000001080d */
[----:B------:R-:W-:Y:S01]  /*72c0*/  FFMA.FTZ R15, R20, R8, R15 ;  /* 0x00000008140f7223 */ /* 0x000fe2000001000f */
[C---:B------:R-:W-:Y:S01]  /*72d0*/  FMUL.FTZ R8, R21.reuse, R5 ;  /* 0x0000000515087220 */ /* 0x040fe20000410000 */
[--C-:B------:R-:W-:Y:S02]  /*72e0*/  HADD2.F32 R11, -RZ, R7.reuse.H0_H0 ;  /* 0x20000007ff0b7230 */ /* 0x100fe40000004100 */
[-C--:B------:R-:W-:Y:S01]  /*72f0*/  FFMA.FTZ R5, R21, R9.reuse, -R12 ;  /* 0x0000000915057223 */ /* 0x080fe2000001080c */
[----:B------:R-:W-:Y:S02]  /*7300*/  HADD2.F32 R6, -RZ, R6.H1_H1 ;  /* 0x30000006ff067230 */ /* 0x000fe40000004100 */
[----:B------:R-:W-:Y:S01]  /*7310*/  FFMA.FTZ R8, R25, R9, R8 ;  /* 0x0000000919087223 */ /* 0x000fe20000010008 */
[----:B------:R-:W-:Y:S01]  /*7320*/  HADD2.F32 R7, -RZ, R7.H1_H1 ;  /* 0x30000007ff077230 */ /* 0x000fe20000004100 */
[----:B------:R-:W-:Y:S01]  /*7330*/  F2FP.F16.F32.PACK_AB R4, R15, R4 ;  /* 0x000000040f04723e */ /* 0x000fe200000000ff */
[----:B------:R-:W-:-:S02]  /*7340*/  HADD2.F32 R20, -RZ, R31.H1_H1 ;  /* 0x3000001fff147230 */ /* 0x000fc40000004100 */
[-C--:B------:R-:W-:Y:S01]  /*7350*/  FMUL.FTZ R9, R24, R6.reuse ;  /* 0x0000000618097220 */ /* 0x080fe20000410000 */
[----:B------:R-:W-:Y:S02]  /*7360*/  HADD2.F32 R21, -RZ, R33.H1_H1 ;  /* 0x30000021ff157230 */ /* 0x000fe40000004100 */
[----:B------:R-:W-:Y:S01]  /*7370*/  FMUL.FTZ R12, R27, R7 ;  /* 0x000000071b0c7220 */ /* 0x000fe20000410000 */
[----:B------:R-:W-:Y:S01]  /*7380*/  F2FP.F16.F32.PACK_AB R5, R8, R5 ;  /* 0x000000050805723e */ /* 0x000fe200000000ff */
[C---:B------:R-:W-:Y:S01]  /*7390*/  FMUL.FTZ R13, R20.reuse, R6 ;  /* 0x00000006140d7220 */ /* 0x040fe20000410000 */
[-C--:B------:R-:W-:Y:S01]  /*73a0*/  FFMA.FTZ R6, R20, R10.reuse, -R9 ;  /* 0x0000000a14067223 */ /* 0x080fe20000010809 */
[C---:B------:R-:W-:Y:S01]  /*73b0*/  FMUL.FTZ R14, R21.reuse, R7 ;  /* 0x00000007150e7220 */ /* 0x040fe20000410000 */
[-C--:B------:R-:W-:Y:S01]  /*73c0*/  FFMA.FTZ R7, R21, R11.reuse, -R12 ;  /* 0x0000000b15077223 */ /* 0x080fe2000001080c */
[----:B------:R-:W-:Y:S02]  /*73d0*/  FFMA.FTZ R13, R24, R10, R13 ;  /* 0x0000000a180d7223 */ /* 0x000fe4000001000d */
[----:B------:R-:W-:-:S03]  /*73e0*/  FFMA.FTZ R14, R27, R11, R14 ;  /* 0x0000000b1b0e7223 */ /* 0x000fc6000001000e */
[----:B------:R-:W-:Y:S02]  /*73f0*/  F2FP.F16.F32.PACK_AB R6, R13, R6 ;  /* 0x000000060d06723e */ /* 0x000fe400000000ff */
[----:B------:R-:W-:-:S05]  /*7400*/  F2FP.F16.F32.PACK_AB R7, R14, R7 ;  /* 0x000000070e07723e */ /* 0x000fca00000000ff */
[----:B------:R1:W-:Y:S02]  /*7410*/  STS.128 [R3+0x21400], R4 ;  /* 0x0214000403007388 */ /* 0x0003e40000000c00 */
.L_x_527:
[----:B------:R-:W-:Y:S05]  /*7420*/  BSYNC B1 ;  /* 0x0000000000017941 */ /* 0x000fea0003800000 */
.L_x_526:
[----:B------:R-:W-:Y:S05]  /*7430*/  @P1 BRA `(.L_x_525) ;  /* 0x00000010001c1947 */ /* 0x000fea0003800000 */
[----:B-1----:R-:W1:Y:S01]  /*7440*/  LDS.128 R4, [R0+0x1000] ;  /* 0x0010000000047984 */ /* 0x002e620000000c00 */
[----:B------:R-:W-:Y:S02]  /*7450*/  HADD2.F32 R15, -RZ, R28.H0_H0 ;  /* 0x2000001cff0f7230 */ /* 0x000fe40000004100 */
[----:B------:R-:W-:Y:S02]  /*7460*/  HADD2.F32 R13, -RZ, R32.H0_H0 ;  /* 0x20000020ff0d7230 */ /* 0x000fe40000004100 */
[----:B------:R-:W-:Y:S02]  /*7470*/  HADD2.F32 R20, -RZ, R36.H0_H0 ;  /* 0x20000024ff147230 */ /* 0x000fe40000004100 */
[----:B------:R-:W-:Y:S02]  /*7480*/  HADD2.F32 R14, -RZ, R34.H0_H0 ;  /* 0x20000022ff0e7230 */ /* 0x000fe40000004100 */
[----:B------:R-:W-:Y:S02]  /*7490*/  HADD2.F32 R24, -RZ, R36.H1_H1 ;  /* 0x30000024ff187230 */ /* 0x000fe40000004100 */
[----:B-1----:R-:W-:-:S02]  /*74a0*/  HADD2.F32 R3, -RZ, R4.H0_H0 ;  /* 0x20000004ff037230 */ /* 0x002fc40000004100 */
[----:B------:R-:W-:Y:S02]  /*74b0*/  HADD2.F32 R4, -RZ, R4.H1_H1 ;  /* 0x30000004ff047230 */ /* 0x000fe40000004100 */
[--C-:B------:R-:W-:Y:S02]  /*74c0*/  HADD2.F32 R8, -RZ, R5.reuse.H0_H0 ;  /* 0x20000005ff087230 */ /* 0x100fe40000004100 */
[----:B------:R-:W-:Y:S02]  /*74d0*/  HADD2.F32 R5, -RZ, R5.H1_H1 ;  /* 0x30000005ff057230 */ /* 0x000fe40000004100 */
[-C--:B------:R-:W-:Y:S01]  /*74e0*/  FMUL.FTZ R12, R15, R4.reuse ;  /* 0x000000040f0c7220 */ /* 0x080fe20000410000 */
[C---:B------:R-:W-:Y:S01]  /*74f0*/  FMUL.FTZ R4, R13.reuse, R4 ;  /* 0x000000040d047220 */ /* 0x040fe20000410000 */
[----:B------:R-:W-:Y:S02]  /*7500*/  HADD2.F32 R9, -RZ, R6.H0_H0 ;  /* 0x20000006ff097230 */ /* 0x000fe40000004100 */
[----:B------:R-:W-:Y:S01]  /*7510*/  FMUL.FTZ R11, R20, R5 ;  /* 0x00000005140b7220 */ /* 0x000fe20000410000 */
[----:B------:R-:W-:Y:S01]  /*7520*/  FFMA.FTZ R12, R13, R3, -R12 ;  /* 0x000000030d0c7223 */ /* 0x000fe2000001080c */
[----:B------:R-:W-:-:S02]  /*7530*/  HADD2.F32 R10, -RZ, R7.H0_H0 ;  /* 0x20000007ff0a7230 */ /* 0x000fc40000004100 */
[----:B------:R-:W-:Y:S01]  /*7540*/  FFMA.FTZ R3, R15, R3, R4 ;  /* 0x000000030f037223 */ /* 0x000fe20000010004 */
[----:B------:R-:W-:Y:S02]  /*7550*/  HADD2.F32 R6, -RZ, R6.H1_H1 ;  /* 0x30000006ff067230 */ /* 0x000fe40000004100 */
[C---:B------:R-:W-:Y:S01]  /*7560*/  FMUL.FTZ R5, R14.reuse, R5 ;  /* 0x000000050e057220 */ /* 0x040fe20000410000 */
[----:B------:R-:W-:Y:S02]  /*7570*/  HADD2.F32 R7, -RZ, R7.H1_H1 ;  /* 0x30000007ff077230 */ /* 0x000fe40000004100 */
[-C--:B------:R-:W-:Y:S01]  /*7580*/  FFMA.FTZ R11, R14, R8.reuse, -R11 ;  /* 0x000000080e0b7223 */ /* 0x080fe2000001080b */
[----:B------:R-:W-:Y:S02]  /*7590*/  HADD2.F32 R15, -RZ, R28.H1_H1 ;  /* 0x3000001cff0f7230 */ /* 0x000fe40000004100 */
[----:B------:R-:W-:Y:S01]  /*75a0*/  FFMA.FTZ R8, R20, R8, R5 ;  /* 0x0000000814087223 */ /* 0x000fe20000010005 */
[----:B------:R-:W-:-:S02]  /*75b0*/  HADD2.F32 R13, -RZ, R32.H1_H1 ;  /* 0x30000020ff0d7230 */ /* 0x000fc40000004100 */
[-C--:B------:R-:W-:Y:S01]  /*75c0*/  FMUL.FTZ R5, R24, R7.reuse ;  /* 0x0000000718057220 */ /* 0x080fe20000410000 */
[----:B------:R-:W-:Y:S02]  /*75d0*/  HADD2.F32 R14, -RZ, R34.H1_H1 ;  /* 0x30000022ff0e7230 */ /* 0x000fe40000004100 */
[----:B------:R-:W-:Y:S01]  /*75e0*/  FMUL.FTZ R4, R15, R6 ;  /* 0x000000060f047220 */ /* 0x000fe20000410000 */
[----:B------:R-:W-:Y:S01]  /*75f0*/  F2FP.F16.F32.PACK_AB R12, R3, R12 ;  /* 0x0000000c030c723e */ /* 0x000fe200000000ff */
[C---:B------:R-:W-:Y:S01]  /*7600*/  FMUL.FTZ R6, R13.reuse, R6 ;  /* 0x000000060d067220 */ /* 0x040fe20000410000 */
[C---:B------:R-:W-:Y:S01]  /*7610*/  FMUL.FTZ R7, R14.reuse, R7 ;  /* 0x000000070e077220 */ /* 0x040fe20000410000 */
[-C--:B------:R-:W-:Y:S01]  /*7620*/  FFMA.FTZ R4, R13, R9.reuse, -R4 ;  /* 0x000000090d047223 */ /* 0x080fe20000010804 */
[-C--:B------:R-:W-:Y:S01]  /*7630*/  FFMA.FTZ R5, R14, R10.reuse, -R5 ;  /* 0x0000000a0e057223 */ /* 0x080fe20000010805 */
[----:B------:R-:W-:Y:S01]  /*7640*/  FFMA.FTZ R9, R15, R9, R6 ;  /* 0x000000090f097223 */ /* 0x000fe20000010006 */
[----:B------:R-:W-:Y:S01]  /*7650*/  FFMA.FTZ R10, R24, R10, R7 ;  /* 0x0000000a180a7223 */ /* 0x000fe20000010007 */
[----:B------:R-:W-:-:S03]  /*7660*/  F2FP.F16.F32.PACK_AB R13, R8, R11 ;  /* 0x0000000b080d723e */ /* 0x000fc600000000ff */
[----:B------:R-:W-:Y:S02]  /*7670*/  F2FP.F16.F32.PACK_AB R14, R9, R4 ;  /* 0x00000004090e723e */ /* 0x000fe400000000ff */
[----:B------:R-:W-:-:S05]  /*7680*/  F2FP.F16.F32.PACK_AB R15, R10, R5 ;  /* 0x000000050a0f723e */ /* 0x000fca00000000ff */
[----:B------:R3:W-:Y:S01]  /*7690*/  STS.128 [R0+0x1000], R12 ;  /* 0x0010000c00007388 */ /* 0x0007e20000000c00 */
[----:B------:R-:W-:Y:S05]  /*76a0*/  BRA `(.L_x_525) ;  /* 0x0000000c00807947 */ /* 0x000fea0003800000 */
.L_x_512:
[----:B------:R-:W0:Y:S01]  /*76b0*/  LDC R9, c[0x0][0x3d4] ;  /* 0x0000f500ff097b82 */ /* 0x000e220000000800 */
[----:B------:R-:W-:Y:S01]  /*76c0*/  IMAD R30, R25, -0x40, R30 ;  /* 0xffffffc0191e7824 */ /* 0x000fe200078e021e */
[----:B------:R-:W-:Y:S02]  /*76d0*/  CS2R R34, SRZ ;  /* 0x0000000000227805 */ /* 0x000fe4000001ff00 */
[----:B------:R-:W-:Y:S02]  /*76e0*/  CS2R R32, SRZ ;  /* 0x0000000000207805 */ /* 0x000fe4000001ff00 */
[----:B------:R-:W-:Y:S02]  /*76f0*/  CS2R R6, SRZ ;  /* 0x0000000000067805 */ /* 0x000fe4000001ff00 */
[----:B------:R-:W-:Y:S02]  /*7700*/  CS2R R4, SRZ ;  /* 0x0000000000047805 */ /* 0x000fe4000001ff00 */
[----:B------:R-:W-:-:S02]  /*7710*/  VIMNMX R30, R30, 0x40, PT ;  /* 0x000000401e1e7848 */ /* 0x000fc40003fe0100 */
[----:B0-----:R-:W-:-:S04]  /*7720*/  ISETP.GE.AND P0, PT, R16, R9, PT ;  /* 0x000000091000720c */ /* 0x001fc80003f06270 */
[----:B------:R-:W-:-:S13]  /*7730*/  ISETP.GE.OR P1, PT, R19, R30, P0 ;  /* 0x0000001e1300720c */ /* 0x000fda0000726670 */
[----:B------:R0:W5:Y:S04]  /*7740*/  @!P1 LDG.E.128 R32, desc[UR40][R36.64] ;  /* 0x0000002824209981 */ /* 0x000168000c1e1d00 */
[----:B------:R0:W5:Y:S01]  /*7750*/  @!P1 LDG.E.128 R4, desc[UR40][R38.64] ;  /* 0x0000002826049981 */ /* 0x000162000c1e1d00 */
[----:B------:R-:W-:Y:S01]  /*7760*/  UMOV UR4, 0xffffffff ;  /* 0xffffffff00047882 */ /* 0x000fe20000000000 */
[----:B------:R-:W-:Y:S02]  /*7770*/  LEA.HI R0, R202, R202, RZ, 0x1 ;  /* 0x000000caca007211 */ /* 0x000fe400078f08ff */
[----:B------:R-:W-:Y:S05]  /*7780*/  BRA.DIV UR4, `(.L_x_528) ;  /* 0x000000d2044c7947 */ /* 0x000fea000b800000 */
.L_x_691:
[----:B------:R-:W-:Y:S01]  /*7790*/  UMOV UR4, 0xffffffff ;  /* 0xffffffff00047882 */ /* 0x000fe20000000000 */
[----:B------:R-:W-:Y:S02]  /*77a0*/  LOP3.LUT R3, R0, 0xfffffffe, RZ, 0xc0, !PT ;  /* 0xfffffffe00037812 */ /* 0x000fe400078ec0ff */
[----:B------:R-:W-:Y:S05]  /*77b0*/  BRA.DIV UR4, `(.L_x_529) ;  /* 0x000000d204687947 */ /* 0x000fea000b800000 */
.L_x_694:
[----:B------:R-:W-:Y:S01]  /*77c0*/  UMOV UR4, 0xffffffff ;  /* 0xffffffff00047882 */ /* 0x000fe20000000000 */
[----:B------:R-:W-:Y:S02]  /*77d0*/  IADD3 R3, R202, -R3, RZ ;  /* 0x80000003ca037210 */ /* 0x000fe40007ffe0ff */
[----:B------:R-:W-:Y:S05]  /*77e0*/  BRA.DIV UR4, `(.L_x_530) ;  /* 0x000000d204847947 */ /* 0x000fea000b800000 */
.L_x_697:
[----:B------:R-:W-:Y:S01]  /*77f0*/  UMOV UR4, 0xffffffff ;  /* 0xffffffff00047882 */ /* 0x000fe20000000000 */
[----:B------:R-:W-:Y:S02]  /*7800*/  SHF.L.U32 R3, R3, 0x1f, RZ ;  /* 0x0000001f03037819 */ /* 0x000fe400000006ff */
[----:B------:R-:W-:Y:S05]  /*7810*/  BRA.DIV UR4, `(.L_x_531) ;  /* 0x000000d204a07947 */ /* 0x000fea000b800000 */
.L_x_700:
[----:B------:R-:W1:Y:S01]  /*7820*/  SYNCS.PHASECHK.TRANS64.TRYWAIT P1, [R2+URZ+0x28c00], R3 ;  /* 0x028c0003020075a7 */ /* 0x000e62000802017f */
[----:B0----5:R-:W-:Y:S01]  /*7830*/  IMAD.MOV.U32 R38, RZ, RZ, R34 ;  /* 0x000000ffff267224 */ /* 0x021fe200078e0022 */
[----:B------:R-:W-:Y:S01]  /*7840*/  MOV R0, R35 ;  /* 0x0000002300007202 */ /* 0x000fe20000000f00 */
[----:B------:R-:W-:Y:S01]  /*7850*/  IMAD.MOV.U32 R39, RZ, RZ, R32 ;  /* 0x000000ffff277224 */ /* 0x000fe200078e0020 */
[----:B------:R-:W-:Y:S01]  /*7860*/  SHF.R.U64 R42, R4, 0x10, R5 ;  /* 0x00000010042a7819 */ /* 0x000fe20000001205 */
[----:B------:R-:W-:Y:S01]  /*7870*/  IMAD.MOV.U32 R8, RZ, RZ, R33 ;  /* 0x000000ffff087224 */ /* 0x000fe200078e0021 */
[----:B------:R-:W-:Y:S01]  /*7880*/  PRMT R38, R38, 0x5410, R0 ;  /* 0x0000541026267816 */ /* 0x000fe20000000000 */
[----:B------:R-:W-:Y:S01]  /*7890*/  IMAD.MOV.U32 R0, RZ, RZ, R4 ;  /* 0x000000ffff007224 */ /* 0x000fe200078e0004 */
[--C-:B------:R-:W-:Y:S01]  /*78a0*/  SHF.R.U32.HI R4, RZ, 0x10, R5.reuse ;  /* 0x00000010ff047819 */ /* 0x100fe20000011605 */
[----:B------:R-:W-:Y:S01]  /*78b0*/  IMAD.MOV.U32 R37, RZ, RZ, R6 ;  /* 0x000000ffff257224 */ /* 0x000fe200078e0006 */
[----:B------:R-:W-:Y:S01]  /*78c0*/  PRMT R39, R39, 0x5410, R8 ;  /* 0x0000541027277816 */ /* 0x000fe20000000008 */
[----:B------:R-:W-:Y:S01]  /*78d0*/  IMAD.MOV.U32 R8, RZ, RZ, R5 ;  /* 0x000000ffff087224 */ /* 0x000fe200078e0005 */
[----:B------:R-:W-:Y:S01]  /*78e0*/  MOV R36, R7 ;  /* 0x0000000700247202 */ /* 0x000fe20000000f00 */
[----:B------:R-:W-:Y:S01]  /*78f0*/  BSSY B1, `(.L_x_532) ;  /* 0x0000011000017945 */ /* 0x000fe20003800000 */
[----:B------:R-:W-:-:S02]  /*7900*/  SHF.R.U64 R40, R32, 0x10, R33 ;  /* 0x0000001020287819 */ /* 0x000fc40000001221 */
[----:B------:R-:W-:Y:S02]  /*7910*/  SHF.R.U32.HI R10, RZ, 0x10, R33 ;  /* 0x00000010ff0a7819 */ /* 0x000fe40000011621 */
[--C-:B------:R-:W-:Y:S02]  /*7920*/  SHF.R.U64 R41, R34, 0x10, R35.reuse ;  /* 0x0000001022297819 */ /* 0x100fe40000001223 */
[----:B------:R-:W-:Y:S02]  /*7930*/  SHF.R.U32.HI R11, RZ, 0x10, R35 ;  /* 0x00000010ff0b7819 */ /* 0x000fe40000011623 */
[--C-:B------:R-:W-:Y:S02]  /*7940*/  SHF.R.U64 R43, R6, 0x10, R7.reuse ;  /* 0x00000010062b7819 */ /* 0x100fe40000001207 */
[----:B------:R-:W-:Y:S02]  /*7950*/  SHF.R.U32.HI R5, RZ, 0x10, R7 ;  /* 0x00000010ff057819 */ /* 0x000fe40000011607 */
[----:B------:R-:W-:-:S02]  /*7960*/  ISETP.GE.OR P2, PT, R19, R30, P0 ;  /* 0x0000001e1300720c */ /* 0x000fc40000746670 */
[----:B------:R-:W-:Y:S01]  /*7970*/  PRMT R36, R36, 0x5410, R0 ;  /* 0x0000541024247816 */ /* 0x000fe20000000000 */
[----:B------:R-:W-:Y:S01]  /*7980*/  IMAD.IADD R0, R16, 0x1, R9 ;  /* 0x0000000110007824 */ /* 0x000fe200078e0209 */
[----:B------:R-:W-:Y:S02]  /*7990*/  ISETP.GE.OR P0, PT, R216, R30, P0 ;  /* 0x0000001ed800720c */ /* 0x000fe40000706670 */
[----:B------:R-:W-:Y:S02]  /*79a0*/  PRMT R40, R40, 0x5410, R10 ;  /* 0x0000541028287816 */ /* 0x000fe4000000000a */
[----:B------:R-:W-:Y:S02]  /*79b0*/  PRMT R41, R41, 0x5410, R11 ;  /* 0x0000541029297816 */ /* 0x000fe4000000000b */
[----:B------:R-:W-:Y:S02]  /*79c0*/  PRMT R37, R37, 0x5410, R8 ;  /* 0x0000541025257816 */ /* 0x000fe40000000008 */
[----:B------:R-:W-:-:S02]  /*79d0*/  PRMT R42, R42, 0x5410, R4 ;  /* 0x000054102a2a7816 */ /* 0x000fc40000000004 */
[----:B------:R-:W-:Y:S01]  /*79e0*/  PRMT R43, R43, 0x5410, R5 ;  /* 0x000054102b2b7816 */ /* 0x000fe20000000005 */
[----:B-1----:R-:W-:Y:S06]  /*79f0*/  @!P1 BRA `(.L_x_533) ;  /* 0x000000d000509947 */ /* 0x002fec0003800000 */
.L_x_701:
[----:B------:R-:W-:Y:S05]  /*7a00*/  BSYNC B1 ;  /* 0x0000000000017941 */ /* 0x000fea0003800000 */
.L_x_532:
[----:B------:R-:W-:Y:S01]  /*7a10*/  BSSY B1, `(.L_x_534) ;  /* 0x0000059000017945 */ /* 0x000fe20003800000 */
[----:B------:R-:W-:-:S03]  /*7a20*/  LOP3.LUT R0, R0, 0x38, RZ, 0xc0, !PT ;  /* 0x0000003800007812 */ /* 0x000fc600078ec0ff */
[----:B------:R-:W-:Y:S05]  /*7a30*/  @P2 BRA `(.L_x_535) ;  /* 0x0000000400582947 */ /* 0x000fea0003800000 */
[----:B0-----:R-:W-:Y:S02]  /*7a40*/  IMAD.SHL.U32 R3, R186, 0x40, RZ ;  /* 0x00000040ba037824 */ /* 0x001fe400078e00ff */
[----:B------:R-:W-:Y:S02]  /*7a50*/  HADD2.F32 R26, -RZ, R39.H0_H0 ;  /* 0x20000027ff1a7230 */ /* 0x000fe40000004100 */
[----:B------:R-:W-:Y:S01]  /*7a60*/  HADD2.F32 R28, -RZ, R36.H1_H1 ;  /* 0x30000024ff1c7230 */ /* 0x000fe20000004100 */
[----:B------:R-:W-:Y:S01]  /*7a70*/  LOP3.LUT R5, R3, 0x1c0, RZ, 0xc0, !PT ;  /* 0x000001c003057812 */ /* 0x000fe200078ec0ff */
[----:B------:R-:W-:Y:S02]  /*7a80*/  HADD2.F32 R25, -RZ, R42.H0_H0 ;  /* 0x2000002aff197230 */ /* 0x000fe40000004100 */
[----:B------:R-:W-:Y:S01]  /*7a90*/  HADD2.F32 R27, -RZ, R37.H1_H1 ;  /* 0x30000025ff1b7230 */ /* 0x000fe20000004100 */
[----:B------:R-:W-:Y:S02]  /*7aa0*/  LOP3.LUT R3, R5, 0x38, R16, 0xf8, !PT ;  /* 0x0000003805037812 */ /* 0x000fe400078ef810 */
[----:B------:R-:W-:-:S04]  /*7ab0*/  SHF.R.U32.HI R6, RZ, 0x3, R5 ;  /* 0x00000003ff067819 */ /* 0x000fc80000011605 */
[----:B------:R-:W-:-:S05]  /*7ac0*/  LOP3.LUT R4, R3, R6, RZ, 0x3c, !PT ;  /* 0x0000000603047212 */ /* 0x000fca00078e3cff */
[----:B------:R-:W-:Y:S01]  /*7ad0*/  IMAD R3, R189, 0x200, R4 ;  /* 0x00000200bd037824 */ /* 0x000fe200078e0204 */
[----:B------:R-:W-:-:S04]  /*7ae0*/  LOP3.LUT R4, R6, R0, R5, 0x1e, !PT ;  /* 0x0000000006047212 */ /* 0x000fc800078e1e05 */
[----:B------:R-:W-:Y:S01]  /*7af0*/  LEA R33, R3, R2, 0x1 ;  /* 0x0000000203217211 */ /* 0x000fe200078e08ff */
[----:B------:R-:W-:-:S04]  /*7b00*/  IMAD R3, R189, 0x200, R4 ;  /* 0x00000200bd037824 */ /* 0x000fc800078e0204 */
[----:B------:R-:W-:Y:S01]  /*7b10*/  IMAD R35, R3, 0x2, R2 ;  /* 0x0000000203237824 */ /* 0x000fe200078e0202 */
[----:B------:R-:W0:Y:S04]  /*7b20*/  LDS.128 R8, [R33+0x20400] ;  /* 0x0204000021087984 */ /* 0x000e280000000c00 */
[----:B------:R-:W1:Y:S01]  /*7b30*/  LDS.128 R4, [R35+0x20400] ;  /* 0x0204000023047984 */ /* 0x000e620000000c00 */
[--C-:B0-----:R-:W-:Y:S02]  /*7b40*/  HADD2.F32 R3, -RZ, R8.reuse.H0_H0 ;  /* 0x20000008ff037230 */ /* 0x101fe40000004100 */
[----:B------:R-:W-:Y:S02]  /*7b50*/  HADD2.F32 R8, -RZ, R8.H1_H1 ;  /* 0x30000008ff087230 */ /* 0x000fe40000004100 */
[----:B-1----:R-:W-:-:S02]  /*7b60*/  HADD2.F32 R15, -RZ, R4.H0_H0 ;  /* 0x20000004ff0f7230 */ /* 0x002fc40000004100 */
[----:B------:R-:W-:Y:S02]  /*7b70*/  HADD2.F32 R4, -RZ, R4.H1_H1 ;  /* 0x30000004ff047230 */ /* 0x000fe40000004100 */
[----:B------:R-:W-:Y:S02]  /*7b80*/  HADD2.F32 R20, -RZ, R5.H0_H0 ;  /* 0x20000005ff147230 */ /* 0x000fe40000004100 */
[C---:B------:R-:W-:Y:S01]  /*7b90*/  FMUL.FTZ R30, R15.reuse, R28 ;  /* 0x0000001c0f1e7220 */ /* 0x040fe20000410000 */
[-C--:B------:R-:W-:Y:S01]  /*7ba0*/  FMUL.FTZ R32, R15, R26.reuse ;  /* 0x0000001a0f207220 */ /* 0x080fe20000410000 */
[----:B------:R-:W-:Y:S02]  /*7bb0*/  HADD2.F32 R15, -RZ, R40.H0_H0 ;  /* 0x20000028ff0f7230 */ /* 0x000fe40000004100 */
[----:B------:R-:W-:Y:S01]  /*7bc0*/  FMUL.FTZ R29, R4, R25 ;  /* 0x00000019041d7220 */ /* 0x000fe20000410000 */
[C---:B------:R-:W-:Y:S01]  /*7bd0*/  FFMA.FTZ R30, R3.reuse, R26, -R30 ;  /* 0x0000001a031e7223 */ /* 0x040fe2000001081e */
[----:B------:R-:W-:Y:S01]  /*7be0*/  FFMA.FTZ R32, R3, R28, R32 ;  /* 0x0000001c03207223 */ /* 0x000fe20000010020 */
[----:B------:R-:W-:-:S02]  /*7bf0*/  HADD2.F32 R3, -RZ, R39.H1_H1 ;  /* 0x30000027ff037230 */ /* 0x000fc40000004100 */
[-C--:B------:R-:W-:Y:S01]  /*7c00*/  FMUL.FTZ R31, R4, R15.reuse ;  /* 0x0000000f041f7220 */ /* 0x080fe20000410000 */
[----:B------:R-:W-:Y:S01]  /*7c10*/  FFMA.FTZ R29, R8, R15, -R29 ;  /* 0x0000000f081d7223 */ /* 0x000fe2000001081d */
[----:B------:R-:W-:Y:S02]  /*7c20*/  HADD2.F32 R12, -RZ, R9.H0_H0 ;  /* 0x20000009ff0c7230 */ /* 0x000fe40000004100 */
[C---:B------:R-:W-:Y:S01]  /*7c30*/  FMUL.FTZ R15, R20.reuse, R27 ;  /* 0x0000001b140f7220 */ /* 0x040fe20000410000 */
[----:B------:R-:W-:Y:S02]  /*7c40*/  HADD2.F32 R5, -RZ, R5.H1_H1 ;  /* 0x30000005ff057230 */ /* 0x000fe40000004100 */
[----:B------:R-:W-:Y:S01]  /*7c50*/  FMUL.FTZ R20, R20, R3 ;  /* 0x0000000314147220 */ /* 0x000fe20000410000 */
[----:B------:R-:W-:Y:S02]  /*7c60*/  HADD2.F32 R26, -RZ, R42.H1_H1 ;  /* 0x3000002aff1a7230 */ /* 0x000fe40000004100 */
[----:B------:R-:W-:Y:S01]  /*7c70*/  FFMA.FTZ R31, R8, R25, R31 ;  /* 0x00000019081f7223 */ /* 0x000fe2000001001f */
[----:B------:R-:W-:-:S02]  /*7c80*/  HADD2.F32 R4, -RZ, R40.H1_H1 ;  /* 0x30000028ff047230 */ /* 0x000fc40000004100 */
[C---:B------:R-:W-:Y:S01]  /*7c90*/  FFMA.FTZ R15, R12.reuse, R3, -R15 ;  /* 0x000000030c0f7223 */ /* 0x040fe2000001080f */
[----:B------:R-:W-:Y:S02]  /*7ca0*/  HADD2.F32 R9, -RZ, R9.H1_H1 ;  /* 0x30000009ff097230 */ /* 0x000fe40000004100 */
[----:B------:R-:W-:Y:S01]  /*7cb0*/  FFMA.FTZ R20, R12, R27, R20 ;  /* 0x0000001b0c147223 */ /* 0x000fe20000010014 */
[----:B------:R-:W-:Y:S02]  /*7cc0*/  HADD2.F32 R21, -RZ, R6.H0_H0 ;  /* 0x20000006ff157230 */ /* 0x000fe40000004100 */
[C---:B------:R-:W-:Y:S01]  /*7cd0*/  FMUL.FTZ R28, R5.reuse, R26 ;  /* 0x0000001a051c7220 */ /* 0x040fe20000410000 */
[----:B------:R-:W-:Y:S02]  /*7ce0*/  HADD2.F32 R8, -RZ, R38.H0_H0 ;  /* 0x20000026ff087230 */ /* 0x000fe40000004100 */
[----:B------:R-:W-:Y:S01]  /*7cf0*/  FMUL.FTZ R34, R5, R4 ;  /* 0x0000000405227220 */ /* 0x000fe20000410000 */
[----:B------:R-:W-:-:S02]  /*7d00*/  HADD2.F32 R12, -RZ, R37.H0_H0 ;  /* 0x20000025ff0c7230 */ /* 0x000fc40000004100 */
[----:B------:R-:W-:Y:S01]  /*7d10*/  FFMA.FTZ R28, R9, R4, -R28 ;  /* 0x00000004091c7223 */ /* 0x000fe2000001081c */
[----:B------:R-:W-:Y:S02]  /*7d20*/  HADD2.F32 R6, -RZ, R6.H1_H1 ;  /* 0x30000006ff067230 */ /* 0x000fe40000004100 */
[C---:B------:R-:W-:Y:S01]  /*7d30*/  FMUL.FTZ R27, R21.reuse, R8 ;  /* 0x00000008151b7220 */ /* 0x040fe20000410000 */
[----:B------:R-:W-:Y:S02]  /*7d40*/  HADD2.F32 R5, -RZ, R43.H0_H0 ;  /* 0x2000002bff057230 */ /* 0x000fe40000004100 */
[----:B------:R-:W-:Y:S01]  /*7d50*/  FMUL.FTZ R4, R21, R12 ;  /* 0x0000000c15047220 */ /* 0x000fe20000410000 */
[--C-:B------:R-:W-:Y:S02]  /*7d60*/  HADD2.F32 R13, -RZ, R10.reuse.H0_H0 ;  /* 0x2000000aff0d7230 */ /* 0x100fe40000004100 */
[----:B------:R-:W-:Y:S01]  /*7d70*/  FFMA.FTZ R21, R9, R26, R34 ;  /* 0x0000001a09157223 */ /* 0x000fe20000010022 */
[----:B------:R-:W-:-:S02]  /*7d80*/  HADD2.F32 R10, -RZ, R10.H1_H1 ;  /* 0x3000000aff0a7230 */ /* 0x000fc40000004100 */
[----:B------:R-:W-:Y:S01]  /*7d90*/  FMUL.FTZ R9, R6, R5 ;  /* 0x0000000506097220 */ /* 0x000fe20000410000 */
[----:B------:R-:W-:Y:S02]  /*7da0*/  HADD2.F32 R3, -RZ, R41.H0_H0 ;  /* 0x20000029ff037230 */ /* 0x000fe40000004100 */
[C---:B------:R-:W-:Y:S01]  /*7db0*/  FFMA.FTZ R27, R13.reuse, R12, R27 ;  /* 0x0000000c0d1b7223 */ /* 0x040fe2000001001b */
[----:B------:R-:W-:Y:S01]  /*7dc0*/  FFMA.FTZ R25, R13, R8, -R4 ;  /* 0x000000080d197223 */ /* 0x000fe20000010804 */
[----:B------:R-:W-:Y:S02]  /*7dd0*/  HADD2.F32 R24, -RZ, R7.H0_H0 ;  /* 0x20000007ff187230 */ /* 0x000fe40000004100 */
[-C--:B------:R-:W-:Y:S01]  /*7de0*/  FFMA.FTZ R12, R10, R3.reuse, -R9 ;  /* 0x000000030a0c7223 */ /* 0x080fe20000010809 */
[----:B------:R-:W-:Y:S01]  /*7df0*/  FMUL.FTZ R13, R6, R3 ;  /* 0x00000003060d7220 */ /* 0x000fe20000410000 */
[----:B------:R-:W-:Y:S02]  /*7e00*/  HADD2.F32 R9, -RZ, R36.H0_H0 ;  /* 0x20000024ff097230 */ /* 0x000fe40000004100 */
[----:B------:R-:W-:-:S02]  /*7e10*/  HADD2.F32 R3, -RZ, R38.H1_H1 ;  /* 0x30000026ff037230 */ /* 0x000fc40000004100 */
[----:B------:R-:W-:Y:S01]  /*7e20*/  FFMA.FTZ R10, R10, R5, R13 ;  /* 0x000000050a0a7223 */ /* 0x000fe2000001000d */
[----:B------:R-:W-:Y:S02]  /*7e30*/  HADD2.F32 R7, -RZ, R7.H1_H1 ;  /* 0x30000007ff077230 */ /* 0x000fe40000004100 */
[C---:B------:R-:W-:Y:S01]  /*7e40*/  FMUL.FTZ R5, R24.reuse, R9 ;  /* 0x0000000918057220 */ /* 0x040fe20000410000 */
[----:B------:R-:W-:Y:S02]  /*7e50*/  HADD2.F32 R6, -RZ, R43.H1_H1 ;  /* 0x3000002bff067230 */ /* 0x000fe40000004100 */
[----:B------:R-:W-:Y:S01]  /*7e60*/  FMUL.FTZ R24, R24, R3 ;  /* 0x0000000318187220 */ /* 0x000fe20000410000 */
[----:B------:R-:W-:Y:S01]  /*7e70*/  HADD2.F32 R4, -RZ, R41.H1_H1 ;  /* 0x30000029ff047230 */ /* 0x000fe20000004100 */
[----:B------:R-:W-:Y:S01]  /*7e80*/  F2FP.F16.F32.PACK_AB R10, R10, R27 ;  /* 0x0000001b0a0a723e */ /* 0x000fe200000000ff */
[--C-:B------:R-:W-:Y:S02]  /*7e90*/  HADD2.F32 R14, -RZ, R11.reuse.H0_H0 ;  /* 0x2000000bff0e7230 */ /* 0x100fe40000004100 */
[----:B------:R-:W-:Y:S01]  /*7ea0*/  FMUL.FTZ R8, R7, R6 ;  /* 0x0000000607087220 */ /* 0x000fe20000410000 */
[----:B------:R-:W-:-:S02]  /*7eb0*/  HADD2.F32 R11, -RZ, R11.H1_H1 ;  /* 0x3000000bff0b7230 */ /* 0x000fc40000004100 */
[-C--:B------:R-:W-:Y:S01]  /*7ec0*/  FMUL.FTZ R13, R7, R4.reuse ;  /* 0x00000004070d7220 */ /* 0x080fe20000410000 */
[C---:B------:R-:W-:Y:S01]  /*7ed0*/  FFMA.FTZ R7, R14.reuse, R3, -R5 ;  /* 0x000000030e077223 */ /* 0x040fe20000010805 */
[----:B------:R-:W-:Y:S01]  /*7ee0*/  FFMA.FTZ R24, R14, R9, R24 ;  /* 0x000000090e187223 */ /* 0x000fe20000010018 */
[C---:B------:R-:W-:Y:S01]  /*7ef0*/  FFMA.FTZ R14, R11.reuse, R4, -R8 ;  /* 0x000000040b0e7223 */ /* 0x040fe20000010808 */
[----:B------:R-:W-:Y:S01]  /*7f00*/  FFMA.FTZ R11, R11, R6, R13 ;  /* 0x000000060b0b7223 */ /* 0x000fe2000001000d */
[----:B------:R-:W-:Y:S02]  /*7f10*/  F2FP.F16.F32.PACK_AB R4, R29, R30 ;  /* 0x0000001e1d04723e */ /* 0x000fe400000000ff */
[----:B------:R-:W-:Y:S02]  /*7f20*/  F2FP.F16.F32.PACK_AB R5, R28, R15 ;  /* 0x0000000f1c05723e */ /* 0x000fe400000000ff */
[----:B------:R-:W-:Y:S02]  /*7f30*/  F2FP.F16.F32.PACK_AB R6, R12, R25 ;  /* 0x000000190c06723e */ /* 0x000fe400000000ff */
[----:B------:R-:W-:-:S02]  /*7f40*/  F2FP.F16.F32.PACK_AB R7, R14, R7 ;  /* 0x000000070e07723e */ /* 0x000fc400000000ff */
[----:B------:R-:W-:Y:S02]  /*7f50*/  F2FP.F16.F32.PACK_AB R8, R31, R32 ;  /* 0x000000201f08723e */ /* 0x000fe400000000ff */
[----:B------:R-:W-:Y:S01]  /*7f60*/  F2FP.F16.F32.PACK_AB R9, R21, R20 ;  /* 0x000000141509723e */ /* 0x000fe200000000ff */
[----:B------:R1:W-:Y:S01]  /*7f70*/  STS.128 [R33+0x20400], R4 ;  /* 0x0204000421007388 */ /* 0x0003e20000000c00 */
[----:B------:R-:W-:-:S05]  /*7f80*/  F2FP.F16.F32.PACK_AB R11, R11, R24 ;  /* 0x000000180b0b723e */ /* 0x000fca00000000ff */
[----:B------:R1:W-:Y:S02]  /*7f90*/  STS.128 [R35+0x20400], R8 ;  /* 0x0204000823007388 */ /* 0x0003e40000000c00 */
.L_x_535:
[----:B------:R-:W-:Y:S05]  /*7fa0*/  BSYNC B1 ;  /* 0x0000000000017941 */ /* 0x000fea0003800000 */
.L_x_534:
[----:B------:R-:W-:Y:S05]  /*7fb0*/  @P0 BRA `(.L_x_525) ;  /* 0x00000004003c0947 */ /* 0x000fea0003800000 */
[----:B0-----:R-:W-:Y:S01]  /*7fc0*/  LOP3.LUT R3, R215, R0, R209, 0x1e, !PT ;  /* 0x00000000d7037212 */ /* 0x001fe200078e1ed1 */
[----:B-1----:R-:W0:Y:S01]  /*7fd0*/  LDS.128 R8, [R207+0x20400] ;  /* 0x02040000cf087984 */ /* 0x002e220000000c00 */
[----:B------:R-:W-:Y:S02]  /*7fe0*/  HADD2.F32 R28, -RZ, R36.H1_H1 ;  /* 0x30000024ff1c7230 */ /* 0x000fe40000004100 */
[----:B------:R-:W-:Y:S02]  /*7ff0*/  HADD2.F32 R26, -RZ, R39.H0_H0 ;  /* 0x20000027ff1a7230 */ /* 0x000fe40000004100 */
[----:B------:R-:W-:Y:S02]  /*8000*/  IMAD.IADD R3, R210, 0x1, R3 ;  /* 0x00000001d2037824 */ /* 0x000fe400078e0203 */
[--C-:B------:R-:W-:Y:S02]  /*8010*/  HADD2.F32 R30, -RZ, R42.reuse.H0_H0 ;  /* 0x2000002aff1e7230 */ /* 0x100fe40000004100 */
[----:B------:R-:W-:Y:S01]  /*8020*/  HADD2.F32 R32, -RZ, R37.H1_H1 ;  /* 0x30000025ff207230 */ /* 0x000fe20000004100 */
[----:B------:R-:W-:Y:S01]  /*8030*/  LEA R3, R3, R2, 0x1 ;  /* 0x0000000203037211 */ /* 0x000fe200078e08ff */
[----:B------:R-:W-:-:S02]  /*8040*/  HADD2.F32 R35, -RZ, R42.H1_H1 ;  /* 0x3000002aff237230 */ /* 0x000fc40000004100 */
[----:B------:R-:W-:Y:S02]  /*8050*/  HADD2.F32 R33, -RZ, R38.H0_H0 ;  /* 0x20000026ff217230 */ /* 0x000fe40000004100 */
[----:B------:R-:W1:Y:S01]  /*8060*/  LDS.128 R4, [R3+0x20400] ;  /* 0x0204000003047984 */ /* 0x000e620000000c00 */
[----:B------:R-:W-:Y:S02]  /*8070*/  HADD2.F32 R37, -RZ, R37.H0_H0 ;  /* 0x20000025ff257230 */ /* 0x000fe40000004100 */
[--C-:B0-----:R-:W-:Y:S02]  /*8080*/  HADD2.F32 R0, -RZ, R8.reuse.H0_H0 ;  /* 0x20000008ff007230 */ /* 0x101fe40000004100 */
[----:B------:R-:W-:Y:S02]  /*8090*/  HADD2.F32 R8, -RZ, R8.H1_H1 ;  /* 0x30000008ff087230 */ /* 0x000fe40000004100 */
[--C-:B------:R-:W-:Y:S02]  /*80a0*/  HADD2.F32 R12, -RZ, R9.reuse.H0_H0 ;  /* 0x20000009ff0c7230 */ /* 0x100fe40000004100 */
[----:B------:R-:W-:-:S02]  /*80b0*/  HADD2.F32 R9, -RZ, R9.H1_H1 ;  /* 0x30000009ff097230 */ /* 0x000fc40000004100 */
[--C-:B------:R-:W-:Y:S02]  /*80c0*/  HADD2.F32 R13, -RZ, R10.reuse.H0_H0 ;  /* 0x2000000aff0d7230 */ /* 0x100fe40000004100 */
[----:B------:R-:W-:Y:S02]  /*80d0*/  HADD2.F32 R10, -RZ, R10.H1_H1 ;  /* 0x3000000aff0a7230 */ /* 0x000fe40000004100 */
[--C-:B------:R-:W-:Y:S02]  /*80e0*/  HADD2.F32 R14, -RZ, R11.reuse.H0_H0 ;  /* 0x2000000bff0e7230 */ /* 0x100fe40000004100 */
[----:B------:R-:W-:Y:S02]  /*80f0*/  HADD2.F32 R11, -RZ, R11.H1_H1 ;  /* 0x3000000bff0b7230 */ /* 0x000fe40000004100 */
[--C-:B-1----:R-:W-:Y:S02]  /*8100*/  HADD2.F32 R15, -RZ, R4.reuse.H0_H0 ;  /* 0x20000004ff0f7230 */ /* 0x102fe40000004100 */
[----:B------:R-:W-:-:S02]  /*8110*/  HADD2.F32 R4, -RZ, R4.H1_H1 ;  /* 0x30000004ff047230 */ /* 0x000fc40000004100 */
[--C-:B------:R-:W-:Y:S02]  /*8120*/  HADD2.F32 R20, -RZ, R5.reuse.H0_H0 ;  /* 0x20000005ff147230 */ /* 0x100fe40000004100 */
[-C--:B------:R-:W-:Y:S01]  /*8130*/  FMUL.FTZ R25, R28, R15.reuse ;  /* 0x0000000f1c197220 */ /* 0x080fe20000410000 */
[----:B------:R-:W-:Y:S01]  /*8140*/  FMUL.FTZ R15, R26, R15 ;  /* 0x0000000f1a0f7220 */ /* 0x000fe20000410000 */
[----:B------:R-:W-:Y:S01]  /*8150*/  FMUL.FTZ R27, R30, R4 ;  /* 0x000000041e1b7220 */ /* 0x000fe20000410000 */
[----:B------:R-:W-:Y:S02]  /*8160*/  HADD2.F32 R5, -RZ, R5.H1_H1 ;  /* 0x30000005ff057230 */ /* 0x000fe40000004100 */
[-C--:B------:R-:W-:Y:S01]  /*8170*/  FFMA.FTZ R25, R26, R0.reuse, -R25 ;  /* 0x000000001a197223 */ /* 0x080fe20000010819 */
[----:B------:R-:W-:Y:S02]  /*8180*/  HADD2.F32 R26, -RZ, R40.H0_H0 ;  /* 0x20000028ff1a7230 */ /* 0x000fe40000004100 */
[----:B------:R-:W-:Y:S01]  /*8190*/  FFMA.FTZ R15, R28, R0, R15 ;  /* 0x000000001c0f7223 */ /* 0x000fe2000001000f */
[----:B------:R-:W-:-:S02]  /*81a0*/  HADD2.F32 R0, -RZ, R39.H1_H1 ;  /* 0x30000027ff007230 */ /* 0x000fc40000004100 */
[----:B------:R-:W-:Y:S02]  /*81b0*/  HADD2.F32 R21, -RZ, R6.H0_H0 ;  /* 0x20000006ff157230 */ /* 0x000fe40000004100 */
[C---:B------:R-:W-:Y:S01]  /*81c0*/  FMUL.FTZ R29, R26.reuse, R4 ;  /* 0x000000041a1d7220 */ /* 0x040fe20000410000 */
[----:B------:R-:W-:Y:S01]  /*81d0*/  FFMA.FTZ R4, R26, R8, -R27 ;  /* 0x000000081a047223 */ /* 0x000fe2000001081b */
[-C--:B------:R-:W-:Y:S01]  /*81e0*/  FMUL.FTZ R27, R32, R20.reuse ;  /* 0x00000014201b7220 */ /* 0x080fe20000410000 */
[----:B------:R-:W-:Y:S01]  /*81f0*/  FMUL.FTZ R31, R0, R20 ;  /* 0x00000014001f7220 */ /* 0x000fe20000410000 */
[----:B------:R-:W-:Y:S01]  /*8200*/  FFMA.FTZ R8, R30, R8, R29 ;  /* 0x000000081e087223 */ /* 0x000fe2000001001d */
[----:B------:R-:W-:Y:S02]  /*8210*/  HADD2.F32 R29, -RZ, R40.H1_H1 ;  /* 0x30000028ff1d7230 */ /* 0x000fe40000004100 */
[----:B------:R-:W-:Y:S01]  /*8220*/  FFMA.FTZ R27, R0, R12, -R27 ;  /* 0x0000000c001b7223 */ /* 0x000fe2000001081b */
[----:B------:R-:W-:-:S02]  /*8230*/  HADD2.F32 R6, -RZ, R6.H1_H1 ;  /* 0x30000006ff067230 */ /* 0x000fc40000004100 */
[----:B------:R-:W-:Y:S01]  /*8240*/  FFMA.FTZ R31, R32, R12, R31 ;  /* 0x0000000c201f7223 */ /* 0x000fe2000001001f */
[----:B------:R-:W-:Y:S02]  /*8250*/  HADD2.F32 R30, -RZ, R43.H0_H0 ;  /* 0x2000002bff1e7230 */ /* 0x000fe40000004100 */
[-C--:B------:R-:W-:Y:S01]  /*8260*/  FMUL.FTZ R0, R35, R5.reuse ;  /* 0x0000000523007220 */ /* 0x080fe20000410000 */
[----:B------:R-:W-:Y:S01]  /*8270*/  FMUL.FTZ R12, R29, R5 ;  /* 0x000000051d0c7220 */ /* 0x000fe20000410000 */
[----:B------:R-:W-:Y:S02]  /*8280*/  HADD2.F32 R28, -RZ, R41.H0_H0 ;  /* 0x20000029ff1c7230 */ /* 0x000fe40000004100 */
[-C--:B------:R-:W-:Y:S01]  /*8290*/  FMUL.FTZ R20, R37, R21.reuse ;  /* 0x0000001525147220 */ /* 0x080fe20000410000 */
[----:B------:R-:W-:Y:S01]  /*82a0*/  FMUL.FTZ R26, R33, R21 ;  /* 0x00000015211a7220 */ /* 0x000fe20000410000 */
[----:B------:R-:W-:Y:S01]  /*82b0*/  FMUL.FTZ R5, R30, R6 ;  /* 0x000000061e057220 */ /* 0x000fe20000410000 */
[-C--:B------:R-:W-:Y:S01]  /*82c0*/  FFMA.FTZ R0, R29, R9.reuse, -R0 ;  /* 0x000000091d007223 */ /* 0x080fe20000010800 */
[----:B------:R-:W-:Y:S01]  /*82d0*/  FFMA.FTZ R12, R35, R9, R12 ;  /* 0x00000009230c7223 */ /* 0x000fe2000001000c */
[-C--:B------:R-:W-:Y:S01]  /*82e0*/  FFMA.FTZ R20, R33, R13.reuse, -R20 ;  /* 0x0000000d21147223 */ /* 0x080fe20000010814 */
[----:B------:R-:W-:Y:S01]  /*82f0*/  FFMA.FTZ R26, R37, R13, R26 ;  /* 0x0000000d251a7223 */ /* 0x000fe2000001001a */
[----:B------:R-:W-:-:S02]  /*8300*/  HADD2.F32 R24, -RZ, R7.H0_H0 ;  /* 0x20000007ff187230 */ /* 0x000fc40000004100 */
[C---:B------:R-:W-:Y:S01]  /*8310*/  FMUL.FTZ R13, R28.reuse, R6 ;  /* 0x000000061c0d7220 */ /* 0x040fe20000410000 */
[-C--:B------:R-:W-:Y:S01]  /*8320*/  FFMA.FTZ R9, R28, R10.reuse, -R5 ;  /* 0x0000000a1c097223 */ /* 0x080fe20000010805 */
[----:B------:R-:W-:Y:S01]  /*8330*/  HADD2.F32 R7, -RZ, R7.H1_H1 ;  /* 0x30000007ff077230 */ /* 0x000fe20000004100 */
[----:B------:R-:W-:Y:S01]  /*8340*/  F2FP.F16.F32.PACK_AB R4, R4, R25 ;  /* 0x000000190404723e */ /* 0x000fe200000000ff */
[----:B------:R-:W-:Y:S02]  /*8350*/  HADD2.F32 R32, -RZ, R36.H0_H0 ;  /* 0x20000024ff207230 */ /* 0x000fe40000004100 */
[----:B------:R-:W-:Y:S01]  /*8360*/  FFMA.FTZ R13, R30, R10, R13 ;  /* 0x0000000a1e0d7223 */ /* 0x000fe2000001000d */
[----:B------:R-:W-:Y:S02]  /*8370*/  HADD2.F32 R28, -RZ, R38.H1_H1 ;  /* 0x30000026ff1c7230 */ /* 0x000fe40000004100 */
[----:B------:R-:W-:Y:S02]  /*8380*/  HADD2.F32 R33, -RZ, R43.H1_H1 ;  /* 0x3000002bff217230 */ /* 0x000fe40000004100 */
[----:B------:R-:W-:Y:S01]  /*8390*/  FMUL.FTZ R5, R32, R24 ;  /* 0x0000001820057220 */ /* 0x000fe20000410000 */
[----:B------:R-:W-:-:S02]  /*83a0*/  HADD2.F32 R29, -RZ, R41.H1_H1 ;  /* 0x30000029ff1d7230 */ /* 0x000fc40000004100 */
[C---:B------:R-:W-:Y:S01]  /*83b0*/  FMUL.FTZ R21, R28.reuse, R24 ;  /* 0x000000181c157220 */ /* 0x040fe20000410000 */
[----:B------:R-:W-:Y:S01]  /*83c0*/  F2FP.F16.F32.PACK_AB R30, R13, R26 ;  /* 0x0000001a0d1e723e */ /* 0x000fe200000000ff */
[-C--:B------:R-:W-:Y:S01]  /*83d0*/  FMUL.FTZ R6, R33, R7.reuse ;  /* 0x0000000721067220 */ /* 0x080fe20000410000 */
[C---:B------:R-:W-:Y:S01]  /*83e0*/  FMUL.FTZ R24, R29.reuse, R7 ;  /* 0x000000071d187220 */ /* 0x040fe20000410000 */
[-C--:B------:R-:W-:Y:S02]  /*83f0*/  FFMA.FTZ R7, R28, R14.reuse, -R5 ;  /* 0x0000000e1c077223 */ /* 0x080fe40000010805 */
[-C--:B------:R-:W-:Y:S01]  /*8400*/  FFMA.FTZ R10, R29, R11.reuse, -R6 ;  /* 0x0000000b1d0a7223 */ /* 0x080fe20000010806 */
[----:B------:R-:W-:Y:S01]  /*8410*/  FFMA.FTZ R21, R32, R14, R21 ;  /* 0x0000000e20157223 */ /* 0x000fe20000010015 */
[----:B------:R-:W-:Y:S01]  /*8420*/  FFMA.FTZ R24, R33, R11, R24 ;  /* 0x0000000b21187223 */ /* 0x000fe20000010018 */
[----:B------:R-:W-:Y:S02]  /*8430*/  F2FP.F16.F32.PACK_AB R5, R0, R27 ;  /* 0x0000001b0005723e */ /* 0x000fe400000000ff */
[----:B------:R-:W-:-:S02]  /*8440*/  F2FP.F16.F32.PACK_AB R29, R12, R31 ;  /* 0x0000001f0c1d723e */ /* 0x000fc400000000ff */
[----:B------:R-:W-:Y:S02]  /*8450*/  F2FP.F16.F32.PACK_AB R6, R9, R20 ;  /* 0x000000140906723e */ /* 0x000fe400000000ff */
[----:B------:R-:W-:Y:S02]  /*8460*/  F2FP.F16.F32.PACK_AB R7, R10, R7 ;  /* 0x000000070a07723e */ /* 0x000fe400000000ff */
[----:B------:R-:W-:Y:S02]  /*8470*/  F2FP.F16.F32.PACK_AB R28, R8, R15 ;  /* 0x0000000f081c723e */ /* 0x000fe400000000ff */
[----:B------:R-:W-:Y:S01]  /*8480*/  F2FP.F16.F32.PACK_AB R31, R24, R21 ;  /* 0x00000015181f723e */ /* 0x000fe200000000ff */
[----:B------:R4:W-:Y:S04]  /*8490*/  STS.128 [R207+0x20400], R4 ;  /* 0x02040004cf007388 */ /* 0x0009e80000000c00 */
[----:B------:R4:W-:Y:S02]  /*84a0*/  STS.128 [R3+0x20400], R28 ;  /* 0x0204001c03007388 */ /* 0x0009e40000000c00 */
.L_x_525:
[----:B------:R-:W-:Y:S05]  /*84b0*/  BSYNC B0 ;  /* 0x0000000000007941 */ /* 0x000fea0003800000 */
.L_x_511:
[----:B------:R-:W-:Y:S01]  /*84c0*/  @!PT LDS RZ, [RZ] ;  /* 0x00000000fffff984 */ /* 0x000fe20000000800 */
[----:B------:R-:W-:Y:S01]  /*84d0*/  @!PT LDS RZ, [RZ] ;  /* 0x00000000fffff984 */ /* 0x000fe20000000800 */
[----:B------:R-:W-:Y:S01]  /*84e0*/  @!PT LDS RZ, [RZ] ;  /* 0x00000000fffff984 */ /* 0x000fe20000000800 */
[----:B------:R-:W-:Y:S01]  /*84f0*/  @!PT LDS RZ, [RZ] ;  /* 0x00000000fffff984 */ /* 0x000fe20000000800 */
[----:B------:R5:W-:Y:S06]  /*8500*/  MEMBAR.ALL.CTA ;  /* 0x0000000000007992 */ /* 0x000bec0000008000 */
[----:B-----5:R-:W5:Y:S01]  /*8510*/  FENCE.VIEW.ASYNC.S ;  /* 0x00000000000073c6 */ /* 0x020f620000000000 */
[----:B------:R-:W-:Y:S05]  /*8520*/  WARPSYNC.ALL ;  /* 0x0000000000007948 */ /* 0x000fea0003800000 */
[----:B-----5:R-:W-:Y:S06]  /*8530*/  BAR.SYNC.DEFER_BLOCKING 0xd, 0x80 ;  /* 0x0342000000007b1d */ /* 0x020fec0000010000 */
.L_x_508:
[----:B------:R-:W-:-:S13]  /*8540*/  ISETP.NE.AND P0, PT, R184, 0x3, PT ;  /* 0x00000003b800780c */ /* 0x000fda0003f05270 */
[----:B------:R-:W-:Y:S05]  /*8550*/  @!P0 BRA `(.L_x_536) ;  /* 0x0000000000048947 */ /* 0x000fea0003800000 */
[----:B------:R-:W-:Y:S01]  /*8560*/  BPT.TRAP 0x1 ;  /* 0x000000040000795c */ /* 0x000fe20000300000 */
.L_x_536:
[----:B---3--:R-:W-:Y:S01]  /*8570*/  IMAD R15, R18, 0x8, R2 ;  /* 0x00000008120f7824 */ /* 0x008fe200078e0202 */
[----:B------:R-:W-:-:S04]  /*8580*/  SHF.L.U32 R58, R23, 0x1f, RZ ;  /* 0x0000001f173a7819 */ /* 0x000fc800000006ff */
[----:B------:R3:W0:Y:S01]  /*8590*/  SYNCS.PHASECHK.TRANS64.TRYWAIT P1, [R15+URZ+0x28c30], R58 ;  /* 0x028c303a0f0075a7 */ /* 0x000622000802017f */
[----:B------:R-:W-:Y:S05]  /*85a0*/  @!P0 BRA `(.L_x_537) ;  /* 0x0000000000048947 */ /* 0x000fea0003800000 */
[----:B------:R-:W-:Y:S01]  /*85b0*/  BPT.TRAP 0x1 ;  /* 0x000000040000795c */ /* 0x000fe20000300000 */
.L_x_537:
[C---:B--2---:R-:W-:Y:S02]  /*85c0*/  VIADD R0, R2.reuse, 0x22400 ;  /* 0x0002240002007836 */ /* 0x044fe40000000000 */
[----:B01--4-:R-:W-:-:S03]  /*85d0*/  VIADD R3, R2, 0x20400 ;  /* 0x0002040002037836 */ /* 0x013fc60000000000 */
[----:B------:R-:W-:Y:S02]  /*85e0*/  SHF.R.U32.HI R0, RZ, 0x4, R0 ;  /* 0x00000004ff007819 */ /* 0x000fe40000011600 */
[----:B------:R-:W-:Y:S02]  /*85f0*/  SHF.R.U32.HI R3, RZ, 0x4, R3 ;  /* 0x00000004ff037819 */ /* 0x000fe40000011603 */
[----:B------:R-:W-:Y:S02]  /*8600*/  LOP3.LUT R0, R0, 0x3fff, RZ, 0xc0, !PT ;  /* 0x00003fff00007812 */ /* 0x000fe400078ec0ff */
[----:B------:R-:W-:Y:S02]  /*8610*/  LOP3.LUT R3, R3, 0x3fff, RZ, 0xc0, !PT ;  /* 0x00003fff03037812 */ /* 0x000fe400078ec0ff */
[----:B------:R-:W-:Y:S01]  /*8620*/  LOP3.LUT R0, R0, 0x10000, RZ, 0xfc, !PT ;  /* 0x0001000000007812 */ /* 0x000fe200078efcff */
[----:B------:R-:W-:Y:S06]  /*8630*/  @P1 BRA `(.L_x_538) ;  /* 0x0000000000081947 */ /* 0x000fec0003800000 */
[----:B------:R-:W0:Y:S02]  /*8640*/  SYNCS.PHASECHK.TRANS64.TRYWAIT P1, [R15+URZ+0x28c30], R58 ;  /* 0x028c303a0f0075a7 */ /* 0x000e24000802017f */
[----:B0-----:R-:W-:Y:S05]  /*8650*/  @!P1 BRA `(.L_x_539) ;  /* 0x000000c4004c9947 */ /* 0x001fea0003800000 */
.L_x_538:
[----:B------:R-:W-:Y:S01]  /*8660*/  IMAD.MOV.U32 R5, RZ, RZ, 0x40000040 ;  /* 0x40000040ff057424 */ /* 0x000fe200078e00ff */
[----:B------:R-:W-:Y:S01]  /*8670*/  LOP3.LUT R4, R3, 0x10000, RZ, 0xfc, !PT ;  /* 0x0001000003047812 */ /* 0x000fe200078efcff */
[----:B------:R-:W-:Y:S01]  /*8680*/  IMAD.MOV.U32 R11, RZ, RZ, 0x40000040 ;  /* 0x40000040ff0b7424 */ /* 0x000fe200078e00ff */
[----:B------:R-:W-:Y:S01]  /*8690*/  LEA R10, R18, R0, 0x9 ;  /* 0x00000000120a7211 */ /* 0x000fe200078e48ff */
[----:B------:R-:W-:Y:S05]  /*86a0*/  WARPSYNC.ALL ;  /* 0x0000000000007948 */ /* 0x000fea0003800000 */
[C---:B------:R-:W-:Y:S01]  /*86b0*/  R2UR UR4, R4.reuse ;  /* 0x00000000040472ca */ /* 0x040fe200000e0000 */
[----:B-----5:R-:W-:Y:S01]  /*86c0*/  WARPGROUP.ARRIVE ;  /* 0x00000000000079c5 */ /* 0x020fe20000000000 */
[----:B------:R-:W-:Y:S01]  /*86d0*/  R2UR UR5, R5 ;  /* 0x00000000050572ca */ /* 0x000fe200000e0000 */
[----:B------:R-:W-:Y:S01]  /*86e0*/  VIADD R8, R4, 0x2 ;  /* 0x0000000204087836 */ /* 0x000fe20000000000 */
[C---:B------:R-:W-:Y:S01]  /*86f0*/  R2UR UR6, R10.reuse ;  /* 0x000000000a0672ca */ /* 0x040fe200000e0000 */
[----:B------:R-:W-:Y:S01]  /*8700*/  IMAD.MOV.U32 R9, RZ, RZ, 0x40000040 ;  /* 0x40000040ff097424 */ /* 0x000fe200078e00ff */
[----:B------:R-:W-:Y:S01]  /*8710*/  R2UR UR7, R11 ;  /* 0x000000000b0772ca */ /* 0x000fe200000e0000 */
[----:B------:R-:W-:Y:S01]  /*8720*/  IMAD.MOV.U32 R7, RZ, RZ, 0x40000040 ;  /* 0x40000040ff077424 */ /* 0x000fe200078e00ff */
[C---:B------:R-:W-:Y:S01]  /*8730*/  IADD3 R6, R10.reuse, 0x2, RZ ;  /* 0x000000020a067810 */ /* 0x040fe20007ffe0ff */
[----:B------:R-:W-:Y:S01]  /*8740*/  IMAD.MOV.U32 R13, RZ, RZ, 0x40000040 ;  /* 0x40000040ff0d7424 */ /* 0x000fe200078e00ff */
[C---:B------:R-:W-:Y:S01]  /*8750*/  IADD3 R12, R10.reuse, 0x4, RZ ;  /* 0x000000040a0c7810 */ /* 0x040fe20007ffe0ff */
[----:B------:R-:W-:Y:S01]  /*8760*/  IMAD.MOV.U32 R5, RZ, RZ, 0x40000040 ;  /* 0x40000040ff057424 */ /* 0x000fe200078e00ff */
[----:B------:R-:W-:Y:S01]  /*8770*/  IADD3 R10, R10, 0x6, RZ ;  /* 0x000000060a0a7810 */ /* 0x000fe20007ffe0ff */
[----:B------:R-:W-:Y:S01]  /*8780*/  IMAD.MOV.U32 R11, RZ, RZ, 0x40000040 ;  /* 0x40000040ff0b7424 */ /* 0x000fe200078e00ff */
[----:B------:R-:W1:Y:S01]  /*8790*/  S2R R60, SR_TID.X ;  /* 0x00000000003c7919 */ /* 0x000e620000002100 */
[----:B------:R-:W-:-:S04]  /*87a0*/  IMAD R3, R182, -0x40, R168 ;  /* 0xffffffc0b6037824 */ /* 0x000fc800078e02a8 */
[----:B------:R-:W-:Y:S01]  /*87b0*/  HGMMA.64x64x16.F32 R24, gdesc[UR4], RZ, !UPT, gsb0 ;  /* 0x00e00000041879f0 */ /* 0x000fe2000c0008ff */
[----:B------:R-:W-:Y:S02]  /*87c0*/  R2UR UR4, R8 ;  /* 0x00000000080472ca */ /* 0x000fe400000e0000 */
[----:B------:R-:W-:Y:S02]  /*87d0*/  R2UR UR5, R9 ;  /* 0x00000000090572ca */ /* 0x000fe400000e0000 */
[----:B------:R-:W-:Y:S01]  /*87e0*/  R2UR UR6, R6 ;  /* 0x00000000060672ca */ /* 0x000fe200000e0000 */
[----:B------:R-:W-:Y:S01]  /*87f0*/  VIADD R6, R4, 0x4 ;  /* 0x0000000404067836 */ /* 0x000fe20000000000 */
[----:B------:R-:W-:Y:S01]  /*8800*/  R2UR UR7, R7 ;  /* 0x00000000070772ca */ /* 0x000fe200000e0000 */
[----:B------:R-:W-:Y:S01]  /*8810*/  IMAD.MOV.U32 R7, RZ, RZ, 0x40000040 ;  /* 0x40000040ff077424 */ /* 0x000fe200078e00ff */
[----:B------:R-:W-:Y:S01]  /*8820*/  IADD3 R3, -R190, 0x40, R3 ;  /* 0x00000040be037810 */ /* 0x000fe20007ffe103 */
[----:B------:R-:W-:-:S03]  /*8830*/  VIADD R4, R4, 0x6 ;  /* 0x0000000604047836 */ /* 0x000fc60000000000 */
[C---:B------:R-:W-:Y:S02]  /*8840*/  ISETP.GT.AND P5, PT, R3.reuse, RZ, PT ;  /* 0x000000ff0300720c */ /* 0x040fe40003fa4270 */
[C---:B------:R-:W-:Y:S02]  /*8850*/  ISETP.GT.AND P4, PT, R3.reuse, 0x1, PT ;  /* 0x000000010300780c */ /* 0x040fe40003f84270 */
[C---:B------:R-:W-:Y:S02]  /*8860*/  ISETP.GT.AND P3, PT, R3.reuse, 0x8, PT ;  /* 0x000000080300780c */ /* 0x040fe40003f64270 */
[C---:B------:R-:W-:Y:S02]  /*8870*/  ISETP.GT.AND P2, PT, R3.reuse, 0x9, PT ;  /* 0x000000090300780c */ /* 0x040fe40003f44270 */
[C---:B------:R-:W-:Y:S02]  /*8880*/  ISETP.GT.AND P1, PT, R3.reuse, 0x10, PT ;  /* 0x000000100300780c */ /* 0x040fe40003f24270 */
[----:B------:R-:W-:-:S02]  /*8890*/  ISETP.GT.AND P6, PT, R3, 0x11, PT ;  /* 0x000000110300780c */ /* 0x000fc40003fc4270 */
[----:B-1----:R-:W-:Y:S01]  /*88a0*/  LOP3.LUT R60, R60, 0x7f, RZ, 0xc0, !PT ;  /* 0x0000007f3c3c7812 */ /* 0x002fe200078ec0ff */
[----:B------:R-:W-:Y:S02]  /*88b0*/  WARPGROUP.DEPBAR.LE gsb0, 0x0 ;  /* 0x00008000000079c5 */ /* 0x000fe40000010000 */
[----:B------:R-:W-:-:S06]  /*88c0*/  WARPGROUP.ARRIVE ;  /* 0x00000000000079c5 */ /* 0x000fcc0000000000 */
[----:B------:R-:W-:Y:S01]  /*88d0*/  HGMMA.64x64x16.F32 R24, gdesc[UR4], R24, gsb0 ;  /* 0x00e00000041879f0 */ /* 0x000fe20008000818 */
[----:B------:R-:W-:Y:S02]  /*88e0*/  R2UR UR4, R6 ;  /* 0x00000000060472ca */ /* 0x000fe400000e0000 */
[----:B------:R-:W-:Y:S02]  /*88f0*/  R2UR UR5, R7 ;  /* 0x00000000070572ca */ /* 0x000fe400000e0000 */
[----:B------:R-:W-:Y:S02]  /*8900*/  R2UR UR6, R12 ;  /* 0x000000000c0672ca */ /* 0x000fe400000e0000 */
[----:B------:R-:W-:Y:S01]  /*8910*/  R2UR UR7, R13 ;  /* 0x000000000d0772ca */ /* 0x000fe200000e0000 */
[----:B------:R-:W-:Y:S02]  /*8920*/  WARPGROUP.DEPBAR.LE gsb0, 0x0 ;  /* 0x00008000000079c5 */ /* 0x000fe40000010000 */
[----:B------:R-:W-:-:S10]  /*8930*/  WARPGROUP.ARRIVE ;  /* 0x00000000000079c5 */ /* 0x000fd40000000000 */
        /* <DEDUP_REMOVED lines=8> */
[----:B------:R-:W-:Y:S02]  /*89c0*/  ULDC UR4, c[0x0][0x988] ;  /* 0x0002620000047ab9 */ /* 0x000fe40000000800 */
        /* <DEDUP_REMOVED lines=50> */
[----:B------:R-:W-:Y:S02]  /*8cf0*/  FMNMX.FTZ R10, R79, R10, !PT ;  /* 0x0000000a4f0a7209 */ /* 0x000fe40007810000 */
[----:B------:R-:W-:Y:S02]  /*8d00*/  FSEL R45, R46, -INF , P1 ;  /* 0xff8000002e2d7808 */ /* 0x000fe40000800000 */
[----:B------:R-:W-:-:S02]  /*8d10*/  FMNMX.FTZ R14, R81, R10, !PT ;  /* 0x0000000a510e7209 */ /* 0x000fc40007810000 */
[----:B------:R-:W-:Y:S02]  /*8d20*/  FMNMX.FTZ R10, R13, R27, !PT ;  /* 0x0000001b0d0a7209 */ /* 0x000fe40007810000 */
[----:B------:R-:W-:Y:S01]  /*8d30*/  FSEL R47, R47, -INF , P6 ;  /* 0xff8000002f2f7808 */ /* 0x000fe20003000000 */
[----:B------:R-:W1:Y:S01]  /*8d40*/  SHFL.BFLY PT, R3, R14, 0x2, 0x1f ;  /* 0x0c401f000e037f89 */ /* 0x000e6200000e0000 */
[----:B------:R-:W-:Y:S02]  /*8d50*/  FMNMX.FTZ R10, R21, R10, !PT ;  /* 0x0000000a150a7209 */ /* 0x000fe40007810000 */
[----:B------:R-:W-:Y:S02]  /*8d60*/  FSEL R49, R50, -INF , P5 ;  /* 0xff80000032317808 */ /* 0x000fe40002800000 */
[----:B------:R-:W-:Y:S02]  /*8d70*/  FMNMX.FTZ R10, R31, R10, !PT ;  /* 0x0000000a1f0a7209 */ /* 0x000fe40007810000 */
[----:B------:R-:W-:-:S02]  /*8d80*/  FSEL R51, R51, -INF , P4 ;  /* 0xff80000033337808 */ /* 0x000fc40002000000 */
[----:B------:R-:W-:Y:S02]  /*8d90*/  FMNMX.FTZ R10, R33, R10, !PT ;  /* 0x0000000a210a7209 */ /* 0x000fe40007810000 */
[----:B------:R-:W-:Y:S02]  /*8da0*/  FSEL R53, R54, -INF , P3 ;  /* 0xff80000036357808 */ /* 0x000fe40001800000 */
[----:B------:R-:W-:Y:S02]  /*8db0*/  FMNMX.FTZ R10, R35, R10, !PT ;  /* 0x0000000a230a7209 */ /* 0x000fe40007810000 */
[----:B------:R-:W-:Y:S02]  /*8dc0*/  FSEL R55, R55, -INF , P2 ;  /* 0xff80000037377808 */ /* 0x000fe40001000000 */
[----:B------:R-:W-:Y:S01]  /*8dd0*/  FMNMX.FTZ R12, R37, R10, !PT ;  /* 0x0000000a250c7209 */ /* 0x000fe20007810000 */
[----:B------:R-:W-:-:S03]  /*8de0*/  IMAD.U32 R10, RZ, RZ, UR4 ;  /* 0x00000004ff0a7e24 */ /* 0x000fc6000f8e00ff */
[----:B------:R-:W-:Y:S02]  /*8df0*/  FMNMX.FTZ R12, R39, R12, !PT ;  /* 0x0000000c270c7209 */ /* 0x000fe40007810000 */
        /* <DEDUP_REMOVED lines=12> */
[----:B------:R-:W-:-:S05]  /*8ec0*/  FMUL.FTZ R14, R3, R10 ;  /* 0x0000000a030e7220 */ /* 0x000fca0000410000 */
[----:B------:R-:W-:-:S05]  /*8ed0*/  FSEL R20, R14, RZ, P1 ;  /* 0x000000ff0e147208 */ /* 0x000fca0000800000 */
[-CC-:B------:R-:W-:Y:S01]  /*8ee0*/  FFMA.FTZ R11, R11, R10.reuse, -R20.reuse ;  /* 0x0000000a0b0b7223 */ /* 0x180fe20000010814 */
[-CC-:B------:R-:W-:Y:S01]  /*8ef0*/  FFMA.FTZ R25, R25, R10.reuse, -R20.reuse ;  /* 0x0000000a19197223 */ /* 0x180fe20000010814 */
[-CC-:B------:R-:W-:Y:S01]  /*8f00*/  FFMA.FTZ R57, R57, R10.reuse, -R20.reuse ;  /* 0x0000000a39397223 */ /* 0x180fe20000010814 */
[-CC-:B------:R-:W-:Y:S01]  /*8f10*/  FFMA.FTZ R29, R29, R10.reuse, -R20.reuse ;  /* 0x0000000a1d1d7223 */ /* 0x180fe20000010814 */
[----:B------:R1:W-:Y:S01]  /*8f20*/  MUFU.EX2 R152, R11 ;  /* 0x0000000b00987308 */ /* 0x0003e20000000800 */
[-CC-:B------:R-:W-:Y:S01]  /*8f30*/  FFMA.FTZ R59, R59, R10.reuse, -R20.reuse ;  /* 0x0000000a3b3b7223 */ /* 0x180fe20000010814 */
[-CC-:B------:R-:W-:Y:S01]  /*8f40*/  FFMA.FTZ R61, R61, R10.reuse, -R20.reuse ;  /* 0x0000000a3d3d7223 */ /* 0x180fe20000010814 */
[-CC-:B------:R-:W-:Y:S01]  /*8f50*/  FFMA.FTZ R63, R63, R10.reuse, -R20.reuse ;  /* 0x0000000a3f3f7223 */ /* 0x180fe20000010814 */
[-CC-:B------:R-:W-:Y:S01]  /*8f60*/  FFMA.FTZ R65, R65, R10.reuse, -R20.reuse ;  /* 0x0000000a41417223 */ /* 0x180fe20000010814 */
[-CC-:B------:R-:W-:Y:S01]  /*8f70*/  FFMA.FTZ R67, R67, R10.reuse, -R20.reuse ;  /* 0x0000000a43437223 */ /* 0x180fe20000010814 */
[-CC-:B------:R-:W-:Y:S01]  /*8f80*/  FFMA.FTZ R69, R69, R10.reuse, -R20.reuse ;  /* 0x0000000a45457223 */ /* 0x180fe20000010814 */
[-CC-:B------:R-:W-:Y:S01]  /*8f90*/  FFMA.FTZ R71, R71, R10.reuse, -R20.reuse ;  /* 0x0000000a47477223 */ /* 0x180fe20000010814 */
[----:B------:R-:W2:Y:S01]  /*8fa0*/  MUFU.EX2 R25, R25 ;  /* 0x0000001900197308 */ /* 0x000ea20000000800 */
[----:B-1----:R-:W1:Y:S01]  /*8fb0*/  SHFL.BFLY PT, R11, R12, 0x2, 0x1f ;  /* 0x0c401f000c0b7f89 */ /* 0x002e6200000e0000 */
[-CC-:B------:R-:W-:Y:S01]  /*8fc0*/  FFMA.FTZ R73, R73, R10.reuse, -R20.reuse ;  /* 0x0000000a49497223 */ /* 0x180fe20000010814 */
[-CC-:B------:R-:W-:Y:S01]  /*8fd0*/  FFMA.FTZ R75, R75, R10.reuse, -R20.reuse ;  /* 0x0000000a4b4b7223 */ /* 0x180fe20000010814 */
[-CC-:B------:R-:W-:Y:S01]  /*8fe0*/  FFMA.FTZ R77, R77, R10.reuse, -R20.reuse ;  /* 0x0000000a4d4d7223 */ /* 0x180fe20000010814 */
[-CC-:B------:R-:W-:Y:S01]  /*8ff0*/  FFMA.FTZ R79, R79, R10.reuse, -R20.reuse ;  /* 0x0000000a4f4f7223 */ /* 0x180fe20000010814 */
[----:B------:R-:W-:-:S02]  /*9000*/  FFMA.FTZ R20, R81, R10, -R20 ;  /* 0x0000000a51147223 */ /* 0x000fc40000010814 */
[----:B------:R-:W4:Y:S08]  /*9010*/  MUFU.EX2 R57, R57 ;  /* 0x0000003900397308 */ /* 0x000f300000000800 */
[----:B------:R-:W0:Y:S08]  /*9020*/  MUFU.EX2 R154, R29 ;  /* 0x0000001d009a7308 */ /* 0x000e300000000800 */
[----:B------:R-:W-:Y:S01]  /*9030*/  MUFU.EX2 R59, R59 ;  /* 0x0000003b003b7308 */ /* 0x000fe20000000800 */
[----:B-1----:R-:W-:-:S05]  /*9040*/  FMNMX.FTZ R14, R12, R11, !PT ;  /* 0x0000000b0c0e7209 */ /* 0x002fca0007810000 */
[----:B------:R-:W1:Y:S02]  /*9050*/  SHFL.BFLY PT, R11, R14, 0x1, 0x1f ;  /* 0x0c201f000e0b7f89 */ /* 0x000e6400000e0000 */
[----:B------:R-:W-:Y:S08]  /*9060*/  MUFU.EX2 R156, R61 ;  /* 0x0000003d009c7308 */ /* 0x000ff00000000800 */
[----:B------:R-:W-:Y:S08]  /*9070*/  MUFU.EX2 R63, R63 ;  /* 0x0000003f003f7308 */ /* 0x000ff00000000800 */
[----:B------:R-:W-:Y:S01]  /*9080*/  MUFU.EX2 R158, R65 ;  /* 0x00000041009e7308 */ /* 0x000fe20000000800 */
[----:B-1----:R-:W-:-:S07]  /*9090*/  FMNMX.FTZ R11, R14, R11, !PT ;  /* 0x0000000b0e0b7209 */ /* 0x002fce0007810000 */
[----:B------:R-:W-:Y:S01]  /*90a0*/  MUFU.EX2 R67, R67 ;  /* 0x0000004300437308 */ /* 0x000fe20000000800 */
[C---:B------:R-:W-:Y:S01]  /*90b0*/  FSETP.NEU.FTZ.AND P1, PT, R11.reuse, -INF , PT ;  /* 0xff8000000b00780b */ /* 0x040fe20003f3d000 */
[----:B------:R-:W-:-:S05]  /*90c0*/  FMUL.FTZ R12, R11, R10 ;  /* 0x0000000a0b0c7220 */ /* 0x000fca0000410000 */
[----:B------:R-:W-:Y:S01]  /*90d0*/  FSEL R26, R12, RZ, P1 ;  /* 0x000000ff0c1a7208 */ /* 0x000fe20000800000 */
[----:B--2---:R-:W-:Y:S01]  /*90e0*/  FADD.FTZ R12, R152, R25 ;  /* 0x00000019980c7221 */ /* 0x004fe20000010000 */
[----:B------:R-:W-:Y:S01]  /*90f0*/  ISETP.NE.AND P1, PT, R60, RZ, PT ;  /* 0x000000ff3c00720c */ /* 0x000fe20003f25270 */
[----:B------:R-:W-:Y:S01]  /*9100*/  MUFU.EX2 R160, R69 ;  /* 0x0000004500a07308 */ /* 0x000fe20000000800 */
[----:B------:R-:W-:Y:S01]  /*9110*/  F2FP.F16.F32.PACK_AB R152, R25, R152 ;  /* 0x000000981998723e */ /* 0x000fe200000000ff */
[-CC-:B------:R-:W-:Y:S01]  /*9120*/  FFMA.FTZ R13, R13, R10.reuse, -R26.reuse ;  /* 0x0000000a0d0d7223 */ /* 0x180fe2000001081a */
[-CC-:B------:R-:W-:Y:S01]  /*9130*/  FFMA.FTZ R27, R27, R10.reuse, -R26.reuse ;  /* 0x0000000a1b1b7223 */ /* 0x180fe2000001081a */
[-CC-:B------:R-:W-:Y:S01]  /*9140*/  FFMA.FTZ R21, R21, R10.reuse, -R26.reuse ;  /* 0x0000000a15157223 */ /* 0x180fe2000001081a */
[-CC-:B------:R-:W-:Y:S01]  /*9150*/  FFMA.FTZ R31, R31, R10.reuse, -R26.reuse ;  /* 0x0000000a1f1f7223 */ /* 0x180fe2000001081a */
[-CC-:B------:R-:W-:Y:S01]  /*9160*/  FFMA.FTZ R33, R33, R10.reuse, -R26.reuse ;  /* 0x0000000a21217223 */ /* 0x180fe2000001081a */
[-CC-:B------:R-:W-:Y:S01]  /*9170*/  FFMA.FTZ R35, R35, R10.reuse, -R26.reuse ;  /* 0x0000000a23237223 */ /* 0x180fe2000001081a */
[----:B------:R-:W-:Y:S01]  /*9180*/  MUFU.EX2 R13, R13 ;  /* 0x0000000d000d7308 */ /* 0x000fe20000000800 */
[-CC-:B------:R-:W-:Y:S01]  /*9190*/  FFMA.FTZ R37, R37, R10.reuse, -R26.reuse ;  /* 0x0000000a25257223 */ /* 0x180fe2000001081a */
[-CC-:B------:R-:W-:Y:S01]  /*91a0*/  FFMA.FTZ R39, R39, R10.reuse, -R26.reuse ;  /* 0x0000000a27277223 */ /* 0x180fe2000001081a */
[-CC-:B------:R-:W-:Y:S01]  /*91b0*/  FFMA.FTZ R41, R41, R10.reuse, -R26.reuse ;  /* 0x0000000a29297223 */ /* 0x180fe2000001081a */
[-CC-:B------:R-:W-:Y:S01]  /*91c0*/  FFMA.FTZ R43, R43, R10.reuse, -R26.reuse ;  /* 0x0000000a2b2b7223 */ /* 0x180fe2000001081a */
[-CC-:B------:R-:W-:Y:S01]  /*91d0*/  FFMA.FTZ R45, R45, R10.reuse, -R26.reuse ;  /* 0x0000000a2d2d7223 */ /* 0x180fe2000001081a */
[-CC-:B------:R-:W-:Y:S01]  /*91e0*/  FFMA.FTZ R47, R47, R10.reuse, -R26.reuse ;  /* 0x0000000a2f2f7223 */ /* 0x180fe2000001081a */
[-CC-:B------:R-:W-:Y:S01]  /*91f0*/  FFMA.FTZ R49, R49, R10.reuse, -R26.reuse ;  /* 0x0000000a31317223 */ /* 0x180fe2000001081a */
[----:B------:R4:W1:Y:S01]  /*9200*/  MUFU.EX2 R28, R27 ;  /* 0x0000001b001c7308 */ /* 0x0008620000000800 */
[-CC-:B------:R-:W-:Y:S01]  /*9210*/  FFMA.FTZ R51, R51, R10.reuse, -R26.reuse ;  /* 0x0000000a33337223 */ /* 0x180fe2000001081a */
[-CC-:B------:R-:W-:Y:S01]  /*9220*/  FFMA.FTZ R53, R53, R10.reuse, -R26.reuse ;  /* 0x0000000a35357223 */ /* 0x180fe2000001081a */
[----:B------:R-:W-:-:S05]  /*9230*/  FFMA.FTZ R26, R55, R10, -R26 ;  /* 0x0000000a371a7223 */ /* 0x000fca000001081a */
[----:B------:R-:W2:Y:S01]  /*9240*/  MUFU.EX2 R21, R21 ;  /* 0x0000001500157308 */ /* 0x000ea20000000800 */
[----:B----4-:R-:W-:Y:S01]  /*9250*/  FADD.FTZ R27, R57, R12 ;  /* 0x0000000c391b7221 */ /* 0x010fe20000010000 */
[----:B------:R-:W-:-:S03]  /*9260*/  @!P1 IADD3 R12, R15, 0x28c40, RZ ;  /* 0x00028c400f0c9810 */ /* 0x000fc60007ffe0ff */
[----:B0-----:R-:W-:Y:S01]  /*9270*/  FADD.FTZ R42, R154, R27 ;  /* 0x0000001b9a2a7221 */ /* 0x001fe20000010000 */
[----:B------:R-:W-:Y:S02]  /*9280*/  @!P1 PRMT R12, RZ, 0x654, R12 ;  /* 0x00000654ff0c9816 */ /* 0x000fe4000000000c */
[----:B------:R-:W0:Y:S01]  /*9290*/  MUFU.EX2 R30, R31 ;  /* 0x0000001f001e7308 */ /* 0x000e220000000800 */
[----:B-1----:R-:W-:Y:S01]  /*92a0*/  FADD.FTZ R40, R13, R28 ;  /* 0x0000001c0d287221 */ /* 0x002fe20000010000 */
[----:B------:R-:W-:Y:S01]  /*92b0*/  FADD.FTZ R29, R59, R42 ;  /* 0x0000002a3b1d7221 */ /* 0x000fe20000010000 */
[----:B------:R1:W-:Y:S01]  /*92c0*/  @!P1 SYNCS.ARRIVE.TRANS64.RED.A1T0 RZ, [R12+URZ], RZ ;  /* 0x000000ff0cff99a7 */ /* 0x0003e2000810043f */
[----:B------:R-:W-:Y:S02]  /*92d0*/  F2FP.F16.F32.PACK_AB R153, R28, R13 ;  /* 0x0000000d1c99723e */ /* 0x000fe400000000ff */
[----:B------:R-:W-:Y:S01]  /*92e0*/  FADD.FTZ R42, R156, R29 ;  /* 0x0000001d9c2a7221 */ /* 0x000fe20000010000 */
[----:B------:R-:W-:Y:S01]  /*92f0*/  F2FP.F16.F32.PACK_AB R154, R154, R57 ;  /* 0x000000399a9a723e */ /* 0x000fe200000000ff */
[----:B------:R-:W4:Y:S01]  /*9300*/  MUFU.EX2 R33, R33 ;  /* 0x0000002100217308 */ /* 0x000f220000000800 */
[----:B--2---:R-:W-:Y:S01]  /*9310*/  FADD.FTZ R27, R21, R40 ;  /* 0x00000028151b7221 */ /* 0x004fe20000010000 */
[----:B------:R-:W-:Y:S01]  /*9320*/  FADD.FTZ R29, R63, R42 ;  /* 0x0000002a3f1d7221 */ /* 0x000fe20000010000 */
[----:B------:R-:W-:-:S03]  /*9330*/  F2FP.F16.F32.PACK_AB R156, R156, R59 ;  /* 0x0000003b9c9c723e */ /* 0x000fc600000000ff */
[C---:B------:R-:W-:Y:S01]  /*9340*/  FADD.FTZ R42, R158.reuse, R29 ;  /* 0x0000001d9e2a7221 */ /* 0x040fe20000010000 */
[----:B------:R-:W-:Y:S01]  /*9350*/  F2FP.F16.F32.PACK_AB R158, R158, R63 ;  /* 0x0000003f9e9e723e */ /* 0x000fe200000000ff */
[----:B------:R-:W2:Y:S01]  /*9360*/  MUFU.EX2 R32, R35 ;  /* 0x0000002300207308 */ /* 0x000ea20000000800 */
[C---:B0-----:R-:W-:Y:S01]  /*9370*/  FADD.FTZ R40, R30.reuse, R27 ;  /* 0x0000001b1e287221 */ /* 0x041fe20000010000 */
[----:B------:R-:W-:Y:S01]  /*9380*/  F2FP.F16.F32.PACK_AB R155, R30, R21 ;  /* 0x000000151e9b723e */ /* 0x000fe200000000ff */
[----:B------:R-:W-:Y:S06]  /*9390*/  BAR.SYNC.DEFER_BLOCKING 0xf, 0x100 ;  /* 0x03c4000000007b1d */ /* 0x000fec0000010000 */
[----:B------:R-:W0:Y:S01]  /*93a0*/  MUFU.EX2 R37, R37 ;  /* 0x0000002500257308 */ /* 0x000e220000000800 */
[----:B----4-:R-:W-:-:S07]  /*93b0*/  FADD.FTZ R27, R33, R40 ;  /* 0x00000028211b7221 */ /* 0x010fce0000010000 */
[----:B------:R-:W4:Y:S01]  /*93c0*/  MUFU.EX2 R34, R39 ;  /* 0x0000002700227308 */ /* 0x000f220000000800 */
[C---:B--2---:R-:W-:Y:S01]  /*93d0*/  FADD.FTZ R40, R32.reuse, R27 ;  /* 0x0000001b20287221 */ /* 0x044fe20000010000 */
[----:B------:R-:W-:Y:S01]  /*93e0*/  FADD.FTZ R27, R67, R42 ;  /* 0x0000002a431b7221 */ /* 0x000fe20000010000 */
[----:B------:R-:W-:-:S03]  /*93f0*/  F2FP.F16.F32.PACK_AB R157, R32, R33 ;  /* 0x00000021209d723e */ /* 0x000fc600000000ff */
[C---:B------:R-:W-:Y:S01]  /*9400*/  FADD.FTZ R42, R160.reuse, R27 ;  /* 0x0000001ba02a7221 */ /* 0x040fe20000010000 */
[----:B------:R-:W-:Y:S01]  /*9410*/  F2FP.F16.F32.PACK_AB R160, R160, R67 ;  /* 0x00000043a0a0723e */ /* 0x000fe200000000ff */
[----:B------:R-:W2:Y:S01]  /*9420*/  MUFU.EX2 R41, R41 ;  /* 0x0000002900297308 */ /* 0x000ea20000000800 */
[----:B0-----:R-:W-:Y:S01]  /*9430*/  FADD.FTZ R25, R37, R40 ;  /* 0x0000002825197221 */ /* 0x001fe20000010000 */
[----:B------:R0:W-:Y:S06]  /*9440*/  STSM.16.M88.4 [R194+0x26800], R152 ;  /* 0x02680098c2007844 */ /* 0x0001ec0000000200 */
[----:B------:R-:W3:Y:S01]  /*9450*/  MUFU.EX2 R36, R43 ;  /* 0x0000002b00247308 */ /* 0x000ee20000000800 */
[C---:B----4-:R-:W-:Y:S01]  /*9460*/  FADD.FTZ R40, R34.reuse, R25 ;  /* 0x0000001922287221 */ /* 0x050fe20000010000 */
[----:B------:R-:W-:-:S05]  /*9470*/  F2FP.F16.F32.PACK_AB R159, R34, R37 ;  /* 0x00000025229f723e */ /* 0x000fca00000000ff */
[----:B------:R0:W-:Y:S01]  /*9480*/  STSM.16.M88.4 [R195], R156 ;  /* 0x0000009cc3007844 */ /* 0x0001e20000000200 */
[----:B------:R-:W4:Y:S01]  /*9490*/  MUFU.EX2 R71, R71 ;  /* 0x0000004700477308 */ /* 0x000f220000000800 */
[----:B--2---:R-:W-:-:S07]  /*94a0*/  FADD.FTZ R13, R41, R40 ;  /* 0x00000028290d7221 */ /* 0x004fce0000010000 */
[----:B------:R-:W2:Y:S01]  /*94b0*/  MUFU.EX2 R45, R45 ;  /* 0x0000002d002d7308 */ /* 0x000ea20000000800 */
[C---:B---3--:R-:W-:Y:S01]  /*94c0*/  FADD.FTZ R28, R36.reuse, R13 ;  /* 0x0000000d241c7221 */ /* 0x048fe20000010000 */
[----:B------:R-:W-:-:S06]  /*94d0*/  F2FP.F16.F32.PACK_AB R161, R36, R41 ;  /* 0x0000002924a1723e */ /* 0x000fcc00000000ff */
[----:B------:R-:W3:Y:S01]  /*94e0*/  MUFU.EX2 R24, R73 ;  /* 0x0000004900187308 */ /* 0x000ee20000000800 */
[----:B----4-:R-:W-:-:S07]  /*94f0*/  FADD.FTZ R13, R71, R42 ;  /* 0x0000002a470d7221 */ /* 0x010fce0000010000 */
[----:B------:R-:W4:Y:S01]  /*9500*/  MUFU.EX2 R38, R47 ;  /* 0x0000002f00267308 */ /* 0x000f220000000800 */
[----:B--2---:R-:W-:-:S07]  /*9510*/  FADD.FTZ R21, R45, R28 ;  /* 0x0000001c2d157221 */ /* 0x004fce0000010000 */
[----:B------:R-:W-:Y:S01]  /*9520*/  MUFU.EX2 R75, R75 ;  /* 0x0000004b004b7308 */ /* 0x000fe20000000800 */
[C---:B---3--:R-:W-:Y:S01]  /*9530*/  F2FP.F16.F32.PACK_AB R162, R24.reuse, R71 ;  /* 0x0000004718a2723e */ /* 0x048fe200000000ff */
[----:B------:R-:W-:-:S06]  /*9540*/  FADD.FTZ R24, R24, R13 ;  /* 0x0000000d18187221 */ /* 0x000fcc0000010000 */
[----:B------:R-:W2:Y:S01]  /*9550*/  MUFU.EX2 R14, R77 ;  /* 0x0000004d000e7308 */ /* 0x000ea20000000800 */
[C---:B----4-:R-:W-:Y:S01]  /*9560*/  F2FP.F16.F32.PACK_AB R163, R38.reuse, R45 ;  /* 0x0000002d26a3723e */ /* 0x050fe200000000ff */
[----:B------:R-:W-:-:S04]  /*9570*/  FADD.FTZ R38, R38, R21 ;  /* 0x0000001526267221 */ /* 0x000fc80000010000 */
[----:B------:R0:W-:Y:S02]  /*9580*/  STSM.16.M88.4 [R197], R160 ;  /* 0x000000a0c5007844 */ /* 0x0001e40000000200 */
[----:B------:R-:W-:Y:S08]  /*9590*/  MUFU.EX2 R49, R49 ;  /* 0x0000003100317308 */ /* 0x000ff00000000800 */
[----:B-1----:R-:W1:Y:S01]  /*95a0*/  MUFU.EX2 R12, R51 ;  /* 0x00000033000c7308 */ /* 0x002e620000000800 */
[----:B--2---:R-:W-:Y:S01]  /*95b0*/  F2FP.F16.F32.PACK_AB R164, R14, R75 ;  /* 0x0000004b0ea4723e */ /* 0x004fe200000000ff */
[----:B------:R-:W-:-:S04]  /*95c0*/  FADD.FTZ R75, R75, R24 ;  /* 0x000000184b4b7221 */ /* 0x000fc80000010000 */
[----:B------:R-:W-:Y:S02]  /*95d0*/  FADD.FTZ R14, R14, R75 ;  /* 0x0000004b0e0e7221 */ /* 0x000fe40000010000 */
[----:B------:R-:W-:Y:S08]  /*95e0*/  MUFU.EX2 R79, R79 ;  /* 0x0000004f004f7308 */ /* 0x000ff00000000800 */
[----:B------:R-:W2:Y:S01]  /*95f0*/  MUFU.EX2 R20, R20 ;  /* 0x0000001400147308 */ /* 0x000ea20000000800 */
[----:B-1----:R-:W-:Y:S01]  /*9600*/  F2FP.F16.F32.PACK_AB R165, R12, R49 ;  /* 0x000000310ca5723e */ /* 0x002fe200000000ff */
[----:B------:R-:W-:-:S04]  /*9610*/  FADD.FTZ R49, R49, R38 ;  /* 0x0000002631317221 */ /* 0x000fc80000010000 */
[----:B------:R-:W-:Y:S02]  /*9620*/  FADD.FTZ R12, R12, R49 ;  /* 0x000000310c0c7221 */ /* 0x000fe40000010000 */
[----:B------:R-:W1:Y:S08]  /*9630*/  MUFU.EX2 R53, R53 ;  /* 0x0000003500357308 */ /* 0x000e700000000800 */
[----:B------:R-:W3:Y:S01]  /*9640*/  MUFU.EX2 R26, R26 ;  /* 0x0000001a001a7308 */ /* 0x000ee20000000800 */
[----:B--2---:R-:W-:Y:S01]  /*9650*/  F2FP.F16.F32.PACK_AB R166, R20, R79 ;  /* 0x0000004f14a6723e */ /* 0x004fe200000000ff */
[----:B------:R-:W-:Y:S01]  /*9660*/  FADD.FTZ R79, R79, R14 ;  /* 0x0000000e4f4f7221 */ /* 0x000fe20000010000 */
[----:B-1----:R-:W-:-:S03]  /*9670*/  FADD.FTZ R13, R53, R12 ;  /* 0x0000000c350d7221 */ /* 0x002fc60000010000 */
[----:B------:R-:W-:Y:S01]  /*9680*/  FADD.FTZ R12, R20, R79 ;  /* 0x0000004f140c7221 */ /* 0x000fe20000010000 */
[C---:B---3--:R-:W-:Y:S01]  /*9690*/  F2FP.F16.F32.PACK_AB R167, R26.reuse, R53 ;  /* 0x000000351aa7723e */ /* 0x048fe200000000ff */
[----:B------:R-:W-:-:S04]  /*96a0*/  FADD.FTZ R13, R26, R13 ;  /* 0x0000000d1a0d7221 */ /* 0x000fc80000010000 */
[----:B------:R0:W-:Y:S01]  /*96b0*/  STSM.16.M88.4 [R196], R164 ;  /* 0x000000a4c4007844 */ /* 0x0001e20000000200 */
[----:B------:R-:W-:Y:S05]  /*96c0*/  @!P0 BRA `(.L_x_540) ;  /* 0x0000000000048947 */ /* 0x000fea0003800000 */
[----:B------:R-:W-:Y:S01]  /*96d0*/  BPT.TRAP 0x1 ;  /* 0x000000040000795c */ /* 0x000fe20000300000 */
.L_x_540:
[----:B------:R1:W2:Y:S01]  /*96e0*/  SYNCS.PHASECHK.TRANS64.TRYWAIT P2, [R15+URZ+0x28c50], R58 ;  /* 0x028c503a0f0075a7 */ /* 0x0002a2000804017f */
[----:B------:R-:W-:Y:S05]  /*96f0*/  @!P0 BRA `(.L_x_541) ;  /* 0x0000000000048947 */ /* 0x000fea0003800000 */
[----:B------:R-:W-:Y:S01]  /*9700*/  BPT.TRAP 0x1 ;  /* 0x000000040000795c */ /* 0x000fe20000300000 */
.L_x_541:
[----:B------:R-:W-:Y:S01]  /*9710*/  LOP3.LUT R14, R56, 0x2000000, RZ, 0xfc, !PT ;  /* 0x02000000380e7812 */ /* 0x000fe200078efcff */
[----:B------:R-:W-:Y:S01]  /*9720*/  ULDC UR36, c[0x0][0x988] ;  /* 0x0002620000247ab9 */ /* 0x000fe20000000800 */
[----:B------:R-:W-:Y:S01]  /*9730*/  BSSY B0, `(.L_x_542) ;  /* 0x0000006000007945 */ /* 0x000fe20003800000 */
[----:B------:R-:W-:Y:S02]  /*9740*/  IMAD.MOV.U32 R21, RZ, RZ, 0x40000040 ;  /* 0x40000040ff157424 */ /* 0x000fe400078e00ff */
[----:B------:R-:W-:Y:S01]  /*9750*/  IMAD R20, R18, 0x1000, R14 ;  /* 0x0000100012147824 */ /* 0x000fe200078e020e */
[----:B--2---:R-:W-:Y:S06]  /*9760*/  @P2 BRA `(.L_x_543) ;  /* 0x0000000000082947 */ /* 0x004fec0003800000 */
[----:B------:R-:W2:Y:S02]  /*9770*/  SYNCS.PHASECHK.TRANS64.TRYWAIT P2, [R15+URZ+0x28c50], R58 ;  /* 0x028c503a0f0075a7 */ /* 0x000ea4000804017f */
[----:B--2---:R-:W-:Y:S05]  /*9780*/  @!P2 BRA `(.L_x_544) ;  /* 0x000000b40014a947 */ /* 0x004fea0003800000 */
.L_x_543:
[----:B------:R-:W-:Y:S05]  /*9790*/  BSYNC B0 ;  /* 0x0000000000007941 */ /* 0x000fea0003800000 */
.L_x_542:
[----:B------:R-:W-:Y:S01]  /*97a0*/  R2UR UR6, R20 ;  /* 0x00000000140672ca */ /* 0x000fe200000e0000 */
[----:B-12---:R-:W-:Y:S01]  /*97b0*/  WARPGROUP.ARRIVE ;  /* 0x00000000000079c5 */ /* 0x006fe20000000000 */
[----:B------:R-:W-:Y:S01]  /*97c0*/  R2UR UR7, R21 ;  /* 0x00000000150772ca */ /* 0x000fe200000e0000 */
[----:B------:R-:W-:Y:S01]  /*97d0*/  @!P1 VIADD R15, R15, 0x28c60 ;  /* 0x00028c600f0f9836 */ /* 0x000fe20000000000 */
[----:B------:R-:W-:Y:S01]  /*97e0*/  MOV R21, 0x40000040 ;  /* 0x4000004000157802 */ /* 0x000fe20000000f00 */
[----:B------:R-:W-:Y:S01]  /*97f0*/  BSSY B0, `(.L_x_545) ;  /* 0x00001cb000007945 */ /* 0x000fe20003800000 */
[----:B------:R-:W-:Y:S02]  /*9800*/  ISETP.GE.AND P2, PT, R168, 0x41, PT ;  /* 0x00000041a800780c */ /* 0x000fe40003f46270 */
[----:B------:R-:W-:-:S07]  /*9810*/  @!P1 PRMT R15, RZ, 0x654, R15 ;  /* 0x00000654ff0f9816 */ /* 0x000fce000000000f */
[----:B------:R-:W-:Y:S03]  /*9820*/  HGMMA.64x256x16.F32 R24, R152, gdesc[UR4].tnspB, RZ, !UPT, gsb0 ;  /* 0x43e0000498187df0 */ /* 0x000fe6000c0008ff */
[----:B------:R-:W-:Y:S02]  /*9830*/  WARPGROUP.DEPBAR.LE gsb0, 0x0 ;  /* 0x00008000000079c5 */ /* 0x000fe40000010000 */
[----:B0-----:R-:W-:Y:S01]  /*9840*/  VIADD R152, R20, 0x80 ;  /* 0x0000008014987836 */ /* 0x001fe20000000000 */
[----:B------:R-:W-:Y:S01]  /*9850*/  MOV R153, 0x40000040 ;  /* 0x4000004000997802 */ /* 0x000fe20000000f00 */
[----:B------:R-:W-:-:S03]  /*9860*/  WARPGROUP.ARRIVE ;  /* 0x00000000000079c5 */ /* 0x000fc60000000000 */
[----:B------:R-:W-:Y:S01]  /*9870*/  R2UR UR6, R152 ;  /* 0x00000000980672ca */ /* 0x000fe200000e0000 */
[C---:B------:R-:W-:Y:S01]  /*9880*/  VIADD R152, R20.reuse, 0x100 ;  /* 0x0000010014987836 */ /* 0x040fe20000000000 */
[----:B------:R-:W-:Y:S01]  /*9890*/  R2UR UR7, R153 ;  /* 0x00000000990772ca */ /* 0x000fe200000e0000 */
[----:B------:R-:W-:Y:S02]  /*98a0*/  IMAD.MOV.U32 R153, RZ, RZ, 0x40000040 ;  /* 0x40000040ff997424 */ /* 0x000fe400078e00ff */
[----:B------:R-:W-:-:S13]  /*98b0*/  VIADD R20, R20, 0x180 ;  /* 0x0000018014147836 */ /* 0x000fda0000000000 */
[----:B------:R-:W-:Y:S01]  /*98c0*/  HGMMA.64x256x16.F32 R24, R156, gdesc[UR4].tnspB, R24, gsb0 ;  /* 0x43e000049c187df0 */ /* 0x000fe20008000818 */
[----:B------:R-:W-:Y:S02]  /*98d0*/  R2UR UR6, R152 ;  /* 0x00000000980672ca */ /* 0x000fe400000e0000 */
[----:B------:R-:W-:Y:S01]  /*98e0*/  R2UR UR7, R153 ;  /* 0x00000000990772ca */ /* 0x000fe200000e0000 */
[----:B------:R-:W-:Y:S02]  /*98f0*/  WARPGROUP.DEPBAR.LE gsb0, 0x0 ;  /* 0x00008000000079c5 */ /* 0x000fe40000010000 */
[----:B------:R-:W-:-:S15]  /*9900*/  WARPGROUP.ARRIVE ;  /* 0x00000000000079c5 */ /* 0x000fde0000000000 */
[----:B------:R-:W-:-:S07]  /*9910*/  NOP ;  /* 0x0000000000007918 */ /* 0x000fce0000000000 */
[----:B------:R-:W-:Y:S01]  /*9920*/  HGMMA.64x256x16.F32 R24, R160, gdesc[UR4].tnspB, R24, gsb0 ;  /* 0x43e00004a0187df0 */ /* 0x000fe20008000818 */
[----:B------:R-:W-:Y:S02]  /*9930*/  R2UR UR6, R20 ;  /* 0x00000000140672ca */ /* 0x000fe400000e0000 */
[----:B------:R-:W-:Y:S01]  /*9940*/  R2UR UR7, R21 ;  /* 0x00000000150772ca */ /* 0x000fe200000e0000 */
[----:B------:R-:W-:Y:S02]  /*9950*/  WARPGROUP.DEPBAR.LE gsb0, 0x0 ;  /* 0x00008000000079c5 */ /* 0x000fe40000010000 */
[----:B------:R-:W-:-:S15]  /*9960*/  WARPGROUP.ARRIVE ;  /* 0x00000000000079c5 */ /* 0x000fde0000000000 */
[----:B------:R-:W-:-:S07]  /*9970*/  NOP ;  /* 0x0000000000007918 */ /* 0x000fce0000000000 */
[----:B------:R-:W-:Y:S03]  /*9980*/  HGMMA.64x256x16.F32 R24, R164, gdesc[UR4].tnspB, R24, gsb0 ;  /* 0x43e00004a4187df0 */ /* 0x000fe60008000818 */
[----:B------:R-:W-:Y:S02]  /*9990*/  WARPGROUP.DEPBAR.LE gsb0, 0x0 ;  /* 0x00008000000079c5 */ /* 0x000fe40000010000 */
[----:B------:R-:W-:Y:S01]  /*99a0*/  @!PT LDS RZ, [RZ] ;  /* 0x00000000fffff984 */ /* 0x000fe20000000800 */
[----:B------:R-:W-:Y:S01]  /*99b0*/  @!PT LDS RZ, [RZ] ;  /* 0x00000000fffff984 */ /* 0x000fe20000000800 */
[----:B------:R-:W-:Y:S01]  /*99c0*/  @!PT LDS RZ, [RZ] ;  /* 0x00000000fffff984 */ /* 0x000fe20000000800 */
[----:B------:R-:W-:Y:S01]  /*99d0*/  @!PT LDS RZ, [RZ] ;  /* 0x00000000fffff984 */ /* 0x000fe20000000800 */
[----:B------:R0:W-:Y:S06]  /*99e0*/  MEMBAR.ALL.CTA ;  /* 0x0000000000007992 */ /* 0x0001ec0000008000 */
[----:B0-----:R-:W0:Y:S02]  /*99f0*/  FENCE.VIEW.ASYNC.S ;  /* 0x00000000000073c6 */ /* 0x001e240000000000 */
[----:B0-----:R-:W-:Y:S01]  /*9a00*/  NOP ;  /* 0x0000000000007918 */ /* 0x001fe20000000000 */
[----:B------:R-:W-:Y:S06]  /*9a10*/  BAR.ARV 0xe, 0x100 ;  /* 0x0384000000007b1d */ /* 0x000fec0000002000 */
[----:B------:R0:W-:Y:S01]  /*9a20*/  @!P1 SYNCS.ARRIVE.TRANS64.RED.A1T0 RZ, [R15+URZ], RZ ;  /* 0x000000ff0fff99a7 */ /* 0x0001e2000810043f */
[----:B------:R-:W-:Y:S05]  /*9a30*/  @!P2 BRA `(.L_x_546) ;  /* 0x000000180098a947 */ /* 0x000fea0003800000 */
[----:B------:R-:W-:Y:S01]  /*9a40*/  VIADD R211, R182, 0xfffffffe ;  /* 0xfffffffeb6d37836 */ /* 0x000fe20000000000 */
[----:B------:R-:W-:Y:S01]  /*9a50*/  MOV R219, R3 ;  /* 0x0000000300db7202 */ /* 0x000fe20000000f00 */
[----:B------:R-:W-:Y:S02]  /*9a60*/  IMAD.MOV.U32 R218, RZ, RZ, R11 ;  /* 0x000000ffffda7224 */ /* 0x000fe400078e000b */
[----:B------:R-:W-:-:S07]  /*9a70*/  IMAD.MOV.U32 R217, RZ, RZ, R18 ;  /* 0x000000ffffd97224 */ /* 0x000fce00078e0012 */
.L_x_557:
[----:B------:R-:W-:Y:S01]  /*9a80*/  VIADD R18, R217, 0x1 ;  /* 0x00000001d9127836 */ /* 0x000fe20000000000 */
[C---:B------:R-:W-:Y:S01]  /*9a90*/  ISETP.GT.AND P2, PT, R211.reuse, RZ, PT ;  /* 0x000000ffd300720c */ /* 0x040fe20003f44270 */
[----:B------:R-:W-:-:S03]  /*9aa0*/  VIADD R211, R211, 0xffffffff ;  /* 0xffffffffd3d37836 */ /* 0x000fc60000000000 */
[----:B------:R-:W-:-:S04]  /*9ab0*/  ISETP.NE.AND P3, PT, R18, 0x2, PT ;  /* 0x000000021200780c */ /* 0x000fc80003f65270 */
[----:B------:R-:W-:Y:S02]  /*9ac0*/  SEL R10, RZ, 0x1, P3 ;  /* 0x00000001ff0a7807 */ /* 0x000fe40001800000 */
[----:B------:R-:W-:Y:S02]  /*9ad0*/  SEL R18, R18, RZ, P3 ;  /* 0x000000ff12127207 */ /* 0x000fe40001800000 */
[----:B------:R-:W-:Y:S01]  /*9ae0*/  LOP3.LUT R23, R23, R10, RZ, 0x3c, !PT ;  /* 0x0000000a17177212 */ /* 0x000fe200078e3cff */
[----:B-1----:R-:W-:Y:S06]  /*9af0*/  @!P0 BRA `(.L_x_547) ;  /* 0x0000000000048947 */ /* 0x002fec0003800000 */
[----:B------:R-:W-:Y:S01]  /*9b00*/  BPT.TRAP 0x1 ;  /* 0x000000040000795c */ /* 0x000fe20000300000 */
.L_x_547:
[----:B0-----:R-:W-:Y:S02]  /*9b10*/  LEA R15, R18, R2, 0x3 ;  /* 0x00000002120f7211 */ /* 0x001fe400078e18ff */
[----:B------:R-:W-:-:S04]  /*9b20*/  SHF.L.U32 R213, R23, 0x1f, RZ ;  /* 0x0000001f17d57819 */ /* 0x000fc800000006ff */
[----:B------:R0:W1:Y:S01]  /*9b30*/  SYNCS.PHASECHK.TRANS64.TRYWAIT P3, [R15+URZ+0x28c30], R213 ;  /* 0x028c30d50f0075a7 */ /* 0x000062000806017f */
[----:B------:R-:W-:Y:S05]  /*9b40*/  @!P0 BRA `(.L_x_548) ;  /* 0x0000000000048947 */ /* 0x000fea0003800000 */
[----:B------:R-:W-:Y:S01]  /*9b50*/  BPT.TRAP 0x1 ;  /* 0x000000040000795c */ /* 0x000fe20000300000 */
.L_x_548:
[----:B------:R-:W-:Y:S01]  /*9b60*/  VIADD R3, R2, 0x20400 ;  /* 0x0002040002037836 */ /* 0x000fe20000000000 */
[----:B------:R-:W-:Y:S01]  /*9b70*/  BSSY B1, `(.L_x_549) ;  /* 0x0000009000017945 */ /* 0x000fe20003800000 */
[----:B------:R-:W-:Y:S02]  /*9b80*/  IMAD R10, R18, 0x200, R0 ;  /* 0x00000200120a7824 */ /* 0x000fe400078e0200 */
[----:B------:R-:W-:Y:S01]  /*9b90*/  IMAD.MOV.U32 R11, RZ, RZ, 0x40000040 ;  /* 0x40000040ff0b7424 */ /* 0x000fe200078e00ff */
[----:B------:R-:W-:-:S04]  /*9ba0*/  SHF.R.U32.HI R3, RZ, 0x4, R3 ;  /* 0x00000004ff037819 */ /* 0x000fc80000011603 */
[----:B------:R-:W-:-:S04]  /*9bb0*/  LOP3.LUT R3, R3, 0x3fff, RZ, 0xc0, !PT ;  /* 0x00003fff03037812 */ /* 0x000fc800078ec0ff */
[----:B------:R-:W-:Y:S01]  /*9bc0*/  LOP3.LUT R20, R3, 0x10000, RZ, 0xfc, !PT ;  /* 0x0001000003147812 */ /* 0x000fe200078efcff */
[----:B-1----:R-:W-:Y:S06]  /*9bd0*/  @P3 BRA `(.L_x_550) ;  /* 0x0000000000083947 */ /* 0x002fec0003800000 */
[----:B------:R-:W1:Y:S02]  /*9be0*/  SYNCS.PHASECHK.TRANS64.TRYWAIT P3, [R15+URZ+0x28c30], R213 ;  /* 0x028c30d50f0075a7 */ /* 0x000e64000806017f */
[----:B-1----:R-:W-:Y:S05]  /*9bf0*/  @!P3 BRA `(.L_x_551) ;  /* 0x000000b0000cb947 */ /* 0x002fea0003800000 */
.L_x_550:
[----:B------:R-:W-:Y:S05]  /*9c00*/  BSYNC B1 ;  /* 0x0000000000017941 */ /* 0x000fea0003800000 */
.L_x_549:
[----:B------:R-:W-:Y:S01]  /*9c10*/  MOV R21, 0x40000040 ;  /* 0x4000004000157802 */ /* 0x000fe20000000f00 */
[----:B------:R-:W-:Y:S01]  /*9c20*/  WARPGROUP.ARRIVE ;  /* 0x00000000000079c5 */ /* 0x000fe20000000000 */
[----:B------:R-:W-:Y:S02]  /*9c30*/  R2UR UR6, R10 ;  /* 0x000000000a0672ca */ /* 0x000fe400000e0000 */
[----:B------:R-:W-:Y:S01]  /*9c40*/  R2UR UR7, R11 ;  /* 0x000000000b0772ca */ /* 0x000fe200000e0000 */
[----:B------:R-:W-:Y:S01]  /*9c50*/  IMAD.MOV.U32 R11, RZ, RZ, 0x40000040 ;  /* 0x40000040ff0b7424 */ /* 0x000fe200078e00ff */
[----:B------:R-:W-:Y:S01]  /*9c60*/  R2UR UR4, R20 ;  /* 0x00000000140472ca */ /* 0x000fe200000e0000 */
[----:B------:R-:W-:Y:S01]  /*9c70*/  VIADD R20, R10, 0x2 ;  /* 0x000000020a147836 */ /* 0x000fe20000000000 */
[----:B------:R-:W-:Y:S01]  /*9c80*/  R2UR UR5, R21 ;  /* 0x00000000150572ca */ /* 0x000fe200000e0000 */
[----:B------:R-:W-:Y:S01]  /*9c90*/  IMAD.MOV.U32 R21, RZ, RZ, 0x40000040 ;  /* 0x40000040ff157424 */ /* 0x000fe200078e00ff */
[----:B------:R-:W-:-:S04]  /*9ca0*/  IADD3 R223, -R191, RZ, RZ ;  /* 0x000000ffbfdf7210 */ /* 0x000fc80007ffe1ff */
[----:B------:R-:W-:-:S07]  /*9cb0*/  ISETP.NE.AND P3, PT, R190, R223, PT ;  /* 0x000000dfbe00720c */ /* 0x000fce0003f65270 */
[----:B------:R-:W-:Y:S01]  /*9cc0*/  HGMMA.64x64x16.F32 R152, gdesc[UR4], RZ, !UPT, gsb0 ;  /* 0x00e00000049879f0 */ /* 0x000fe2000c0008ff */
[----:B------:R-:W-:Y:S01]  /*9cd0*/  R2UR UR6, R20 ;  /* 0x00000000140672ca */ /* 0x000fe200000e0000 */
[C---:B------:R-:W-:Y:S01]  /*9ce0*/  VIADD R20, R10.reuse, 0x4 ;  /* 0x000000040a147836 */ /* 0x040fe20000000000 */
[----:B------:R-:W-:Y:S01]  /*9cf0*/  R2UR UR7, R21 ;  /* 0x00000000150772ca */ /* 0x000fe200000e0000 */
[----:B------:R-:W-:Y:S01]  /*9d00*/  VIADD R10, R10, 0x6 ;  /* 0x000000060a0a7836 */ /* 0x000fe20000000000 */
[----:B------:R-:W-:Y:S01]  /*9d10*/  R2UR UR4, R8 ;  /* 0x00000000080472ca */ /* 0x000fe200000e0000 */
[----:B------:R-:W-:Y:S01]  /*9d20*/  @!P3 IMAD R217, R217, 0x40, R188 ;  /* 0x00000040d9d9b824 */ /* 0x000fe200078e02bc */
[----:B------:R-:W-:Y:S02]  /*9d30*/  R2UR UR5, R9 ;  /* 0x00000000090572ca */ /* 0x000fe400000e0000 */
[----:B------:R-:W-:Y:S01]  /*9d40*/  MOV R21, 0x40000040 ;  /* 0x4000004000157802 */ /* 0x000fe20000000f00 */
[----:B------:R-:W-:Y:S01]  /*9d50*/  @!P3 IMAD R217, R217, 0x4, R2 ;  /* 0x00000004d9d9b824 */ /* 0x000fe200078e0202 */
[----:B------:R-:W-:-:S02]  /*9d60*/  WARPGROUP.DEPBAR.LE gsb0, 0x0 ;  /* 0x00008000000079c5 */ /* 0x000fc40000010000 */
[----:B------:R-:W-:-:S07]  /*9d70*/  WARPGROUP.ARRIVE ;  /* 0x00000000000079c5 */ /* 0x000fce0000000000 */
        /* <DEDUP_REMOVED lines=14> */
[----:B------:R-:W-:Y:S03]  /*9e60*/  HGMMA.64x64x16.F32 R152, gdesc[UR4], R152, gsb0 ;  /* 0x00e00000049879f0 */ /* 0x000fe60008000898 */
        /* <DEDUP_REMOVED lines=17> */
[----:B------:R-:W2:Y:S02]  /*9f80*/  SHFL.BFLY PT, R10, R21, 0x2, 0x1f ;  /* 0x0c401f00150a7f89 */ /* 0x000ea400000e0000 */
[----:B--2---:R-:W-:Y:S02]  /*9f90*/  FMNMX.FTZ R220, R21, R10, !PT ;  /* 0x0000000a15dc7209 */ /* 0x004fe40007810000 */
[----:B------:R-:W-:-:S03]  /*9fa0*/  FMNMX.FTZ R10, R154, R218, !PT ;  /* 0x000000da9a0a7209 */ /* 0x000fc60007810000 */
[----:B------:R-:W2:Y:S01]  /*9fb0*/  SHFL.BFLY PT, R221, R220, 0x1, 0x1f ;  /* 0x0c201f00dcdd7f89 */ /* 0x000ea200000e0000 */
[----:B------:R-:W-:-:S04]  /*9fc0*/  FMNMX.FTZ R3, R155, R10, !PT ;  /* 0x0000000a9b037209 */ /* 0x000fc80007810000 */
[----:B------:R-:W-:-:S04]  /*9fd0*/  FMNMX.FTZ R10, R158, R3, !PT ;  /* 0x000000039e0a7209 */ /* 0x000fc80007810000 */
[----:B------:R-:W-:Y:S01]  /*9fe0*/  FMNMX.FTZ R11, R159, R10, !PT ;  /* 0x0000000a9f0b7209 */ /* 0x000fe20007810000 */
[----:B------:R-:W-:-:S03]  /*9ff0*/  IMAD.U32 R10, RZ, RZ, UR36 ;  /* 0x00000024ff0a7e24 */ /* 0x000fc6000f8e00ff */
[----:B------:R-:W-:-:S04]  /*a000*/  FMNMX.FTZ R20, R162, R11, !PT ;  /* 0x0000000ba2147209 */ /* 0x000fc80007810000 */
[----:B------:R-:W-:-:S04]  /*a010*/  FMNMX.FTZ R11, R163, R20, !PT ;  /* 0x00000014a30b7209 */ /* 0x000fc80007810000 */
[----:B------:R-:W-:Y:S02]  /*a020*/  FMNMX.FTZ R20, R166, R11, !PT ;  /* 0x0000000ba6147209 */ /* 0x000fe40007810000 */
[----:B--2---:R-:W-:Y:S02]  /*a030*/  FMNMX.FTZ R3, R220, R221, !PT ;  /* 0x000000dddc037209 */ /* 0x004fe40007810000 */
[----:B------:R-:W-:-:S03]  /*a040*/  FMNMX.FTZ R11, R167, R20, !PT ;  /* 0x00000014a70b7209 */ /* 0x000fc60007810000 */
[----:B------:R-:W-:Y:S01]  /*a050*/  FADD.FTZ R219, -R3, R219 ;  /* 0x000000db03db7221 */ /* 0x000fe20000010100 */
[----:B------:R-:W-:-:S03]  /*a060*/  FMNMX.FTZ R20, R170, R11, !PT ;  /* 0x0000000baa147209 */ /* 0x000fc60007810000 */
[----:B------:R-:W-:Y:S01]  /*a070*/  FMUL.FTZ R21, R219, R10 ;  /* 0x0000000adb157220 */ /* 0x000fe20000410000 */
[----:B------:R-:W-:Y:S01]  /*a080*/  FMNMX.FTZ R11, R171, R20, !PT ;  /* 0x00000014ab0b7209 */ /* 0x000fe20007810000 */
[----:B------:R-:W-:-:S03]  /*a090*/  FMUL.FTZ R219, R3, R10 ;  /* 0x0000000a03db7220 */ /* 0x000fc60000410000 */
[----:B------:R-:W-:Y:S01]  /*a0a0*/  FMNMX.FTZ R20, R174, R11, !PT ;  /* 0x0000000bae147209 */ /* 0x000fe20007810000 */
[-CC-:B------:R-:W-:Y:S01]  /*a0b0*/  FFMA.FTZ R152, R152, R10.reuse, -R219.reuse ;  /* 0x0000000a98987223 */ /* 0x180fe200000108db */
[-CC-:B------:R-:W-:Y:S01]  /*a0c0*/  FFMA.FTZ R153, R153, R10.reuse, -R219.reuse ;  /* 0x0000000a99997223 */ /* 0x180fe200000108db */
[--C-:B------:R-:W-:Y:S01]  /*a0d0*/  FFMA.FTZ R156, R156, R10, -R219.reuse ;  /* 0x0000000a9c9c7223 */ /* 0x100fe200000108db */
[----:B------:R-:W-:Y:S01]  /*a0e0*/  FMNMX.FTZ R11, R175, R20, !PT ;  /* 0x00000014af0b7209 */ /* 0x000fe20007810000 */
[-CC-:B------:R-:W-:Y:S01]  /*a0f0*/  FFMA.FTZ R157, R157, R10.reuse, -R219.reuse ;  /* 0x0000000a9d9d7223 */ /* 0x180fe200000108db */
[-CC-:B------:R-:W-:Y:S01]  /*a100*/  FFMA.FTZ R160, R160, R10.reuse, -R219.reuse ;  /* 0x0000000aa0a07223 */ /* 0x180fe200000108db */
[-CC-:B------:R-:W-:Y:S01]  /*a110*/  FFMA.FTZ R161, R161, R10.reuse, -R219.reuse ;  /* 0x0000000aa1a17223 */ /* 0x180fe200000108db */
        /* <DEDUP_REMOVED lines=13> */
[----:B------:R-:W-:Y:S01]  /*a1f0*/  FFMA.FTZ R181, R181, R10, -R219 ;  /* 0x0000000ab5b57223 */ /* 0x000fe200000108db */
[----:B------:R-:W2:Y:S03]  /*a200*/  MUFU.EX2 R21, R21 ;  /* 0x0000001500157308 */ /* 0x000ea60000000800 */
[----:B------:R-:W3:Y:S05]  /*a210*/  SHFL.BFLY PT, R11, R20, 0x2, 0x1f ;  /* 0x0c401f00140b7f89 */ /* 0x000eea00000e0000 */
[----:B------:R-:W4:Y:S08]  /*a220*/  MUFU.EX2 R152, R152 ;  /* 0x0000009800987308 */ /* 0x000f300000000800 */
[----:B------:R-:W5:Y:S01]  /*a230*/  MUFU.EX2 R153, R153 ;  /* 0x0000009900997308 */ /* 0x000f620000000800 */
[-C--:B--2---:R-:W-:Y:S01]  /*a240*/  FMUL.FTZ R24, R24, R21.reuse ;  /* 0x0000001518187220 */ /* 0x084fe20000410000 */
[-C--:B------:R-:W-:Y:S01]  /*a250*/  FMUL.FTZ R25, R25, R21.reuse ;  /* 0x0000001519197220 */ /* 0x080fe20000410000 */
[-C--:B------:R-:W-:Y:S01]  /*a260*/  FMUL.FTZ R28, R28, R21.reuse ;  /* 0x000000151c1c7220 */ /* 0x080fe20000410000 */
[-C--:B------:R-:W-:Y:S01]  /*a270*/  FMUL.FTZ R29, R29, R21.reuse ;  /* 0x000000151d1d7220 */ /* 0x080fe20000410000 */
[-C--:B------:R-:W-:Y:S01]  /*a280*/  FMUL.FTZ R32, R32, R21.reuse ;  /* 0x0000001520207220 */ /* 0x080fe20000410000 */
[-C--:B------:R-:W-:Y:S01]  /*a290*/  FMUL.FTZ R33, R33, R21.reuse ;  /* 0x0000001521217220 */ /* 0x080fe20000410000 */
[-C--:B------:R-:W-:Y:S01]  /*a2a0*/  FMUL.FTZ R36, R36, R21.reuse ;  /* 0x0000001524247220 */ /* 0x080fe20000410000 */
[----:B------:R-:W2:Y:S01]  /*a2b0*/  MUFU.EX2 R156, R156 ;  /* 0x0000009c009c7308 */ /* 0x000ea20000000800 */
[----:B----4-:R-:W-:Y:S01]  /*a2c0*/  FFMA.FTZ R12, R21, R12, R152 ;  /* 0x0000000c150c7223 */ /* 0x010fe20000010098 */
[----:B------:R-:W-:Y:S01]  /*a2d0*/  FMUL.FTZ R37, R37, R21 ;  /* 0x0000001525257220 */ /* 0x000fe20000410000 */
[----:B---3--:R-:W-:Y:S01]  /*a2e0*/  FMNMX.FTZ R220, R20, R11, !PT ;  /* 0x0000000b14dc7209 */ /* 0x008fe20007810000 */
[-C--:B------:R-:W-:Y:S01]  /*a2f0*/  FMUL.FTZ R40, R40, R21.reuse ;  /* 0x0000001528287220 */ /* 0x080fe20000410000 */
[-C--:B------:R-:W-:Y:S01]  /*a300*/  FMUL.FTZ R41, R41, R21.reuse ;  /* 0x0000001529297220 */ /* 0x080fe20000410000 */
[-C--:B------:R-:W-:Y:S01]  /*a310*/  FMUL.FTZ R44, R44, R21.reuse ;  /* 0x000000152c2c7220 */ /* 0x080fe20000410000 */
[-C--:B------:R-:W-:Y:S01]  /*a320*/  FMUL.FTZ R45, R45, R21.reuse ;  /* 0x000000152d2d7220 */ /* 0x080fe20000410000 */
[----:B------:R-:W3:Y:S01]  /*a330*/  SHFL.BFLY PT, R11, R220, 0x1, 0x1f ;  /* 0x0c201f00dc0b7f89 */ /* 0x000ee200000e0000 */
[----:B------:R-:W4:Y:S01]  /*a340*/  MUFU.EX2 R157, R157 ;  /* 0x0000009d009d7308 */ /* 0x000f220000000800 */
        /* <DEDUP_REMOVED lines=27> */
[C---:B------:R-:W-:Y:S01]  /*a500*/  FADD.FTZ R219, -R11.reuse, R218 ;  /* 0x000000da0bdb7221 */ /* 0x040fe20000010100 */
[-C--:B------:R-:W-:Y:S01]  /*a510*/  FMUL.FTZ R221, R11, R10.reuse ;  /* 0x0000000a0bdd7220 */ /* 0x080fe20000410000 */
[-C--:B------:R-:W-:Y:S01]  /*a520*/  FMUL.FTZ R93, R93, R21.reuse ;  /* 0x000000155d5d7220 */ /* 0x080fe20000410000 */
[----:B------:R-:W-:Y:S01]  /*a530*/  FMUL.FTZ R96, R96, R21 ;  /* 0x0000001560607220 */ /* 0x000fe20000410000 */
[-C--:B------:R-:W-:Y:S01]  /*a540*/  FMUL.FTZ R20, R219, R10.reuse ;  /* 0x0000000adb147220 */ /* 0x080fe20000410000 */
        /* <DEDUP_REMOVED lines=13> */
[----:B------:R-:W3:Y:S01]  /*a620*/  MUFU.EX2 R219, R219 ;  /* 0x000000db00db7308 */ /* 0x000ee20000000800 */
[----:B-----5:R-:W-:Y:S01]  /*a630*/  FADD.FTZ R179, R153, R12 ;  /* 0x0000000c99b37221 */ /* 0x020fe20000010000 */
[----:B------:R-:W-:Y:S01]  /*a640*/  FFMA.FTZ R222, R163, R10, -R221 ;  /* 0x0000000aa3de7223 */ /* 0x000fe200000108dd */
[----:B------:R-:W-:-:S02]  /*a650*/  @!P1 VIADD R154, R15, 0x28c40 ;  /* 0x00028c400f9a9836 */ /* 0x000fc40000000000 */
[-C--:B------:R-:W-:Y:S01]  /*a660*/  FFMA.FTZ R163, R166, R10.reuse, -R221 ;  /* 0x0000000aa6a37223 */ /* 0x080fe200000108dd */
[----:B--2---:R-:W-:Y:S01]  /*a670*/  FADD.FTZ R12, R156, R179 ;  /* 0x000000b39c0c7221 */ /* 0x004fe20000010000 */
[-CC-:B------:R-:W-:Y:S01]  /*a680*/  FFMA.FTZ R182, R182, R10.reuse, -R221.reuse ;  /* 0x0000000ab6b67223 */ /* 0x180fe200000108dd */
[----:B------:R-:W-:Y:S01]  /*a690*/  FFMA.FTZ R183, R183, R10, -R221 ;  /* 0x0000000ab7b77223 */ /* 0x000fe200000108dd */
[----:B------:R-:W2:Y:S01]  /*a6a0*/  MUFU.EX2 R218, R218 ;  /* 0x000000da00da7308 */ /* 0x000ea20000000800 */
[----:B------:R-:W-:Y:S01]  /*a6b0*/  @!P1 PRMT R154, RZ, 0x654, R154 ;  /* 0x00000654ff9a9816 */ /* 0x000fe2000000009a */
[----:B----4-:R-:W-:Y:S01]  /*a6c0*/  FADD.FTZ R179, R157, R12 ;  /* 0x0000000c9db37221 */ /* 0x010fe20000010000 */
[-C--:B------:R-:W-:Y:S01]  /*a6d0*/  FMUL.FTZ R97, R97, R21.reuse ;  /* 0x0000001561617220 */ /* 0x080fe20000410000 */
[-C--:B------:R-:W-:Y:S01]  /*a6e0*/  FMUL.FTZ R100, R100, R21.reuse ;  /* 0x0000001564647220 */ /* 0x080fe20000410000 */
[----:B------:R4:W-:Y:S01]  /*a6f0*/  @!P1 SYNCS.ARRIVE.TRANS64.RED.A1T0 RZ, [R154+URZ], RZ ;  /* 0x000000ff9aff99a7 */ /* 0x0009e2000810043f */
[----:B------:R5:W-:Y:S01]  /*a700*/  @!P3 STS [R217+0x28800], R21 ;  /* 0x02880015d900b388 */ /* 0x000be20000000800 */
[----:B------:R-:W-:Y:S01]  /*a710*/  FMUL.FTZ R101, R101, R21 ;  /* 0x0000001565657220 */ /* 0x000fe20000410000 */
[----:B------:R-:W0:Y:S01]  /*a720*/  MUFU.EX2 R155, R155 ;  /* 0x0000009b009b7308 */ /* 0x000e220000000800 */
[----:B---3--:R-:W-:Y:S01]  /*a730*/  FFMA.FTZ R13, R20, R13, R219 ;  /* 0x0000000d140d7223 */ /* 0x008fe200000100db */
[----:B------:R3:W-:Y:S01]  /*a740*/  @!P3 STS [R217+0x28820], R20 ;  /* 0x02882014d900b388 */ /* 0x0007e20000000800 */
[-C--:B------:R-:W-:Y:S01]  /*a750*/  FMUL.FTZ R104, R104, R21.reuse ;  /* 0x0000001568687220 */ /* 0x080fe20000410000 */
[-C--:B------:R-:W-:Y:S01]  /*a760*/  FMUL.FTZ R105, R105, R21.reuse ;  /* 0x0000001569697220 */ /* 0x080fe20000410000 */
[----:B----4-:R-:W-:Y:S01]  /*a770*/  FADD.FTZ R154, R160, R179 ;  /* 0x000000b3a09a7221 */ /* 0x010fe20000010000 */
[-C--:B------:R-:W-:Y:S01]  /*a780*/  FMUL.FTZ R108, R108, R21.reuse ;  /* 0x000000156c6c7220 */ /* 0x080fe20000410000 */
[-C--:B------:R-:W-:Y:S01]  /*a790*/  FMUL.FTZ R109, R109, R21.reuse ;  /* 0x000000156d6d7220 */ /* 0x080fe20000410000 */
[----:B------:R-:W4:Y:S01]  /*a7a0*/  MUFU.EX2 R220, R220 ;  /* 0x000000dc00dc7308 */ /* 0x000f220000000800 */
[----:B--2---:R-:W-:Y:S01]  /*a7b0*/  FADD.FTZ R12, R218, R13 ;  /* 0x0000000dda0c7221 */ /* 0x004fe20000010000 */
[----:B------:R-:W-:Y:S01]  /*a7c0*/  FADD.FTZ R179, R161, R154 ;  /* 0x0000009aa1b37221 */ /* 0x000fe20000010000 */
[-C--:B------:R-:W-:Y:S01]  /*a7d0*/  FMUL.FTZ R112, R112, R21.reuse ;  /* 0x0000001570707220 */ /* 0x080fe20000410000 */
[-C--:B------:R-:W-:Y:S01]  /*a7e0*/  FMUL.FTZ R113, R113, R21.reuse ;  /* 0x0000001571717220 */ /* 0x080fe20000410000 */
[-C--:B------:R-:W-:Y:S01]  /*a7f0*/  FMUL.FTZ R116, R116, R21.reuse ;  /* 0x0000001574747220 */ /* 0x080fe20000410000 */
[----:B------:R-:W-:Y:S01]  /*a800*/  FADD.FTZ R154, R164, R179 ;  /* 0x000000b3a49a7221 */ /* 0x000fe20000010000 */
[-C--:B------:R-:W-:Y:S01]  /*a810*/  FMUL.FTZ R117, R117, R21.reuse ;  /* 0x0000001575757220 */ /* 0x080fe20000410000 */
[----:B------:R-:W2:Y:S01]  /*a820*/  MUFU.EX2 R159, R159 ;  /* 0x0000009f009f7308 */ /* 0x000ea20000000800 */
        /* <DEDUP_REMOVED lines=20> */
[----:B------:R-:W-:Y:S01]  /*a970*/  FMUL.FTZ R149, R149, R21 ;  /* 0x0000001595957220 */ /* 0x000fe20000410000 */
[----:B------:R-:W-:Y:S01]  /*a980*/  F2FP.F16.F32.PACK_AB R152, R153, R152 ;  /* 0x000000989998723e */ /* 0x000fe200000000ff */
[-C--:B------:R-:W-:Y:S01]  /*a990*/  FMUL.FTZ R26, R26, R20.reuse ;  /* 0x000000141a1a7220 */ /* 0x080fe20000410000 */
[----:B------:R-:W2:Y:S01]  /*a9a0*/  MUFU.EX2 R168, R168 ;  /* 0x000000a800a87308 */ /* 0x000ea20000000800 */
[----:B0-----:R-:W-:Y:S01]  /*a9b0*/  FADD.FTZ R179, R165, R154 ;  /* 0x0000009aa5b37221 */ /* 0x001fe20000010000 */
[----:B------:R-:W-:Y:S01]  /*a9c0*/  F2FP.F16.F32.PACK_AB R153, R218, R219 ;  /* 0x000000dbda99723e */ /* 0x000fe200000000ff */
[-C--:B------:R-:W-:Y:S01]  /*a9d0*/  FMUL.FTZ R27, R27, R20.reuse ;  /* 0x000000141b1b7220 */ /* 0x080fe20000410000 */
[----:B------:R-:W-:Y:S01]  /*a9e0*/  F2FP.F16.F32.PACK_AB R155, R220, R155 ;  /* 0x0000009bdc9b723e */ /* 0x000fe200000000ff */
[----:B------:R-:W-:Y:S01]  /*a9f0*/  FMUL.FTZ R30, R30, R20 ;  /* 0x000000141e1e7220 */ /* 0x000fe20000410000 */
[----:B------:R-:W-:Y:S01]  /*aa00*/  F2FP.F16.F32.PACK_AB R158, R165, R164 ;  /* 0x000000a4a59e723e */ /* 0x000fe200000000ff */
        /* <DEDUP_REMOVED lines=41> */
[----:B------:R-:W5:Y:S01]  /*aca0*/  MUFU.EX2 R173, R173 ;  /* 0x000000ad00ad7308 */ /* 0x000f620000000800 */
        /* <DEDUP_REMOVED lines=14> */
[----:B------:R-:W-:Y:S01]  /*ad90*/  FMUL.FTZ R115, R115, R20 ;  /* 0x0000001473737220 */ /* 0x000fe20000410000 */
[----:B------:R-:W2:Y:S01]  /*ada0*/  MUFU.EX2 R176, R176 ;  /* 0x000000b000b07308 */ /* 0x000ea20000000800 */
[----:B-----5:R-:W-:Y:S01]  /*adb0*/  FADD.FTZ R21, R173, R154 ;  /* 0x0000009aad157221 */ /* 0x020fe20000010000 */
[----:B------:R-:W-:Y:S01]  /*adc0*/  F2FP.F16.F32.PACK_AB R154, R157, R156 ;  /* 0x0000009c9d9a723e */ /* 0x000fe200000000ff */
[----:B------:R-:W-:Y:S01]  /*add0*/  BAR.SYNC.DEFER_BLOCKING 0xf, 0x100 ;  /* 0x03c4000000007b1d */ /* 0x000fe20000010000 */
[----:B------:R-:W-:Y:S01]  /*ade0*/  F2FP.F16.F32.PACK_AB R157, R222, R159 ;  /* 0x0000009fde9d723e */ /* 0x000fe200000000ff */
[----:B------:R-:W-:Y:S01]  /*adf0*/  FMUL.FTZ R118, R118, R20 ;  /* 0x0000001476767220 */ /* 0x000fe20000410000 */
[----:B------:R-:W-:Y:S01]  /*ae00*/  F2FP.F16.F32.PACK_AB R156, R161, R160 ;  /* 0x000000a0a19c723e */ /* 0x000fe200000000ff */
[----:B------:R-:W-:Y:S01]  /*ae10*/  FMUL.FTZ R119, R119, R20 ;  /* 0x0000001477777220 */ /* 0x000fe20000410000 */
[----:B------:R-:W-:Y:S01]  /*ae20*/  F2FP.F16.F32.PACK_AB R159, R224, R163 ;  /* 0x000000a3e09f723e */ /* 0x000fe200000000ff */
[----:B------:R-:W4:Y:S01]  /*ae30*/  MUFU.EX2 R171, R171 ;  /* 0x000000ab00ab7308 */ /* 0x000f220000000800 */
[----:B0-----:R-:W-:Y:S01]  /*ae40*/  FADD.FTZ R12, R170, R13 ;  /* 0x0000000daa0c7221 */ /* 0x001fe20000010000 */
[----:B------:R-:W-:Y:S01]  /*ae50*/  F2FP.F16.F32.PACK_AB R160, R169, R168 ;  /* 0x000000a8a9a0723e */ /* 0x000fe200000000ff */
[-C--:B------:R-:W-:Y:S01]  /*ae60*/  FMUL.FTZ R122, R122, R20.reuse ;  /* 0x000000147a7a7220 */ /* 0x080fe20000410000 */
[----:B------:R-:W-:Y:S01]  /*ae70*/  F2FP.F16.F32.PACK_AB R161, R170, R167 ;  /* 0x000000a7aaa1723e */ /* 0x000fe200000000ff */
        /* <DEDUP_REMOVED lines=12> */
[----:B----4-:R-:W-:Y:S01]  /*af40*/  FADD.FTZ R13, R171, R12 ;  /* 0x0000000cab0d7221 */ /* 0x010fe20000010000 */
[----:B------:R3:W-:Y:S01]  /*af50*/  STSM.16.M88.4 [R194+0x26800], R152 ;  /* 0x02680098c2007844 */ /* 0x0007e20000000200 */
[-C--:B------:R-:W-:Y:S01]  /*af60*/  FMUL.FTZ R142, R142, R20.reuse ;  /* 0x000000148e8e7220 */ /* 0x080fe20000410000 */
[-C--:B------:R-:W-:Y:S01]  /*af70*/  FMUL.FTZ R143, R143, R20.reuse ;  /* 0x000000148f8f7220 */ /* 0x080fe20000410000 */
[-C--:B------:R-:W-:Y:S01]  /*af80*/  FMUL.FTZ R146, R146, R20.reuse ;  /* 0x0000001492927220 */ /* 0x080fe20000410000 */
[----:B------:R3:W-:Y:S01]  /*af90*/  STSM.16.M88.4 [R195], R156 ;  /* 0x0000009cc3007844 */ /* 0x0007e20000000200 */
[----:B------:R-:W-:Y:S01]  /*afa0*/  FMUL.FTZ R147, R147, R20 ;  /* 0x0000001493937220 */ /* 0x000fe20000410000 */
[----:B------:R-:W4:Y:S01]  /*afb0*/  MUFU.EX2 R180, R180 ;  /* 0x000000b400b47308 */ /* 0x000f220000000800 */
[----:B0-----:R-:W-:Y:S01]  /*afc0*/  FADD.FTZ R21, R177, R162 ;  /* 0x000000a2b1157221 */ /* 0x001fe20000010000 */
[----:B------:R-:W-:Y:S01]  /*afd0*/  F2FP.F16.F32.PACK_AB R162, R173, R172 ;  /* 0x000000acada2723e */ /* 0x000fe200000000ff */
[----:B------:R-:W-:Y:S01]  /*afe0*/  FMUL.FTZ R150, R150, R20 ;  /* 0x0000001496967220 */ /* 0x000fe20000410000 */
[----:B------:R-:W-:Y:S01]  /*aff0*/  F2FP.F16.F32.PACK_AB R164, R177, R176 ;  /* 0x000000b0b1a4723e */ /* 0x000fe200000000ff */
[----:B------:R-:W-:-:S03]  /*b000*/  FMUL.FTZ R151, R151, R20 ;  /* 0x0000001497977220 */ /* 0x000fc60000410000 */
[----:B------:R-:W0:Y:S01]  /*b010*/  MUFU.EX2 R175, R175 ;  /* 0x000000af00af7308 */ /* 0x000e220000000800 */
[C---:B--2---:R-:W-:Y:S01]  /*b020*/  FADD.FTZ R12, R174.reuse, R13 ;  /* 0x0000000dae0c7221 */ /* 0x044fe20000010000 */
[----:B------:R-:W-:-:S05]  /*b030*/  F2FP.F16.F32.PACK_AB R163, R174, R171 ;  /* 0x000000abaea3723e */ /* 0x000fca00000000ff */
[----:B------:R3:W-:Y:S01]  /*b040*/  STSM.16.M88.4 [R197], R160 ;  /* 0x000000a0c5007844 */ /* 0x0007e20000000200 */
[----:B------:R-:W2:Y:S01]  /*b050*/  MUFU.EX2 R181, R181 ;  /* 0x000000b500b57308 */ /* 0x000ea20000000800 */
[----:B----4-:R-:W-:-:S07]  /*b060*/  FADD.FTZ R166, R180, R21 ;  /* 0x00000015b4a67221 */ /* 0x010fce0000010000 */
[----:B------:R-:W4:Y:S01]  /*b070*/  MUFU.EX2 R178, R178 ;  /* 0x000000b200b27308 */ /* 0x000f220000000800 */
[----:B0-----:R-:W-:-:S07]  /*b080*/  FADD.FTZ R13, R175, R12 ;  /* 0x0000000caf0d7221 */ /* 0x001fce0000010000 */
[----:B------:R-:W0:Y:S01]  /*b090*/  MUFU.EX2 R182, R182 ;  /* 0x000000b600b67308 */ /* 0x000e220000000800 */
[C---:B--2---:R-:W-:Y:S01]  /*b0a0*/  FADD.FTZ R12, R181.reuse, R166 ;  /* 0x000000a6b50c7221 */ /* 0x044fe20000010000 */
[----:B------:R-:W-:-:S06]  /*b0b0*/  F2FP.F16.F32.PACK_AB R166, R181, R180 ;  /* 0x000000b4b5a6723e */ /* 0x000fcc00000000ff */
[----:B------:R-:W2:Y:S01]  /*b0c0*/  MUFU.EX2 R183, R183 ;  /* 0x000000b700b77308 */ /* 0x000ea20000000800 */
[C---:B----4-:R-:W-:Y:S01]  /*b0d0*/  FADD.FTZ R13, R178.reuse, R13 ;  /* 0x0000000db20d7221 */ /* 0x050fe20000010000 */
[----:B------:R-:W-:-:S03]  /*b0e0*/  F2FP.F16.F32.PACK_AB R165, R178, R175 ;  /* 0x000000afb2a5723e */ /* 0x000fc600000000ff */
[----:B0-----:R-:W-:Y:S01]  /*b0f0*/  FADD.FTZ R168, R182, R13 ;  /* 0x0000000db6a87221 */ /* 0x001fe20000010000 */
[----:B--2---:R-:W-:-:S03]  /*b100*/  F2FP.F16.F32.PACK_AB R167, R183, R182 ;  /* 0x000000b6b7a7723e */ /* 0x004fc600000000ff */
[----:B------:R-:W-:Y:S02]  /*b110*/  FADD.FTZ R13, R183, R168 ;  /* 0x000000a8b70d7221 */ /* 0x000fe40000010000 */
[----:B------:R3:W-:Y:S01]  /*b120*/  STSM.16.M88.4 [R196], R164 ;  /* 0x000000a4c4007844 */ /* 0x0007e20000000200 */
[----:B------:R-:W-:Y:S05]  /*b130*/  @!P0 BRA `(.L_x_552) ;  /* 0x0000000000048947 */ /* 0x000fea0003800000 */
[----:B------:R-:W-:Y:S01]  /*b140*/  BPT.TRAP 0x1 ;  /* 0x000000040000795c */ /* 0x000fe20000300000 */
.L_x_552:
[----:B------:R0:W2:Y:S01]  /*b150*/  SYNCS.PHASECHK.TRANS64.TRYWAIT P3, [R15+URZ+0x28c50], R213 ;  /* 0x028c50d50f0075a7 */ /* 0x0000a2000806017f */
[----:B------:R-:W-:Y:S05]  /*b160*/  @!P0 BRA `(.L_x_553) ;  /* 0x0000000000048947 */ /* 0x000fea0003800000 */
[----:B------:R-:W-:Y:S01]  /*b170*/  BPT.TRAP 0x1 ;  /* 0x000000040000795c */ /* 0x000fe20000300000 */
.L_x_553:
[----:B------:R-:W-:Y:S04]  /*b180*/  BSSY B1, `(.L_x_554) ;  /* 0x0000004000017945 */ /* 0x000fe80003800000 */
[----:B--2---:R-:W-:Y:S05]  /*b190*/  @P3 BRA `(.L_x_555) ;  /* 0x0000000000083947 */ /* 0x004fea0003800000 */
[----:B------:R-:W2:Y:S02]  /*b1a0*/  SYNCS.PHASECHK.TRANS64.TRYWAIT P3, [R15+URZ+0x28c50], R213 ;  /* 0x028c50d50f0075a7 */ /* 0x000ea4000806017f */
[----:B--2---:R-:W-:Y:S05]  /*b1b0*/  @!P3 BRA `(.L_x_556) ;  /* 0x0000009800b0b947 */ /* 0x004fea0003800000 */
.L_x_555:
[----:B------:R-:W-:Y:S05]  /*b1c0*/  BSYNC B1 ;  /* 0x0000000000017941 */ /* 0x000fea0003800000 */
.L_x_554:
[----:B------:R-:W-:Y:S01]  /*b1d0*/  IMAD.MOV.U32 R21, RZ, RZ, 0x40000040 ;  /* 0x40000040ff157424 */ /* 0x000fe200078e00ff */
[----:B---3--:R-:W-:Y:S01]  /*b1e0*/  LEA R20, R18, R14, 0xc ;  /* 0x0000000e12147211 */ /* 0x008fe200078e60ff */
[----:B------:R-:W-:Y:S01]  /*b1f0*/  WARPGROUP.ARRIVE ;  /* 0x00000000000079c5 */ /* 0x000fe20000000000 */
[----:B012---:R-:W-:Y:S01]  /*b200*/  @!P1 IADD3 R15, R15, 0x28c60, RZ ;  /* 0x00028c600f0f9810 */ /* 0x007fe20007ffe0ff */
[----:B------:R-:W-:Y:S01]  /*b210*/  IMAD.MOV.U32 R218, RZ, RZ, R11 ;  /* 0x000000ffffda7224 */ /* 0x000fe200078e000b */
[----:B------:R-:W-:Y:S01]  /*b220*/  R2UR UR6, R20 ;  /* 0x00000000140672ca */ /* 0x000fe200000e0000 */
[----:B------:R-:W-:Y:S01]  /*b230*/  IMAD.MOV.U32 R219, RZ, RZ, R3 ;  /* 0x000000ffffdb7224 */ /* 0x000fe200078e0003 */
[----:B------:R-:W-:Y:S01]  /*b240*/  R2UR UR7, R21 ;  /* 0x00000000150772ca */ /* 0x000fe200000e0000 */
[----:B------:R-:W-:Y:S01]  /*b250*/  IMAD.MOV.U32 R21, RZ, RZ, 0x40000040 ;  /* 0x40000040ff157424 */ /* 0x000fe200078e00ff */
[----:B------:R-:W-:Y:S01]  /*b260*/  @!P1 PRMT R15, RZ, 0x654, R15 ;  /* 0x00000654ff0f9816 */ /* 0x000fe2000000000f */
[----:B------:R-:W-:-:S10]  /*b270*/  IMAD.MOV.U32 R217, RZ, RZ, R18 ;  /* 0x000000ffffd97224 */ /* 0x000fd400078e0012 */
[----:B------:R-:W-:Y:S03]  /*b280*/  HGMMA.64x256x16.F32 R24, R152, gdesc[UR4].tnspB, R24, gsb0 ;  /* 0x43e0000498187df0 */ /* 0x000fe60008000818 */
[----:B------:R-:W-:Y:S02]  /*b290*/  WARPGROUP.DEPBAR.LE gsb0, 0x0 ;  /* 0x00008000000079c5 */ /* 0x000fe40000010000 */
[----:B------:R-:W-:Y:S01]  /*b2a0*/  VIADD R152, R20, 0x80 ;  /* 0x0000008014987836 */ /* 0x000fe20000000000 */
[----:B------:R-:W-:Y:S01]  /*b2b0*/  WARPGROUP.ARRIVE ;  /* 0x00000000000079c5 */ /* 0x000fe20000000000 */
[----:B------:R-:W-:-:S03]  /*b2c0*/  IMAD.MOV.U32 R153, RZ, RZ, 0x40000040 ;  /* 0x40000040ff997424 */ /* 0x000fc600078e00ff */
[----:B------:R-:W-:Y:S02]  /*b2d0*/  R2UR UR6, R152 ;  /* 0x00000000980672ca */ /* 0x000fe400000e0000 */
[----:B------:R-:W-:Y:S01]  /*b2e0*/  R2UR UR7, R153 ;  /* 0x00000000990772ca */ /* 0x000fe200000e0000 */
[----:B------:R-:W-:Y:S01]  /*b2f0*/  IMAD.MOV.U32 R153, RZ, RZ, 0x40000040 ;  /* 0x40000040ff997424 */ /* 0x000fe200078e00ff */
[C---:B------:R-:W-:Y:S01]  /*b300*/  IADD3 R152, R20.reuse, 0x100, RZ ;  /* 0x0000010014987810 */ /* 0x040fe20007ffe0ff */
        /* <DEDUP_REMOVED lines=24> */
[----:B------:R-:W-:Y:S05]  /*b490*/  @P2 BRA `(.L_x_557) ;  /* 0xffffffe400782947 */ /* 0x000fea000383ffff */
.L_x_546:
[----:B------:R-:W-:Y:S05]  /*b4a0*/  BSYNC B0 ;  /* 0x0000000000007941 */ /* 0x000fea0003800000 */
.L_x_545:
[----:B------:R-:W2:Y:S01]  /*b4b0*/  SHFL.BFLY PT, R5, R12, 0x2, 0x1f ;  /* 0x0c401f000c057f89 */ /* 0x000ea200000e0000 */
[----:B------:R-:W-:Y:S01]  /*b4c0*/  IMAD.MOV.U32 R6, RZ, RZ, RZ ;  /* 0x000000ffff067224 */ /* 0x000fe200078e00ff */
[----:B------:R-:W-:Y:S01]  /*b4d0*/  IADD3 R202, R202, 0x1, RZ ;  /* 0x00000001caca7810 */ /* 0x000fe20007ffe0ff */
[----:B------:R-:W-:Y:S01]  /*b4e0*/  IMAD.MOV.U32 R21, RZ, RZ, -0x800000 ;  /* 0xff800000ff157424 */ /* 0x000fe200078e00ff */
[----:B------:R-:W3:Y:S01]  /*b4f0*/  SHFL.BFLY PT, R0, R13, 0x2, 0x1f ;  /* 0x0c401f000d007f89 */ /* 0x000ee200000e0000 */
[----:B------:R-:W-:Y:S01]  /*b500*/  IMAD.MOV.U32 R20, RZ, RZ, -0x800000 ;  /* 0xff800000ff147424 */ /* 0x000fe200078e00ff */
[----:B------:R-:W-:Y:S08]  /*b510*/  BAR.ARV 0x8, 0xa0 ;  /* 0x0202800000007b1d */ /* 0x000ff00000002000 */
[----:B------:R-:W-:Y:S01]  /*b520*/  BAR.SYNC.DEFER_BLOCKING 0xf, 0x100 ;  /* 0x03c4000000007b1d */ /* 0x000fe20000010000 */
[----:B--2---:R-:W-:Y:S01]  /*b530*/  FADD.FTZ R4, R5, R12 ;  /* 0x0000000c05047221 */ /* 0x004fe20000010000 */
[----:B---3--:R-:W-:-:S04]  /*b540*/  FADD.FTZ R7, R0, R13 ;  /* 0x0000000d00077221 */ /* 0x008fc80000010000 */
[----:B------:R-:W2:Y:S04]  /*b550*/  SHFL.BFLY PT, R5, R4, 0x1, 0x1f ;  /* 0x0c201f0004057f89 */ /* 0x000ea800000e0000 */
[----:B------:R-:W3:Y:S01]  /*b560*/  SHFL.BFLY PT, R0, R7, 0x1, 0x1f ;  /* 0x0c201f0007007f89 */ /* 0x000ee200000e0000 */
[----:B--2---:R-:W-:Y:S01]  /*b570*/  FADD.FTZ R9, R4, R5 ;  /* 0x0000000504097221 */ /* 0x004fe20000010000 */
[----:B------:R-:W-:Y:S01]  /*b580*/  IADD3 R5, -R191, RZ, RZ ;  /* 0x000000ffbf057210 */ /* 0x000fe20007ffe1ff */
[----:B------:R-:W-:Y:S02]  /*b590*/  VIADD R4, R18, 0x1 ;  /* 0x0000000112047836 */ /* 0x000fe40000000000 */
[----:B---3--:R-:W-:Y:S01]  /*b5a0*/  FADD.FTZ R0, R7, R0 ;  /* 0x0000000007007221 */ /* 0x008fe20000010000 */
[----:B------:R-:W-:-:S02]  /*b5b0*/  FSETP.NE.FTZ.AND P2, PT, R9, RZ, PT ;  /* 0x000000ff0900720b */ /* 0x000fc40003f55000 */
[----:B------:R-:W-:Y:S01]  /*b5c0*/  ISETP.NE.AND P0, PT, R190, R5, PT ;  /* 0x00000005be00720c */ /* 0x000fe20003f05270 */
[----:B------:R-:W-:Y:S01]  /*b5d0*/  IMAD.MOV.U32 R5, RZ, RZ, RZ ;  /* 0x000000ffff057224 */ /* 0x000fe200078e00ff */
[----:B------:R-:W-:Y:S02]  /*b5e0*/  FSETP.NE.FTZ.AND P3, PT, R0, RZ, PT ;  /* 0x000000ff0000720b */ /* 0x000fe40003f75000 */
[----:B------:R-:W-:-:S04]  /*b5f0*/  ISETP.NE.AND P1, PT, R4, 0x2, PT ;  /* 0x000000020400780c */ /* 0x000fc80003f25270 */
[----:B------:R-:W-:-:S03]  /*b600*/  SEL R8, RZ, 0x1, P1 ;  /* 0x00000001ff087807 */ /* 0x000fc60000800000 */
[----:B------:R-:W2:Y:S01]  /*b610*/  @P2 MUFU.RCP R5, R9 ;  /* 0x0000000900052308 */ /* 0x000ea20000001000 */
[----:B------:R-:W-:Y:S02]  /*b620*/  LOP3.LUT R23, R23, R8, RZ, 0x3c, !PT ;  /* 0x0000000817177212 */ /* 0x000fe400078e3cff */
[----:B------:R-:W-:Y:S01]  /*b630*/  @!P0 LEA R7, R18, R188, 0x6 ;  /* 0x000000bc12078211 */ /* 0x000fe200078e30ff */
[C---:B------:R-:W-:Y:S01]  /*b640*/  @P2 FMUL.FTZ R18, R10.reuse, 0.69314718246459960938 ;  /* 0x3f3172180a122820 */ /* 0x040fe20000410000 */
[----:B------:R-:W-:-:S03]  /*b650*/  @P3 FMUL.FTZ R10, R10, 0.69314718246459960938 ;  /* 0x3f3172180a0a3820 */ /* 0x000fc60000410000 */
[----:B------:R-:W3:Y:S01]  /*b660*/  @P3 MUFU.RCP R6, R0 ;  /* 0x0000000000063308 */ /* 0x000ee20000001000 */
[----:B------:R-:W-:-:S07]  /*b670*/  @!P0 IMAD R7, R7, 0x4, R2 ;  /* 0x0000000407078824 */ /* 0x000fce00078e0202 */
[----:B------:R-:W4:Y:S01]  /*b680*/  @P2 MUFU.LG2 R2, R9 ;  /* 0x0000000900022308 */ /* 0x000f220000000c00 */
[-C--:B--2---:R-:W-:Y:S01]  /*b690*/  FMUL.FTZ R181, R24, R5.reuse ;  /* 0x0000000518b57220 */ /* 0x084fe20000410000 */
[----:B------:R2:W-:Y:S01]  /*b6a0*/  @!P0 STS [R7+0x28800], R5 ;  /* 0x0288000507008388 */ /* 0x0005e20000000800 */
[-C--:B------:R-:W-:Y:S01]  /*b6b0*/  FMUL.FTZ R179, R25, R5.reuse ;  /* 0x0000000519b37220 */ /* 0x080fe20000410000 */
[-C--:B------:R-:W-:Y:S01]  /*b6c0*/  FMUL.FTZ R180, R28, R5.reuse ;  /* 0x000000051cb47220 */ /* 0x080fe20000410000 */
[-C--:B------:R-:W-:Y:S01]  /*b6d0*/  FMUL.FTZ R178, R32, R5.reuse ;  /* 0x0000000520b27220 */ /* 0x080fe20000410000 */
[-C--:B------:R-:W-:Y:S01]  /*b6e0*/  FMUL.FTZ R28, R33, R5.reuse ;  /* 0x00000005211c7220 */ /* 0x080fe20000410000 */
[-C--:B------:R-:W-:Y:S01]  /*b6f0*/  FMUL.FTZ R175, R40, R5.reuse ;  /* 0x0000000528af7220 */ /* 0x080fe20000410000 */
[----:B------:R5:W1:Y:S01]  /*b700*/  @P3 MUFU.LG2 R24, R0 ;  /* 0x0000000000183308 */ /* 0x000a620000000c00 */
[----:B---3--:R3:W-:Y:S01]  /*b710*/  @!P0 STS [R7+0x28820], R6 ;  /* 0x0288200607008388 */ /* 0x0087e20000000800 */
[-C--:B------:R-:W-:Y:S01]  /*b720*/  FMUL.FTZ R177, R29, R5.reuse ;  /* 0x000000051db17220 */ /* 0x080fe20000410000 */
[-C--:B------:R-:W-:Y:S01]  /*b730*/  FMUL.FTZ R176, R36, R5.reuse ;  /* 0x0000000524b07220 */ /* 0x080fe20000410000 */
[-C--:B------:R-:W-:Y:S01]  /*b740*/  FMUL.FTZ R174, R37, R5.reuse ;  /* 0x0000000525ae7220 */ /* 0x080fe20000410000 */
[-C--:B------:R-:W-:Y:S01]  /*b750*/  FMUL.FTZ R32, R41, R5.reuse ;  /* 0x0000000529207220 */ /* 0x080fe20000410000 */
[-C--:B------:R-:W-:Y:S01]  /*b760*/  FMUL.FTZ R173, R44, R5.reuse ;  /* 0x000000052cad7220 */ /* 0x080fe20000410000 */
[-C--:B------:R-:W-:Y:S01]  /*b770*/  FMUL.FTZ R171, R45, R5.reuse ;  /* 0x000000052dab7220 */ /* 0x080fe20000410000 */
[-C--:B------:R-:W-:Y:S01]  /*b780*/  FMUL.FTZ R172, R48, R5.reuse ;  /* 0x0000000530ac7220 */ /* 0x080fe20000410000 */
[-C--:B-----5:R-:W-:Y:S01]  /*b790*/  FMUL.FTZ R0, R27, R6.reuse ;  /* 0x000000061b007220 */ /* 0x0a0fe20000410000 */
[----:B----4-:R-:W-:Y:S01]  /*b7a0*/  @P2 FMUL.FTZ R25, R2, 0.69314718246459960938 ;  /* 0x3f31721802192820 */ /* 0x010fe20000410000 */
[-C--:B------:R-:W-:Y:S01]  /*b7b0*/  FMUL.FTZ R169, R49, R5.reuse ;  /* 0x0000000531a97220 */ /* 0x080fe20000410000 */
[-C--:B------:R-:W-:Y:S01]  /*b7c0*/  FMUL.FTZ R170, R52, R5.reuse ;  /* 0x0000000534aa7220 */ /* 0x080fe20000410000 */
[-C--:B------:R-:W-:Y:S01]  /*b7d0*/  FMUL.FTZ R166, R53, R5.reuse ;  /* 0x0000000535a67220 */ /* 0x080fe20000410000 */
        /* <DEDUP_REMOVED lines=52> */
[-C--:B0-----:R-:W-:Y:S01]  /*bb20*/  FMUL.FTZ R15, R70, R6.reuse ;  /* 0x00000006460f7220 */ /* 0x081fe20000410000 */
[-C--:B------:R-:W-:Y:S01]  /*bb30*/  FMUL.FTZ R40, R91, R6.reuse ;  /* 0x000000065b287220 */ /* 0x080fe20000410000 */
[----:B------:R-:W-:Y:S01]  /*bb40*/  @P2 FFMA.FTZ R21, R18, R3, R25 ;  /* 0x0000000312152223 */ /* 0x000fe20000010019 */
[----:B------:R-:W-:Y:S01]  /*bb50*/  PLOP3.LUT P0, PT, PT, PT, PT, 0x8, 0x0 ;  /* 0x000000000000781c */ /* 0x000fe20003f0e170 */
[-C--:B--2---:R-:W-:Y:S01]  /*bb60*/  FMUL.FTZ R5, R26, R6.reuse ;  /* 0x000000061a057220 */ /* 0x084fe20000410000 */
        /* <DEDUP_REMOVED lines=59> */
[----:B------:R-:W-:Y:S06]  /*bf20*/  BAR.ARV 0xe, 0x100 ;  /* 0x0384000000007b1d */ /* 0x000fec0000002000 */
.L_x_490:
[----:B------:R-:W-:Y:S05]  /*bf30*/  BSYNC B7 ;  /* 0x0000000000077941 */ /* 0x000fea0003800000 */
.L_x_488:
[----:B------:R-:W0:Y:S08]  /*bf40*/  S2UR UR5, SR_CgaCtaId ;  /* 0x00000000000579c3 */ /* 0x000e300000008800 */
[----:B------:R-:W-:Y:S06]  /*bf50*/  BAR.SYNC.DEFER_BLOCKING 0x5, 0x120 ;  /* 0x0144800000007b1d */ /* 0x000fec0000010000 */
[----:B------:R-:W-:Y:S01]  /*bf60*/  UMOV UR4, 0x400 ;  /* 0x0000040000047882 */ /* 0x000fe20000000000 */
[----:B------:R-:W-:Y:S01]  /*bf70*/  BSSY B0, `(.L_x_558) ;  /* 0x000026e000007945 */ /* 0x000fe20003800000 */
[----:B0-----:R-:W-:-:S06]  /*bf80*/  ULEA UR4, UR5, UR4, 0x18 ;  /* 0x0000000405047291 */ /* 0x001fcc000f8ec03f */
[----:B------:R-:W-:-:S05]  /*bf90*/  IMAD.U32 R2, RZ, RZ, UR4 ;  /* 0x00000004ff027e24 */ /* 0x000fca000f8e00ff */
[----:B-----5:R0:W1:Y:S01]  /*bfa0*/  LDS.128 R24, [R2+0x28cd0] ;  /* 0x028cd00002187984 */ /* 0x0200620000000c00 */
[----:B------:R-:W-:Y:S06]  /*bfb0*/  BAR.ARV 0x4, 0x120 ;  /* 0x0104800000007b1d */ /* 0x000fec0000002000 */
[----:B------:R-:W-:Y:S05]  /*bfc0*/  @P0 BRA `(.L_x_559) ;  /* 0x0000001c00140947 */ /* 0x000fea0003800000 */
[----:B------:R-:W2:Y:S01]  /*bfd0*/  S2R R3, SR_SWINHI ;  /* 0x0000000000037919 */ /* 0x000ea20000002f00 */
[----:B------:R-:W-:Y:S01]  /*bfe0*/  F2FP.F16.F32.PACK_AB R5, R0, R5 ;  /* 0x000000050005723e */ /* 0x000fe200000000ff */
[----:B------:R-:W-:Y:S01]  /*bff0*/  ULDC.64 UR4, c[0x0][0xbd8] ;  /* 0x0002f60000047ab9 */ /* 0x000fe20000000a00 */
[----:B------:R-:W-:Y:S02]  /*c000*/  F2FP.F16.F32.PACK_AB R7, R31, R7 ;  /* 0x000000071f07723e */ /* 0x000fe400000000ff */
[----:B------:R-:W-:Y:S02]  /*c010*/  F2FP.F16.F32.PACK_AB R28, R28, R178 ;  /* 0x000000b21c1c723e */ /* 0x000fe400000000ff */
[----:B------:R-:W-:Y:S02]  /*c020*/  F2FP.F16.F32.PACK_AB R29, R35, R29 ;  /* 0x0000001d231d723e */ /* 0x000fe400000000ff */
[----:B------:R-:W-:Y:S02]  /*c030*/  F2FP.F16.F32.PACK_AB R31, R39, R38 ;  /* 0x00000026271f723e */ /* 0x000fe400000000ff */
        /* <DEDUP_REMOVED lines=11> */
[----:B------:R-:W-:Y:S02]  /*c0f0*/  MOV R36, R2 ;  /* 0x0000000200247202 */ /* 0x000fe40000000f00 */
[----:B--2---:R-:W-:-:S02]  /*c100*/  MOV R37, R3 ;  /* 0x0000000300257202 */ /* 0x004fc40000000f00 */
[----:B------:R-:W-:Y:S02]  /*c110*/  F2FP.F16.F32.PACK_AB R90, R93, R92 ;  /* 0x0000005c5d5a723e */ /* 0x000fe400000000ff */
[----:B------:R-:W-:Y:S01]  /*c120*/  F2FP.F16.F32.PACK_AB R91, R41, R91 ;  /* 0x0000005b295b723e */ /* 0x000fe200000000ff */
[----:B------:R-:W-:Y:S01]  /*c130*/  IMAD.WIDE R118, R212, 0x2, R36 ;  /* 0x00000002d4767825 */ /* 0x000fe200078e0224 */
[----:B------:R-:W-:Y:S02]  /*c140*/  F2FP.F16.F32.PACK_AB R96, R97, R96 ;  /* 0x000000606160723e */ /* 0x000fe400000000ff */
[----:B------:R-:W-:Y:S02]  /*c150*/  F2FP.F16.F32.PACK_AB R97, R66, R42 ;  /* 0x0000002a4261723e */ /* 0x000fe400000000ff */
[C---:B------:R-:W-:Y:S02]  /*c160*/  IADD3 R211, P0, R118.reuse, 0x40, RZ ;  /* 0x0000004076d37810 */ /* 0x040fe40007f1e0ff */
[----:B------:R-:W-:-:S02]  /*c170*/  IADD3 R183, P1, R118, 0x20, RZ ;  /* 0x0000002076b77810 */ /* 0x000fc40007f3e0ff */
[C---:B------:R-:W-:Y:S01]  /*c180*/  IADD3 R217, P3, R118.reuse, 0x2000, RZ ;  /* 0x0000200076d97810 */ /* 0x040fe20007f7e0ff */
[--C-:B------:R-:W-:Y:S01]  /*c190*/  IMAD.X R53, RZ, RZ, R119.reuse, P0 ;  /* 0x000000ffff357224 */ /* 0x100fe200000e0677 */
[----:B------:R-:W-:Y:S01]  /*c1a0*/  LOP3.LUT R52, R211, 0x380, RZ, 0xc0, !PT ;  /* 0x00000380d3347812 */ /* 0x000fe200078ec0ff */
[--C-:B------:R-:W-:Y:S01]  /*c1b0*/  IMAD.X R49, RZ, RZ, R119.reuse, P1 ;  /* 0x000000ffff317224 */ /* 0x100fe200008e0677 */
[----:B------:R-:W-:Y:S01]  /*c1c0*/  IADD3 R213, P4, R118, 0x60, RZ ;  /* 0x0000006076d57810 */ /* 0x000fe20007f9e0ff */
[----:B------:R-:W-:Y:S01]  /*c1d0*/  IMAD.X R61, RZ, RZ, R119, P3 ;  /* 0x000000ffff3d7224 */ /* 0x000fe200018e0677 */
[----:B------:R-:W-:Y:S02]  /*c1e0*/  LOP3.LUT R48, R183, 0x380, RZ, 0xc0, !PT ;  /* 0x00000380b7307812 */ /* 0x000fe400078ec0ff */
[----:B------:R-:W-:Y:S02]  /*c1f0*/  LOP3.LUT R60, R217, 0x380, RZ, 0xc0, !PT ;  /* 0x00000380d93c7812 */ /* 0x000fe400078ec0ff */
[----:B------:R-:W-:-:S02]  /*c200*/  SHF.R.U64 R52, R52, 0x3, RZ ;  /* 0x0000000334347819 */ /* 0x000fc400000012ff */
[----:B------:R-:W-:Y:S02]  /*c210*/  IADD3 R68, P5, R118, 0x2040, RZ ;  /* 0x0000204076447810 */ /* 0x000fe40007fbe0ff */
[----:B------:R-:W-:Y:S02]  /*c220*/  LOP3.LUT R56, R213, 0x380, RZ, 0xc0, !PT ;  /* 0x00000380d5387812 */ /* 0x000fe400078ec0ff */
[----:B------:R-:W-:Y:S01]  /*c230*/  SHF.R.U64 R48, R48, 0x3, RZ ;  /* 0x0000000330307819 */ /* 0x000fe200000012ff */
[----:B------:R-:W-:Y:S01]  /*c240*/  IMAD.X R69, RZ, RZ, R119, P5 ;  /* 0x000000ffff457224 */ /* 0x000fe200028e0677 */
[----:B------:R-:W-:Y:S02]  /*c250*/  SHF.R.U64 R60, R60, 0x3, RZ ;  /* 0x000000033c3c7819 */ /* 0x000fe400000012ff */
[C---:B------:R-:W-:Y:S02]  /*c260*/  IADD3 R44, P6, R118.reuse, 0x2020, RZ ;  /* 0x00002020762c7810 */ /* 0x040fe40007fde0ff */
[----:B------:R-:W-:-:S02]  /*c270*/  IADD3 R94, P1, R118, 0x4000, RZ ;  /* 0x00004000765e7810 */ /* 0x000fc40007f3e0ff */
[----:B------:R-:W-:Y:S01]  /*c280*/  LOP3.LUT R52, R52, R211, RZ, 0x3c, !PT ;  /* 0x000000d334347212 */ /* 0x000fe200078e3cff */
[--C-:B------:R-:W-:Y:S01]  /*c290*/  IMAD.X R65, RZ, RZ, R119.reuse, P6 ;  /* 0x000000ffff417224 */ /* 0x100fe200030e0677 */
[----:B------:R-:W-:Y:S01]  /*c2a0*/  LOP3.LUT R211, R68, 0x380, RZ, 0xc0, !PT ;  /* 0x0000038044d37812 */ /* 0x000fe200078ec0ff */
[----:B------:R-:W-:Y:S01]  /*c2b0*/  IMAD.X R95, RZ, RZ, R119, P1 ;  /* 0x000000ffff5f7224 */ /* 0x000fe200008e0677 */
[----:B------:R-:W-:Y:S02]  /*c2c0*/  LOP3.LUT R11, R118, 0x380, RZ, 0xc0, !PT ;  /* 0x00000380760b7812 */ /* 0x000fe400078ec0ff */
[----:B------:R-:W-:Y:S02]  /*c2d0*/  SHF.R.U64 R56, R56, 0x3, RZ ;  /* 0x0000000338387819 */ /* 0x000fe400000012ff */
[----:B------:R-:W-:Y:S02]  /*c2e0*/  LOP3.LUT R48, R48, R183, RZ, 0x3c, !PT ;  /* 0x000000b730307212 */ /* 0x000fe400078e3cff */
[----:B------:R-:W-:-:S02]  /*c2f0*/  LOP3.LUT R60, R60, R217, RZ, 0x3c, !PT ;  /* 0x000000d93c3c7212 */ /* 0x000fc400078e3cff */
[----:B------:R-:W-:Y:S02]  /*c300*/  IADD3 R72, P2, R118, 0x2060, RZ ;  /* 0x0000206076487810 */ /* 0x000fe40007f5e0ff */
[----:B------:R-:W-:Y:S02]  /*c310*/  LOP3.LUT R183, R44, 0x380, RZ, 0xc0, !PT ;  /* 0x000003802cb77812 */ /* 0x000fe400078ec0ff */
[----:B------:R-:W-:Y:S02]  /*c320*/  LOP3.LUT R217, R94, 0x380, RZ, 0xc0, !PT ;  /* 0x000003805ed97812 */ /* 0x000fe400078ec0ff */
[----:B------:R-:W-:Y:S02]  /*c330*/  IADD3.X R57, RZ, R119, RZ, P4, !PT ;  /* 0x00000077ff397210 */ /* 0x000fe400027fe4ff */
[----:B------:R-:W-:Y:S02]  /*c340*/  SHF.R.U64 R211, R211, 0x3, RZ ;  /* 0x00000003d3d37819 */ /* 0x000fe400000012ff */
[----:B------:R-:W-:-:S02]  /*c350*/  IADD3 R30, P4, R118, 0x4040, RZ ;  /* 0x00004040761e7810 */ /* 0x000fc40007f9e0ff */
[----:B------:R-:W-:Y:S02]  /*c360*/  SHF.R.U64 R11, R11, 0x3, RZ ;  /* 0x000000030b0b7819 */ /* 0x000fe400000012ff */
[----:B------:R-:W-:Y:S01]  /*c370*/  LOP3.LUT R56, R56, R213, RZ, 0x3c, !PT ;  /* 0x000000d538387212 */ /* 0x000fe200078e3cff */
[----:B------:R-:W-:Y:S01]  /*c380*/  IMAD.X R103, RZ, RZ, R119, P4 ;  /* 0x000000ffff677224 */ /* 0x000fe200020e0677 */
[----:B------:R-:W-:Y:S02]  /*c390*/  LOP3.LUT R213, R72, 0x380, RZ, 0xc0, !PT ;  /* 0x0000038048d57812 */ /* 0x000fe400078ec0ff */
[----:B------:R-:W-:Y:S02]  /*c3a0*/  SHF.R.U64 R183, R183, 0x3, RZ ;  /* 0x00000003b7b77819 */ /* 0x000fe400000012ff */
[----:B------:R-:W-:Y:S02]  /*c3b0*/  SHF.R.U64 R217, R217, 0x3, RZ ;  /* 0x00000003d9d97819 */ /* 0x000fe400000012ff */
[----:B------:R-:W-:-:S02]  /*c3c0*/  IADD3 R4, P0, R118, 0x4020, RZ ;  /* 0x0000402076047810 */ /* 0x000fc40007f1e0ff */
[C---:B------:R-:W-:Y:S02]  /*c3d0*/  IADD3 R6, P6, R118.reuse, 0x6000, RZ ;  /* 0x0000600076067810 */ /* 0x040fe40007fde0ff */
[----:B------:R-:W-:Y:S01]  /*c3e0*/  IADD3.X R73, RZ, R119, RZ, P2, !PT ;  /* 0x00000077ff497210 */ /* 0x000fe200017fe4ff */
[--C-:B------:R-:W-:Y:S01]  /*c3f0*/  IMAD.X R99, RZ, RZ, R119.reuse, P0 ;  /* 0x000000ffff637224 */ /* 0x100fe200000e0677 */
[C---:B------:R-:W-:Y:S01]  /*c400*/  IADD3 R34, P3, R118.reuse, 0x4060, RZ ;  /* 0x0000406076227810 */ /* 0x040fe20007f7e0ff */
[--C-:B------:R-:W-:Y:S01]  /*c410*/  IMAD.X R111, RZ, RZ, R119.reuse, P6 ;  /* 0x000000ffff6f7224 */ /* 0x100fe200030e0677 */
[C---:B------:R-:W-:Y:S02]  /*c420*/  IADD3 R3, P5, R118.reuse, 0x6020, RZ ;  /* 0x0000602076037810 */ /* 0x040fe40007fbe0ff */
[C---:B------:R-:W-:Y:S02]  /*c430*/  IADD3 R10, P2, R118.reuse, 0x6040, RZ ;  /* 0x00006040760a7810 */ /* 0x040fe40007f5e0ff */
[----:B-1----:R-:W-:Y:S01]  /*c440*/  IADD3 R24, P1, R118, 0x6060, RZ ;  /* 0x0000606076187810 */ /* 0x002fe20007f3e0ff */
[----:B------:R-:W-:Y:S01]  /*c450*/  IMAD.X R115, RZ, RZ, R119, P5 ;  /* 0x000000ffff737224 */ /* 0x000fe200028e0677 */
[----:B------:R-:W-:-:S02]  /*c460*/  LOP3.LUT R68, R211, R68, RZ, 0x3c, !PT ;  /* 0x00000044d3447212 */ /* 0x000fc400078e3cff */
[----:B------:R-:W-:Y:S01]  /*c470*/  LOP3.LUT R118, R11, R118, RZ, 0x3c, !PT ;  /* 0x000000760b767212 */ /* 0x000fe200078e3cff */
[----:B------:R-:W-:Y:S01]  /*c480*/  IMAD.X R11, RZ, RZ, R119, P2 ;  /* 0x000000ffff0b7224 */ /* 0x000fe200010e0677 */
[----:B------:R-:W-:Y:S02]  /*c490*/  LOP3.LUT R211, R30, 0x380, RZ, 0xc0, !PT ;  /* 0x000003801ed37812 */ /* 0x000fe400078ec0ff */
[----:B------:R-:W-:Y:S02]  /*c4a0*/  SHF.R.U64 R213, R213, 0x3, RZ ;  /* 0x00000003d5d57819 */ /* 0x000fe400000012ff */
[----:B------:R-:W-:Y:S02]  /*c4b0*/  LOP3.LUT R64, R183, R44, RZ, 0x3c, !PT ;  /* 0x0000002cb7407212 */ /* 0x000fe400078e3cff */
[----:B------:R-:W-:Y:S02]  /*c4c0*/  LOP3.LUT R94, R217, R94, RZ, 0x3c, !PT ;  /* 0x0000005ed95e7212 */ /* 0x000fe400078e3cff */
[----:B------:R-:W-:-:S02]  /*c4d0*/  LOP3.LUT R183, R4, 0x380, RZ, 0xc0, !PT ;  /* 0x0000038004b77812 */ /* 0x000fc400078ec0ff */
[----:B------:R-:W-:Y:S02]  /*c4e0*/  LOP3.LUT R217, R6, 0x380, RZ, 0xc0, !PT ;  /* 0x0000038006d97812 */ /* 0x000fe400078ec0ff */
[-C--:B------:R-:W-:Y:S02]  /*c4f0*/  IADD3.X R107, RZ, R119.reuse, RZ, P3, !PT ;  /* 0x00000077ff6b7210 */ /* 0x080fe40001ffe4ff */
[-C--:B------:R-:W-:Y:S02]  /*c500*/  IADD3.X R45, RZ, R119.reuse, RZ, P1, !PT ;  /* 0x00000077ff2d7210 */ /* 0x080fe40000ffe4ff */
[----:B------:R-:W-:Y:S02]  /*c510*/  SHF.R.U64 R211, R211, 0x3, RZ ;  /* 0x00000003d3d37819 */ /* 0x000fe400000012ff */
[----:B------:R-:W-:Y:S02]  /*c520*/  MOV R118, R118 ;  /* 0x0000007600767202 */ /* 0x000fe40000000f00 */
[----:B------:R-:W-:-:S02]  /*c530*/  LOP3.LUT R72, R213, R72, RZ, 0x3c, !PT ;  /* 0x00000048d5487212 */ /* 0x000fc400078e3cff */
[----:B------:R-:W-:Y:S02]  /*c540*/  LOP3.LUT R119, R10, 0x380, RZ, 0xc0, !PT ;  /* 0x000003800a777812 */ /* 0x000fe400078ec0ff */
[----:B------:R-:W-:Y:S02]  /*c550*/  LOP3.LUT R213, R34, 0x380, RZ, 0xc0, !PT ;  /* 0x0000038022d57812 */ /* 0x000fe400078ec0ff */
[----:B------:R-:W-:Y:S02]  /*c560*/  SHF.R.U64 R183, R183, 0x3, RZ ;  /* 0x00000003b7b77819 */ /* 0x000fe400000012ff */
[----:B------:R-:W-:Y:S02]  /*c570*/  SHF.R.U64 R217, R217, 0x3, RZ ;  /* 0x00000003d9d97819 */ /* 0x000fe400000012ff */
[----:B------:R-:W-:Y:S02]  /*c580*/  LOP3.LUT R102, R211, R30, RZ, 0x3c, !PT ;  /* 0x0000001ed3667212 */ /* 0x000fe400078e3cff */
[----:B------:R-:W-:-:S02]  /*c590*/  LOP3.LUT R30, R24, 0x380, RZ, 0xc0, !PT ;  /* 0x00000380181e7812 */ /* 0x000fc400078ec0ff */
[----:B------:R-:W-:Y:S02]  /*c5a0*/  SHF.R.U64 R119, R119, 0x3, RZ ;  /* 0x0000000377777819 */ /* 0x000fe400000012ff */
[----:B------:R-:W-:Y:S02]  /*c5b0*/  SHF.R.U64 R213, R213, 0x3, RZ ;  /* 0x00000003d5d57819 */ /* 0x000fe400000012ff */
[----:B------:R-:W-:Y:S02]  /*c5c0*/  LOP3.LUT R98, R183, R4, RZ, 0x3c, !PT ;  /* 0x00000004b7627212 */ /* 0x000fe400078e3cff */
[----:B------:R-:W-:Y:S02]  /*c5d0*/  LOP3.LUT R110, R217, R6, RZ, 0x3c, !PT ;  /* 0x00000006d96e7212 */ /* 0x000fe400078e3cff */
[----:B------:R-:W-:Y:S02]  /*c5e0*/  F2FP.F16.F32.PACK_AB R4, R179, R181 ;  /* 0x000000b5b304723e */ /* 0x000fe400000000ff */
[----:B------:R-:W-:Y:S01]  /*c5f0*/  F2FP.F16.F32.PACK_AB R6, R177, R180 ;  /* 0x000000b4b106723e */ /* 0x000fe200000000ff */
[----:B------:R-:W-:Y:S01]  /*c600*/  BAR.SYNC.DEFER_BLOCKING 0x1, 0x100 ;  /* 0x0044000000007b1d */ /* 0x000fe20000010000 */
[----:B------:R-:W-:-:S02]  /*c610*/  LOP3.LUT R0, R3, 0x380, RZ, 0xc0, !PT ;  /* 0x0000038003007812 */ /* 0x000fc400078ec0ff */
[----:B------:R-:W-:Y:S02]  /*c620*/  SHF.R.U64 R177, R30, 0x3, RZ ;  /* 0x000000031eb17819 */ /* 0x000fe400000012ff */
[----:B------:R-:W-:Y:S02]  /*c630*/  LOP3.LUT R10, R119, R10, RZ, 0x3c, !PT ;  /* 0x0000000a770a7212 */ /* 0x000fe400078e3cff */
[----:B------:R-:W-:Y:S02]  /*c640*/  LOP3.LUT R106, R213, R34, RZ, 0x3c, !PT ;  /* 0x00000022d56a7212 */ /* 0x000fe400078e3cff */
[----:B------:R-:W-:Y:S02]  /*c650*/  MOV R48, R48 ;  /* 0x0000003000307202 */ /* 0x000fe40000000f00 */
[----:B------:R-:W-:Y:S02]  /*c660*/  F2FP.F16.F32.PACK_AB R30, R174, R176 ;  /* 0x000000b0ae1e723e */ /* 0x000fe400000000ff */
[----:B------:R-:W-:-:S02]  /*c670*/  MOV R52, R52 ;  /* 0x0000003400347202 */ /* 0x000fc40000000f00 */
[----:B------:R-:W-:Y:S02]  /*c680*/  F2FP.F16.F32.PACK_AB R34, R171, R173 ;  /* 0x000000adab22723e */ /* 0x000fe400000000ff */
[----:B------:R-:W-:Y:S02]  /*c690*/  SHF.R.U64 R0, R0, 0x3, RZ ;  /* 0x0000000300007819 */ /* 0x000fe400000012ff */
[----:B------:R-:W-:Y:S02]  /*c6a0*/  MOV R56, R56 ;  /* 0x0000003800387202 */ /* 0x000fe40000000f00 */
[----:B------:R-:W-:Y:S02]  /*c6b0*/  MOV R38, R10 ;  /* 0x0000000a00267202 */ /* 0x000fe40000000f00 */
[----:B------:R-:W-:Y:S01]  /*c6c0*/  MOV R60, R60 ;  /* 0x0000003c003c7202 */ /* 0x000fe20000000f00 */
[----:B------:R1:W-:Y:S01]  /*c6d0*/  STSM.16.M88.4 [R118], R4 ;  /* 0x0000000476007844 */ /* 0x0003e20000000200 */
[----:B------:R-:W-:-:S02]  /*c6e0*/  F2FP.F16.F32.PACK_AB R10, R163, R165 ;  /* 0x000000a5a30a723e */ /* 0x000fc400000000ff */
[----:B------:R-:W-:Y:S01]  /*c6f0*/  F2FP.F16.F32.PACK_AB R11, R63, R62 ;  /* 0x0000003e3f0b723e */ /* 0x000fe200000000ff */
[----:B------:R2:W-:Y:S01]  /*c700*/  STSM.16.M88.4 [R48], R28 ;  /* 0x0000001c30007844 */ /* 0x0005e20000000200 */
[----:B------:R-:W-:Y:S02]  /*c710*/  MOV R64, R64 ;  /* 0x0000004000407202 */ /* 0x000fe40000000f00 */
[----:B------:R-:W-:Y:S01]  /*c720*/  LOP3.LUT R114, R0, R3, RZ, 0x3c, !PT ;  /* 0x0000000300727212 */ /* 0x000fe200078e3cff */
[----:B------:R3:W-:Y:S01]  /*c730*/  STSM.16.M88.4 [R52], R32 ;  /* 0x0000002034007844 */ /* 0x0007e20000000200 */
[----:B------:R-:W-:Y:S02]  /*c740*/  MOV R68, R68 ;  /* 0x0000004400447202 */ /* 0x000fe40000000f00 */
[----:B------:R-:W-:Y:S02]  /*c750*/  MOV R72, R72 ;  /* 0x0000004800487202 */ /* 0x000fe40000000f00 */
[----:B------:R-:W-:-:S02]  /*c760*/  LOP3.LUT R44, R177, R24, RZ, 0x3c, !PT ;  /* 0x00000018b12c7212 */ /* 0x000fc400078e3cff */
[----:B------:R-:W-:Y:S02]  /*c770*/  MOV R94, R94 ;  /* 0x0000005e005e7202 */ /* 0x000fe40000000f00 */
[----:B-1----:R-:W-:Y:S02]  /*c780*/  F2FP.F16.F32.PACK_AB R4, R169, R172 ;  /* 0x000000aca904723e */ /* 0x002fe400000000ff */
[----:B------:R-:W-:Y:S02]  /*c790*/  F2FP.F16.F32.PACK_AB R5, R51, R50 ;  /* 0x000000323305723e */ /* 0x000fe400000000ff */
[----:B------:R-:W-:Y:S02]  /*c7a0*/  F2FP.F16.F32.PACK_AB R6, R166, R170 ;  /* 0x000000aaa606723e */ /* 0x000fe400000000ff */
[----:B------:R-:W-:Y:S02]  /*c7b0*/  F2FP.F16.F32.PACK_AB R7, R55, R54 ;  /* 0x000000363707723e */ /* 0x000fe400000000ff */
[----:B--2---:R-:W-:-:S02]  /*c7c0*/  F2FP.F16.F32.PACK_AB R28, R159, R161 ;  /* 0x000000a19f1c723e */ /* 0x004fc400000000ff */
[----:B------:R-:W-:Y:S01]  /*c7d0*/  F2FP.F16.F32.PACK_AB R29, R75, R74 ;  /* 0x0000004a4b1d723e */ /* 0x000fe200000000ff */
[----:B------:R-:W-:Y:S01]  /*c7e0*/  STSM.16.M88.4 [R56], R4 ;  /* 0x0000000438007844 */ /* 0x000fe20000000200 */
[----:B------:R-:W-:Y:S02]  /*c7f0*/  F2FP.F16.F32.PACK_AB R30, R77, R160 ;  /* 0x000000a04d1e723e */ /* 0x000fe400000000ff */
[----:B------:R-:W-:Y:S01]  /*c800*/  F2FP.F16.F32.PACK_AB R31, R79, R78 ;  /* 0x0000004e4f1f723e */ /* 0x000fe200000000ff */
[----:B------:R1:W-:Y:S01]  /*c810*/  STSM.16.M88.4 [R60], R8 ;  /* 0x000000083c007844 */ /* 0x0003e20000000200 */
[----:B---3--:R-:W-:Y:S02]  /*c820*/  F2FP.F16.F32.PACK_AB R32, R81, R157 ;  /* 0x0000009d5120723e */ /* 0x008fe400000000ff */
[----:B------:R-:W-:Y:S01]  /*c830*/  F2FP.F16.F32.PACK_AB R33, R83, R82 ;  /* 0x000000525321723e */ /* 0x000fe200000000ff */
[----:B------:R-:W-:Y:S01]  /*c840*/  STSM.16.M88.4 [R64], R12 ;  /* 0x0000000c40007844 */ /* 0x000fe20000000200 */
[----:B------:R-:W-:-:S02]  /*c850*/  F2FP.F16.F32.PACK_AB R34, R85, R84 ;  /* 0x000000545522723e */ /* 0x000fc400000000ff */
[----:B------:R-:W-:Y:S01]  /*c860*/  F2FP.F16.F32.PACK_AB R35, R87, R86 ;  /* 0x000000565723723e */ /* 0x000fe200000000ff */
[----:B------:R-:W-:Y:S01]  /*c870*/  STSM.16.M88.4 [R68], R28 ;  /* 0x0000001c44007844 */ /* 0x000fe20000000200 */
[----:B------:R-:W-:Y:S02]  /*c880*/  MOV R3, R98 ;  /* 0x0000006200037202 */ /* 0x000fe40000000f00 */
[----:B------:R-:W-:Y:S01]  /*c890*/  MOV R24, R106 ;  /* 0x0000006a00187202 */ /* 0x000fe20000000f00 */
[----:B------:R-:W-:Y:S01]  /*c8a0*/  STSM.16.M88.4 [R72], R32 ;  /* 0x0000002048007844 */ /* 0x000fe20000000200 */
[----:B------:R-:W-:Y:S02]  /*c8b0*/  F2FP.F16.F32.PACK_AB R98, R101, R100 ;  /* 0x000000646562723e */ /* 0x000fe400000000ff */
[----:B------:R-:W-:Y:S01]  /*c8c0*/  F2FP.F16.F32.PACK_AB R99, R70, R58 ;  /* 0x0000003a4663723e */ /* 0x000fe200000000ff */
[----:B------:R-:W-:Y:S01]  /*c8d0*/  STSM.16.M88.4 [R94], R88 ;  /* 0x000000585e007844 */ /* 0x000fe20000000200 */
        /* <DEDUP_REMOVED lines=8> */
[----:B------:R-:W-:Y:S01]  /*c960*/  F2FP.F16.F32.PACK_AB R120, R121, R120 ;  /* 0x000000787978723e */ /* 0x000fe200000000ff */
[----:B------:R-:W-:Y:S01]  /*c970*/  STSM.16.M88.4 [R102], R104 ;  /* 0x0000006866007844 */ /* 0x000fe20000000200 */
[----:B------:R-:W-:Y:S02]  /*c980*/  F2FP.F16.F32.PACK_AB R113, R155, R154 ;  /* 0x0000009a9b71723e */ /* 0x000fe400000000ff */
[----:B------:R-:W-:Y:S02]  /*c990*/  F2FP.F16.F32.PACK_AB R114, R117, R116 ;  /* 0x000000747572723e */ /* 0x000fe400000000ff */
[----:B------:R-:W-:Y:S02]  /*c9a0*/  F2FP.F16.F32.PACK_AB R115, R158, R156 ;  /* 0x0000009c9e73723e */ /* 0x000fe400000000ff */
[----:B------:R-:W-:Y:S02]  /*c9b0*/  F2FP.F16.F32.PACK_AB R121, R123, R122 ;  /* 0x0000007a7b79723e */ /* 0x000fe400000000ff */
[----:B------:R-:W-:Y:S01]  /*c9c0*/  F2FP.F16.F32.PACK_AB R128, R129, R128 ;  /* 0x000000808180723e */ /* 0x000fe200000000ff */
[----:B------:R2:W-:Y:S01]  /*c9d0*/  STSM.16.M88.4 [R24], R112 ;  /* 0x0000007018007844 */ /* 0x0005e20000000200 */
[----:B------:R-:W-:-:S02]  /*c9e0*/  MOV R110, R110 ;  /* 0x0000006e006e7202 */ /* 0x000fc40000000f00 */
[----:B------:R-:W-:Y:S02]  /*c9f0*/  F2FP.F16.F32.PACK_AB R122, R125, R124 ;  /* 0x0000007c7d7a723e */ /* 0x000fe400000000ff */
[----:B------:R-:W-:Y:S02]  /*ca00*/  F2FP.F16.F32.PACK_AB R123, R127, R126 ;  /* 0x0000007e7f7b723e */ /* 0x000fe400000000ff */
[----:B------:R-:W-:Y:S02]  /*ca10*/  F2FP.F16.F32.PACK_AB R129, R131, R130 ;  /* 0x000000828381723e */ /* 0x000fe400000000ff */
[----:B------:R-:W-:Y:S01]  /*ca20*/  F2FP.F16.F32.PACK_AB R136, R137, R136 ;  /* 0x000000888988723e */ /* 0x000fe200000000ff */
[----:B------:R-:W-:Y:S01]  /*ca30*/  STSM.16.M88.4 [R110], R120 ;  /* 0x000000786e007844 */ /* 0x000fe20000000200 */
[----:B------:R-:W-:Y:S02]  /*ca40*/  ISETP.NE.U32.AND P0, PT, RZ, UR4, PT ;  /* 0x00000004ff007c0c */ /* 0x000fe4000bf05070 */
[----:B-1----:R-:W-:-:S02]  /*ca50*/  IADD3 R10, P1, R199, UR4, RZ ;  /* 0x00000004c70a7c10 */ /* 0x002fc4000ff3e0ff */
[----:B------:R-:W-:Y:S01]  /*ca60*/  F2FP.F16.F32.PACK_AB R130, R133, R132 ;  /* 0x000000848582723e */ /* 0x000fe200000000ff */
[----:B--2---:R-:W-:Y:S01]  /*ca70*/  IMAD.MOV.U32 R24, RZ, RZ, RZ ;  /* 0x000000ffff187224 */ /* 0x004fe200078e00ff */
[----:B------:R-:W-:Y:S02]  /*ca80*/  F2FP.F16.F32.PACK_AB R131, R135, R134 ;  /* 0x000000868783723e */ /* 0x000fe400000000ff */
[----:B------:R-:W-:Y:S02]  /*ca90*/  F2FP.F16.F32.PACK_AB R137, R139, R138 ;  /* 0x0000008a8b89723e */ /* 0x000fe400000000ff */
[----:B------:R-:W-:Y:S01]  /*caa0*/  F2FP.F16.F32.PACK_AB R144, R145, R144 ;  /* 0x000000909190723e */ /* 0x000fe200000000ff */
[----:B------:R1:W-:Y:S01]  /*cab0*/  STSM.16.M88.4 [R0], R128 ;  /* 0x0000008000007844 */ /* 0x0003e20000000200 */
[----:B------:R-:W-:Y:S02]  /*cac0*/  F2FP.F16.F32.PACK_AB R138, R141, R140 ;  /* 0x0000008c8d8a723e */ /* 0x000fe400000000ff */
[----:B------:R-:W-:-:S02]  /*cad0*/  F2FP.F16.F32.PACK_AB R139, R143, R142 ;  /* 0x0000008e8f8b723e */ /* 0x000fc400000000ff */
[----:B------:R-:W-:Y:S02]  /*cae0*/  F2FP.F16.F32.PACK_AB R145, R147, R146 ;  /* 0x000000929391723e */ /* 0x000fe400000000ff */
[----:B------:R-:W-:Y:S01]  /*caf0*/  MOV R44, R44 ;  /* 0x0000002c002c7202 */ /* 0x000fe20000000f00 */
[----:B------:R-:W-:Y:S01]  /*cb00*/  STSM.16.M88.4 [R38], R136 ;  /* 0x0000008826007844 */ /* 0x000fe20000000200 */
[----:B------:R-:W-:Y:S02]  /*cb10*/  F2FP.F16.F32.PACK_AB R146, R149, R148 ;  /* 0x000000949592723e */ /* 0x000fe400000000ff */
[----:B------:R-:W-:Y:S02]  /*cb20*/  F2FP.F16.F32.PACK_AB R147, R151, R150 ;  /* 0x000000969793723e */ /* 0x000fe400000000ff */
[----:B------:R-:W-:Y:S02]  /*cb30*/  ISETP.NE.AND.EX P0, PT, RZ, UR5, PT, P0 ;  /* 0x00000005ff007c0c */ /* 0x000fe4000bf05300 */
[----:B------:R-:W-:Y:S01]  /*cb40*/  IADD3.X R11, R200, UR5, RZ, P1, !PT ;  /* 0x00000005c80b7c10 */ /* 0x000fe20008ffe4ff */
[----:B------:R-:W-:Y:S01]  /*cb50*/  ULDC.64 UR4, c[0x0][0xbe0] ;  /* 0x0002f80000047ab9 */ /* 0x000fe20000000a00 */
[----:B------:R2:W-:Y:S01]  /*cb60*/  STSM.16.M88.4 [R44], R144 ;  /* 0x000000902c007844 */ /* 0x0005e20000000200 */
[----:B------:R-:W-:Y:S01]  /*cb70*/  BAR.SYNC.DEFER_BLOCKING 0x1, 0x100 ;  /* 0x0044000000007b1d */ /* 0x000fe20000010000 */
[----:B------:R-:W-:-:S04]  /*cb80*/  ISETP.NE.U32.AND P6, PT, RZ, UR4, PT ;  /* 0x00000004ff007c0c */ /* 0x000fc8000bfc5070 */
[----:B------:R-:W-:-:S13]  /*cb90*/  ISETP.NE.AND.EX P6, PT, RZ, UR5, PT, P6 ;  /* 0x00000005ff007c0c */ /* 0x000fda000bfc5360 */
[----:B------:R-:W-:Y:S01]  /*cba0*/  @P6 IADD3 R6, P4, R199, UR4, RZ ;  /* 0x00000004c7066c10 */ /* 0x000fe2000ff9e0ff */
[----:B------:R-:W-:Y:S02]  /*cbb0*/  ULDC UR4, c[0x0][0xa88] ;  /* 0x0002a20000047ab9 */ /* 0x000fe40000000800 */
[----:B-1----:R-:W-:Y:S01]  /*cbc0*/  IMAD.U32 R0, RZ, RZ, UR4 ;  /* 0x00000004ff007e24 */ /* 0x002fe2000f8e00ff */
[----:B------:R-:W-:Y:S01]  /*cbd0*/  @P6 IADD3.X R7, R200, UR5, RZ, P4, !PT ;  /* 0x00000005c8076c10 */ /* 0x000fe2000a7fe4ff */
[----:B------:R1:W5:Y:S01]  /*cbe0*/  @P0 LDG.E R24, desc[UR40][R10.64] ;  /* 0x000000280a180981 */ /* 0x000362000c1e1900 */
[----:B------:R-:W-:-:S03]  /*cbf0*/  IMAD R5, R192, 0x40, R187 ;  /* 0x00000040c0057824 */ /* 0x000fc600078e02bb */
[----:B------:R1:W5:Y:S01]  /*cc00*/  @P6 LDG.E R0, desc[UR40][R6.64] ;  /* 0x0000002806006981 */ /* 0x000362000c1e1900 */
[----:B------:R-:W-:-:S03]  /*cc10*/  IMAD.WIDE R4, R5, 0x2, R36 ;  /* 0x0000000205047825 */ /* 0x000fc600078e0224 */
[C---:B------:R-:W-:Y:S02]  /*cc20*/  IADD3 R9, P1, R4.reuse, 0x1000, RZ ;  /* 0x0000100004097810 */ /* 0x040fe40007f3e0ff */
[C---:B------:R-:W-:Y:S02]  /*cc30*/  IADD3 R13, P2, R4.reuse, 0x2000, RZ ;  /* 0x00002000040d7810 */ /* 0x040fe40007f5e0ff */
[C---:B------:R-:W-:Y:S02]  /*cc40*/  IADD3 R29, P3, R4.reuse, 0x3000, RZ ;  /* 0x00003000041d7810 */ /* 0x040fe40007f7e0ff */
[----:B------:R-:W-:Y:S02]  /*cc50*/  IADD3 R33, P4, R4, 0x4000, RZ ;  /* 0x0000400004217810 */ /* 0x000fe40007f9e0ff */
[----:B------:R-:W-:Y:S02]  /*cc60*/  LOP3.LUT R8, R9, 0x380, RZ, 0xc0, !PT ;  /* 0x0000038009087812 */ /* 0x000fe400078ec0ff */
[----:B------:R-:W-:-:S02]  /*cc70*/  LOP3.LUT R12, R13, 0x380, RZ, 0xc0, !PT ;  /* 0x000003800d0c7812 */ /* 0x000fc400078ec0ff */
[----:B------:R-:W-:Y:S02]  /*cc80*/  LOP3.LUT R28, R29, 0x380, RZ, 0xc0, !PT ;  /* 0x000003801d1c7812 */ /* 0x000fe400078ec0ff */
[----:B------:R-:W-:Y:S02]  /*cc90*/  LOP3.LUT R32, R33, 0x380, RZ, 0xc0, !PT ;  /* 0x0000038021207812 */ /* 0x000fe400078ec0ff */
[----:B------:R-:W-:Y:S02]  /*cca0*/  SHF.R.U64 R8, R8, 0x3, RZ ;  /* 0x0000000308087819 */ /* 0x000fe400000012ff */
[----:B------:R-:W-:Y:S02]  /*ccb0*/  SHF.R.U64 R12, R12, 0x3, RZ ;  /* 0x000000030c0c7819 */ /* 0x000fe400000012ff */
[----:B------:R-:W-:Y:S02]  /*ccc0*/  SHF.R.U64 R28, R28, 0x3, RZ ;  /* 0x000000031c1c7819 */ /* 0x000fe400000012ff */
[----:B------:R-:W-:-:S02]  /*ccd0*/  SHF.R.U64 R32, R32, 0x3, RZ ;  /* 0x0000000320207819 */ /* 0x000fc400000012ff */
[----:B------:R-:W-:Y:S02]  /*cce0*/  IADD3 R37, P5, R4, 0x5000, RZ ;  /* 0x0000500004257810 */ /* 0x000fe40007fbe0ff */
[----:B------:R-:W-:Y:S01]  /*ccf0*/  LOP3.LUT R8, R8, R9, RZ, 0x3c, !PT ;  /* 0x0000000908087212 */ /* 0x000fe200078e3cff */
[--C-:B------:R-:W-:Y:S01]  /*cd00*/  IMAD.X R9, RZ, RZ, R5.reuse, P1 ;  /* 0x000000ffff097224 */ /* 0x100fe200008e0605 */
[----:B------:R-:W-:Y:S02]  /*cd10*/  LOP3.LUT R12, R12, R13, RZ, 0x3c, !PT ;  /* 0x0000000d0c0c7212 */ /* 0x000fe400078e3cff */
[----:B------:R-:W-:Y:S01]  /*cd20*/  LOP3.LUT R28, R28, R29, RZ, 0x3c, !PT ;  /* 0x0000001d1c1c7212 */ /* 0x000fe200078e3cff */
[--C-:B------:R-:W-:Y:S01]  /*cd30*/  IMAD.X R29, RZ, RZ, R5.reuse, P3 ;  /* 0x000000ffff1d7224 */ /* 0x100fe200018e0605 */
[----:B------:R-:W-:Y:S01]  /*cd40*/  LOP3.LUT R32, R32, R33, RZ, 0x3c, !PT ;  /* 0x0000002120207212 */ /* 0x000fe200078e3cff */
[----:B------:R-:W-:Y:S01]  /*cd50*/  IMAD.X R33, RZ, RZ, R5, P4 ;  /* 0x000000ffff217224 */ /* 0x000fe200020e0605 */
[----:B------:R-:W-:-:S02]  /*cd60*/  P2R R14, PR, RZ, 0x20 ;  /* 0x00000020ff0e7803 */ /* 0x000fc40000000000 */
[----:B------:R-:W-:Y:S02]  /*cd70*/  IADD3.X R13, RZ, R5, RZ, P2, !PT ;  /* 0x00000005ff0d7210 */ /* 0x000fe400017fe4ff */
[C---:B------:R-:W-:Y:S02]  /*cd80*/  IADD3 R41, P1, R4.reuse, 0x6000, RZ ;  /* 0x0000600004297810 */ /* 0x040fe40007f3e0ff */
[C---:B------:R-:W-:Y:S02]  /*cd90*/  IADD3 R45, P2, R4.reuse, 0x7000, RZ ;  /* 0x00007000042d7810 */ /* 0x040fe40007f5e0ff */
[C---:B------:R-:W-:Y:S02]  /*cda0*/  IADD3 R49, P3, R4.reuse, 0x8000, RZ ;  /* 0x0000800004317810 */ /* 0x040fe40007f7e0ff */
[C---:B------:R-:W-:Y:S02]  /*cdb0*/  IADD3 R53, P4, R4.reuse, 0x9000, RZ ;  /* 0x0000900004357810 */ /* 0x040fe40007f9e0ff */
[----:B------:R-:W-:-:S02]  /*cdc0*/  IADD3 R57, P5, R4, 0xa000, RZ ;  /* 0x0000a00004397810 */ /* 0x000fc40007fbe0ff */
[----:B------:R-:W-:Y:S02]  /*cdd0*/  LOP3.LUT R36, R37, 0x380, RZ, 0xc0, !PT ;  /* 0x0000038025247812 */ /* 0x000fe400078ec0ff */
[----:B------:R-:W-:Y:S02]  /*cde0*/  LOP3.LUT R40, R41, 0x380, RZ, 0xc0, !PT ;  /* 0x0000038029287812 */ /* 0x000fe400078ec0ff */
[----:B--2---:R-:W-:Y:S02]  /*cdf0*/  LOP3.LUT R44, R45, 0x380, RZ, 0xc0, !PT ;  /* 0x000003802d2c7812 */ /* 0x004fe400078ec0ff */
        /* <DEDUP_REMOVED lines=9> */
[----:B------:R-:W-:Y:S02]  /*ce90*/  LOP3.LUT R36, R36, R37, RZ, 0x3c, !PT ;  /* 0x0000002524247212 */ /* 0x000fe400078e3cff */
[----:B------:R-:W-:Y:S02]  /*cea0*/  LOP3.LUT R40, R40, R41, RZ, 0x3c, !PT ;  /* 0x0000002928287212 */ /* 0x000fe400078e3cff */
[----:B------:R-:W-:Y:S02]  /*ceb0*/  LOP3.LUT R44, R44, R45, RZ, 0x3c, !PT ;  /* 0x0000002d2c2c7212 */ /* 0x000fe400078e3cff */
[----:B------:R-:W-:Y:S02]  /*cec0*/  LOP3.LUT R48, R48, R49, RZ, 0x3c, !PT ;  /* 0x0000003130307212 */ /* 0x000fe400078e3cff */
[----:B------:R-:W-:Y:S02]  /*ced0*/  LOP3.LUT R52, R52, R53, RZ, 0x3c, !PT ;  /* 0x0000003534347212 */ /* 0x000fe400078e3cff */
[----:B------:R-:W-:Y:S01]  /*cee0*/  LOP3.LUT R56, R56, R57, RZ, 0x3c, !PT ;  /* 0x0000003938387212 */ /* 0x000fe200078e3cff */
[----:B-1----:R-:W-:Y:S06]  /*cef0*/  @P6 BRA `(.L_x_560) ;  /* 0x0000000000106947 */ /* 0x002fec0003800000 */
[----:B------:R-:W-:Y:S05]  /*cf00*/  @!P0 BRA `(.L_x_560) ;  /* 0x00000000000c8947 */ /* 0x000fea0003800000 */
[----:B------:R-:W2:Y:S04]  /*cf10*/  LDG.E R3, desc[UR40][R10.64] ;  /* 0x000000280a037981 */ /* 0x000ea8000c1e1900 */
[----:B-----5:R-:W2:Y:S02]  /*cf20*/  LDG.E R0, desc[UR40][R10.64+0x4] ;  /* 0x000004280a007981 */ /* 0x020ea4000c1e1900 */
[----:B--2---:R-:W-:-:S07]  /*cf30*/  IADD3 R0, -R3, R0, RZ ;  /* 0x0000000003007210 */ /* 0x004fce0007ffe1ff */
.L_x_560:
[----:B------:R-:W1:Y:S01]  /*cf40*/  SHFL.IDX PT, R3, R206, RZ, 0x1f ;  /* 0x00001fffce037589 */ /* 0x000e6200000e0000 */
[----:B------:R-:W-:Y:S01]  /*cf50*/  ISETP.NE.AND P6, PT, R14, RZ, PT ;  /* 0x000000ff0e00720c */ /* 0x000fe20003fc5270 */
[--C-:B------:R-:W-:Y:S01]  /*cf60*/  IMAD.X R57, RZ, RZ, R5.reuse, P5 ;  /* 0x000000ffff397224 */ /* 0x100fe200028e0605 */
[----:B------:R-:W-:Y:S01]  /*cf70*/  IADD3.X R49, RZ, R5, RZ, P3, !PT ;  /* 0x00000005ff317210 */ /* 0x000fe20001ffe4ff */
        /* <DEDUP_REMOVED lines=8> */
[C---:B------:R-:W-:Y:S02]  /*d000*/  IADD3 R10, P4, R4.reuse, 0xf000, RZ ;  /* 0x0000f000040a7810 */ /* 0x040fe40007f9e0ff */
[----:B------:R-:W-:Y:S02]  /*d010*/  LOP3.LUT R60, R61, 0x380, RZ, 0xc0, !PT ;  /* 0x000003803d3c7812 */ /* 0x000fe400078ec0ff */
[----:B------:R-:W-:Y:S01]  /*d020*/  LOP3.LUT R64, R65, 0x380, RZ, 0xc0, !PT ;  /* 0x0000038041407812 */ /* 0x000fe200078ec0ff */
[----:B------:R-:W-:Y:S01]  /*d030*/  IMAD.X R77, RZ, RZ, R5, P4 ;  /* 0x000000ffff4d7224 */ /* 0x000fe200020e0605 */
[----:B------:R-:W-:Y:S02]  /*d040*/  LOP3.LUT R68, R69, 0x380, RZ, 0xc0, !PT ;  /* 0x0000038045447812 */ /* 0x000fe400078ec0ff */
[----:B------:R-:W-:Y:S02]  /*d050*/  LOP3.LUT R72, R73, 0x380, RZ, 0xc0, !PT ;  /* 0x0000038049487812 */ /* 0x000fe400078ec0ff */
[----:B------:R-:W-:-:S02]  /*d060*/  LOP3.LUT R7, R4, 0x380, RZ, 0xc0, !PT ;  /* 0x0000038004077812 */ /* 0x000fc400078ec0ff */
[----:B-1----:R-:W-:Y:S02]  /*d070*/  ISETP.NE.AND P5, PT, R3, RZ, PT ;  /* 0x000000ff0300720c */ /* 0x002fe40003fa5270 */
[----:B------:R-:W-:Y:S02]  /*d080*/  LOP3.LUT R3, R10, 0x380, RZ, 0xc0, !PT ;  /* 0x000003800a037812 */ /* 0x000fe400078ec0ff */
[----:B------:R-:W-:Y:S02]  /*d090*/  SHF.R.U64 R60, R60, 0x3, RZ ;  /* 0x000000033c3c7819 */ /* 0x000fe400000012ff */
[----:B------:R-:W-:Y:S02]  /*d0a0*/  SHF.R.U64 R64, R64, 0x3, RZ ;  /* 0x0000000340407819 */ /* 0x000fe400000012ff */
[----:B------:R-:W-:Y:S02]  /*d0b0*/  SHF.R.U64 R68, R68, 0x3, RZ ;  /* 0x0000000344447819 */ /* 0x000fe400000012ff */
[----:B------:R-:W-:-:S02]  /*d0c0*/  SHF.R.U64 R72, R72, 0x3, RZ ;  /* 0x0000000348487819 */ /* 0x000fc400000012ff */
[----:B------:R-:W-:Y:S02]  /*d0d0*/  SHF.R.U64 R7, R7, 0x3, RZ ;  /* 0x0000000307077819 */ /* 0x000fe400000012ff */
[----:B------:R-:W-:Y:S02]  /*d0e0*/  SHF.R.U64 R3, R3, 0x3, RZ ;  /* 0x0000000303037819 */ /* 0x000fe400000012ff */
[----:B------:R-:W-:Y:S01]  /*d0f0*/  LOP3.LUT R60, R60, R61, RZ, 0x3c, !PT ;  /* 0x0000003d3c3c7212 */ /* 0x000fe200078e3cff */
[--C-:B------:R-:W-:Y:S01]  /*d100*/  IMAD.X R61, RZ, RZ, R5.reuse, P6 ;  /* 0x000000ffff3d7224 */ /* 0x100fe200030e0605 */
[----:B------:R-:W-:Y:S02]  /*d110*/  LOP3.LUT R64, R64, R65, RZ, 0x3c, !PT ;  /* 0x0000004140407212 */ /* 0x000fe400078e3cff */
[----:B------:R-:W-:Y:S01]  /*d120*/  LOP3.LUT R68, R68, R69, RZ, 0x3c, !PT ;  /* 0x0000004544447212 */ /* 0x000fe200078e3cff */
[--C-:B------:R-:W-:Y:S01]  /*d130*/  IMAD.X R69, RZ, RZ, R5.reuse, P2 ;  /* 0x000000ffff457224 */ /* 0x100fe200010e0605 */
[----:B------:R-:W-:Y:S01]  /*d140*/  LOP3.LUT R72, R72, R73, RZ, 0x3c, !PT ;  /* 0x0000004948487212 */ /* 0x000fe200078e3cff */
[----:B------:R-:W-:Y:S01]  /*d150*/  IMAD.X R73, RZ, RZ, R5, P3 ;  /* 0x000000ffff497224 */ /* 0x000fe200018e0605 */
[----:B------:R-:W-:-:S02]  /*d160*/  LOP3.LUT R6, R7, R4, RZ, 0x3c, !PT ;  /* 0x0000000407067212 */ /* 0x000fc400078e3cff */
[-C--:B------:R-:W-:Y:S02]  /*d170*/  IADD3.X R65, RZ, R5.reuse, RZ, P1, !PT ;  /* 0x00000005ff417210 */ /* 0x080fe40000ffe4ff */
[----:B------:R-:W-:Y:S02]  /*d180*/  MOV R7, R5 ;  /* 0x0000000500077202 */ /* 0x000fe40000000f00 */
[----:B------:R-:W-:Y:S02]  /*d190*/  LOP3.LUT R76, R3, R10, RZ, 0x3c, !PT ;  /* 0x0000000a034c7212 */ /* 0x000fe400078e3cff */
[----:B------:R-:W-:Y:S02]  /*d1a0*/  SHF.R.S32.HI R80, RZ, 0x1f, R198 ;  /* 0x0000001fff507819 */ /* 0x000fe400000114c6 */
[----:B------:R-:W-:Y:S02]  /*d1b0*/  SEL R83, R201, RZ, !P0 ;  /* 0x000000ffc9537207 */ /* 0x000fe40004000000 */
[----:B------:R-:W-:-:S02]  /*d1c0*/  SEL R205, R205, RZ, !P0 ;  /* 0x000000ffcdcd7207 */ /* 0x000fc40004000000 */
[----:B-----5:R-:W-:Y:S01]  /*d1d0*/  SHF.R.S32.HI R81, RZ, 0x1f, R24 ;  /* 0x0000001fff517819 */ /* 0x020fe20000011418 */
[----:B------:R-:W-:Y:S06]  /*d1e0*/  @P5 BRA `(.L_x_561) ;  /* 0x0000000000645947 */ /* 0x000fec0003800000 */
[----:B------:R-:W-:Y:S01]  /*d1f0*/  ULDC.64 UR4, c[0x0][0xb70] ;  /* 0x0002dc0000047ab9 */ /* 0x000fe20000000a00 */
[----:B------:R-:W-:Y:S01]  /*d200*/  IMAD.MOV.U32 R4, RZ, RZ, R24 ;  /* 0x000000ffff047224 */ /* 0x000fe200078e0018 */
[----:B------:R-:W-:Y:S01]  /*d210*/  IADD3 R11, -R191, RZ, RZ ;  /* 0x000000ffbf0b7210 */ /* 0x000fe20007ffe1ff */
[----:B------:R-:W-:Y:S02]  /*d220*/  IMAD R3, R80, UR4, RZ ;  /* 0x0000000450037c24 */ /* 0x000fe4000f8e02ff */
[----:B------:R-:W-:Y:S01]  /*d230*/  IMAD.MOV.U32 R5, RZ, RZ, R81 ;  /* 0x000000ffff057224 */ /* 0x000fe200078e0051 */
[----:B------:R-:W-:Y:S01]  /*d240*/  ISETP.NE.AND P0, PT, R190, R11, PT ;  /* 0x0000000bbe00720c */ /* 0x000fe20003f05270 */
[C---:B------:R-:W-:Y:S02]  /*d250*/  IMAD R3, R198.reuse, UR5, R3 ;  /* 0x00000005c6037c24 */ /* 0x040fe4000f8e0203 */
[----:B------:R-:W-:Y:S01]  /*d260*/  IMAD.WIDE.U32 R4, R198, UR4, R4 ;  /* 0x00000004c6047c25 */ /* 0x000fe2000f8e0004 */
[----:B------:R-:W-:-:S03]  /*d270*/  ULDC.64 UR4, c[0x0][0xb78] ;  /* 0x0002de0000047ab9 */ /* 0x000fc60000000a00 */
[----:B------:R-:W-:Y:S02]  /*d280*/  IMAD.IADD R5, R5, 0x1, R3 ;  /* 0x0000000105057824 */ /* 0x000fe400078e0203 */
[----:B------:R-:W-:Y:S02]  /*d290*/  IMAD R3, R205, UR4, RZ ;  /* 0x00000004cd037c24 */ /* 0x000fe4000f8e02ff */
[----:B------:R-:W-:Y:S02]  /*d2a0*/  IMAD R15, R203, 0x40, R188 ;  /* 0x00000040cb0f7824 */ /* 0x000fe400078e02bc */
[----:B------:R-:W-:-:S03]  /*d2b0*/  IMAD.WIDE.U32 R4, R83, UR4, R4 ;  /* 0x0000000453047c25 */ /* 0x000fc6000f8e0004 */
[----:B------:R-:W-:Y:S01]  /*d2c0*/  SHF.R.S32.HI R11, RZ, 0x1f, R15 ;  /* 0x0000001fff0b7819 */ /* 0x000fe2000001140f */
[----:B------:R-:W-:Y:S01]  /*d2d0*/  IMAD R14, R83, UR5, R3 ;  /* 0x00000005530e7c24 */ /* 0x000fe2000f8e0203 */
[C---:B------:R-:W-:Y:S01]  /*d2e0*/  IADD3 R10, P2, R15.reuse, R4, RZ ;  /* 0x000000040f0a7210 */ /* 0x040fe20007f5e0ff */
[C---:B------:R-:W-:Y:S01]  /*d2f0*/  VIADD R3, R15.reuse, 0x8 ;  /* 0x000000080f037836 */ /* 0x040fe20000000000 */
[-C--:B------:R-:W-:Y:S01]  /*d300*/  ISETP.GE.OR P1, PT, R15, R0.reuse, P0 ;  /* 0x000000000f00720c */ /* 0x080fe20000726670 */
[----:B------:R-:W-:Y:S01]  /*d310*/  ULDC.64 UR4, c[0x0][0xb40] ;  /* 0x0002d00000047ab9 */ /* 0x000fe20000000a00 */
[----:B------:R-:W-:Y:S02]  /*d320*/  IADD3.X R11, R11, R5, R14, P2, !PT ;  /* 0x000000050b0b7210 */ /* 0x000fe400017fe40e */
[----:B------:R-:W-:Y:S02]  /*d330*/  ISETP.GE.OR P0, PT, R3, R0, P0 ;  /* 0x000000000300720c */ /* 0x000fe40000706670 */
[----:B------:R-:W-:-:S04]  /*d340*/  LEA R4, P2, R10, UR4, 0x2 ;  /* 0x000000040a047c11 */ /* 0x000fc8000f8410ff */
[----:B------:R-:W-:-:S05]  /*d350*/  LEA.HI.X R5, R10, UR5, R11, 0x2, P2 ;  /* 0x000000050a057c11 */ /* 0x000fca00090f140b */
[----:B------:R1:W-:Y:S04]  /*d360*/  @!P1 STG.E desc[UR40][R4.64], R21 ;  /* 0x0000001504009986 */ /* 0x0003e8000c101928 */
[----:B------:R1:W-:Y:S02]  /*d370*/  @!P0 STG.E desc[UR40][R4.64+0x20], R20 ;  /* 0x0000201404008986 */ /* 0x0003e4000c101928 */
.L_x_561:
[----:B------:R-:W2:Y:S01]  /*d380*/  LDC R90, c[0x0][0xa8c] ;  /* 0x0002a300ff5a7b82 */ /* 0x000ea20000000800 */
[----:B------:R-:W-:Y:S01]  /*d390*/  ULDC.64 UR4, c[0x0][0xaa0] ;  /* 0x0002a80000047ab9 */ /* 0x000fe20000000a00 */
[--C-:B-1----:R-:W-:Y:S01]  /*d3a0*/  SHF.R.S32.HI R21, RZ, 0x1f, R187.reuse ;  /* 0x0000001fff157819 */ /* 0x102fe200000114bb */
[----:B------:R-:W-:Y:S01]  /*d3b0*/  IMAD R3, R81, UR4, RZ ;  /* 0x0000000451037c24 */ /* 0x000fe2000f8e02ff */
[----:B------:R-:W5:Y:S01]  /*d3c0*/  LD.E.128 R4, desc[UR40][R6.64] ;  /* 0x0000002806047980 */ /* 0x000f62000c101d00 */
[----:B------:R-:W-:Y:S02]  /*d3d0*/  IMAD.MOV.U32 R20, RZ, RZ, R187 ;  /* 0x000000ffff147224 */ /* 0x000fe400078e00bb */
[C---:B------:R-:W-:Y:S01]  /*d3e0*/  IMAD R3, R24.reuse, UR5, R3 ;  /* 0x0000000518037c24 */ /* 0x040fe2000f8e0203 */
[----:B------:R-:W5:Y:S01]  /*d3f0*/  LD.E.128 R8, desc[UR40][R8.64] ;  /* 0x0000002808087980 */ /* 0x000f62000c101d00 */
[----:B------:R-:W-:Y:S01]  /*d400*/  IMAD.WIDE.U32 R20, R24, UR4, R20 ;  /* 0x0000000418147c25 */ /* 0x000fe2000f8e0014 */
[----:B------:R-:W-:-:S02]  /*d410*/  ULDC.64 UR4, c[0x0][0xae0] ;  /* 0x0002b80000047ab9 */ /* 0x000fc40000000a00 */
[----:B------:R-:W5:Y:S02]  /*d420*/  LD.E.128 R12, desc[UR40][R12.64] ;  /* 0x000000280c0c7980 */ /* 0x000f64000c101d00 */
[----:B------:R-:W-:Y:S01]  /*d430*/  IADD3 R21, R21, R3, RZ ;  /* 0x0000000315157210 */ /* 0x000fe20007ffe0ff */
[----:B------:R-:W-:Y:S01]  /*d440*/  VIADD R3, R187, 0x40 ;  /* 0x00000040bb037836 */ /* 0x000fe20000000000 */
[----:B------:R-:W5:Y:S01]  /*d450*/  LD.E.128 R28, desc[UR40][R28.64] ;  /* 0x000000281c1c7980 */ /* 0x000f62000c101d00 */
[----:B------:R-:W-:Y:S02]  /*d460*/  IMAD R81, R80, UR4, RZ ;  /* 0x0000000450517c24 */ /* 0x000fe4000f8e02ff */
[----:B------:R-:W-:Y:S01]  /*d470*/  IMAD R85, R203, -0x40, R0 ;  /* 0xffffffc0cb557824 */ /* 0x000fe200078e0200 */
[----:B------:R-:W5:Y:S01]  /*d480*/  LD.E.128 R32, desc[UR40][R32.64] ;  /* 0x0000002820207980 */ /* 0x000f62000c101d00 */
[----:B--2---:R-:W-:-:S03]  /*d490*/  ISETP.GE.AND P3, PT, R3, R90, PT ;  /* 0x0000005a0300720c */ /* 0x004fc60003f66270 */
[----:B------:R-:W5:Y:S01]  /*d4a0*/  LD.E.128 R36, desc[UR40][R36.64] ;  /* 0x0000002824247980 */ /* 0x000f62000c101d00 */
[----:B------:R-:W-:Y:S02]  /*d4b0*/  VIADD R0, R192, 0x20 ;  /* 0x00000020c0007836 */ /* 0x000fe40000000000 */
[C---:B------:R-:W-:Y:S01]  /*d4c0*/  IMAD R81, R198.reuse, UR5, R81 ;  /* 0x00000005c6517c24 */ /* 0x040fe2000f8e0251 */
[----:B------:R-:W5:Y:S01]  /*d4d0*/  LD.E.128 R40, desc[UR40][R40.64] ;  /* 0x0000002828287980 */ /* 0x000f62000c101d00 */
[----:B------:R-:W-:Y:S01]  /*d4e0*/  IMAD.WIDE.U32 R20, R198, UR4, R20 ;  /* 0x00000004c6147c25 */ /* 0x000fe2000f8e0014 */
[----:B------:R-:W-:Y:S01]  /*d4f0*/  SEL R24, RZ, 0xffffffff, P3 ;  /* 0xffffffffff187807 */ /* 0x000fe20001800000 */
[----:B------:R-:W-:Y:S01]  /*d500*/  ULDC.64 UR4, c[0x0][0xae8] ;  /* 0x0002ba0000047ab9 */ /* 0x000fe20000000a00 */
[----:B------:R-:W5:Y:S01]  /*d510*/  LD.E.128 R44, desc[UR40][R44.64] ;  /* 0x000000282c2c7980 */ /* 0x000f62000c101d00 */
[C---:B------:R-:W-:Y:S01]  /*d520*/  ISETP.GE.AND P2, PT, R187.reuse, R90, PT ;  /* 0x0000005abb00720c */ /* 0x040fe20003f46270 */
[----:B------:R-:W-:-:S02]  /*d530*/  VIADD R87, R187, 0xc0 ;  /* 0x000000c0bb577836 */ /* 0x000fc40000000000 */
[----:B------:R-:W5:Y:S01]  /*d540*/  LD.E.128 R48, desc[UR40][R48.64] ;  /* 0x0000002830307980 */ /* 0x000f62000c101d00 */
[----:B------:R-:W-:-:S03]  /*d550*/  IADD3 R86, R187, 0x80, RZ ;  /* 0x00000080bb567810 */ /* 0x000fc60007ffe0ff */
[----:B------:R-:W5:Y:S04]  /*d560*/  LD.E.128 R52, desc[UR40][R52.64] ;  /* 0x0000002834347980 */ /* 0x000f68000c101d00 */
[----:B------:R-:W5:Y:S04]  /*d570*/  LD.E.128 R56, desc[UR40][R56.64] ;  /* 0x0000002838387980 */ /* 0x000f68000c101d00 */
[----:B------:R-:W5:Y:S04]  /*d580*/  LD.E.128 R60, desc[UR40][R60.64] ;  /* 0x000000283c3c7980 */ /* 0x000f68000c101d00 */
[----:B------:R-:W5:Y:S04]  /*d590*/  LD.E.128 R64, desc[UR40][R64.64] ;  /* 0x0000002840407980 */ /* 0x000f68000c101d00 */
[----:B------:R-:W5:Y:S04]  /*d5a0*/  LD.E.128 R68, desc[UR40][R68.64] ;  /* 0x0000002844447980 */ /* 0x000f68000c101d00 */
[----:B------:R-:W5:Y:S04]  /*d5b0*/  LD.E.128 R72, desc[UR40][R72.64] ;  /* 0x0000002848487980 */ /* 0x000f68000c101d00 */
[----:B------:R-:W5:Y:S01]  /*d5c0*/  LD.E.128 R76, desc[UR40][R76.64] ;  /* 0x000000284c4c7980 */ /* 0x000f62000c101d00 */
[----:B------:R-:W-:Y:S01]  /*d5d0*/  IMAD.IADD R21, R21, 0x1, R81 ;  /* 0x0000000115157824 */ /* 0x000fe200078e0251 */
[----:B------:R-:W-:Y:S01]  /*d5e0*/  ISETP.GE.AND P0, PT, R0, R85, PT ;  /* 0x000000550000720c */ /* 0x000fe20003f06270 */
[----:B------:R-:W-:Y:S01]  /*d5f0*/  IMAD.SHL.U32 R81, R24, 0x2, RZ ;  /* 0x0000000218517824 */ /* 0x000fe200078e00ff */
[----:B------:R-:W-:Y:S01]  /*d600*/  @!PT LDS RZ, [RZ] ;  /* 0x00000000fffff984 */ /* 0x000fe20000000800 */
[----:B------:R-:W-:Y:S01]  /*d610*/  @!PT LDS RZ, [RZ] ;  /* 0x00000000fffff984 */ /* 0x000fe20000000800 */
[----:B------:R-:W-:Y:S01]  /*d620*/  @!PT LDS RZ, [RZ] ;  /* 0x00000000fffff984 */ /* 0x000fe20000000800 */
[----:B------:R-:W-:Y:S01]  /*d630*/  @!PT LDS RZ, [RZ] ;  /* 0x00000000fffff984 */ /* 0x000fe20000000800 */
[----:B------:R1:W-:Y:S06]  /*d640*/  MEMBAR.ALL.CTA ;  /* 0x0000000000007992 */ /* 0x0003ec0000008000 */
[----:B-1----:R-:W1:Y:S01]  /*d650*/  FENCE.VIEW.ASYNC.S ;  /* 0x00000000000073c6 */ /* 0x002e620000000000 */
[----:B------:R-:W-:Y:S01]  /*d660*/  SEL R0, RZ, 0x1, P2 ;  /* 0x00000001ff007807 */ /* 0x000fe20001000000 */
[C---:B------:R-:W-:Y:S01]  /*d670*/  VIADD R89, R187.reuse, 0x140 ;  /* 0x00000140bb597836 */ /* 0x040fe20000000000 */
[-C--:B------:R-:W-:Y:S01]  /*d680*/  ISETP.GE.AND P2, PT, R86, R90.reuse, PT ;  /* 0x0000005a5600720c */ /* 0x080fe20003f46270 */
[----:B------:R-:W-:Y:S01]  /*d690*/  VIADD R80, R187, 0x180 ;  /* 0x00000180bb507836 */ /* 0x000fe20000000000 */
[----:B------:R-:W-:Y:S01]  /*d6a0*/  ISETP.GE.AND P3, PT, R87, R90, PT ;  /* 0x0000005a5700720c */ /* 0x000fe20003f66270 */
[----:B------:R-:W-:Y:S01]  /*d6b0*/  VIADD R82, R187, 0x1c0 ;  /* 0x000001c0bb527836 */ /* 0x000fe20000000000 */
[----:B------:R-:W-:Y:S01]  /*d6c0*/  LOP3.LUT R0, R81, 0x2, R0, 0xe2, !PT ;  /* 0x0000000251007812 */ /* 0x000fe200078ee200 */
[----:B------:R-:W-:Y:S01]  /*d6d0*/  BSSY B1, `(.L_x_562) ;  /* 0x0000035000017945 */ /* 0x000fe20003800000 */
[----:B------:R-:W-:-:S02]  /*d6e0*/  SEL R81, RZ, 0x4, P2 ;  /* 0x00000004ff517807 */ /* 0x000fc40001000000 */
[----:B------:R-:W-:Y:S02]  /*d6f0*/  SEL R24, RZ, 0x8, P3 ;  /* 0x00000008ff187807 */ /* 0x000fe40001800000 */
[----:B------:R-:W-:Y:S02]  /*d700*/  IADD3 R88, R187, 0x100, RZ ;  /* 0x00000100bb587810 */ /* 0x000fe40007ffe0ff */
[----:B------:R-:W-:Y:S01]  /*d710*/  LOP3.LUT R24, R24, R0, R81, 0xfe, !PT ;  /* 0x0000000018187212 */ /* 0x000fe200078efe51 */
[----:B------:R-:W-:Y:S01]  /*d720*/  VIADD R0, R2, 0x28c20 ;  /* 0x00028c2002007836 */ /* 0x000fe20000000000 */
[-C--:B------:R-:W-:Y:S02]  /*d730*/  ISETP.GE.AND P2, PT, R88, R90.reuse, PT ;  /* 0x0000005a5800720c */ /* 0x080fe40003f46270 */
[-C--:B------:R-:W-:Y:S02]  /*d740*/  ISETP.GE.AND P3, PT, R89, R90.reuse, PT ;  /* 0x0000005a5900720c */ /* 0x080fe40003f66270 */
[----:B------:R-:W-:-:S02]  /*d750*/  ISETP.GE.AND P4, PT, R80, R90, PT ;  /* 0x0000005a5000720c */ /* 0x000fc40003f86270 */
[----:B------:R-:W-:Y:S02]  /*d760*/  ISETP.GE.AND P1, PT, R192, R85, PT ;  /* 0x00000055c000720c */ /* 0x000fe40003f26270 */
[----:B------:R-:W-:Y:S02]  /*d770*/  SEL R81, RZ, 0x10, P2 ;  /* 0x00000010ff517807 */ /* 0x000fe40001000000 */
[----:B------:R-:W-:Y:S02]  /*d780*/  SEL R80, RZ, 0x20, P3 ;  /* 0x00000020ff507807 */ /* 0x000fe40001800000 */
[----:B------:R-:W-:Y:S02]  /*d790*/  PRMT R0, RZ, 0x654, R0 ;  /* 0x00000654ff007816 */ /* 0x000fe40000000000 */
[----:B------:R-:W-:Y:S01]  /*d7a0*/  LOP3.LUT R81, R80, R24, R81, 0xfe, !PT ;  /* 0x0000001850517212 */ /* 0x000fe200078efe51 */
[----:B------:R-:W-:Y:S01]  /*d7b0*/  IMAD R24, R205, UR4, RZ ;  /* 0x00000004cd187c24 */ /* 0x000fe2000f8e02ff */
[----:B-1----:R1:W-:Y:S01]  /*d7c0*/  SYNCS.ARRIVE.TRANS64.RED.A1T0 RZ, [R0+URZ], RZ ;  /* 0x000000ff00ff79a7 */ /* 0x0023e2000810043f */
[----:B------:R-:W-:-:S02]  /*d7d0*/  ISETP.GE.AND P2, PT, R82, R90, PT ;  /* 0x0000005a5200720c */ /* 0x000fc40003f46270 */
[C---:B------:R-:W-:Y:S01]  /*d7e0*/  IMAD R85, R83.reuse, UR5, R24 ;  /* 0x0000000553557c24 */ /* 0x040fe2000f8e0218 */
[----:B------:R-:W-:Y:S01]  /*d7f0*/  SHF.R.S32.HI R193, RZ, 0x1f, R192 ;  /* 0x0000001fffc17819 */ /* 0x000fe200000114c0 */
[----:B------:R-:W-:Y:S01]  /*d800*/  IMAD.WIDE.U32 R82, R83, UR4, R20 ;  /* 0x0000000453527c25 */ /* 0x000fe2000f8e0014 */
[----:B------:R-:W-:Y:S02]  /*d810*/  SEL R21, RZ, 0x80, P2 ;  /* 0x00000080ff157807 */ /* 0x000fe40001000000 */
[----:B-1----:R-:W-:Y:S02]  /*d820*/  SEL R0, RZ, 0x40, P4 ;  /* 0x00000040ff007807 */ /* 0x002fe40002000000 */
[----:B------:R-:W-:Y:S02]  /*d830*/  IADD3 R91, R83, R85, RZ ;  /* 0x00000055535b7210 */ /* 0x000fe40007ffe0ff */
[----:B------:R-:W-:Y:S01]  /*d840*/  LOP3.LUT R0, R81, R0, RZ, 0xfc, !PT ;  /* 0x0000000051007212 */ /* 0x000fe200078efcff */
[----:B------:R-:W-:-:S03]  /*d850*/  IMAD.WIDE R80, R203, 0x40, R192 ;  /* 0x00000040cb507825 */ /* 0x000fc600078e02c0 */
[----:B------:R-:W-:Y:S01]  /*d860*/  LOP3.LUT R24, R0, R21, RZ, 0xfc, !PT ;  /* 0x0000001500187212 */ /* 0x000fe200078efcff */
[----:B------:R-:W-:Y:S06]  /*d870*/  @P1 BRA `(.L_x_563) ;  /* 0x0000000000681947 */ /* 0x000fec0003800000 */
[----:B------:R-:W-:Y:S01]  /*d880*/  ULDC.64 UR4, c[0x0][0xad8] ;  /* 0x0002b60000047ab9 */ /* 0x000fe20000000a00 */
[----:B------:R-:W-:Y:S01]  /*d890*/  IMAD.MOV.U32 R20, RZ, RZ, R82 ;  /* 0x000000ffff147224 */ /* 0x000fe200078e0052 */
[-C--:B------:R-:W-:Y:S01]  /*d8a0*/  ISETP.GE.AND P2, PT, R187, R90.reuse, PT ;  /* 0x0000005abb00720c */ /* 0x080fe20003f46270 */
[----:B------:R-:W-:Y:S01]  /*d8b0*/  IMAD R85, R81, UR4, RZ ;  /* 0x0000000451557c24 */ /* 0x000fe2000f8e02ff */
[-C--:B------:R-:W-:Y:S01]  /*d8c0*/  ISETP.GE.AND P3, PT, R3, R90.reuse, PT ;  /* 0x0000005a0300720c */ /* 0x080fe20003f66270 */
[----:B------:R-:W-:Y:S01]  /*d8d0*/  IMAD.MOV.U32 R21, RZ, RZ, R91 ;  /* 0x000000ffff157224 */ /* 0x000fe200078e005b */
[----:B------:R-:W-:Y:S01]  /*d8e0*/  ISETP.GE.AND P4, PT, R89, R90, PT ;  /* 0x0000005a5900720c */ /* 0x000fe20003f86270 */
[----:B------:R-:W-:Y:S01]  /*d8f0*/  IMAD R85, R80, UR5, R85 ;  /* 0x0000000550557c24 */ /* 0x000fe2000f8e0255 */
[----:B------:R-:W-:Y:S01]  /*d900*/  LOP3.LUT P5, RZ, R0, 0x40, RZ, 0xc0, !PT ;  /* 0x0000004000ff7812 */ /* 0x000fe200078ac0ff */
[----:B------:R-:W-:Y:S01]  /*d910*/  IMAD.WIDE.U32 R20, R80, UR4, R20 ;  /* 0x0000000450147c25 */ /* 0x000fe2000f8e0014 */
[----:B------:R-:W-:Y:S01]  /*d920*/  ULDC.64 UR4, c[0x0][0xa80] ;  /* 0x0002a00000047ab9 */ /* 0x000fe20000000a00 */
[----:B------:R-:W-:-:S02]  /*d930*/  LOP3.LUT P6, RZ, R24, 0x80, RZ, 0xc0, !PT ;  /* 0x0000008018ff7812 */ /* 0x000fc400078cc0ff */
[----:B------:R-:W-:Y:S01]  /*d940*/  IMAD.IADD R21, R21, 0x1, R85 ;  /* 0x0000000115157824 */ /* 0x000fe200078e0255 */
[----:B------:R-:W-:-:S04]  /*d950*/  LEA R84, P1, R20, UR4, 0x1 ;  /* 0x0000000414547c11 */ /* 0x000fc8000f8208ff */
[----:B------:R-:W-:Y:S02]  /*d960*/  LEA.HI.X R85, R20, UR5, R21, 0x1, P1 ;  /* 0x0000000514557c11 */ /* 0x000fe400088f0c15 */
[----:B------:R-:W-:-:S03]  /*d970*/  ISETP.GE.AND P1, PT, R86, R90, PT ;  /* 0x0000005a5600720c */ /* 0x000fc60003f26270 */
[----:B-----5:R1:W-:Y:S01]  /*d980*/  @!P2 STG.E.128 desc[UR40][R84.64], R4 ;  /* 0x000000045400a986 */ /* 0x0203e2000c101d28 */
[----:B------:R-:W-:-:S03]  /*d990*/  ISETP.GE.AND P2, PT, R87, R90, PT ;  /* 0x0000005a5700720c */ /* 0x000fc60003f46270 */
[----:B------:R1:W-:Y:S01]  /*d9a0*/  @!P3 STG.E.128 desc[UR40][R84.64+0x80], R12 ;  /* 0x0000800c5400b986 */ /* 0x0003e2000c101d28 */
[----:B------:R-:W-:-:S03]  /*d9b0*/  ISETP.GE.AND P3, PT, R88, R90, PT ;  /* 0x0000005a5800720c */ /* 0x000fc60003f66270 */
[----:B------:R1:W-:Y:S04]  /*d9c0*/  @!P4 STG.E.128 desc[UR40][R84.64+0x280], R56 ;  /* 0x000280385400c986 */ /* 0x0003e8000c101d28 */
[----:B------:R1:W-:Y:S04]  /*d9d0*/  @!P1 STG.E.128 desc[UR40][R84.64+0x100], R32 ;  /* 0x0001002054009986 */ /* 0x0003e8000c101d28 */
[----:B------:R1:W-:Y:S04]  /*d9e0*/  @!P2 STG.E.128 desc[UR40][R84.64+0x180], R40 ;  /* 0x000180285400a986 */ /* 0x0003e8000c101d28 */
[----:B------:R1:W-:Y:S04]  /*d9f0*/  @!P3 STG.E.128 desc[UR40][R84.64+0x200], R48 ;  /* 0x000200305400b986 */ /* 0x0003e8000c101d28 */
[----:B------:R1:W-:Y:S04]  /*da00*/  @P5 STG.E.128 desc[UR40][R84.64+0x300], R64 ;  /* 0x0003004054005986 */ /* 0x0003e8000c101d28 */
[----:B------:R1:W-:Y:S02]  /*da10*/  @P6 STG.E.128 desc[UR40][R84.64+0x380], R72 ;  /* 0x0003804854006986 */ /* 0x0003e4000c101d28 */
.L_x_563:
[----:B------:R-:W-:Y:S05]  /*da20*/  BSYNC B1 ;  /* 0x0000000000017941 */ /* 0x000fea0003800000 */
.L_x_562:
[----:B------:R-:W-:Y:S05]  /*da30*/  @P0 BRA `(.L_x_564) ;  /* 0x0000000c00040947 */ /* 0x000fea0003800000 */
[----:B-1---5:R-:W-:Y:S01]  /*da40*/  IADD3 R7, P0, R80, 0x20, RZ ;  /* 0x0000002050077810 */ /* 0x022fe20007f1e0ff */
[----:B------:R-:W-:Y:S01]  /*da50*/  ULDC.64 UR4, c[0x0][0xad8] ;  /* 0x0002b60000047ab9 */ /* 0x000fe20000000a00 */
[----:B------:R-:W-:Y:S01]  /*da60*/  IMAD.MOV.U32 R4, RZ, RZ, R82 ;  /* 0x000000ffff047224 */ /* 0x000fe200078e0052 */
[-C--:B------:R-:W-:Y:S01]  /*da70*/  ISETP.GE.AND P4, PT, R3, R90.reuse, PT ;  /* 0x0000005a0300720c */ /* 0x080fe20003f86270 */
[----:B------:R-:W-:Y:S01]  /*da80*/  IMAD.MOV.U32 R5, RZ, RZ, R91 ;  /* 0x000000ffff057224 */ /* 0x000fe200078e005b */
[----:B------:R-:W-:Y:S02]  /*da90*/  IADD3.X R80, RZ, R81, RZ, P0, !PT ;  /* 0x00000051ff507210 */ /* 0x000fe400007fe4ff */
[-C--:B------:R-:W-:Y:S01]  /*daa0*/  ISETP.GE.AND P3, PT, R86, R90.reuse, PT ;  /* 0x0000005a5600720c */ /* 0x080fe20003f66270 */
[----:B------:R-:W-:Y:S01]  /*dab0*/  IMAD.WIDE.U32 R4, R7, UR4, R4 ;  /* 0x0000000407047c25 */ /* 0x000fe2000f8e0004 */
[-C--:B------:R-:W-:Y:S02]  /*dac0*/  ISETP.GE.AND P5, PT, R187, R90.reuse, PT ;  /* 0x0000005abb00720c */ /* 0x080fe40003fa6270 */
[-C--:B------:R-:W-:Y:S01]  /*dad0*/  ISETP.GE.AND P2, PT, R87, R90.reuse, PT ;  /* 0x0000005a5700720c */ /* 0x080fe20003f46270 */
[----:B------:R-:W-:Y:S01]  /*dae0*/  IMAD R80, R80, UR4, RZ ;  /* 0x0000000450507c24 */ /* 0x000fe2000f8e02ff */
[----:B------:R-:W-:-:S02]  /*daf0*/  ISETP.GE.AND P1, PT, R88, R90, PT ;  /* 0x0000005a5800720c */ /* 0x000fc40003f26270 */
[----:B------:R-:W-:Y:S01]  /*db00*/  ISETP.GE.AND P0, PT, R89, R90, PT ;  /* 0x0000005a5900720c */ /* 0x000fe20003f06270 */
        /* <DEDUP_REMOVED lines=17> */
.L_x_559:
[----:B------:R-:W-:Y:S01]  /*dc20*/  ULDC.64 UR4, c[0x0][0xbd8] ;  /* 0x0002f60000047ab9 */ /* 0x000fe20000000a00 */
[----:B------:R-:W-:Y:S01]  /*dc30*/  MOV R3, RZ ;  /* 0x000000ff00037202 */ /* 0x000fe20000000f00 */
[----:B------:R-:W2:Y:S01]  /*dc40*/  LDC R12, c[0x0][0xa8c] ;  /* 0x0002a300ff0c7b82 */ /* 0x000ea20000000800 */
[----:B------:R-:W-:Y:S02]  /*dc50*/  ISETP.NE.U32.AND P0, PT, RZ, UR4, PT ;  /* 0x00000004ff007c0c */ /* 0x000fe4000bf05070 */
[----:B------:R-:W-:Y:S02]  /*dc60*/  IADD3 R4, P1, R199, UR4, RZ ;  /* 0x00000004c7047c10 */ /* 0x000fe4000ff3e0ff */
[----:B------:R-:W-:Y:S02]  /*dc70*/  ISETP.NE.AND.EX P0, PT, RZ, UR5, PT, P0 ;  /* 0x00000005ff007c0c */ /* 0x000fe4000bf05300 */
[----:B------:R-:W-:Y:S01]  /*dc80*/  IADD3.X R5, R200, UR5, RZ, P1, !PT ;  /* 0x00000005c8057c10 */ /* 0x000fe20008ffe4ff */
[----:B------:R-:W-:-:S02]  /*dc90*/  ULDC.64 UR4, c[0x0][0xbe0] ;  /* 0x0002f80000047ab9 */ /* 0x000fc40000000a00 */
[----:B------:R-:W-:-:S04]  /*dca0*/  ISETP.NE.U32.AND P1, PT, RZ, UR4, PT ;  /* 0x00000004ff007c0c */ /* 0x000fc8000bf25070 */
[----:B------:R-:W-:-:S04]  /*dcb0*/  ISETP.NE.AND.EX P1, PT, RZ, UR5, PT, P1 ;  /* 0x00000005ff007c0c */ /* 0x000fc8000bf25310 */
[----:B------:R3:W5:Y:S09]  /*dcc0*/  @P0 LDG.E R3, desc[UR40][R4.64] ;  /* 0x0000002804030981 */ /* 0x000772000c1e1900 */
[----:B------:R-:W-:Y:S01]  /*dcd0*/  @P1 IADD3 R6, P2, R199, UR4, RZ ;  /* 0x00000004c7061c10 */ /* 0x000fe2000ff5e0ff */
[----:B------:R-:W-:-:S02]  /*dce0*/  ULDC UR4, c[0x0][0xa88] ;  /* 0x0002a20000047ab9 */ /* 0x000fc40000000800 */
[----:B------:R-:W-:Y:S01]  /*dcf0*/  IMAD.U32 R0, RZ, RZ, UR4 ;  /* 0x00000004ff007e24 */ /* 0x000fe2000f8e00ff */
[----:B------:R-:W-:-:S05]  /*dd00*/  @P1 IADD3.X R7, R200, UR5, RZ, P2, !PT ;  /* 0x00000005c8071c10 */ /* 0x000fca00097fe4ff */
[----:B------:R3:W5:Y:S01]  /*dd10*/  @P1 LDG.E R0, desc[UR40][R6.64] ;  /* 0x0000002806001981 */ /* 0x000762000c1e1900 */
[----:B------:R-:W-:Y:S01]  /*dd20*/  ISETP.GE.AND P2, PT, R214, 0x40, PT ;  /* 0x00000040d600780c */ /* 0x000fe20003f46270 */
[----:B------:R-:W-:-:S12]  /*dd30*/  @P1 BRA `(.L_x_565) ;  /* 0x0000000000101947 */ /* 0x000fd80003800000 */
[----:B------:R-:W-:Y:S05]  /*dd40*/  @!P0 BRA `(.L_x_565) ;  /* 0x00000000000c8947 */ /* 0x000fea0003800000 */
[----:B---3--:R-:W3:Y:S04]  /*dd50*/  LDG.E R7, desc[UR40][R4.64] ;  /* 0x0000002804077981 */ /* 0x008ee8000c1e1900 */
[----:B-----5:R-:W3:Y:S02]  /*dd60*/  LDG.E R0, desc[UR40][R4.64+0x4] ;  /* 0x0000042804007981 */ /* 0x020ee4000c1e1900 */
[----:B---3--:R-:W-:-:S07]  /*dd70*/  IMAD.IADD R0, R0, 0x1, -R7 ;  /* 0x0000000100007824 */ /* 0x008fce00078e0a07 */
.L_x_565:
[----:B------:R-:W-:Y:S01]  /*dd80*/  BSSY B1, `(.L_x_566) ;  /* 0x000001d000017945 */ /* 0x000fe20003800000 */
[----:B------:R-:W-:Y:S02]  /*dd90*/  SHF.R.S32.HI R9, RZ, 0x1f, R198 ;  /* 0x0000001fff097819 */ /* 0x000fe400000114c6 */
[----:B------:R-:W-:Y:S02]  /*dda0*/  SHF.R.S32.HI R10, RZ, 0x1f, R187 ;  /* 0x0000001fff0a7819 */ /* 0x000fe400000114bb */
[----:B------:R-:W-:Y:S02]  /*ddb0*/  SEL R201, R201, RZ, !P0 ;  /* 0x000000ffc9c97207 */ /* 0x000fe40004000000 */
[----:B------:R-:W-:Y:S02]  /*ddc0*/  SEL R205, R205, RZ, !P0 ;  /* 0x000000ffcdcd7207 */ /* 0x000fe40004000000 */
[----:B-----5:R-:W-:Y:S01]  /*ddd0*/  SHF.R.S32.HI R8, RZ, 0x1f, R3 ;  /* 0x0000001fff087819 */ /* 0x020fe20000011403 */
[----:B------:R-:W-:Y:S06]  /*dde0*/  @P2 BRA `(.L_x_567) ;  /* 0x0000000000582947 */ /* 0x000fec0003800000 */
[----:B---3--:R-:W3:Y:S02]  /*ddf0*/  S2R R4, SR_TID.X ;  /* 0x0000000000047919 */ /* 0x008ee40000002100 */
[----:B---3--:R-:W-:-:S05]  /*de00*/  IMAD R4, R203, 0x40, R4 ;  /* 0x00000040cb047824 */ /* 0x008fca00078e0204 */
[----:B------:R-:W-:-:S04]  /*de10*/  IADD3 R5, R4, -0x80, RZ ;  /* 0xffffff8004057810 */ /* 0x000fc80007ffe0ff */
[----:B------:R-:W-:-:S13]  /*de20*/  ISETP.GE.AND P0, PT, R5, R0, PT ;  /* 0x000000000500720c */ /* 0x000fda0003f06270 */
[----:B------:R-:W-:Y:S05]  /*de30*/  @P0 BRA `(.L_x_567) ;  /* 0x0000000000440947 */ /* 0x000fea0003800000 */
[----:B------:R-:W-:Y:S01]  /*de40*/  IADD3 R4, P0, R5, R3, RZ ;  /* 0x0000000305047210 */ /* 0x000fe20007f1e0ff */
[----:B------:R-:W-:Y:S02]  /*de50*/  ULDC.64 UR4, c[0x0][0xb70] ;  /* 0x0002dc0000047ab9 */ /* 0x000fe40000000a00 */
[----:B------:R-:W-:Y:S01]  /*de60*/  IMAD R7, R9, UR4, RZ ;  /* 0x0000000409077c24 */ /* 0x000fe2000f8e02ff */
[----:B------:R-:W-:-:S03]  /*de70*/  LEA.HI.X.SX32 R5, R5, R8, 0x1, P0 ;  /* 0x0000000805057211 */ /* 0x000fc600000f0eff */
[C---:B------:R-:W-:Y:S02]  /*de80*/  IMAD R7, R198.reuse, UR5, R7 ;  /* 0x00000005c6077c24 */ /* 0x040fe4000f8e0207 */
[----:B------:R-:W-:Y:S01]  /*de90*/  IMAD.WIDE.U32 R4, R198, UR4, R4 ;  /* 0x00000004c6047c25 */ /* 0x000fe2000f8e0004 */
[----:B------:R-:W-:-:S03]  /*dea0*/  ULDC.64 UR4, c[0x0][0xb78] ;  /* 0x0002de0000047ab9 */ /* 0x000fc60000000a00 */
[----:B------:R-:W-:Y:S02]  /*deb0*/  IMAD R6, R205, UR4, RZ ;  /* 0x00000004cd067c24 */ /* 0x000fe4000f8e02ff */
[----:B------:R-:W-:Y:S02]  /*dec0*/  IMAD.IADD R5, R5, 0x1, R7 ;  /* 0x0000000105057824 */ /* 0x000fe400078e0207 */
[C---:B------:R-:W-:Y:S02]  /*ded0*/  IMAD R7, R201.reuse, UR5, R6 ;  /* 0x00000005c9077c24 */ /* 0x040fe4000f8e0206 */
[----:B------:R-:W-:Y:S01]  /*dee0*/  IMAD.WIDE.U32 R4, R201, UR4, R4 ;  /* 0x00000004c9047c25 */ /* 0x000fe2000f8e0004 */
[----:B------:R-:W-:-:S03]  /*def0*/  ULDC.64 UR4, c[0x0][0xb40] ;  /* 0x0002d00000047ab9 */ /* 0x000fc60000000a00 */
[----:B------:R-:W-:Y:S01]  /*df00*/  IMAD.IADD R5, R5, 0x1, R7 ;  /* 0x0000000105057824 */ /* 0x000fe200078e0207 */
[----:B------:R-:W-:-:S04]  /*df10*/  LEA R6, P0, R4, UR4, 0x2 ;  /* 0x0000000404067c11 */ /* 0x000fc8000f8010ff */
[----:B------:R-:W-:Y:S01]  /*df20*/  LEA.HI.X R7, R4, UR5, R5, 0x2, P0 ;  /* 0x0000000504077c11 */ /* 0x000fe200080f1405 */
[----:B------:R-:W-:-:S05]  /*df30*/  IMAD.MOV.U32 R5, RZ, RZ, -0x800000 ;  /* 0xff800000ff057424 */ /* 0x000fca00078e00ff */
[----:B------:R4:W-:Y:S03]  /*df40*/  STG.E desc[UR40][R6.64], R5 ;  /* 0x0000000506007986 */ /* 0x0009e6000c101928 */
.L_x_567:
[----:B------:R-:W-:Y:S05]  /*df50*/  BSYNC B1 ;  /* 0x0000000000017941 */ /* 0x000fea0003800000 */
.L_x_566:
[----:B------:R-:W-:Y:S01]  /*df60*/  ULDC.64 UR4, c[0x0][0xaa0] ;  /* 0x0002a80000047ab9 */ /* 0x000fe20000000a00 */
[----:B---3--:R-:W-:Y:S01]  /*df70*/  MOV R4, R187 ;  /* 0x000000bb00047202 */ /* 0x008fe20000000f00 */
[----:B----4-:R-:W-:Y:S01]  /*df80*/  IMAD.MOV.U32 R5, RZ, RZ, R10 ;  /* 0x000000ffff057224 */ /* 0x010fe200078e000a */
[CC--:B--2---:R-:W-:Y:S01]  /*df90*/  ISETP.GE.AND P2, PT, R187.reuse, R12.reuse, PT ;  /* 0x0000000cbb00720c */ /* 0x0c4fe20003f46270 */
[----:B------:R-:W-:Y:S01]  /*dfa0*/  IMAD R6, R8, UR4, RZ ;  /* 0x0000000408067c24 */ /* 0x000fe2000f8e02ff */
[C---:B------:R-:W-:Y:S01]  /*dfb0*/  IADD3 R21, R187.reuse, 0xc0, RZ ;  /* 0x000000c0bb157810 */ /* 0x040fe20007ffe0ff */
[----:B------:R-:W-:Y:S01]  /*dfc0*/  VIADD R13, R187, 0x40 ;  /* 0x00000040bb0d7836 */ /* 0x000fe20000000000 */
[----:B------:R-:W-:Y:S01]  /*dfd0*/  BSSY B1, `(.L_x_568) ;  /* 0x000004a000017945 */ /* 0x000fe20003800000 */
[----:B------:R-:W-:Y:S01]  /*dfe0*/  IMAD.WIDE.U32 R4, R3, UR4, R4 ;  /* 0x0000000403047c25 */ /* 0x000fe2000f8e0004 */
[-C--:B------:R-:W-:Y:S02]  /*dff0*/  ISETP.GE.AND P3, PT, R21, R12.reuse, PT ;  /* 0x0000000c1500720c */ /* 0x080fe40003f66270 */
[----:B------:R-:W-:Y:S01]  /*e000*/  ISETP.GE.AND P0, PT, R13, R12, PT ;  /* 0x0000000c0d00720c */ /* 0x000fe20003f06270 */
[----:B------:R-:W-:Y:S01]  /*e010*/  IMAD R3, R3, UR5, R6 ;  /* 0x0000000503037c24 */ /* 0x000fe2000f8e0206 */
[----:B------:R-:W-:Y:S01]  /*e020*/  ULDC.64 UR4, c[0x0][0xae0] ;  /* 0x0002b80000047ab9 */ /* 0x000fe20000000a00 */
[----:B------:R-:W-:Y:S01]  /*e030*/  VIADD R15, R187, 0x80 ;  /* 0x00000080bb0f7836 */ /* 0x000fe20000000000 */
[----:B------:R-:W-:Y:S01]  /*e040*/  SEL R6, RZ, 0xffffffff, P0 ;  /* 0xffffffffff067807 */ /* 0x000fe20000000000 */
[----:B------:R-:W-:-:S02]  /*e050*/  IMAD.IADD R5, R5, 0x1, R3 ;  /* 0x0000000105057824 */ /* 0x000fc400078e0203 */
[----:B------:R-:W-:Y:S01]  /*e060*/  IMAD R3, R203, -0x40, R0 ;  /* 0xffffffc0cb037824 */ /* 0x000fe200078e0200 */
[----:B------:R-:W-:Y:S01]  /*e070*/  IADD3 R0, R192, 0x20, RZ ;  /* 0x00000020c0007810 */ /* 0x000fe20007ffe0ff */
[----:B------:R-:W-:Y:S01]  /*e080*/  IMAD R7, R9, UR4, RZ ;  /* 0x0000000409077c24 */ /* 0x000fe2000f8e02ff */
[----:B------:R-:W-:Y:S01]  /*e090*/  IADD3 R9, R187, 0x1c0, RZ ;  /* 0x000001c0bb097810 */ /* 0x000fe20007ffe0ff */
[----:B------:R-:W-:Y:S01]  /*e0a0*/  IMAD.WIDE.U32 R4, R198, UR4, R4 ;  /* 0x00000004c6047c25 */ /* 0x000fe2000f8e0004 */
[-C--:B------:R-:W-:Y:S02]  /*e0b0*/  ISETP.GE.AND P0, PT, R0, R3.reuse, PT ;  /* 0x000000030000720c */ /* 0x080fe40003f06270 */
[----:B------:R-:W-:Y:S01]  /*e0c0*/  ISETP.GE.AND P1, PT, R192, R3, PT ;  /* 0x00000003c000720c */ /* 0x000fe20003f26270 */
[----:B------:R-:W-:Y:S01]  /*e0d0*/  IMAD R7, R198, UR5, R7 ;  /* 0x00000005c6077c24 */ /* 0x000fe2000f8e0207 */
[----:B------:R-:W-:Y:S01]  /*e0e0*/  SEL R0, RZ, 0x1, P2 ;  /* 0x00000001ff007807 */ /* 0x000fe20001000000 */
[----:B------:R-:W-:Y:S01]  /*e0f0*/  IMAD.SHL.U32 R3, R6, 0x2, RZ ;  /* 0x0000000206037824 */ /* 0x000fe200078e00ff */
[-C--:B------:R-:W-:Y:S01]  /*e100*/  ISETP.GE.AND P2, PT, R15, R12.reuse, PT ;  /* 0x0000000c0f00720c */ /* 0x080fe20003f46270 */
[C---:B------:R-:W-:Y:S01]  /*e110*/  VIADD R29, R187.reuse, 0x100 ;  /* 0x00000100bb1d7836 */ /* 0x040fe20000000000 */
[----:B------:R-:W-:Y:S01]  /*e120*/  SEL R6, RZ, 0x8, P3 ;  /* 0x00000008ff067807 */ /* 0x000fe20001800000 */
[----:B------:R-:W-:Y:S01]  /*e130*/  VIADD R31, R187, 0x140 ;  /* 0x00000140bb1f7836 */ /* 0x000fe20000000000 */
[----:B------:R-:W-:Y:S01]  /*e140*/  LOP3.LUT R0, R3, 0x2, R0, 0xe2, !PT ;  /* 0x0000000203007812 */ /* 0x000fe200078ee200 */
[----:B------:R-:W-:Y:S01]  /*e150*/  IMAD.IADD R5, R5, 0x1, R7 ;  /* 0x0000000105057824 */ /* 0x000fe200078e0207 */
[----:B------:R-:W-:Y:S01]  /*e160*/  SEL R3, RZ, 0x4, P2 ;  /* 0x00000004ff037807 */ /* 0x000fe20001000000 */
[----:B------:R-:W-:Y:S01]  /*e170*/  VIADD R7, R187, 0x180 ;  /* 0x00000180bb077836 */ /* 0x000fe20000000000 */
[-C--:B------:R-:W-:Y:S01]  /*e180*/  ISETP.GE.AND P2, PT, R29, R12.reuse, PT ;  /* 0x0000000c1d00720c */ /* 0x080fe20003f46270 */
[----:B------:R-:W-:Y:S01]  /*e190*/  ULDC.64 UR4, c[0x0][0xae8] ;  /* 0x0002ba0000047ab9 */ /* 0x000fe20000000a00 */
[----:B------:R-:W-:-:S02]  /*e1a0*/  ISETP.GE.AND P3, PT, R31, R12, PT ;  /* 0x0000000c1f00720c */ /* 0x000fc40003f66270 */
[----:B------:R-:W-:Y:S02]  /*e1b0*/  ISETP.GE.AND P4, PT, R7, R12, PT ;  /* 0x0000000c0700720c */ /* 0x000fe40003f86270 */
[----:B------:R-:W-:Y:S01]  /*e1c0*/  LOP3.LUT R3, R6, R0, R3, 0xfe, !PT ;  /* 0x0000000006037212 */ /* 0x000fe200078efe03 */
[----:B------:R-:W-:Y:S01]  /*e1d0*/  IMAD R0, R205, UR4, RZ ;  /* 0x00000004cd007c24 */ /* 0x000fe2000f8e02ff */
[----:B------:R-:W-:Y:S02]  /*e1e0*/  SEL R6, RZ, 0x10, P2 ;  /* 0x00000010ff067807 */ /* 0x000fe40001000000 */
[----:B------:R-:W-:Y:S02]  /*e1f0*/  SEL R7, RZ, 0x20, P3 ;  /* 0x00000020ff077807 */ /* 0x000fe40001800000 */
[----:B------:R-:W-:Y:S02]  /*e200*/  SEL R8, RZ, 0x40, P4 ;  /* 0x00000040ff087807 */ /* 0x000fe40002000000 */
[----:B------:R-:W-:Y:S01]  /*e210*/  LOP3.LUT R11, R7, R3, R6, 0xfe, !PT ;  /* 0x00000003070b7212 */ /* 0x000fe200078efe06 */
[----:B------:R-:W-:Y:S01]  /*e220*/  IMAD R3, R201, UR5, R0 ;  /* 0x00000005c9037c24 */ /* 0x000fe2000f8e0200 */
[----:B------:R-:W-:Y:S01]  /*e230*/  ISETP.GE.AND P2, PT, R9, R12, PT ;  /* 0x0000000c0900720c */ /* 0x000fe20003f46270 */
[----:B------:R-:W-:Y:S01]  /*e240*/  IMAD.WIDE.U32 R6, R201, UR4, R4 ;  /* 0x00000004c9067c25 */ /* 0x000fe2000f8e0004 */
[----:B------:R-:W-:-:S02]  /*e250*/  SHF.R.S32.HI R9, RZ, 0x1f, R192 ;  /* 0x0000001fff097819 */ /* 0x000fc400000114c0 */
[----:B------:R-:W-:Y:S01]  /*e260*/  LOP3.LUT R33, R11, R8, RZ, 0xfc, !PT ;  /* 0x000000080b217212 */ /* 0x000fe200078efcff */
[----:B------:R-:W-:Y:S01]  /*e270*/  IMAD.MOV.U32 R8, RZ, RZ, R192 ;  /* 0x000000ffff087224 */ /* 0x000fe200078e00c0 */
[----:B------:R-:W-:Y:S01]  /*e280*/  SEL R0, RZ, 0x80, P2 ;  /* 0x00000080ff007807 */ /* 0x000fe20001000000 */
[----:B------:R-:W-:Y:S02]  /*e290*/  IMAD.IADD R11, R7, 0x1, R3 ;  /* 0x00000001070b7824 */ /* 0x000fe400078e0203 */
[----:B------:R-:W-:Y:S01]  /*e2a0*/  IMAD.WIDE R8, R203, 0x40, R8 ;  /* 0x00000040cb087825 */ /* 0x000fe200078e0208 */
[----:B------:R-:W-:Y:S01]  /*e2b0*/  LOP3.LUT R0, R33, R0, RZ, 0xfc, !PT ;  /* 0x0000000021007212 */ /* 0x000fe200078efcff */
[----:B------:R-:W-:Y:S06]  /*e2c0*/  @P1 BRA `(.L_x_569) ;  /* 0x0000000000681947 */ /* 0x000fec0003800000 */
[----:B------:R-:W-:Y:S01]  /*e2d0*/  ULDC.64 UR4, c[0x0][0xad8] ;  /* 0x0002b60000047ab9 */ /* 0x000fe20000000a00 */
[----:B------:R-:W-:Y:S01]  /*e2e0*/  MOV R5, R11 ;  /* 0x0000000b00057202 */ /* 0x000fe20000000f00 */
[----:B------:R-:W-:Y:S01]  /*e2f0*/  IMAD R3, R9, UR4, RZ ;  /* 0x0000000409037c24 */ /* 0x000fe2000f8e02ff */
[-C--:B------:R-:W-:Y:S01]  /*e300*/  ISETP.GE.AND P6, PT, R187, R12.reuse, PT ;  /* 0x0000000cbb00720c */ /* 0x080fe20003fc6270 */
[----:B------:R-:W-:Y:S01]  /*e310*/  IMAD.MOV.U32 R4, RZ, RZ, R6 ;  /* 0x000000ffff047224 */ /* 0x000fe200078e0006 */
[-C--:B------:R-:W-:Y:S01]  /*e320*/  ISETP.GE.AND P5, PT, R13, R12.reuse, PT ;  /* 0x0000000c0d00720c */ /* 0x080fe20003fa6270 */
[C---:B------:R-:W-:Y:S01]  /*e330*/  IMAD R3, R8.reuse, UR5, R3 ;  /* 0x0000000508037c24 */ /* 0x040fe2000f8e0203 */
[-C--:B------:R-:W-:Y:S01]  /*e340*/  ISETP.GE.AND P4, PT, R21, R12.reuse, PT ;  /* 0x0000000c1500720c */ /* 0x080fe20003f86270 */
[----:B------:R-:W-:Y:S01]  /*e350*/  IMAD.WIDE.U32 R4, R8, UR4, R4 ;  /* 0x0000000408047c25 */ /* 0x000fe2000f8e0004 */
[----:B------:R-:W-:Y:S01]  /*e360*/  ULDC.64 UR4, c[0x0][0xa80] ;  /* 0x0002a00000047ab9 */ /* 0x000fe20000000a00 */
[----:B------:R-:W-:-:S02]  /*e370*/  ISETP.GE.AND P3, PT, R29, R12, PT ;  /* 0x0000000c1d00720c */ /* 0x000fc40003f66270 */
[----:B------:R-:W-:Y:S01]  /*e380*/  IMAD.IADD R3, R5, 0x1, R3 ;  /* 0x0000000105037824 */ /* 0x000fe200078e0203 */
[C---:B------:R-:W-:Y:S02]  /*e390*/  LEA R34, P1, R4.reuse, UR4, 0x1 ;  /* 0x0000000404227c11 */ /* 0x040fe4000f8208ff */
[-C--:B------:R-:W-:Y:S02]  /*e3a0*/  ISETP.GE.AND P2, PT, R31, R12.reuse, PT ;  /* 0x0000000c1f00720c */ /* 0x080fe40003f46270 */
[----:B------:R-:W-:Y:S02]  /*e3b0*/  LEA.HI.X R35, R4, UR5, R3, 0x1, P1 ;  /* 0x0000000504237c11 */ /* 0x000fe400088f0c03 */
[----:B------:R-:W-:-:S03]  /*e3c0*/  ISETP.GE.AND P1, PT, R15, R12, PT ;  /* 0x0000000c0f00720c */ /* 0x000fc60003f26270 */
        /* <DEDUP_REMOVED lines=10> */
.L_x_569:
[----:B------:R-:W-:Y:S05]  /*e470*/  BSYNC B1 ;  /* 0x0000000000017941 */ /* 0x000fea0003800000 */
.L_x_568:
[----:B------:R-:W-:Y:S05]  /*e480*/  @P0 BRA `(.L_x_564) ;  /* 0x0000000000700947 */ /* 0x000fea0003800000 */
[----:B------:R-:W-:Y:S01]  /*e490*/  IADD3 R3, P0, R8, 0x20, RZ ;  /* 0x0000002008037810 */ /* 0x000fe20007f1e0ff */
[----:B------:R-:W-:Y:S01]  /*e4a0*/  ULDC.64 UR4, c[0x0][0xad8] ;  /* 0x0002b60000047ab9 */ /* 0x000fe20000000a00 */
[----:B------:R-:W-:Y:S01]  /*e4b0*/  MOV R5, R11 ;  /* 0x0000000b00057202 */ /* 0x000fe20000000f00 */
[----:B------:R-:W-:Y:S01]  /*e4c0*/  IMAD.MOV.U32 R4, RZ, RZ, R6 ;  /* 0x000000ffff047224 */ /* 0x000fe200078e0006 */
[-C--:B------:R-:W-:Y:S01]  /*e4d0*/  ISETP.GE.AND P1, PT, R15, R12.reuse, PT ;  /* 0x0000000c0f00720c */ /* 0x080fe20003f26270 */
[----:B------:R-:W-:Y:S01]  /*e4e0*/  IMAD.X R8, RZ, RZ, R9, P0 ;  /* 0x000000ffff087224 */ /* 0x000fe200000e0609 */
        /* <DEDUP_REMOVED lines=13> */
[----:B------:R3:W-:Y:S01]  /*e5c0*/  @!P0 STG.E.128 desc[UR40][R6.64+0x80], RZ ;  /* 0x000080ff06008986 */ /* 0x0007e2000c101d28 */
[----:B------:R-:W-:-:S03]  /*e5d0*/  LOP3.LUT P0, RZ, R0, 0x80, RZ, 0xc0, !PT ;  /* 0x0000008000ff7812 */ /* 0x000fc6000780c0ff */
[----:B------:R3:W-:Y:S04]  /*e5e0*/  @!P1 STG.E.128 desc[UR40][R6.64+0x100], RZ ;  /* 0x000100ff06009986 */ /* 0x0007e8000c101d28 */
[----:B------:R3:W-:Y:S04]  /*e5f0*/  @!P2 STG.E.128 desc[UR40][R6.64+0x180], RZ ;  /* 0x000180ff0600a986 */ /* 0x0007e8000c101d28 */
[----:B------:R3:W-:Y:S04]  /*e600*/  @!P6 STG.E.128 desc[UR40][R6.64+0x200], RZ ;  /* 0x000200ff0600e986 */ /* 0x0007e8000c101d28 */
[----:B------:R3:W-:Y:S04]  /*e610*/  @!P5 STG.E.128 desc[UR40][R6.64], RZ ;  /* 0x000000ff0600d986 */ /* 0x0007e8000c101d28 */
[----:B------:R3:W-:Y:S04]  /*e620*/  @!P4 STG.E.128 desc[UR40][R6.64+0x280], RZ ;  /* 0x000280ff0600c986 */ /* 0x0007e8000c101d28 */
[----:B------:R3:W-:Y:S04]  /*e630*/  @P3 STG.E.128 desc[UR40][R6.64+0x300], RZ ;  /* 0x000300ff06003986 */ /* 0x0007e8000c101d28 */
[----:B------:R3:W-:Y:S02]  /*e640*/  @P0 STG.E.128 desc[UR40][R6.64+0x380], RZ ;  /* 0x000380ff06000986 */ /* 0x0007e4000c101d28 */
.L_x_564:
[----:B------:R-:W-:Y:S05]  /*e650*/  BSYNC B0 ;  /* 0x0000000000007941 */ /* 0x000fea0003800000 */
.L_x_558:
[----:B------:R-:W-:Y:S02]  /*e660*/  ULDC UR4, c[0x0][0xc14] ;  /* 0x0003050000047ab9 */ /* 0x000fe40000000800 */
[----:B-1----:R-:W-:-:S13]  /*e670*/  ISETP.GE.AND P0, PT, R27, UR4, PT ;  /* 0x000000041b007c0c */ /* 0x002fda000bf06270 */
[----:B------:R-:W-:Y:S05]  /*e680*/  @!P0 BRA `(.L_x_570) ;  /* 0xffffff28009c8947 */ /* 0x000fea000383ffff */
[----:B------:R-:W-:Y:S05]  /*e690*/  BRA `(.L_x_447) ;  /* 0x0000005c00547947 */ /* 0x000fea0003800000 */
.L_x_445:
[----:B------:R-:W-:-:S08]  /*e6a0*/  NOP ;  /* 0x0000000000007918 */ /* 0x000fd00000000000 */
[----:B------:R-:W0:-:S00]  /*e6b0*/  USETMAXREG.DEALLOC.CTAPOOL 0x18 ;  /* 0x00000018000079c8 */ /* 0x000e0000080e0500 */
[----:B0-----:R-:W-:-:S06]  /*e6c0*/  LOP3.LUT R0, R0, 0x3, RZ, 0xc0, !PT ;  /* 0x0000000300007812 */ /* 0x001fcc00078ec0ff */
[----:B------:R-:W0:Y:S02]  /*e6d0*/  SHFL.IDX PT, R0, R0, RZ, 0x1f ;  /* 0x00001fff00007589 */ /* 0x000e2400000e0000 */
[----:B0-----:R-:W-:-:S13]  /*e6e0*/  ISETP.NE.AND P0, PT, R0, RZ, PT ;  /* 0x000000ff0000720c */ /* 0x001fda0003f05270 */
[----:B------:R-:W-:Y:S05]  /*e6f0*/  @P0 BRA `(.L_x_447) ;  /* 0x0000005c003c0947 */ /* 0x000fea0003800000 */
        /* <DEDUP_REMOVED lines=15> */
[----:B------:R-:W-:Y:S02]  /*e7f0*/  ISETP.GE.U32.AND P0, PT, R8, 0x2, PT ;  /* 0x000000020800780c */ /* 0x000fe40003f06070 */
[----:B------:R-:W-:Y:S02]  /*e800*/  LOP3.LUT R4, R4, 0xfffffffe, RZ, 0xc0, !PT ;  /* 0xfffffffe04047812 */ /* 0x000fe400078ec0ff */
[----:B------:R-:W-:-:S07]  /*e810*/  MOV R16, RZ ;  /* 0x000000ff00107202 */ /* 0x000fce0000000f00 */
        /* <DEDUP_REMOVED lines=9> */
[----:B------:R-:W-:Y:S02]  /*e8b0*/  ISETP.GE.U32.AND P0, PT, R8, 0x4, PT ;  /* 0x000000040800780c */ /* 0x000fe40003f06070 */
[----:B------:R-:W-:-:S05]  /*e8c0*/  IADD3 R6, R5, R6, RZ ;  /* 0x0000000605067210 */ /* 0x000fca0007ffe0ff */
[----:B------:R-:W0:Y:S06]  /*e8d0*/  SHFL.UP PT, R7, R6, 0x4, RZ ;  /* 0x0480000006077989 */ /* 0x000e2c00000e00ff */
        /* <DEDUP_REMOVED lines=25> */
.L_x_575:
        /* <DEDUP_REMOVED lines=9> */
[C---:B------:R-:W-:Y:S02]  /*eb00*/  ISETP.NE.AND P1, PT, R8.reuse, 0x1f, PT ;  /* 0x0000001f0800780c */ /* 0x040fe40003f25270 */
[----:B------:R-:W-:-:S04]  /*eb10*/  IADD3 R7, R8, R19, RZ ;  /* 0x0000001308077210 */ /* 0x000fc80007ffe0ff */
[----:B------:R-:W-:-:S13]  /*eb20*/  ISETP.GE.OR P0, PT, R7, UR5, !P1 ;  /* 0x0000000507007c0c */ /* 0x000fda000cf06670 */
[----:B------:R-:W-:Y:S05]  /*eb30*/  @P0 BRA `(.L_x_574) ;  /* 0x00000000000c0947 */ /* 0x000fea0003800000 */
[----:B------:R-:W0:Y:S02]  /*eb40*/  LDC.64 R2, c[0x0][0xc58] ;  /* 0x00031600ff027b82 */ /* 0x000e240000000a00 */
[----:B0-----:R-:W-:-:S05]  /*eb50*/  IMAD.WIDE R2, R7, 0x4, R2 ;  /* 0x0000000407027825 */ /* 0x001fca00078e0202 */
[----:B------:R0:W5:Y:S02]  /*eb60*/  LDG.E R0, desc[UR40][R2.64] ;  /* 0x0000002802007981 */ /* 0x000164000c1e1900 */
.L_x_574:
[----:B------:R-:W-:Y:S05]  /*eb70*/  BSYNC B0 ;  /* 0x0000000000007941 */ /* 0x000fea0003800000 */
.L_x_573:
[----:B0----5:R-:W0:Y:S01]  /*eb80*/  SHFL.UP PT, R2, R0, 0x1, RZ ;  /* 0x0420000000027989 */ /* 0x021e2200000e00ff */
[C---:B------:R-:W-:Y:S02]  /*eb90*/  ISETP.NE.AND P0, PT, R8.reuse, RZ, PT ;  /* 0x000000ff0800720c */ /* 0x040fe40003f05270 */
[----:B------:R-:W-:Y:S02]  /*eba0*/  ISETP.GE.U32.AND P1, PT, R8, 0x2, PT ;  /* 0x000000020800780c */ /* 0x000fe40003f26070 */
        /* <DEDUP_REMOVED lines=9> */
[----:B------:R-:W-:Y:S02]  /*ec40*/  ISETP.GE.U32.AND P0, PT, R8, 0x10, PT ;  /* 0x000000100800780c */ /* 0x000fe40003f06070 */
[----:B------:R-:W-:-:S05]  /*ec50*/  IADD3 R7, R2, R7, RZ ;  /* 0x0000000702077210 */ /* 0x000fca0007ffe0ff */
        /* <DEDUP_REMOVED lines=12> */
.L_x_571:
        /* <DEDUP_REMOVED lines=14> */
[----:B------:R-:W-:-:S05]  /*ee00*/  IADD3 R9, R5, -0x1, RZ ;  /* 0xffffffff05097810 */ /* 0x000fca0007ffe0ff */
[----:B------:R0:W1:Y:S02]  /*ee10*/  SHFL.IDX PT, R16, R2, R9, 0x1f ;  /* 0x00001f0902107589 */ /* 0x00006400000e0000 */
.L_x_576:
[----:B-1----:R-:W-:Y:S01]  /*ee20*/  IMAD R16, R16, UR4, R7 ;  /* 0x0000000410107c24 */ /* 0x002fe2000f8e0207 */
[----:B------:R-:W-:Y:S01]  /*ee30*/  IADD3 R19, R5, R19, RZ ;  /* 0x0000001305137210 */ /* 0x000fe20007ffe0ff */
[----:B------:R-:W-:Y:S02]  /*ee40*/  IMAD R7, R11, R6, RZ ;  /* 0x000000060b077224 */ /* 0x000fe400078e02ff */
[----:B0-----:R-:W-:Y:S01]  /*ee50*/  IMAD.MOV.U32 R2, RZ, RZ, RZ ;  /* 0x000000ffff027224 */ /* 0x001fe200078e00ff */
[----:B------:R-:W-:-:S03]  /*ee60*/  IADD3 R17, -R16, UR6, RZ ;  /* 0x0000000610117c10 */ /* 0x000fc6000fffe1ff */
[----:B------:R-:W-:Y:S01]  /*ee70*/  IMAD.HI.U32 R2, R3, R7, R2 ;  /* 0x0000000703027227 */ /* 0x000fe200078e0002 */
[----:B------:R-:W-:Y:S02]  /*ee80*/  IABS R7, R0 ;  /* 0x0000000000077213 */ /* 0x000fe40000000000 */
[----:B------:R-:W-:-:S03]  /*ee90*/  IABS R3, R17 ;  /* 0x0000001100037213 */ /* 0x000fc60000000000 */
[----:B------:R-:W-:Y:S02]  /*eea0*/  IMAD.MOV R7, RZ, RZ, -R7 ;  /* 0x000000ffff077224 */ /* 0x000fe400078e0a07 */
[----:B------:R-:W-:-:S04]  /*eeb0*/  IMAD.HI.U32 R2, R2, R3, RZ ;  /* 0x0000000302027227 */ /* 0x000fc800078e00ff */
[----:B------:R-:W-:-:S05]  /*eec0*/  IMAD R3, R2, R7, R3 ;  /* 0x0000000702037224 */ /* 0x000fca00078e0203 */
[----:B------:R-:W-:-:S13]  /*eed0*/  ISETP.GT.U32.AND P0, PT, R6, R3, PT ;  /* 0x000000030600720c */ /* 0x000fda0003f04070 */
[----:B------:R-:W-:Y:S01]  /*eee0*/  @!P0 IADD3 R3, R3, -R6, RZ ;  /* 0x8000000603038210 */ /* 0x000fe20007ffe0ff */
        /* <DEDUP_REMOVED lines=12> */
.L_x_572:
[----:B------:R-:W-:Y:S01]  /*efb0*/  IMAD.MOV.U32 R17, RZ, RZ, RZ ;  /* 0x000000ffff117224 */ /* 0x000fe200078e00ff */
[----:B------:R-:W-:Y:S01]  /*efc0*/  MOV R18, RZ ;  /* 0x000000ff00127202 */ /* 0x000fe20000000f00 */
[----:B------:R-:W-:-:S07]  /*efd0*/  IMAD.U32 R16, RZ, RZ, UR6 ;  /* 0x00000006ff107e24 */ /* 0x000fce000f8e00ff */
.L_x_577:
        /* <DEDUP_REMOVED lines=14> */
[----:B0-----:R-:W-:Y:S01]  /*f0c0*/  IMAD.MOV.U32 R0, RZ, RZ, 0x1 ;  /* 0x00000001ff007424 */ /* 0x001fe200078e00ff */
[----:B------:R0:W-:Y:S01]  /*f0d0*/  STL [R1], RZ ;  /* 0x000000ff01007387 */ /* 0x0001e20000100800 */
[----:B------:R-:W-:Y:S01]  /*f0e0*/  ULDC.64 UR38, c[0x0][0x198] ;  /* 0x0000660000267ab9 */ /* 0x000fe20000000a00 */
[----:B------:R-:W-:Y:S02]  /*f0f0*/  ULDC UR36, c[0x0][0xc] ;  /* 0x0000030000247ab9 */ /* 0x000fe40000000800 */
[----:B------:R0:W-:Y:S04]  /*f100*/  STL [R1+0x8], R0 ;  /* 0x0000080001007387 */ /* 0x0001e80000100800 */
[----:B------:R0:W-:Y:S04]  /*f110*/  STL [R1+0x4], RZ ;  /* 0x000004ff01007387 */ /* 0x0001e80000100800 */
[----:B------:R0:W-:Y:S04]  /*f120*/  STL [R1+0xc], R0 ;  /* 0x00000c0001007387 */ /* 0x0001e80000100800 */
[----:B------:R0:W-:Y:S02]  /*f130*/  STL [R1+0x28], RZ ;  /* 0x000028ff01007387 */ /* 0x0001e40000100800 */
.L_x_660:
[----:B-1-3--:R-:W1:Y:S02]  /*f140*/  LDC.64 R2, c[0x0][0xc60] ;  /* 0x00031800ff027b82 */ /* 0x00ae640000000a00 */
[----:B-1----:R-:W-:-:S05]  /*f150*/  IMAD.WIDE R2, R19, 0x4, R2 ;  /* 0x0000000413027825 */ /* 0x002fca00078e0202 */
[----:B--2---:R-:W0:Y:S01]  /*f160*/  LDG.E R11, desc[UR40][R2.64] ;  /* 0x00000028020b7981 */ /* 0x004e22000c1e1900 */
[----:B------:R-:W-:Y:S05]  /*f170*/  YIELD ;  /* 0x0000000000007946 */ /* 0x000fea0003800000 */
[----:B------:R-:W-:Y:S01]  /*f180*/  ULDC.64 UR4, c[0x0][0xa28] ;  /* 0x00028a0000047ab9 */ /* 0x000fe20000000a00 */
[----:B------:R-:W-:Y:S01]  /*f190*/  IMAD.MOV.U32 R6, RZ, RZ, RZ ;  /* 0x000000ffff067224 */ /* 0x000fe200078e00ff */
[----:B------:R-:W-:Y:S01]  /*f1a0*/  ISETP.NE.U32.AND P0, PT, RZ, UR4, PT ;  /* 0x00000004ff007c0c */ /* 0x000fe2000bf05070 */
[----:B------:R-:W-:-:S03]  /*f1b0*/  ULDC.64 UR6, c[0x0][0xa10] ;  /* 0x0002840000067ab9 */ /* 0x000fc60000000a00 */
[----:B------:R-:W-:Y:S02]  /*f1c0*/  ISETP.NE.AND.EX P0, PT, RZ, UR5, PT, P0 ;  /* 0x00000005ff007c0c */ /* 0x000fe4000bf05300 */
[----:B------:R-:W-:Y:S02]  /*f1d0*/  MOV R4, RZ ;  /* 0x000000ff00047202 */ /* 0x000fe40000000f00 */
[----:B0-----:R-:W-:Y:S01]  /*f1e0*/  SHF.R.S32.HI R0, RZ, 0x1f, R11 ;  /* 0x0000001fff007819 */ /* 0x001fe2000001140b */
[----:B------:R-:W-:-:S08]  /*f1f0*/  IMAD.SHL.U32 R7, R11, 0x4, RZ ;  /* 0x000000040b077824 */ /* 0x000fd000078e00ff */
        /* <DEDUP_REMOVED lines=11> */
[----:B------:R-:W-:Y:S01]  /*f2b0*/  ISETP.NE.U32.AND P1, PT, RZ, UR4, PT ;  /* 0x00000004ff007c0c */ /* 0x000fe2000bf25070 */
[----:B------:R-:W-:Y:S01]  /*f2c0*/  IMAD.MOV.U32 R10, RZ, RZ, RZ ;  /* 0x000000ffff0a7224 */ /* 0x000fe200078e00ff */
[----:B------:R-:W-:Y:S01]  /*f2d0*/  SHF.L.U64.HI R0, R11, 0x2, R0 ;  /* 0x000000020b007819 */ /* 0x000fe20000010200 */
[----:B------:R-:W-:Y:S01]  /*f2e0*/  STL [R1+0x20], R7 ;  /* 0x0000200701007387 */ /* 0x000fe20000100800 */
[----:B------:R-:W-:-:S03]  /*f2f0*/  ISETP.NE.AND.EX P1, PT, RZ, UR5, PT, P1 ;  /* 0x00000005ff007c0c */ /* 0x000fc6000bf25310 */
[----:B------:R-:W-:Y:S10]  /*f300*/  STL [R1+0x24], R0 ;  /* 0x0000240001007387 */ /* 0x000ff40000100800 */
[----:B------:R-:W-:-:S04]  /*f310*/  @P1 IADD3 R8, P0, R7, UR4, RZ ;  /* 0x0000000407081c10 */ /* 0x000fc8000ff1e0ff */
[----:B------:R-:W-:Y:S01]  /*f320*/  @P1 IADD3.X R9, R0, UR5, RZ, P0, !PT ;  /* 0x0000000500091c10 */ /* 0x000fe200087fe4ff */
[----:B------:R-:W-:Y:S02]  /*f330*/  ULDC.64 UR4, c[0x0][0xa08] ;  /* 0x0002820000047ab9 */ /* 0x000fe40000000a00 */
[----:B------:R-:W-:-:S04]  /*f340*/  ISETP.NE.U32.AND P2, PT, RZ, UR4, PT ;  /* 0x00000004ff007c0c */ /* 0x000fc8000bf45070 */
[----:B------:R-:W-:Y:S01]  /*f350*/  ISETP.NE.AND.EX P2, PT, RZ, UR5, PT, P2 ;  /* 0x00000005ff007c0c */ /* 0x000fe2000bf45320 */
[----:B--2---:R0:W-:Y:S02]  /*f360*/  STL [R1+0x34], R4 ;  /* 0x0000340401007387 */ /* 0x0041e40000100800 */
[----:B0-----:R-:W-:-:S04]  /*f370*/  IADD3 R4, P0, R7, UR4, RZ ;  /* 0x0000000407047c10 */ /* 0x001fc8000ff1e0ff */
[----:B------:R-:W-:Y:S01]  /*f380*/  IADD3.X R5, R0, UR5, RZ, P0, !PT ;  /* 0x0000000500057c10 */ /* 0x000fe200087fe4ff */
[----:B------:R-:W-:Y:S01]  /*f390*/  ULDC.64 UR4, c[0x0][0x3f8] ;  /* 0x0000fe0000047ab9 */ /* 0x000fe20000000a00 */
[----:B------:R-:W-:Y:S01]  /*f3a0*/  IADD3 R2, P0, R7, UR6, RZ ;  /* 0x0000000607027c10 */ /* 0x000fe2000ff1e0ff */
[----:B------:R-:W-:-:S03]  /*f3b0*/  UISETP.NE.U32.AND UP0, UPT, UR4, URZ, UPT ;  /* 0x0000003f0400728c */ /* 0x000fc6000bf05070 */
[----:B------:R0:W5:Y:S01]  /*f3c0*/  @P2 LDG.E R10, desc[UR40][R4.64] ;  /* 0x00000028040a2981 */ /* 0x000162000c1e1900 */
[----:B------:R-:W-:Y:S01]  /*f3d0*/  ULDC UR4, c[0x0][0x404] ;  /* 0x0001010000047ab9 */ /* 0x000fe20000000800 */
[----:B------:R-:W-:Y:S01]  /*f3e0*/  UISETP.NE.AND.EX UP0, UPT, UR5, URZ, UPT, UP0 ;  /* 0x0000003f0500728c */ /* 0x000fe2000bf05300 */
[----:B------:R-:W-:Y:S02]  /*f3f0*/  IADD3.X R3, R0, UR7, RZ, P0, !PT ;  /* 0x0000000700037c10 */ /* 0x000fe400087fe4ff */
[----:B------:R-:W-:Y:S01]  /*f400*/  ULDC UR5, c[0x0][0x2e0] ;  /* 0x0000b80000057ab9 */ /* 0x000fe20000000800 */
[----:B------:R-:W-:-:S04]  /*f410*/  USEL UR4, UR4, 0x1, UP0 ;  /* 0x0000000104047887 */ /* 0x000fc80008000000 */
[----:B------:R-:W-:-:S06]  /*f420*/  UIMAD UR4, UR4, UR5, URZ ;  /* 0x00000005040472a4 */ /* 0x000fcc000f8e023f */
[----:B------:R-:W-:-:S06]  /*f430*/  IMAD.U32 R0, RZ, RZ, UR4 ;  /* 0x00000004ff007e24 */ /* 0x000fcc000f8e00ff */
[----:B------:R0:W5:Y:S01]  /*f440*/  @P1 LDG.E R0, desc[UR40][R8.64] ;  /* 0x0000002808001981 */ /* 0x000162000c1e1900 */
[----:B------:R-:W-:Y:S01]  /*f450*/  ISETP.NE.U32.AND P0, PT, RZ, UR6, PT ;  /* 0x00000006ff007c0c */ /* 0x000fe2000bf05070 */
[----:B------:R-:W-:Y:S02]  /*f460*/  ULDC UR4, c[0x0][0x338] ;  /* 0x0000ce0000047ab9 */ /* 0x000fe40000000800 */
[----:B------:R-:W-:Y:S02]  /*f470*/  MOV R7, UR4 ;  /* 0x0000000400077c02 */ /* 0x000fe40008000f00 */
[----:B------:R-:W-:Y:S01]  /*f480*/  ISETP.NE.AND.EX P0, PT, RZ, UR7, PT, P0 ;  /* 0x00000007ff007c0c */ /* 0x000fe2000bf05300 */
[----:B------:R-:W-:-:S12]  /*f490*/  @P1 BRA `(.L_x_579) ;  /* 0x0000000000101947 */ /* 0x000fd80003800000 */
[----:B------:R-:W-:Y:S05]  /*f4a0*/  @!P2 BRA `(.L_x_579) ;  /* 0x00000000000ca947 */ /* 0x000fea0003800000 */
[----:B0-----:R-:W2:Y:S04]  /*f4b0*/  LDG.E R8, desc[UR40][R4.64] ;  /* 0x0000002804087981 */ /* 0x001ea8000c1e1900 */
[----:B-----5:R-:W2:Y:S02]  /*f4c0*/  LDG.E R0, desc[UR40][R4.64+0x4] ;  /* 0x0000042804007981 */ /* 0x020ea4000c1e1900 */
[----:B--2---:R-:W-:-:S07]  /*f4d0*/  IMAD.IADD R0, R0, 0x1, -R8 ;  /* 0x0000000100007824 */ /* 0x004fce00078e0a08 */
.L_x_579:
[----:B0-----:R-:W2:Y:S04]  /*f4e0*/  @P0 LDG.E R4, desc[UR40][R2.64] ;  /* 0x0000002802040981 */ /* 0x001ea8000c1e1900 */
[----:B------:R-:W2:Y:S01]  /*f4f0*/  @P0 LDG.E R5, desc[UR40][R2.64+0x4] ;  /* 0x0000042802050981 */ /* 0x000ea2000c1e1900 */
[----:B-----5:R-:W-:Y:S01]  /*f500*/  IMAD.IADD R0, R0, 0x1, -R6 ;  /* 0x0000000100007824 */ /* 0x020fe200078e0a06 */
[----:B------:R-:W-:Y:S01]  /*f510*/  BSSY B0, `(.L_x_580) ;  /* 0x0000115000007945 */ /* 0x000fe20003800000 */
[----:B------:R-:W-:Y:S01]  /*f520*/  PLOP3.LUT P2, PT, PT, PT, PT, 0x80, 0x0 ;  /* 0x000000000000781c */ /* 0x000fe20003f4f070 */
[----:B--2---:R-:W-:-:S05]  /*f530*/  @P0 IMAD.IADD R7, R5, 0x1, -R4 ;  /* 0x0000000105070824 */ /* 0x004fca00078e0a04 */
[----:B------:R-:W-:-:S05]  /*f540*/  IADD3 R8, R0, R7, RZ ;  /* 0x0000000700087210 */ /* 0x000fca0007ffe0ff */
[----:B------:R-:W-:Y:S01]  /*f550*/  VIADD R5, R8, 0x3f ;  /* 0x0000003f08057836 */ /* 0x000fe20000000000 */
[----:B------:R0:W-:Y:S04]  /*f560*/  STL [R1+0x2c], R8 ;  /* 0x00002c0801007387 */ /* 0x0001e80000100800 */
[----:B------:R-:W-:-:S04]  /*f570*/  SHF.R.S32.HI R4, RZ, 0x1f, R5 ;  /* 0x0000001fff047819 */ /* 0x000fc80000011405 */
[----:B------:R-:W-:-:S04]  /*f580*/  LEA.HI R5, R4, R5, RZ, 0x6 ;  /* 0x0000000504057211 */ /* 0x000fc800078f30ff */
[----:B------:R-:W-:-:S04]  /*f590*/  LOP3.LUT R4, R5, 0xffffffc0, RZ, 0xc0, !PT ;  /* 0xffffffc005047812 */ /* 0x000fc800078ec0ff */
[----:B------:R-:W-:Y:S01]  /*f5a0*/  VIADDMNMX R7, R4, -R0, R7, PT ;  /* 0x8000000004077246 */ /* 0x000fe20003800107 */
[----:B------:R-:W-:-:S05]  /*f5b0*/  IMAD.MOV R4, RZ, RZ, -R0 ;  /* 0x000000ffff047224 */ /* 0x000fca00078e0a00 */
[----:B------:R-:W-:-:S04]  /*f5c0*/  VIMNMX R4, RZ, R4, !PT ;  /* 0x00000004ff047248 */ /* 0x000fc80007fe0100 */
[----:B------:R-:W-:Y:S02]  /*f5d0*/  ISETP.GT.AND P1, PT, R7, R4, PT ;  /* 0x000000040700720c */ /* 0x000fe40003f24270 */
[----:B------:R-:W-:-:S11]  /*f5e0*/  SHF.R.U32.HI R4, RZ, 0x6, R4 ;  /* 0x00000006ff047819 */ /* 0x000fd60000011604 */
[----:B------:R-:W-:-:S05]  /*f5f0*/  @P1 VIADD R7, R7, 0x3f ;  /* 0x0000003f07071836 */ /* 0x000fca0000000000 */
[----:B------:R-:W-:-:S04]  /*f600*/  @P1 SHF.R.S32.HI R0, RZ, 0x1f, R7 ;  /* 0x0000001fff001819 */ /* 0x000fc80000011407 */
[----:B------:R-:W-:Y:S02]  /*f610*/  @P1 LEA.HI R7, R0, R7, RZ, 0x6 ;  /* 0x0000000700071211 */ /* 0x000fe400078f30ff */
[----:B------:R-:W-:Y:S02]  /*f620*/  MOV R0, R4 ;  /* 0x0000000400007202 */ /* 0x000fe40000000f00 */
[----:B------:R-:W-:Y:S01]  /*f630*/  @P1 SHF.R.S32.HI R0, RZ, 0x6, R7 ;  /* 0x00000006ff001819 */ /* 0x000fe20000011407 */
[----:B------:R-:W-:-:S06]  /*f640*/  IMAD.MOV.U32 R7, RZ, RZ, RZ ;  /* 0x000000ffff077224 */ /* 0x000fcc00078e00ff */
[----:B------:R1:W5:Y:S01]  /*f650*/  @P0 LDG.E R7, desc[UR40][R2.64] ;  /* 0x0000002802070981 */ /* 0x000362000c1e1900 */
[----:B------:R-:W-:Y:S01]  /*f660*/  ISETP.GT.AND P1, PT, R0, R4, PT ;  /* 0x000000040000720c */ /* 0x000fe20003f24270 */
[----:B-1----:R-:W-:Y:S01]  /*f670*/  IMAD.IADD R3, R10, 0x1, R6 ;  /* 0x000000010a037824 */ /* 0x002fe200078e0206 */
[----:B------:R-:W-:-:S04]  /*f680*/  SHF.R.S32.HI R2, RZ, 0x6, R5 ;  /* 0x00000006ff027819 */ /* 0x000fc80000011405 */
[----:B------:R0:W-:Y:S04]  /*f690*/  STL [R1+0x10], R3 ;  /* 0x0000100301007387 */ /* 0x0001e80000100800 */
[----:B------:R0:W-:Y:S03]  /*f6a0*/  STL [R1+0x1c], R2 ;  /* 0x00001c0201007387 */ /* 0x0001e60000100800 */
[----:B------:R-:W-:Y:S05]  /*f6b0*/  @!P1 BRA `(.L_x_581) ;  /* 0x0000000c00e89947 */ /* 0x000fea0003800000 */
[----:B0-----:R-:W0:Y:S01]  /*f6c0*/  LDC R2, c[0x0][0x428] ;  /* 0x00010a00ff027b82 */ /* 0x001e220000000800 */
[----:B------:R-:W-:Y:S01]  /*f6d0*/  UMOV UR4, 0xffffffff ;  /* 0xffffffff00047882 */ /* 0x000fe20000000000 */
[----:B------:R-:W-:Y:S01]  /*f6e0*/  IMAD.MOV.U32 R3, RZ, RZ, R18 ;  /* 0x000000ffff037224 */ /* 0x000fe200078e0012 */
[----:B0-----:R-:W-:-:S13]  /*f6f0*/  ISETP.NE.AND P1, PT, R2, 0x1, PT ;  /* 0x000000010200780c */ /* 0x001fda0003f25270 */
[----:B------:R-:W0:Y:S08]  /*f700*/  @P1 LDC R2, c[0x0][0x42c] ;  /* 0x00010b00ff021b82 */ /* 0x000e300000000800 */
[----:B------:R-:W1:Y:S01]  /*f710*/  @P1 LDC R5, c[0x0][0x430] ;  /* 0x00010c00ff051b82 */ /* 0x000e620000000800 */
[----:B0-----:R-:W-:-:S05]  /*f720*/  @P1 IMAD.HI.U32 R2, R18, R2, RZ ;  /* 0x0000000212021227 */ /* 0x001fca00078e00ff */
[----:B-1----:R-:W-:Y:S02]  /*f730*/  @P1 SHF.R.U32.HI R3, RZ, R5, R2 ;  /* 0x00000005ff031219 */ /* 0x002fe40000011602 */
[----:B------:R-:W-:Y:S01]  /*f740*/  SEL R2, R11, RZ, !P0 ;  /* 0x000000ff0b027207 */ /* 0x000fe20004000000 */
[----:B------:R-:W-:Y:S06]  /*f750*/  BRA.DIV UR4, `(.L_x_582) ;  /* 0x00000056045c7947 */ /* 0x000fec000b800000 */
.L_x_704:
[----:B------:R-:W-:-:S03]  /*f760*/  UMOV UR4, 0xffffffff ;  /* 0xffffffff00047882 */ /* 0x000fc60000000000 */
[----:B------:R-:W-:Y:S05]  /*f770*/  BRA.DIV UR4, `(.L_x_583) ;  /* 0x0000005604887947 */ /* 0x000fea000b800000 */
[----:B------:R-:W-:-:S13]  /*f780*/  ELECT P6, URZ, PT ;  /* 0x00000000003f782f */ /* 0x000fda00038c0000 */
.L_x_707:
[----:B------:R-:W2:Y:S01]  /*f790*/  LDL R5, [R1+0x28] ;  /* 0x0000280001057983 */ /* 0x000ea20000100800 */
[----:B------:R-:W-:Y:S01]  /*f7a0*/  MOV R8, 0x400 ;  /* 0x0000040000087802 */ /* 0x000fe20000000f00 */
[----:B------:R-:W-:Y:S01]  /*f7b0*/  BSSY B1, `(.L_x_584) ;  /* 0x000000a000017945 */ /* 0x000fe20003800000 */
[----:B--2---:R-:W-:-:S04]  /*f7c0*/  IADD3 R5, R5, 0x1, RZ ;  /* 0x0000000105057810 */ /* 0x004fc80007ffe0ff */
[----:B------:R-:W-:-:S04]  /*f7d0*/  LEA.HI R6, R5, R5, RZ, 0x1 ;  /* 0x0000000505067211 */ /* 0x000fc800078f08ff */
[----:B------:R-:W-:-:S05]  /*f7e0*/  LOP3.LUT R6, R6, 0xfffffffe, RZ, 0xc0, !PT ;  /* 0xfffffffe06067812 */ /* 0x000fca00078ec0ff */
[----:B------:R-:W-:Y:S02]  /*f7f0*/  IMAD.IADD R6, R5, 0x1, -R6 ;  /* 0x0000000105067824 */ /* 0x000fe400078e0a06 */
[----:B------:R-:W0:Y:S03]  /*f800*/  S2R R5, SR_CgaCtaId ;  /* 0x0000000000057919 */ /* 0x000e260000008800 */
[----:B------:R-:W-:Y:S02]  /*f810*/  SHF.L.U32 R6, R6, 0x1f, RZ ;  /* 0x0000001f06067819 */ /* 0x000fe400000006ff */
[----:B0-----:R-:W-:-:S04]  /*f820*/  LEA R5, R5, R8, 0x18 ;  /* 0x0000000805057211 */ /* 0x001fc800078ec0ff */
[----:B------:R-:W0:Y:S02]  /*f830*/  SYNCS.PHASECHK.TRANS64.TRYWAIT P0, [R5+URZ+0x28c20], R6 ;  /* 0x028c2006050075a7 */ /* 0x000e24000800017f */
[----:B0-----:R-:W-:Y:S05]  /*f840*/  @!P0 BRA `(.L_x_585) ;  /* 0x0000005400748947 */ /* 0x001fea0003800000 */
.L_x_708:
[----:B------:R-:W-:Y:S05]  /*f850*/  BSYNC B1 ;  /* 0x0000000000017941 */ /* 0x000fea0003800000 */
.L_x_584:
[----:B------:R-:W-:Y:S04]  /*f860*/  BSSY B1, `(.L_x_586) ;  /* 0x0000061000017945 */ /* 0x000fe80003800000 */
[----:B------:R-:W-:Y:S05]  /*f870*/  @!P6 BRA `(.L_x_587) ;  /* 0x00000004007ce947 */ /* 0x000fea0003800000 */
[----:B------:R-:W0:Y:S04]  /*f880*/  LDL R9, [R1+0x4] ;  /* 0x0000040001097983 */ /* 0x000e280000100800 */
[----:B------:R-:W2:Y:S01]  /*f890*/  LDL R8, [R1+0xc] ;  /* 0x00000c0001087983 */ /* 0x000ea20000100800 */
[----:B0-----:R-:W-:Y:S01]  /*f8a0*/  IMAD R6, R9, 0x8, R5 ;  /* 0x0000000809067824 */ /* 0x001fe200078e0205 */
[----:B--2---:R-:W-:-:S04]  /*f8b0*/  SHF.L.U32 R9, R8, 0x1f, RZ ;  /* 0x0000001f08097819 */ /* 0x004fc800000006ff */
[----:B------:R-:W0:Y:S02]  /*f8c0*/  SYNCS.PHASECHK.TRANS64.TRYWAIT P0, [R6+URZ+0x28ca0], R9 ;  /* 0x028ca009060075a7 */ /* 0x000e24000800017f */
[----:B0-----:R-:W-:Y:S05]  /*f8d0*/  @!P0 BRA `(.L_x_588) ;  /* 0x0000005400648947 */ /* 0x001fea0003800000 */
.L_x_709:
[----:B------:R-:W1:Y:S02]  /*f8e0*/  S2R R8, SR_TID.X ;  /* 0x0000000000087919 */ /* 0x000e640000002100 */
[----:B-1----:R-:W-:-:S04]  /*f8f0*/  LOP3.LUT R8, R8, 0x7f, RZ, 0xc0, !PT ;  /* 0x0000007f08087812 */ /* 0x002fc800078ec0ff */
[----:B------:R-:W-:-:S13]  /*f900*/  ISETP.NE.AND P1, PT, R8, RZ, PT ;  /* 0x000000ff0800720c */ /* 0x000fda0003f25270 */
[----:B------:R-:W-:Y:S05]  /*f910*/  @P1 BRA `(.L_x_589) ;  /* 0x00000000001c1947 */ /* 0x000fea0003800000 */
[----:B------:R-:W1:Y:S02]  /*f920*/  S2R R8, SR_TID.X ;  /* 0x0000000000087919 */ /* 0x000e640000002100 */
[----:B-1----:R-:W-:-:S04]  /*f930*/  LOP3.LUT R8, R8, 0x1f, RZ, 0xc0, !PT ;  /* 0x0000001f08087812 */ /* 0x002fc800078ec0ff */
[----:B------:R-:W-:Y:S01]  /*f940*/  ISETP.NE.AND P0, PT, R8, RZ, PT ;  /* 0x000000ff0800720c */ /* 0x000fe20003f05270 */
[----:B------:R-:W-:-:S04]  /*f950*/  IMAD.MOV.U32 R8, RZ, RZ, 0x2000 ;  /* 0x00002000ff087424 */ /* 0x000fc800078e00ff */
[----:B------:R1:W-:Y:S08]  /*f960*/  SYNCS.ARRIVE.TRANS64 RZ, [R6+URZ+0x28c90], R8 ;  /* 0x028c900806ff79a7 */ /* 0x0003f0000800003f */
[----:B------:R-:W-:Y:S05]  /*f970*/  @!P0 BRA `(.L_x_589) ;  /* 0x0000000000048947 */ /* 0x000fea0003800000 */
[----:B------:R-:W-:Y:S01]  /*f980*/  BPT.TRAP 0x1 ;  /* 0x000000040000795c */ /* 0x000fe20000300000 */
.L_x_589:
[----:B-1----:R-:W2:Y:S01]  /*f990*/  LDL R8, [R1+0x4] ;  /* 0x0000040001087983 */ /* 0x002ea20000100800 */
[----:B------:R-:W-:Y:S01]  /*f9a0*/  R2UR UR9, R6 ;  /* 0x00000000060972ca */ /* 0x000fe200000e0000 */
[----:B------:R-:W-:Y:S01]  /*f9b0*/  UIADD3 UR4, UP0, UR38, 0x570, URZ ;  /* 0x0000057026047890 */ /* 0x000fe2000ff1e03f */
[----:B------:R-:W-:Y:S01]  /*f9c0*/  R2UR UR12, R3 ;  /* 0x00000000030c72ca */ /* 0x000fe200000e0000 */
[----:B------:R-:W-:Y:S01]  /*f9d0*/  UMOV UR6, 0x0 ;  /* 0x0000000000067882 */ /* 0x000fe20000000000 */
[----:B------:R-:W-:Y:S01]  /*f9e0*/  R2UR UR13, R2 ;  /* 0x00000000020d72ca */ /* 0x000fe200000e0000 */
[----:B------:R-:W-:Y:S01]  /*f9f0*/  UIADD3.X UR5, URZ, UR39, URZ, UP0, !UPT ;  /* 0x000000273f057290 */ /* 0x000fe200087fe43f */
[----:B------:R-:W-:Y:S01]  /*fa00*/  UMOV UR7, 0x12f00000 ;  /* 0x12f0000000077882 */ /* 0x000fe20000000000 */
[----:B------:R-:W-:-:S06]  /*fa10*/  UMOV UR10, URZ ;  /* 0x0000003f000a7c82 */ /* 0x000fcc0008000000 */
[----:B------:R-:W-:Y:S01]  /*fa20*/  UIADD3 UR9, UR9, 0x28c90, URZ ;  /* 0x00028c9009097890 */ /* 0x000fe2000fffe03f */
[----:B--2---:R-:W-:-:S04]  /*fa30*/  LEA R8, R8, R5, 0xd ;  /* 0x0000000508087211 */ /* 0x004fc800078e68ff */
[----:B------:R-:W-:Y:S01]  /*fa40*/  R2UR UR8, R8 ;  /* 0x00000000080872ca */ /* 0x000fe200000e0000 */
[----:B-----5:R-:W-:-:S04]  /*fa50*/  IMAD R8, R0, 0x40, R7 ;  /* 0x0000004000087824 */ /* 0x020fc800078e0207 */
[----:B------:R-:W-:-:S05]  /*fa60*/  VIADD R8, R8, 0xffffffc0 ;  /* 0xffffffc008087836 */ /* 0x000fca0000000000 */
[----:B------:R-:W-:-:S03]  /*fa70*/  R2UR UR11, R8 ;  /* 0x00000000080b72ca */ /* 0x000fc600000e0000 */
[----:B------:R-:W-:-:S10]  /*fa80*/  UIADD3 UR8, UR8, 0x22400, URZ ;  /* 0x0002240008087890 */ /* 0x000fd4000fffe03f */
[----:B------:R1:W-:Y:S01]  /*fa90*/  UTMALDG.4D [UR8], [UR4], desc[UR6] ;  /* 0x00000608040075b4 */ /* 0x0003e20008019000 */
[----:B------:R-:W2:Y:S02]  /*faa0*/  SYNCS.PHASECHK.TRANS64.TRYWAIT P0, [R6+URZ+0x28cc0], R9 ;  /* 0x028cc009060075a7 */ /* 0x000ea4000800017f */
[----:B-12---:R-:W-:Y:S05]  /*fab0*/  @!P0 BRA `(.L_x_590) ;  /* 0x0000005400008947 */ /* 0x006fea0003800000 */
.L_x_710:
[----:B------:R-:W-:Y:S05]  /*fac0*/  @P1 BRA `(.L_x_591) ;  /* 0x00000000001c1947 */ /* 0x000fea0003800000 */
[----:B------:R-:W2:Y:S01]  /*fad0*/  S2R R10, SR_TID.X ;  /* 0x00000000000a7919 */ /* 0x000ea20000002100 */
[----:B01----:R-:W-:-:S04]  /*fae0*/  IMAD.MOV.U32 R9, RZ, RZ, 0x10000 ;  /* 0x00010000ff097424 */ /* 0x003fc800078e00ff */
[----:B------:R3:W-:Y:S01]  /*faf0*/  SYNCS.ARRIVE.TRANS64 RZ, [R6+URZ+0x28cb0], R9 ;  /* 0x028cb00906ff79a7 */ /* 0x0007e2000800003f */
[----:B--2---:R-:W-:-:S04]  /*fb00*/  LOP3.LUT R10, R10, 0x1f, RZ, 0xc0, !PT ;  /* 0x0000001f0a0a7812 */ /* 0x004fc800078ec0ff */
[----:B------:R-:W-:-:S13]  /*fb10*/  ISETP.NE.AND P0, PT, R10, RZ, PT ;  /* 0x000000ff0a00720c */ /* 0x000fda0003f05270 */
[----:B---3--:R-:W-:Y:S05]  /*fb20*/  @!P0 BRA `(.L_x_591) ;  /* 0x0000000000048947 */ /* 0x008fea0003800000 */
[----:B------:R-:W-:Y:S01]  /*fb30*/  BPT.TRAP 0x1 ;  /* 0x000000040000795c */ /* 0x000fe20000300000 */
.L_x_591:
[----:B01----:R-:W2:Y:S01]  /*fb40*/  LDL R9, [R1+0x4] ;  /* 0x0000040001097983 */ /* 0x003ea20000100800 */
[----:B------:R-:W-:Y:S01]  /*fb50*/  R2UR UR9, R6 ;  /* 0x00000000060972ca */ /* 0x000fe200000e0000 */
[----:B------:R-:W-:Y:S01]  /*fb60*/  UIADD3 UR4, UP0, UR38, 0x670, URZ ;  /* 0x0000067026047890 */ /* 0x000fe2000ff1e03f */
[----:B------:R-:W-:Y:S01]  /*fb70*/  R2UR UR11, R8 ;  /* 0x00000000080b72ca */ /* 0x000fe200000e0000 */
[----:B------:R-:W-:Y:S01]  /*fb80*/  UMOV UR10, URZ ;  /* 0x0000003f000a7c82 */ /* 0x000fe20008000000 */
[----:B------:R-:W-:Y:S01]  /*fb90*/  R2UR UR12, R3 ;  /* 0x00000000030c72ca */ /* 0x000fe200000e0000 */
[----:B------:R-:W-:Y:S01]  /*fba0*/  UIADD3.X UR5, URZ, UR39, URZ, UP0, !UPT ;  /* 0x000000273f057290 */ /* 0x000fe200087fe43f */
        /* <DEDUP_REMOVED lines=8> */
[----:B------:R-:W-:Y:S01]  /*fc30*/  UMOV UR22, 0x140 ;  /* 0x0000014000167882 */ /* 0x000fe20000000000 */
[----:B--2---:R-:W-:-:S04]  /*fc40*/  LEA R6, R9, R5, 0x10 ;  /* 0x0000000509067211 */ /* 0x004fc800078e80ff */
[----:B------:R-:W-:-:S13]  /*fc50*/  R2UR UR14, R6 ;  /* 0x00000000060e72ca */ /* 0x000fda00000e0000 */
[----:B------:R-:W-:Y:S02]  /*fc60*/  UIADD3 UR8, UR14, 0x400, URZ ;  /* 0x000004000e087890 */ /* 0x000fe4000fffe03f */
        /* <DEDUP_REMOVED lines=10> */
[----:B------:R-:W-:Y:S01]  /*fd10*/  UMOV UR10, UR18 ;  /* 0x00000012000a7c82 */ /* 0x000fe20008000000 */
[----:B------:R-:W-:Y:S01]  /*fd20*/  UIADD3 UR17, UR14, 0xc400, URZ ;  /* 0x0000c4000e117890 */ /* 0x000fe2000fffe03f */
[----:B------:R0:W-:Y:S02]  /*fd30*/  UTMALDG.4D [UR8], [UR4], desc[UR6] ;  /* 0x00000608040075b4 */ /* 0x0001e40008019000 */
        /* <DEDUP_REMOVED lines=19> */
.L_x_587:
[----:B------:R-:W-:Y:S05]  /*fe70*/  BSYNC B1 ;  /* 0x0000000000017941 */ /* 0x000fea0003800000 */
.L_x_586:
[----:B0-----:R-:W2:Y:S04]  /*fe80*/  LDL.LU R6, [R1+0x4] ;  /* 0x0000040001067983 */ /* 0x001ea80000300800 */
[----:B------:R-:W3:Y:S01]  /*fe90*/  LDL.LU R9, [R1+0xc] ;  /* 0x00000c0001097983 */ /* 0x000ee20000300800 */
[----:B------:R-:W-:Y:S01]  /*fea0*/  PLOP3.LUT P2, PT, PT, PT, PT, 0x8, 0x0 ;  /* 0x000000000000781c */ /* 0x000fe20003f4e170 */
[----:B--2---:R-:W-:-:S05]  /*feb0*/  VIADD R6, R6, 0x1 ;  /* 0x0000000106067836 */ /* 0x004fca0000000000 */
[----:B------:R-:W-:-:S04]  /*fec0*/  ISETP.NE.AND P0, PT, R6, 0x2, PT ;  /* 0x000000020600780c */ /* 0x000fc80003f05270 */
[----:B------:R-:W-:Y:S02]  /*fed0*/  SEL R8, RZ, 0x1, P0 ;  /* 0x00000001ff087807 */ /* 0x000fe40000000000 */
[----:B------:R-:W-:Y:S01]  /*fee0*/  SEL R10, R6, RZ, P0 ;  /* 0x000000ff060a7207 */ /* 0x000fe20000000000 */
[----:B------:R-:W-:Y:S01]  /*fef0*/  VIADD R6, R0, 0xfffffffe ;  /* 0xfffffffe00067836 */ /* 0x000fe20000000000 */
[----:B---3--:R-:W-:-:S03]  /*ff00*/  LOP3.LUT R9, R9, R8, RZ, 0x3c, !PT ;  /* 0x0000000809097212 */ /* 0x008fc600078e3cff */
[----:B------:R1:W-:Y:S01]  /*ff10*/  STL [R1+0x4], R10 ;  /* 0x0000040a01007387 */ /* 0x0003e20000100800 */
[----:B------:R-:W-:-:S03]  /*ff20*/  ISETP.GE.AND P0, PT, R6, R4, PT ;  /* 0x000000040600720c */ /* 0x000fc60003f06270 */
[----:B------:R1:W-:Y:S10]  /*ff30*/  STL [R1+0xc], R9 ;  /* 0x00000c0901007387 */ /* 0x0003f40000100800 */
[----:B-1----:R-:W-:Y:S05]  /*ff40*/  @!P0 BRA `(.L_x_581) ;  /* 0x0000000400c48947 */ /* 0x002fea0003800000 */
[C---:B-----5:R-:W-:Y:S01]  /*ff50*/  IMAD R6, R0.reuse, 0x40, R7 ;  /* 0x0000004000067824 */ /* 0x060fe200078e0207 */
[----:B------:R-:W-:-:S03]  /*ff60*/  IADD3 R0, R0, -0x1, RZ ;  /* 0xffffffff00007810 */ /* 0x000fc60007ffe0ff */
[----:B------:R-:W-:-:S07]  /*ff70*/  VIADD R6, R6, 0xffffff80 ;  /* 0xffffff8006067836 */ /* 0x000fce0000000000 */
.L_x_598:
[----:B------:R-:W-:Y:S05]  /*ff80*/  YIELD ;  /* 0x0000000000007946 */ /* 0x000fea0003800000 */
[----:B------:R-:W-:Y:S04]  /*ff90*/  BSSY B1, `(.L_x_592) ;  /* 0x000005f000017945 */ /* 0x000fe80003800000 */
[----:B-1----:R-:W-:Y:S05]  /*ffa0*/  @!P6 BRA `(.L_x_593) ;  /* 0x000000040074e947 */ /* 0x002fea0003800000 */
[----:B------:R-:W2:Y:S04]  /*ffb0*/  LDL R7, [R1+0x4] ;  /* 0x0000040001077983 */ /* 0x000ea80000100800 */
[----:B------:R-:W3:Y:S01]  /*ffc0*/  LDL R8, [R1+0xc] ;  /* 0x00000c0001087983 */ /* 0x000ee20000100800 */
[----:B--2---:R-:W-:Y:S01]  /*ffd0*/  IMAD R7, R7, 0x8, R5 ;  /* 0x0000000807077824 */ /* 0x004fe200078e0205 */
[----:B---3--:R-:W-:-:S04]  /*ffe0*/  SHF.L.U32 R8, R8, 0x1f, RZ ;  /* 0x0000001f08087819 */ /* 0x008fc800000006ff */
[----:B------:R-:W0:Y:S02]  /*fff0*/  SYNCS.PHASECHK.TRANS64.TRYWAIT P0, [R7+URZ+0x28ca0], R8 ;  /* 0x028ca008070075a7 */ /* 0x000e24000800017f */
[----:B0-----:R-:W-:Y:S05]  /*10000*/  @!P0 BRA `(.L_x_594) ;  /* 0x0000004c00c08947 */ /* 0x001fea0003800000 */
.L_x_711:
        /* <DEDUP_REMOVED lines=11> */
.L_x_595:
[----:B-1----:R-:W2:Y:S01]  /*100c0*/  LDL R9, [R1+0x4] ;  /* 0x0000040001097983 */ /* 0x002ea20000100800 */
[----:B------:R-:W-:Y:S01]  /*100d0*/  R2UR UR9, R7 ;  /* 0x00000000070972ca */ /* 0x000fe200000e0000 */
[----:B------:R-:W-:Y:S01]  /*100e0*/  UIADD3 UR4, UP0, UR38, 0x570, URZ ;  /* 0x0000057026047890 */ /* 0x000fe2000ff1e03f */
[----:B------:R-:W-:Y:S01]  /*100f0*/  R2UR UR11, R6 ;  /* 0x00000000060b72ca */ /* 0x000fe200000e0000 */
[----:B------:R-:W-:Y:S01]  /*10100*/  UMOV UR6, 0x0 ;  /* 0x0000000000067882 */ /* 0x000fe20000000000 */
[----:B------:R-:W-:Y:S01]  /*10110*/  R2UR UR12, R3 ;  /* 0x00000000030c72ca */ /* 0x000fe200000e0000 */
[----:B------:R-:W-:Y:S01]  /*10120*/  UIADD3.X UR5, URZ, UR39, URZ, UP0, !UPT ;  /* 0x000000273f057290 */ /* 0x000fe200087fe43f */
[----:B------:R-:W-:Y:S01]  /*10130*/  R2UR UR13, R2 ;  /* 0x00000000020d72ca */ /* 0x000fe200000e0000 */
[----:B------:R-:W-:Y:S01]  /*10140*/  UMOV UR7, 0x12f00000 ;  /* 0x12f0000000077882 */ /* 0x000fe20000000000 */
[----:B------:R-:W-:-:S05]  /*10150*/  UMOV UR10, URZ ;  /* 0x0000003f000a7c82 */ /* 0x000fca0008000000 */
[----:B------:R-:W-:Y:S01]  /*10160*/  UIADD3 UR9, UR9, 0x28c90, URZ ;  /* 0x00028c9009097890 */ /* 0x000fe2000fffe03f */
[----:B--2---:R-:W-:-:S04]  /*10170*/  LEA R9, R9, R5, 0xd ;  /* 0x0000000509097211 */ /* 0x004fc800078e68ff */
[----:B------:R-:W-:-:S13]  /*10180*/  R2UR UR8, R9 ;  /* 0x00000000090872ca */ /* 0x000fda00000e0000 */
[----:B------:R-:W-:-:S09]  /*10190*/  UIADD3 UR8, UR8, 0x22400, URZ ;  /* 0x0002240008087890 */ /* 0x000fd2000fffe03f */
[----:B------:R1:W-:Y:S01]  /*101a0*/  UTMALDG.4D [UR8], [UR4], desc[UR6] ;  /* 0x00000608040075b4 */ /* 0x0003e20008019000 */
[----:B------:R-:W2:Y:S02]  /*101b0*/  SYNCS.PHASECHK.TRANS64.TRYWAIT P1, [R7+URZ+0x28cc0], R8 ;  /* 0x028cc008070075a7 */ /* 0x000ea4000802017f */
[----:B-12---:R-:W-:Y:S05]  /*101c0*/  @!P1 BRA `(.L_x_596) ;  /* 0x0000004c00649947 */ /* 0x006fea0003800000 */
.L_x_712:
        /* <DEDUP_REMOVED lines=8> */
.L_x_597:
        /* <DEDUP_REMOVED lines=38> */
[----:B------:R-:W-:Y:S01]  /*104b0*/  UMOV UR15, 0x180 ;  /* 0x00000180000f7882 */ /* 0x000fe20000000000 */
[----:B------:R0:W-:Y:S02]  /*104c0*/  UTMALDG.4D [UR8], [UR4], desc[UR6] ;  /* 0x00000608040075b4 */ /* 0x0001e40008019000 */
[----:B0-----:R-:W-:Y:S01]  /*104d0*/  UMOV UR8, UR16 ;  /* 0x0000001000087c82 */ /* 0x001fe20008000000 */
[----:B------:R-:W-:-:S02]  /*104e0*/  UMOV UR10, UR22 ;  /* 0x00000016000a7c82 */ /* 0x000fc40008000000 */
[----:B------:R0:W-:Y:S02]  /*104f0*/  UTMALDG.4D [UR8], [UR4], desc[UR6] ;  /* 0x00000608040075b4 */ /* 0x0001e40008019000 */
[----:B0-----:R-:W-:Y:S01]  /*10500*/  UMOV UR8, UR17 ;  /* 0x0000001100087c82 */ /* 0x001fe20008000000 */
[----:B------:R-:W-:Y:S01]  /*10510*/  UMOV UR10, UR15 ;  /* 0x0000000f000a7c82 */ /* 0x000fe20008000000 */
[----:B------:R-:W-:Y:S01]  /*10520*/  UMOV UR15, 0x1c0 ;  /* 0x000001c0000f7882 */ /* 0x000fe20000000000 */
[----:B------:R0:W-:Y:S02]  /*10530*/  UTMALDG.4D [UR8], [UR4], desc[UR6] ;  /* 0x00000608040075b4 */ /* 0x0001e40008019000 */
[----:B0-----:R-:W-:Y:S01]  /*10540*/  UMOV UR8, UR14 ;  /* 0x0000000e00087c82 */ /* 0x001fe20008000000 */
[----:B------:R-:W-:Y:S02]  /*10550*/  UMOV UR10, UR15 ;  /* 0x0000000f000a7c82 */ /* 0x000fe40008000000 */
[----:B------:R0:W-:Y:S02]  /*10560*/  UTMALDG.4D [UR8], [UR4], desc[UR6] ;  /* 0x00000608040075b4 */ /* 0x0001e40008019000 */
[----:B0-----:R-:W-:Y:S01]  /*10570*/  NOP ;  /* 0x0000000000007918 */ /* 0x001fe20000000000 */
.L_x_593:
[----:B------:R-:W-:Y:S05]  /*10580*/  BSYNC B1 ;  /* 0x0000000000017941 */ /* 0x000fea0003800000 */
.L_x_592:
[----:B------:R-:W2:Y:S04]  /*10590*/  LDL.LU R7, [R1+0x4] ;  /* 0x0000040001077983 */ /* 0x000ea80000300800 */
[----:B------:R-:W3:Y:S01]  /*105a0*/  LDL.LU R8, [R1+0xc] ;  /* 0x00000c0001087983 */ /* 0x000ee20000300800 */
[----:B------:R-:W-:Y:S01]  /*105b0*/  IADD3 R0, R0, -0x1, RZ ;  /* 0xffffffff00007810 */ /* 0x000fe20007ffe0ff */
[----:B------:R-:W-:Y:S02]  /*105c0*/  VIADD R6, R6, 0xffffffc0 ;  /* 0xffffffc006067836 */ /* 0x000fe40000000000 */
[----:B--2---:R-:W-:-:S05]  /*105d0*/  VIADD R7, R7, 0x1 ;  /* 0x0000000107077836 */ /* 0x004fca0000000000 */
[----:B------:R-:W-:-:S04]  /*105e0*/  ISETP.NE.AND P0, PT, R7, 0x2, PT ;  /* 0x000000020700780c */ /* 0x000fc80003f05270 */
[----:B------:R-:W-:Y:S02]  /*105f0*/  SEL R9, R7, RZ, P0 ;  /* 0x000000ff07097207 */ /* 0x000fe40000000000 */
[----:B------:R-:W-:Y:S02]  /*10600*/  SEL R7, RZ, 0x1, P0 ;  /* 0x00000001ff077807 */ /* 0x000fe40000000000 */
[----:B------:R-:W-:Y:S01]  /*10610*/  ISETP.GT.AND P0, PT, R0, R4, PT ;  /* 0x000000040000720c */ /* 0x000fe20003f04270 */
[----:B------:R1:W-:Y:S01]  /*10620*/  STL [R1+0x4], R9 ;  /* 0x0000040901007387 */ /* 0x0003e20000100800 */
[----:B---3--:R-:W-:-:S05]  /*10630*/  LOP3.LUT R8, R8, R7, RZ, 0x3c, !PT ;  /* 0x0000000708087212 */ /* 0x008fca00078e3cff */
[----:B------:R1:W-:Y:S06]  /*10640*/  STL [R1+0xc], R8 ;  /* 0x00000c0801007387 */ /* 0x0003ec0000100800 */
[----:B------:R-:W-:Y:S05]  /*10650*/  @P0 BRA `(.L_x_598) ;  /* 0xfffffff800480947 */ /* 0x000fea000383ffff */
.L_x_581:
[----:B------:R-:W-:Y:S05]  /*10660*/  BSYNC B0 ;  /* 0x0000000000007941 */ /* 0x000fea0003800000 */
.L_x_580:
[----:B-----5:R-:W2:Y:S01]  /*10670*/  LDL R7, [R1+0x2c] ;  /* 0x00002c0001077983 */ /* 0x020ea20000100800 */
[----:B------:R-:W-:Y:S05]  /*10680*/  @!P2 WARPSYNC.ALL ;  /* 0x000000000000a948 */ /* 0x000fea0003800000 */
[----:B------:R-:W-:Y:S01]  /*10690*/  BSSY B6, `(.L_x_599) ;  /* 0x00002fe000067945 */ /* 0x000fe20003800000 */
[----:B------:R-:W-:Y:S01]  /*106a0*/  @!P2 BAR.SYNC.DEFER_BLOCKING 0xc, 0x120 ;  /* 0x030480000000ab1d */ /* 0x000fe20000010000 */
[----:B--2---:R-:W-:-:S13]  /*106b0*/  ISETP.GT.AND P0, PT, R7, RZ, PT ;  /* 0x000000ff0700720c */ /* 0x004fda0003f04270 */
[----:B------:R-:W-:Y:S05]  /*106c0*/  @P0 BRA `(.L_x_600) ;  /* 0x0000000000440947 */ /* 0x000fea0003800000 */
[----:B------:R-:W2:Y:S02]  /*106d0*/  S2R R7, SR_TID.X ;  /* 0x0000000000077919 */ /* 0x000ea40000002100 */
[----:B--2---:R-:W-:-:S04]  /*106e0*/  LOP3.LUT R7, R7, 0x1f, RZ, 0xc0, !PT ;  /* 0x0000001f07077812 */ /* 0x004fc800078ec0ff */
[----:B------:R-:W-:-:S13]  /*106f0*/  ISETP.NE.AND P1, PT, R7, RZ, PT ;  /* 0x000000ff0700720c */ /* 0x000fda0003f25270 */
[----:B------:R-:W-:Y:S05]  /*10700*/  @P1 BRA `(.L_x_601) ;  /* 0x0000002c00d81947 */ /* 0x000fea0003800000 */
[----:B------:R-:W2:Y:S01]  /*10710*/  S2R R7, SR_LANEID ;  /* 0x0000000000077919 */ /* 0x000ea20000000000 */
[----:B------:R-:W-:Y:S01]  /*10720*/  VOTEU.ANY UR4, UPT, PT ;  /* 0x0000000000047886 */ /* 0x000fe200038e0100 */
[----:B0-----:R-:W0:Y:S01]  /*10730*/  LDC.64 R2, c[0x0][0xc38] ;  /* 0x00030e00ff027b82 */ /* 0x001e220000000a00 */
[----:B------:R-:W2:Y:S08]  /*10740*/  FLO.U32 R0, UR4 ;  /* 0x0000000400007d00 */ /* 0x000eb000080e0000 */
[----:B------:R-:W0:Y:S01]  /*10750*/  POPC R5, UR4 ;  /* 0x0000000400057d09 */ /* 0x000e220008000000 */
[----:B--2---:R-:W-:-:S13]  /*10760*/  ISETP.EQ.U32.AND P0, PT, R0, R7, PT ;  /* 0x000000070000720c */ /* 0x004fda0003f02070 */
[----:B0-----:R-:W2:Y:S01]  /*10770*/  @P0 ATOMG.E.ADD.STRONG.GPU PT, R3, desc[UR40][R2.64], R5 ;  /* 0x00000005020309a8 */ /* 0x001ea200081ee1e8 */
[----:B------:R-:W0:Y:S02]  /*10780*/  S2R R4, SR_LTMASK ;  /* 0x0000000000047919 */ /* 0x000e240000003900 */
[----:B0-----:R-:W-:-:S04]  /*10790*/  LOP3.LUT R4, R4, UR4, RZ, 0xc0, !PT ;  /* 0x0000000404047c12 */ /* 0x001fc8000f8ec0ff */
[----:B------:R-:W0:Y:S01]  /*107a0*/  POPC R7, R4 ;  /* 0x0000000400077309 */ /* 0x000e220000000000 */
[----:B--2---:R-:W0:Y:S02]  /*107b0*/  SHFL.IDX PT, R0, R3, R0, 0x1f ;  /* 0x00001f0003007589 */ /* 0x004e2400000e0000 */
[----:B0-----:R-:W-:Y:S01]  /*107c0*/  IADD3 R16, R0, UR36, R7 ;  /* 0x0000002400107c10 */ /* 0x001fe2000fffe007 */
[----:B------:R-:W-:Y:S06]  /*107d0*/  BRA `(.L_x_601) ;  /* 0x0000002c00a47947 */ /* 0x000fec0003800000 */
.L_x_600:
[----:B------:R-:W2:Y:S01]  /*107e0*/  S2R R0, SR_CgaCtaId ;  /* 0x0000000000007919 */ /* 0x000ea20000008800 */
[----:B0-----:R-:W-:-:S04]  /*107f0*/  MOV R2, 0x400 ;  /* 0x0000040000027802 */ /* 0x001fc80000000f00 */
[----:B--2---:R-:W-:-:S05]  /*10800*/  LEA R3, R0, R2, 0x18 ;  /* 0x0000000200037211 */ /* 0x004fca00078ec0ff */
        /* <DEDUP_REMOVED lines=12> */
[----:B------:R-:W-:Y:S01]  /*108d0*/  MOV R11, UR5 ;  /* 0x00000005000b7c02 */ /* 0x000fe20008000f00 */
[----:B------:R-:W-:Y:S02]  /*108e0*/  IMAD.U32 R7, RZ, RZ, UR9 ;  /* 0x00000009ff077e24 */ /* 0x000fe4000f8e00ff */
[----:B------:R-:W-:-:S02]  /*108f0*/  IMAD.U32 R10, RZ, RZ, UR4 ;  /* 0x00000004ff0a7e24 */ /* 0x000fc4000f8e00ff */
[----:B-1----:R-:W-:Y:S02]  /*10900*/  IMAD.MOV.U32 R8, RZ, RZ, 0x70 ;  /* 0x00000070ff087424 */ /* 0x002fe400078e00ff */
[----:B------:R-:W-:Y:S02]  /*10910*/  IMAD.MOV.U32 R12, RZ, RZ, 0x1 ;  /* 0x00000001ff0c7424 */ /* 0x000fe400078e00ff */
[----:B------:R-:W-:-:S07]  /*10920*/  IMAD.MOV.U32 R13, RZ, RZ, RZ ;  /* 0x000000ffff0d7224 */ /* 0x000fce00078e00ff */
[----:B------:R-:W-:-:S07]  /*10930*/  LEPC R20, `(.L_x_602) ;  /* 0x000000001014794e */ /* 0x000fce0000000000 */
[----:B0-----:R-:W-:Y:S05]  /*10940*/  CALL.ABS.NOINC R2 ;  /* 0x0000000002007343 */ /* 0x001fea0003c00000 */
.L_x_602:
[----:B------:R-:W2:Y:S02]  /*10950*/  LDL R2, [R1+0x18] ;  /* 0x0000180001027983 */ /* 0x000ea40000100800 */
[----:B--2---:R-:W-:-:S04]  /*10960*/  IADD3 R0, R2, 0x400, RZ ;  /* 0x0000040002007810 */ /* 0x004fc80007ffe0ff */
        /* <DEDUP_REMOVED lines=10> */
[----:B------:R-:W-:Y:S01]  /*10a10*/  MOV R12, 0x1 ;  /* 0x00000001000c7802 */ /* 0x000fe20000000f00 */
[----:B------:R-:W-:Y:S02]  /*10a20*/  IMAD.U32 R6, RZ, RZ, UR8 ;  /* 0x00000008ff067e24 */ /* 0x000fe4000f8e00ff */
[----:B------:R-:W-:-:S02]  /*10a30*/  IMAD.U32 R10, RZ, RZ, UR4 ;  /* 0x00000004ff0a7e24 */ /* 0x000fc4000f8e00ff */
[----:B------:R-:W-:Y:S02]  /*10a40*/  IMAD.U32 R11, RZ, RZ, UR5 ;  /* 0x00000005ff0b7e24 */ /* 0x000fe4000f8e00ff */
[----:B-1----:R-:W-:Y:S02]  /*10a50*/  IMAD.MOV.U32 R8, RZ, RZ, 0x70 ;  /* 0x00000070ff087424 */ /* 0x002fe400078e00ff */
[----:B0-----:R-:W-:-:S07]  /*10a60*/  IMAD.MOV.U32 R13, RZ, RZ, RZ ;  /* 0x000000ffff0d7224 */ /* 0x001fce00078e00ff */
[----:B------:R-:W-:-:S07]  /*10a70*/  LEPC R20, `(.L_x_604) ;  /* 0x000000001014794e */ /* 0x000fce0000000000 */
[----:B--2---:R-:W-:Y:S05]  /*10a80*/  CALL.ABS.NOINC R2 ;  /* 0x0000000002007343 */ /* 0x004fea0003c00000 */
.L_x_604:
        /* <DEDUP_REMOVED lines=16> */
.L_x_603:
        /* <DEDUP_REMOVED lines=17> */
[----:B----4-:R-:W-:Y:S02]  /*10ca0*/  LEA R17, R17, R4, 0x6 ;  /* 0x0000000411117211 */ /* 0x010fe400078e30ff */
[----:B------:R-:W0:Y:S01]  /*10cb0*/  LDC R4, c[0x0][0x428] ;  /* 0x00010a00ff047b82 */ /* 0x000e220000000800 */
[----:B------:R-:W-:-:S06]  /*10cc0*/  IMAD.MOV.U32 R0, RZ, RZ, R5 ;  /* 0x000000ffff007224 */ /* 0x000fcc00078e0005 */
[----:B------:R2:W5:Y:S01]  /*10cd0*/  @P0 LDG.E R0, desc[UR40][R2.64] ;  /* 0x0000002802000981 */ /* 0x000562000c1e1900 */
[----:B------:R-:W-:Y:S02]  /*10ce0*/  PLOP3.LUT P1, PT, P6, PT, PT, 0x8, 0x0 ;  /* 0x000000000000781c */ /* 0x000fe4000372e170 */
[----:B0-----:R-:W-:Y:S01]  /*10cf0*/  ISETP.NE.AND P0, PT, R4, 0x1, PT ;  /* 0x000000010400780c */ /* 0x001fe20003f05270 */
[----:B------:R-:W-:-:S12]  /*10d00*/  IMAD.MOV.U32 R4, RZ, RZ, R18 ;  /* 0x000000ffff047224 */ /* 0x000fd800078e0012 */
[----:B--2---:R-:W0:Y:S08]  /*10d10*/  @P0 LDC R3, c[0x0][0x42c] ;  /* 0x00010b00ff030b82 */ /* 0x004e300000000800 */
[----:B------:R-:W2:Y:S01]  /*10d20*/  @P0 LDC R2, c[0x0][0x430] ;  /* 0x00010c00ff020b82 */ /* 0x000ea20000000800 */
[----:B0-----:R-:W-:-:S05]  /*10d30*/  @P0 IMAD.HI.U32 R3, R18, R3, RZ ;  /* 0x0000000312030227 */ /* 0x001fca00078e00ff */
[----:B--2---:R-:W-:Y:S02]  /*10d40*/  @P0 SHF.R.U32.HI R4, RZ, R2, R3 ;  /* 0x00000002ff040219 */ /* 0x004fe40000011603 */
[----:B------:R-:W-:-:S04]  /*10d50*/  ISETP.NE.U32.AND P0, PT, RZ, UR4, PT ;  /* 0x00000004ff007c0c */ /* 0x000fc8000bf05070 */
[----:B------:R-:W-:-:S04]  /*10d60*/  ISETP.NE.AND.EX P0, PT, RZ, UR5, PT, P0 ;  /* 0x00000005ff007c0c */ /* 0x000fc8000bf05300 */
[----:B------:R-:W-:-:S09]  /*10d70*/  SEL R2, R5, RZ, !P0 ;  /* 0x000000ff05027207 */ /* 0x000fd20004000000 */
.L_x_605:
        /* <DEDUP_REMOVED lines=17> */
.L_x_715:
[----:B------:R-:W2:Y:S01]  /*10e90*/  LDL R3, [R1+0x1c] ;  /* 0x00001c0001037983 */ /* 0x000ea20000100800 */
[----:B------:R-:W-:Y:S01]  /*10ea0*/  UMOV UR4, 0xffffffff ;  /* 0xffffffff00047882 */ /* 0x000fe20000000000 */
[----:B-1----:R-:W-:Y:S01]  /*10eb0*/  SHF.R.S32.HI R8, RZ, 0x1f, R0 ;  /* 0x0000001fff087819 */ /* 0x002fe20000011400 */
[----:B--2---:R-:W-:Y:S01]  /*10ec0*/  VIADD R3, R3, 0xffffffff ;  /* 0xffffffff03037836 */ /* 0x004fe20000000000 */
[----:B------:R-:W-:Y:S06]  /*10ed0*/  BRA.DIV UR4, `(.L_x_607) ;  /* 0x0000004204687947 */ /* 0x000fec000b800000 */
[----:B------:R-:W-:-:S13]  /*10ee0*/  ELECT P6, URZ, PT ;  /* 0x00000000003f782f */ /* 0x000fda00038c0000 */
.L_x_718:
        /* <DEDUP_REMOVED lines=11> */
[----:B------:R-:W-:-:S04]  /*10fa0*/  @P0 SHF.R.U32.HI R5, RZ, R7, R6 ;  /* 0x00000007ff050219 */ /* 0x000fc80000011606 */
[----:B------:R-:W-:-:S05]  /*10fb0*/  IADD3 R6, -R5, RZ, RZ ;  /* 0x000000ff05067210 */ /* 0x000fca0007ffe1ff */
[----:B------:R-:W-:Y:S02]  /*10fc0*/  IMAD R7, R9, R6, R3 ;  /* 0x0000000609077224 */ /* 0x000fe400078e0203 */
[----:B------:R-:W-:-:S03]  /*10fd0*/  IMAD R6, R8, UR4, RZ ;  /* 0x0000000408067c24 */ /* 0x000fc6000f8e02ff */
[----:B------:R0:W-:Y:S01]  /*10fe0*/  STL [R1+0x30], R7 ;  /* 0x0000300701007387 */ /* 0x0001e20000100800 */
[----:B------:R-:W-:Y:S02]  /*10ff0*/  IMAD R9, R0, UR5, R6 ;  /* 0x0000000500097c24 */ /* 0x000fe4000f8e0206 */
[--C-:B------:R-:W-:Y:S01]  /*11000*/  IMAD.MOV.U32 R6, RZ, RZ, R5.reuse ;  /* 0x000000ffff067224 */ /* 0x100fe200078e0005 */
[----:B0-----:R-:W-:-:S03]  /*11010*/  SHF.R.S32.HI R7, RZ, 0x1f, R5 ;  /* 0x0000001fff077819 */ /* 0x001fc60000011405 */
[----:B------:R-:W-:-:S04]  /*11020*/  IMAD.WIDE.U32 R6, R0, UR4, R6 ;  /* 0x0000000400067c25 */ /* 0x000fc8000f8e0006 */
[----:B------:R-:W-:Y:S01]  /*11030*/  IMAD.IADD R5, R7, 0x1, R9 ;  /* 0x0000000107057824 */ /* 0x000fe200078e0209 */
[----:B------:R-:W-:-:S04]  /*11040*/  LEA R10, P0, R6, R20, 0x2 ;  /* 0x00000014060a7211 */ /* 0x000fc800078010ff */
[----:B------:R-:W-:-:S05]  /*11050*/  LEA.HI.X R11, R6, R21, R5, 0x2, P0 ;  /* 0x00000015060b7211 */ /* 0x000fca00000f1405 */
[----:B------:R0:W5:Y:S04]  /*11060*/  LDG.E R6, desc[UR40][R10.64] ;  /* 0x000000280a067981 */ /* 0x000168000c1e1900 */
.L_x_609:
        /* <DEDUP_REMOVED lines=9> */
.L_x_719:
        /* <DEDUP_REMOVED lines=11> */
.L_x_611:
        /* <DEDUP_REMOVED lines=23> */
.L_x_608:
        /* <DEDUP_REMOVED lines=25> */
[----:B------:R-:W-:-:S04]  /*114b0*/  LOP3.LUT R2, R2, 0xfffffffe, RZ, 0xc0, !PT ;  /* 0xfffffffe02027812 */ /* 0x000fc800078ec0ff */
[----:B------:R-:W-:-:S04]  /*114c0*/  IADD3 R2, R10, -R2, RZ ;  /* 0x800000020a027210 */ /* 0x000fc80007ffe0ff */
[----:B------:R-:W-:-:S04]  /*114d0*/  SHF.L.U32 R2, R2, 0x1f, RZ ;  /* 0x0000001f02027819 */ /* 0x000fc800000006ff */
[----:B------:R-:W1:Y:S02]  /*114e0*/  SYNCS.PHASECHK.TRANS64.TRYWAIT P0, [R7+URZ+0x28c20], R2 ;  /* 0x028c2002070075a7 */ /* 0x000e64000800017f */
[----:B01----:R-:W-:Y:S05]  /*114f0*/  @!P0 BRA `(.L_x_613) ;  /* 0x0000003c00148947 */ /* 0x003fea0003800000 */
.L_x_720:
[----:B------:R-:W-:Y:S05]  /*11500*/  BSYNC B0 ;  /* 0x0000000000007941 */ /* 0x000fea0003800000 */
.L_x_612:
[----:B------:R-:W-:Y:S04]  /*11510*/  BSSY B0, `(.L_x_614) ;  /* 0x0000050000007945 */ /* 0x000fe80003800000 */
[----:B------:R-:W-:Y:S05]  /*11520*/  @!P6 BRA `(.L_x_615) ;  /* 0x000000040038e947 */ /* 0x000fea0003800000 */
[----:B------:R-:W2:Y:S01]  /*11530*/  LDL R7, [R1] ;  /* 0x0000000001077983 */ /* 0x000ea20000100800 */
[----:B------:R-:W-:-:S03]  /*11540*/  MOV R9, 0x400 ;  /* 0x0000040000097802 */ /* 0x000fc60000000f00 */
[----:B0-----:R-:W3:Y:S01]  /*11550*/  LDL R5, [R1+0x8] ;  /* 0x0000080001057983 */ /* 0x001ee20000100800 */
[----:B------:R-:W0:Y:S02]  /*11560*/  S2R R10, SR_CgaCtaId ;  /* 0x00000000000a7919 */ /* 0x000e240000008800 */
[----:B0-----:R-:W-:-:S05]  /*11570*/  LEA R9, R10, R9, 0x18 ;  /* 0x000000090a097211 */ /* 0x001fca00078ec0ff */
[----:B--2---:R-:W-:Y:S01]  /*11580*/  IMAD R2, R7, 0x8, R9 ;  /* 0x0000000807027824 */ /* 0x004fe200078e0209 */
[----:B---3--:R-:W-:-:S04]  /*11590*/  SHF.L.U32 R5, R5, 0x1f, RZ ;  /* 0x0000001f05057819 */ /* 0x008fc800000006ff */
[----:B------:R-:W0:Y:S02]  /*115a0*/  SYNCS.PHASECHK.TRANS64.TRYWAIT P0, [R2+URZ+0x28c60], R5 ;  /* 0x028c6005020075a7 */ /* 0x000e24000800017f */
[----:B0-----:R-:W-:Y:S05]  /*115b0*/  @!P0 BRA `(.L_x_616) ;  /* 0x0000003c00048947 */ /* 0x001fea0003800000 */
.L_x_721:
[----:B------:R-:W1:Y:S02]  /*115c0*/  S2R R7, SR_TID.X ;  /* 0x0000000000077919 */ /* 0x000e640000002100 */
[----:B-1----:R-:W-:-:S04]  /*115d0*/  LOP3.LUT R7, R7, 0x7f, RZ, 0xc0, !PT ;  /* 0x0000007f07077812 */ /* 0x002fc800078ec0ff */
[----:B------:R-:W-:-:S13]  /*115e0*/  ISETP.NE.AND P0, PT, R7, RZ, PT ;  /* 0x000000ff0700720c */ /* 0x000fda0003f05270 */
[----:B------:R-:W-:Y:S05]  /*115f0*/  @P0 BRA `(.L_x_617) ;  /* 0x00000000001c0947 */ /* 0x000fea0003800000 */
[----:B------:R-:W1:Y:S01]  /*11600*/  S2R R7, SR_TID.X ;  /* 0x0000000000077919 */ /* 0x000e620000002100 */
[----:B0-----:R-:W-:-:S04]  /*11610*/  IMAD.MOV.U32 R5, RZ, RZ, 0x10000 ;  /* 0x00010000ff057424 */ /* 0x001fc800078e00ff */
[----:B------:R2:W-:Y:S01]  /*11620*/  SYNCS.ARRIVE.TRANS64 RZ, [R2+URZ+0x28c50], R5 ;  /* 0x028c500502ff79a7 */ /* 0x0005e2000800003f */
[----:B-1----:R-:W-:-:S04]  /*11630*/  LOP3.LUT R7, R7, 0x1f, RZ, 0xc0, !PT ;  /* 0x0000001f07077812 */ /* 0x002fc800078ec0ff */
[----:B------:R-:W-:-:S13]  /*11640*/  ISETP.NE.AND P1, PT, R7, RZ, PT ;  /* 0x000000ff0700720c */ /* 0x000fda0003f25270 */
[----:B--2---:R-:W-:Y:S05]  /*11650*/  @!P1 BRA `(.L_x_617) ;  /* 0x0000000000049947 */ /* 0x004fea0003800000 */
[----:B------:R-:W-:Y:S01]  /*11660*/  BPT.TRAP 0x1 ;  /* 0x000000040000795c */ /* 0x000fe20000300000 */
.L_x_617:
        /* <DEDUP_REMOVED lines=44> */
[----:B------:R-:W-:-:S02]  /*11930*/  UMOV UR10, UR21 ;  /* 0x00000015000a7c82 */ /* 0x000fc40008000000 */
[----:B------:R0:W-:Y:S01]  /*11940*/  UTMALDG.4D [UR8], [UR4], desc[UR6] ;  /* 0x00000608040075b4 */ /* 0x0001e20008019000 */
        /* <DEDUP_REMOVED lines=12> */
.L_x_615:
[----:B------:R-:W-:Y:S05]  /*11a10*/  BSYNC B0 ;  /* 0x0000000000007941 */ /* 0x000fea0003800000 */
.L_x_614:
[----:B0-----:R-:W2:Y:S01]  /*11a20*/  LDL.LU R2, [R1+0x2c] ;  /* 0x00002c0001027983 */ /* 0x001ea20000300800 */
[----:B------:R-:W-:Y:S01]  /*11a30*/  BSSY B0, `(.L_x_618) ;  /* 0x00001a8000007945 */ /* 0x000fe20003800000 */
[----:B--2---:R-:W-:-:S13]  /*11a40*/  ISETP.GE.AND P0, PT, R2, 0x41, PT ;  /* 0x000000410200780c */ /* 0x004fda0003f06270 */
[----:B------:R-:W-:Y:S05]  /*11a50*/  @!P0 BRA `(.L_x_619) ;  /* 0x0000001800948947 */ /* 0x000fea0003800000 */
[----:B------:R-:W2:Y:S01]  /*11a60*/  LDL R5, [R1+0x1c] ;  /* 0x00001c0001057983 */ /* 0x000ea20000100800 */
[----:B------:R-:W-:Y:S01]  /*11a70*/  IMAD.MOV.U32 R2, RZ, RZ, 0x1 ;  /* 0x00000001ff027424 */ /* 0x000fe200078e00ff */
[----:B------:R-:W-:Y:S01]  /*11a80*/  BSSY B1, `(.L_x_620) ;  /* 0x0000091000017945 */ /* 0x000fe20003800000 */
[----:B--2---:R-:W-:-:S04]  /*11a90*/  IADD3 R9, -R5, RZ, RZ ;  /* 0x000000ff05097210 */ /* 0x004fc80007ffe1ff */
        /* <DEDUP_REMOVED lines=30> */
[----:B------:R-:W-:Y:S01]  /*11c80*/  IMAD.MOV.U32 R6, RZ, RZ, R2 ;  /* 0x000000ffff067224 */ /* 0x000fe200078e0002 */
[----:B------:R-:W-:-:S03]  /*11c90*/  IADD3 R2, -R2, RZ, RZ ;  /* 0x000000ff02027210 */ /* 0x000fc60007ffe1ff */
[----:B------:R-:W-:-:S04]  /*11ca0*/  IMAD.WIDE.U32 R6, R0, UR4, R6 ;  /* 0x0000000400067c25 */ /* 0x000fc8000f8e0006 */
[----:B------:R-:W-:Y:S01]  /*11cb0*/  IMAD.IADD R10, R10, 0x1, R7 ;  /* 0x000000010a0a7824 */ /* 0x000fe200078e0207 */
[----:B------:R-:W-:Y:S01]  /*11cc0*/  LEA R20, P0, R6, R20, 0x2 ;  /* 0x0000001406147211 */ /* 0x000fe200078010ff */
[----:B------:R-:W-:-:S03]  /*11cd0*/  IMAD R5, R11, R2, R5 ;  /* 0x000000020b057224 */ /* 0x000fc600078e0205 */
[----:B------:R-:W-:-:S05]  /*11ce0*/  LEA.HI.X R21, R6, R21, R10, 0x2, P0 ;  /* 0x0000001506157211 */ /* 0x000fca00000f140a */
[----:B------:R1:W5:Y:S04]  /*11cf0*/  LDG.E R6, desc[UR40][R20.64] ;  /* 0x0000002814067981 */ /* 0x000368000c1e1900 */
.L_x_624:
[----:B------:R-:W2:Y:S01]  /*11d00*/  S2R R7, SR_CgaCtaId ;  /* 0x0000000000077919 */ /* 0x000ea20000008800 */
[----:B------:R-:W-:-:S04]  /*11d10*/  MOV R2, 0x400 ;  /* 0x0000040000027802 */ /* 0x000fc80000000f00 */
[----:B--2---:R-:W-:Y:S02]  /*11d20*/  LEA R2, R7, R2, 0x18 ;  /* 0x0000000207027211 */ /* 0x004fe400078ec0ff */
[----:B------:R-:W-:-:S03]  /*11d30*/  SHF.L.U32 R7, R12, 0x1f, RZ ;  /* 0x0000001f0c077819 */ /* 0x000fc600000006ff */
[----:B------:R-:W-:-:S04]  /*11d40*/  IMAD R2, R13, 0x8, R2 ;  /* 0x000000080d027824 */ /* 0x000fc800078e0202 */
[----:B------:R-:W2:Y:S02]  /*11d50*/  SYNCS.PHASECHK.TRANS64.TRYWAIT P0, [R2+URZ+0x28c40], R7 ;  /* 0x028c4007020075a7 */ /* 0x000ea4000800017f */
[----:B--2---:R-:W-:Y:S05]  /*11d60*/  @!P0 BRA `(.L_x_625) ;  /* 0x00000034002c8947 */ /* 0x004fea0003800000 */
.L_x_722:
[----:B------:R-:W3:Y:S02]  /*11d70*/  S2R R10, SR_TID.X ;  /* 0x00000000000a7919 */ /* 0x000ee40000002100 */
[----:B---3--:R-:W-:-:S04]  /*11d80*/  LOP3.LUT R10, R10, 0x7f, RZ, 0xc0, !PT ;  /* 0x0000007f0a0a7812 */ /* 0x008fc800078ec0ff */
[----:B------:R-:W-:-:S13]  /*11d90*/  ISETP.NE.AND P1, PT, R10, RZ, PT ;  /* 0x000000ff0a00720c */ /* 0x000fda0003f25270 */
        /* <DEDUP_REMOVED lines=8> */
.L_x_626:
[----:B---3--:R-:W3:Y:S01]  /*11e20*/  LDL R10, [R1] ;  /* 0x00000000010a7983 */ /* 0x008ee20000100800 */
[----:B0-----:R-:W-:-:S03]  /*11e30*/  MOV R12, 0x400 ;  /* 0x00000400000c7802 */ /* 0x001fc60000000f00 */
[----:B------:R-:W4:Y:S01]  /*11e40*/  LDL R11, [R1+0x10] ;  /* 0x00001000010b7983 */ /* 0x000f220000100800 */
[----:B------:R-:W0:Y:S01]  /*11e50*/  S2R R13, SR_CgaCtaId ;  /* 0x00000000000d7919 */ /* 0x000e220000008800 */
        /* <DEDUP_REMOVED lines=8> */
[----:B------:R-:W-:Y:S01]  /*11ee0*/  UMOV UR7, 0x14f00000 ;  /* 0x14f0000000077882 */ /* 0x000fe20000000000 */
[----:B------:R-:W-:Y:S01]  /*11ef0*/  UMOV UR10, URZ ;  /* 0x0000003f000a7c82 */ /* 0x000fe20008000000 */
[----:B---3--:R-:W-:-:S05]  /*11f00*/  IMAD R10, R10, 0x2000, R12 ;  /* 0x000020000a0a7824 */ /* 0x008fca00078e020c */
[----:B------:R-:W-:Y:S02]  /*11f10*/  R2UR UR8, R10 ;  /* 0x000000000a0872ca */ /* 0x000fe400000e0000 */
[----:B----4-:R-:W-:-:S04]  /*11f20*/  LEA R5, R5, R11, 0x6 ;  /* 0x0000000b05057211 */ /* 0x010fc800078e30ff */
[----:B------:R-:W-:-:S07]  /*11f30*/  R2UR UR11, R5 ;  /* 0x00000000050b72ca */ /* 0x000fce00000e0000 */
[----:B------:R-:W-:-:S09]  /*11f40*/  UIADD3 UR8, UR8, 0x22400, URZ ;  /* 0x0002240008087890 */ /* 0x000fd2000fffe03f */
[----:B------:R0:W-:Y:S01]  /*11f50*/  UTMALDG.4D [UR8], [UR4], desc[UR6] ;  /* 0x00000608040075b4 */ /* 0x0001e20008019000 */
[----:B------:R-:W3:Y:S02]  /*11f60*/  SYNCS.PHASECHK.TRANS64.TRYWAIT P0, [R2+URZ+0x28c60], R7 ;  /* 0x028c6007020075a7 */ /* 0x000ee4000800017f */
[----:B0--3--:R-:W-:Y:S05]  /*11f70*/  @!P0 BRA `(.L_x_627) ;  /* 0x0000003000bc8947 */ /* 0x009fea0003800000 */
.L_x_723:
[----:B------:R-:W-:Y:S05]  /*11f80*/  @P1 BRA `(.L_x_628) ;  /* 0x00000000001c1947 */ /* 0x000fea0003800000 */
[----:B------:R-:W3:Y:S01]  /*11f90*/  S2R R10, SR_TID.X ;  /* 0x00000000000a7919 */ /* 0x000ee20000002100 */
[----:B0-2---:R-:W-:-:S04]  /*11fa0*/  IMAD.MOV.U32 R7, RZ, RZ, 0x10000 ;  /* 0x00010000ff077424 */ /* 0x005fc800078e00ff */
[----:B------:R4:W-:Y:S01]  /*11fb0*/  SYNCS.ARRIVE.TRANS64 RZ, [R2+URZ+0x28c50], R7 ;  /* 0x028c500702ff79a7 */ /* 0x0009e2000800003f */
[----:B---3--:R-:W-:-:S04]  /*11fc0*/  LOP3.LUT R10, R10, 0x1f, RZ, 0xc0, !PT ;  /* 0x0000001f0a0a7812 */ /* 0x008fc800078ec0ff */
[----:B------:R-:W-:-:S13]  /*11fd0*/  ISETP.NE.AND P0, PT, R10, RZ, PT ;  /* 0x000000ff0a00720c */ /* 0x000fda0003f05270 */
[----:B----4-:R-:W-:Y:S05]  /*11fe0*/  @!P0 BRA `(.L_x_628) ;  /* 0x0000000000048947 */ /* 0x010fea0003800000 */
[----:B------:R-:W-:Y:S01]  /*11ff0*/  BPT.TRAP 0x1 ;  /* 0x000000040000795c */ /* 0x000fe20000300000 */
.L_x_628:
[----:B0-2---:R-:W2:Y:S01]  /*12000*/  LDL R7, [R1] ;  /* 0x0000000001077983 */ /* 0x005ea20000100800 */
[----:B------:R-:W-:Y:S01]  /*12010*/  MOV R10, 0x400 ;  /* 0x00000400000a7802 */ /* 0x000fe20000000f00 */
[----:B------:R-:W0:Y:S01]  /*12020*/  S2R R11, SR_CgaCtaId ;  /* 0x00000000000b7919 */ /* 0x000e220000008800 */
[----:B------:R-:W-:Y:S01]  /*12030*/  R2UR UR9, R2 ;  /* 0x00000000020972ca */ /* 0x000fe200000e0000 */
[----:B------:R-:W-:Y:S01]  /*12040*/  UIADD3 UR4, UP0, UR38, 0x470, URZ ;  /* 0x0000047026047890 */ /* 0x000fe2000ff1e03f */
[----:B------:R-:W-:Y:S02]  /*12050*/  R2UR UR11, R5 ;  /* 0x00000000050b72ca */ /* 0x000fe400000e0000 */
[----:B------:R-:W-:Y:S02]  /*12060*/  R2UR UR12, R4 ;  /* 0x00000000040c72ca */ /* 0x000fe400000e0000 */
[----:B------:R-:W-:Y:S01]  /*12070*/  R2UR UR13, R6 ;  /* 0x00000000060d72ca */ /* 0x000fe200000e0000 */
[----:B------:R-:W-:Y:S01]  /*12080*/  UIADD3.X UR5, URZ, UR39, URZ, UP0, !UPT ;  /* 0x000000273f057290 */ /* 0x000fe200087fe43f */
[----:B0-----:R-:W-:-:S05]  /*12090*/  LEA R10, R11, R10, 0x18 ;  /* 0x0000000a0b0a7211 */ /* 0x001fca00078ec0ff */
        /* <DEDUP_REMOVED lines=43> */
[----:B--2---:R-:W-:Y:S01]  /*12350*/  NOP ;  /* 0x0000000000007918 */ /* 0x004fe20000000000 */
.L_x_623:
[----:B------:R-:W-:Y:S05]  /*12360*/  BSYNC B2 ;  /* 0x0000000000027941 */ /* 0x000fea0003800000 */
.L_x_622:
[----:B------:R-:W2:Y:S02]  /*12370*/  LDL.LU R2, [R1+0x1c] ;  /* 0x00001c0001027983 */ /* 0x000ea40000300800 */
[----:B--2---:R-:W-:-:S07]  /*12380*/  VIADD R5, R2, 0xfffffffd ;  /* 0xfffffffd02057836 */ /* 0x004fce0000000000 */
.L_x_621:
[----:B------:R-:W-:Y:S05]  /*12390*/  BSYNC B1 ;  /* 0x0000000000017941 */ /* 0x000fea0003800000 */
.L_x_620:
[----:B------:R-:W-:-:S04]  /*123a0*/  IADD3 R2, -R9, RZ, RZ ;  /* 0x000000ff09027210 */ /* 0x000fc80007ffe1ff */
[----:B------:R-:W-:-:S13]  /*123b0*/  ISETP.NE.AND P0, PT, R3, R2, PT ;  /* 0x000000020300720c */ /* 0x000fda0003f05270 */
[----:B------:R-:W-:Y:S05]  /*123c0*/  @!P0 BRA `(.L_x_619) ;  /* 0x0000001000388947 */ /* 0x000fea0003800000 */
.L_x_643:
[----:B--2---:R-:W2:Y:S04]  /*123d0*/  LDL.LU R3, [R1] ;  /* 0x0000000001037983 */ /* 0x004ea80000300800 */
        /* <DEDUP_REMOVED lines=8> */
[----:B------:R-:W-:Y:S06]  /*12460*/  @!P6 BRA `(.L_x_630) ;  /* 0x0000000400e8e947 */ /* 0x000fec0003800000 */
[----:B------:R-:W-:Y:S01]  /*12470*/  ULDC.64 UR4, c[0x0][0x3f8] ;  /* 0x0000fe0000047ab9 */ /* 0x000fe20000000a00 */
[----:B------:R-:W-:Y:S01]  /*12480*/  IMAD.MOV.U32 R11, RZ, RZ, R5 ;  /* 0x000000ffff0b7224 */ /* 0x000fe200078e0005 */
[----:B------:R-:W-:-:S04]  /*12490*/  ISETP.NE.U32.AND P0, PT, RZ, UR4, PT ;  /* 0x00000004ff007c0c */ /* 0x000fc8000bf05070 */
[----:B------:R-:W-:-:S13]  /*124a0*/  ISETP.NE.AND.EX P0, PT, RZ, UR5, PT, P0 ;  /* 0x00000005ff007c0c */ /* 0x000fda000bf05300 */
[----:B------:R-:W-:Y:S05]  /*124b0*/  @!P0 BRA `(.L_x_631) ;  /* 0x0000000000448947 */ /* 0x000fea0003800000 */
[----:B------:R-:W2:Y:S01]  /*124c0*/  LDC R11, c[0x0][0x41c] ;  /* 0x00010700ff0b7b82 */ /* 0x000ea20000000800 */
[----:B------:R-:W-:Y:S01]  /*124d0*/  ULDC.64 UR6, c[0x0][0x408] ;  /* 0x0001020000067ab9 */ /* 0x000fe20000000a00 */
[----:B--2---:R-:W-:-:S13]  /*124e0*/  ISETP.NE.AND P0, PT, R11, 0x1, PT ;  /* 0x000000010b00780c */ /* 0x004fda0003f05270 */
[----:B------:R-:W2:Y:S02]  /*124f0*/  @P0 LDC.64 R2, c[0x0][0x420] ;  /* 0x00010800ff020b82 */ /* 0x000ea40000000a00 */
[----:B--2---:R-:W-:-:S04]  /*12500*/  @P0 IMAD.HI.U32 R6, R5, R2, RZ ;  /* 0x0000000205060227 */ /* 0x004fc800078e00ff */
[----:B------:R-:W-:Y:S01]  /*12510*/  IMAD.MOV.U32 R2, RZ, RZ, R5 ;  /* 0x000000ffff027224 */ /* 0x000fe200078e0005 */
[----:B------:R-:W-:-:S04]  /*12520*/  @P0 SHF.R.U32.HI R2, RZ, R3, R6 ;  /* 0x00000003ff020219 */ /* 0x000fc80000011606 */
[----:B------:R-:W-:Y:S02]  /*12530*/  IADD3 R6, -R2, RZ, RZ ;  /* 0x000000ff02067210 */ /* 0x000fe40007ffe1ff */
[----:B------:R-:W-:-:S03]  /*12540*/  SHF.R.S32.HI R3, RZ, 0x1f, R2 ;  /* 0x0000001fff037819 */ /* 0x000fc60000011402 */
[----:B------:R-:W-:Y:S02]  /*12550*/  IMAD R11, R11, R6, R5 ;  /* 0x000000060b0b7224 */ /* 0x000fe400078e0205 */
[----:B------:R-:W-:Y:S02]  /*12560*/  IMAD R6, R8, UR6, RZ ;  /* 0x0000000608067c24 */ /* 0x000fe4000f8e02ff */
[----:B------:R-:W-:-:S04]  /*12570*/  IMAD.WIDE.U32 R2, R0, UR6, R2 ;  /* 0x0000000600027c25 */ /* 0x000fc8000f8e0002 */
[----:B------:R-:W-:-:S04]  /*12580*/  IMAD R6, R0, UR7, R6 ;  /* 0x0000000700067c24 */ /* 0x000fc8000f8e0206 */
[----:B------:R-:W-:Y:S01]  /*12590*/  IMAD.IADD R3, R6, 0x1, R3 ;  /* 0x0000000106037824 */ /* 0x000fe200078e0203 */
[----:B------:R-:W-:-:S04]  /*125a0*/  LEA R6, P0, R2, UR4, 0x2 ;  /* 0x0000000402067c11 */ /* 0x000fc8000f8010ff */
[----:B------:R-:W-:-:S05]  /*125b0*/  LEA.HI.X R7, R2, UR5, R3, 0x2, P0 ;  /* 0x0000000502077c11 */ /* 0x000fca00080f1403 */
[----:B------:R2:W5:Y:S04]  /*125c0*/  LDG.E R6, desc[UR40][R6.64] ;  /* 0x0000002806067981 */ /* 0x000568000c1e1900 */
.L_x_631:
[----:B------:R-:W3:Y:S01]  /*125d0*/  S2R R3, SR_CgaCtaId ;  /* 0x0000000000037919 */ /* 0x000ee20000008800 */
[----:B------:R-:W-:-:S04]  /*125e0*/  MOV R2, 0x400 ;  /* 0x0000040000027802 */ /* 0x000fc80000000f00 */
[----:B---3--:R-:W-:Y:S02]  /*125f0*/  LEA R2, R3, R2, 0x18 ;  /* 0x0000000203027211 */ /* 0x008fe400078ec0ff */
[----:B------:R-:W-:-:S03]  /*12600*/  SHF.L.U32 R3, R10, 0x1f, RZ ;  /* 0x0000001f0a037819 */ /* 0x000fc600000006ff */
[----:B------:R-:W-:-:S04]  /*12610*/  IMAD R2, R9, 0x8, R2 ;  /* 0x0000000809027824 */ /* 0x000fc800078e0202 */
[----:B------:R-:W3:Y:S02]  /*12620*/  SYNCS.PHASECHK.TRANS64.TRYWAIT P0, [R2+URZ+0x28c40], R3 ;  /* 0x028c4003020075a7 */ /* 0x000ee4000800017f */
[----:B---3--:R-:W-:Y:S05]  /*12630*/  @!P0 BRA `(.L_x_632) ;  /* 0x0000002c00208947 */ /* 0x008fea0003800000 */
.L_x_724:
[----:B--2---:R-:W2:Y:S02]  /*12640*/  S2R R7, SR_TID.X ;  /* 0x0000000000077919 */ /* 0x004ea40000002100 */
[----:B--2---:R-:W-:-:S04]  /*12650*/  LOP3.LUT R7, R7, 0x7f, RZ, 0xc0, !PT ;  /* 0x0000007f07077812 */ /* 0x004fc800078ec0ff */
[----:B------:R-:W-:-:S13]  /*12660*/  ISETP.NE.AND P0, PT, R7, RZ, PT ;  /* 0x000000ff0700720c */ /* 0x000fda0003f05270 */
[----:B------:R-:W-:Y:S05]  /*12670*/  @P0 BRA `(.L_x_633) ;  /* 0x00000000001c0947 */ /* 0x000fea0003800000 */
[----:B------:R-:W2:Y:S02]  /*12680*/  S2R R7, SR_TID.X ;  /* 0x0000000000077919 */ /* 0x000ea40000002100 */
[----:B--2---:R-:W-:-:S04]  /*12690*/  LOP3.LUT R7, R7, 0x1f, RZ, 0xc0, !PT ;  /* 0x0000001f07077812 */ /* 0x004fc800078ec0ff */
[----:B------:R-:W-:Y:S01]  /*126a0*/  ISETP.NE.AND P1, PT, R7, RZ, PT ;  /* 0x000000ff0700720c */ /* 0x000fe20003f25270 */
[----:B------:R-:W-:-:S04]  /*126b0*/  IMAD.MOV.U32 R7, RZ, RZ, 0x2000 ;  /* 0x00002000ff077424 */ /* 0x000fc800078e00ff */
[----:B------:R2:W-:Y:S08]  /*126c0*/  SYNCS.ARRIVE.TRANS64 RZ, [R2+URZ+0x28c30], R7 ;  /* 0x028c300702ff79a7 */ /* 0x0005f0000800003f */
[----:B------:R-:W-:Y:S05]  /*126d0*/  @!P1 BRA `(.L_x_633) ;  /* 0x0000000000049947 */ /* 0x000fea0003800000 */
[----:B------:R-:W-:Y:S01]  /*126e0*/  BPT.TRAP 0x1 ;  /* 0x000000040000795c */ /* 0x000fe20000300000 */
.L_x_633:
[----:B0-----:R-:W4:Y:S01]  /*126f0*/  LDL R12, [R1+0x10] ;  /* 0x00001000010c7983 */ /* 0x001f220000100800 */
[----:B--2---:R-:W-:Y:S01]  /*12700*/  MOV R7, 0x400 ;  /* 0x0000040000077802 */ /* 0x004fe20000000f00 */
[----:B------:R-:W0:Y:S01]  /*12710*/  S2R R13, SR_CgaCtaId ;  /* 0x00000000000d7919 */ /* 0x000e220000008800 */
[----:B------:R-:W-:Y:S01]  /*12720*/  R2UR UR9, R2 ;  /* 0x00000000020972ca */ /* 0x000fe200000e0000 */
[----:B------:R-:W-:Y:S01]  /*12730*/  UIADD3 UR4, UP0, UR38, 0x370, URZ ;  /* 0x0000037026047890 */ /* 0x000fe2000ff1e03f */
[----:B------:R-:W-:Y:S02]  /*12740*/  R2UR UR12, R4 ;  /* 0x00000000040c72ca */ /* 0x000fe400000e0000 */
[----:B-----5:R-:W-:Y:S01]  /*12750*/  R2UR UR13, R6 ;  /* 0x00000000060d72ca */ /* 0x020fe200000e0000 */
[----:B------:R-:W-:Y:S01]  /*12760*/  UIADD3.X UR5, URZ, UR39, URZ, UP0, !UPT ;  /* 0x000000273f057290 */ /* 0x000fe200087fe43f */
[----:B0-----:R-:W-:-:S04]  /*12770*/  LEA R7, R13, R7, 0x18 ;  /* 0x000000070d077211 */ /* 0x001fc800078ec0ff */
[----:B------:R-:W-:-:S04]  /*12780*/  LEA R7, R9, R7, 0xd ;  /* 0x0000000709077211 */ /* 0x000fc800078e68ff */
[----:B------:R-:W-:Y:S01]  /*12790*/  R2UR UR8, R7 ;  /* 0x00000000070872ca */ /* 0x000fe200000e0000 */
[----:B------:R-:W-:Y:S01]  /*127a0*/  UIADD3 UR9, UR9, 0x28c30, URZ ;  /* 0x00028c3009097890 */ /* 0x000fe2000fffe03f */
[----:B------:R-:W-:Y:S01]  /*127b0*/  UMOV UR6, 0x0 ;  /* 0x0000000000067882 */ /* 0x000fe20000000000 */
[----:B------:R-:W-:Y:S01]  /*127c0*/  UMOV UR7, 0x14f00000 ;  /* 0x14f0000000077882 */ /* 0x000fe20000000000 */
[----:B------:R-:W-:-:S09]  /*127d0*/  UMOV UR10, URZ ;  /* 0x0000003f000a7c82 */ /* 0x000fd20008000000 */
[----:B------:R-:W-:Y:S01]  /*127e0*/  UIADD3 UR8, UR8, 0x22400, URZ ;  /* 0x0002240008087890 */ /* 0x000fe2000fffe03f */
[----:B----4-:R-:W-:-:S05]  /*127f0*/  IMAD R7, R11, 0x40, R12 ;  /* 0x000000400b077824 */ /* 0x010fca00078e020c */
[----:B------:R-:W-:-:S13]  /*12800*/  R2UR UR11, R7 ;  /* 0x00000000070b72ca */ /* 0x000fda00000e0000 */
[----:B------:R0:W-:Y:S01]  /*12810*/  UTMALDG.4D [UR8], [UR4], desc[UR6] ;  /* 0x00000608040075b4 */ /* 0x0001e20008019000 */
[----:B------:R-:W2:Y:S02]  /*12820*/  SYNCS.PHASECHK.TRANS64.TRYWAIT P1, [R2+URZ+0x28c60], R3 ;  /* 0x028c6003020075a7 */ /* 0x000ea4000802017f */
[----:B0-2---:R-:W-:Y:S05]  /*12830*/  @!P1 BRA `(.L_x_634) ;  /* 0x0000002800b49947 */ /* 0x005fea0003800000 */
.L_x_725:
[----:B------:R-:W-:Y:S05]  /*12840*/  @P0 BRA `(.L_x_635) ;  /* 0x00000000001c0947 */ /* 0x000fea0003800000 */
[----:B------:R-:W2:Y:S01]  /*12850*/  S2R R11, SR_TID.X ;  /* 0x00000000000b7919 */ /* 0x000ea20000002100 */
[----:B0--3--:R-:W-:-:S04]  /*12860*/  IMAD.MOV.U32 R3, RZ, RZ, 0x10000 ;  /* 0x00010000ff037424 */ /* 0x009fc800078e00ff */
[----:B------:R4:W-:Y:S01]  /*12870*/  SYNCS.ARRIVE.TRANS64 RZ, [R2+URZ+0x28c50], R3 ;  /* 0x028c500302ff79a7 */ /* 0x0009e2000800003f */
[----:B--2---:R-:W-:-:S04]  /*12880*/  LOP3.LUT R11, R11, 0x1f, RZ, 0xc0, !PT ;  /* 0x0000001f0b0b7812 */ /* 0x004fc800078ec0ff */
[----:B------:R-:W-:-:S13]  /*12890*/  ISETP.NE.AND P1, PT, R11, RZ, PT ;  /* 0x000000ff0b00720c */ /* 0x000fda0003f25270 */
[----:B----4-:R-:W-:Y:S05]  /*128a0*/  @!P1 BRA `(.L_x_635) ;  /* 0x0000000000049947 */ /* 0x010fea0003800000 */
[----:B------:R-:W-:Y:S01]  /*128b0*/  BPT.TRAP 0x1 ;  /* 0x000000040000795c */ /* 0x000fe20000300000 */
.L_x_635:
[----:B------:R-:W2:Y:S01]  /*128c0*/  S2R R11, SR_CgaCtaId ;  /* 0x00000000000b7919 */ /* 0x000ea20000008800 */
[----:B0--3--:R-:W-:Y:S01]  /*128d0*/  MOV R3, 0x400 ;  /* 0x0000040000037802 */ /* 0x009fe20000000f00 */
        /* <DEDUP_REMOVED lines=15> */
[----:B--2---:R-:W-:-:S05]  /*129d0*/  LEA R3, R11, R3, 0x18 ;  /* 0x000000030b037211 */ /* 0x004fca00078ec0ff */
[----:B------:R-:W-:-:S05]  /*129e0*/  IMAD R2, R9, 0x10000, R3 ;  /* 0x0001000009027824 */ /* 0x000fca00078e0203 */
        /* <DEDUP_REMOVED lines=33> */
[----:B--2---:R-:W-:Y:S01]  /*12c00*/  NOP ;  /* 0x0000000000007918 */ /* 0x004fe20000000000 */
.L_x_630:
[----:B------:R-:W-:Y:S05]  /*12c10*/  BSYNC B1 ;  /* 0x0000000000017941 */ /* 0x000fea0003800000 */
.L_x_629:
        /* <DEDUP_REMOVED lines=14> */
[----:B------:R-:W3:Y:S01]  /*12d00*/  LDC R6, c[0x0][0x41c] ;  /* 0x00010700ff067b82 */ /* 0x000ee20000000800 */
[----:B------:R-:W-:Y:S01]  /*12d10*/  ULDC.64 UR6, c[0x0][0x408] ;  /* 0x0001020000067ab9 */ /* 0x000fe20000000a00 */
[----:B---3--:R-:W-:-:S13]  /*12d20*/  ISETP.NE.AND P0, PT, R6, 0x1, PT ;  /* 0x000000010600780c */ /* 0x008fda0003f05270 */
[----:B------:R-:W3:Y:S02]  /*12d30*/  @P0 LDC.64 R2, c[0x0][0x420] ;  /* 0x00010800ff020b82 */ /* 0x000ee40000000a00 */
[----:B---3--:R-:W-:-:S04]  /*12d40*/  @P0 IMAD.HI.U32 R7, R9, R2, RZ ;  /* 0x0000000209070227 */ /* 0x008fc800078e00ff */
[----:B------:R-:W-:Y:S01]  /*12d50*/  IMAD.MOV.U32 R2, RZ, RZ, R9 ;  /* 0x000000ffff027224 */ /* 0x000fe200078e0009 */
[----:B------:R-:W-:-:S05]  /*12d60*/  @P0 SHF.R.U32.HI R2, RZ, R3, R7 ;  /* 0x00000003ff020219 */ /* 0x000fca0000011607 */
[----:B------:R-:W-:-:S04]  /*12d70*/  IMAD.MOV R3, RZ, RZ, -R2 ;  /* 0x000000ffff037224 */ /* 0x000fc800078e0a02 */
[----:B------:R-:W-:Y:S01]  /*12d80*/  IMAD R9, R6, R3, R9 ;  /* 0x0000000306097224 */ /* 0x000fe200078e0209 */
[----:B------:R-:W-:Y:S01]  /*12d90*/  SHF.R.S32.HI R3, RZ, 0x1f, R2 ;  /* 0x0000001fff037819 */ /* 0x000fe20000011402 */
[----:B------:R-:W-:-:S04]  /*12da0*/  IMAD R6, R8, UR6, RZ ;  /* 0x0000000608067c24 */ /* 0x000fc8000f8e02ff */
[C---:B------:R-:W-:Y:S02]  /*12db0*/  IMAD R6, R0.reuse, UR7, R6 ;  /* 0x0000000700067c24 */ /* 0x040fe4000f8e0206 */
[----:B------:R-:W-:-:S05]  /*12dc0*/  IMAD.WIDE.U32 R2, R0, UR6, R2 ;  /* 0x0000000600027c25 */ /* 0x000fca000f8e0002 */
[----:B------:R-:W-:Y:S02]  /*12dd0*/  IADD3 R3, R6, R3, RZ ;  /* 0x0000000306037210 */ /* 0x000fe40007ffe0ff */
[----:B------:R-:W-:-:S04]  /*12de0*/  LEA R6, P0, R2, UR4, 0x2 ;  /* 0x0000000402067c11 */ /* 0x000fc8000f8010ff */
[----:B------:R-:W-:-:S05]  /*12df0*/  LEA.HI.X R7, R2, UR5, R3, 0x2, P0 ;  /* 0x0000000502077c11 */ /* 0x000fca00080f1403 */
[----:B------:R3:W5:Y:S04]  /*12e00*/  LDG.E R6, desc[UR40][R6.64] ;  /* 0x0000002806067981 */ /* 0x000768000c1e1900 */
.L_x_638:
[----:B------:R-:W4:Y:S01]  /*12e10*/  S2R R3, SR_CgaCtaId ;  /* 0x0000000000037919 */ /* 0x000f220000008800 */
[----:B------:R-:W-:-:S04]  /*12e20*/  MOV R2, 0x400 ;  /* 0x0000040000027802 */ /* 0x000fc80000000f00 */
[----:B----4-:R-:W-:Y:S02]  /*12e30*/  LEA R2, R3, R2, 0x18 ;  /* 0x0000000203027211 */ /* 0x010fe400078ec0ff */
[----:B------:R-:W-:-:S03]  /*12e40*/  SHF.L.U32 R3, R10, 0x1f, RZ ;  /* 0x0000001f0a037819 */ /* 0x000fc600000006ff */
[----:B------:R-:W-:-:S04]  /*12e50*/  IMAD R2, R11, 0x8, R2 ;  /* 0x000000080b027824 */ /* 0x000fc800078e0202 */
[----:B------:R-:W4:Y:S02]  /*12e60*/  SYNCS.PHASECHK.TRANS64.TRYWAIT P0, [R2+URZ+0x28c40], R3 ;  /* 0x028c4003020075a7 */ /* 0x000f24000800017f */
[----:B----4-:R-:W-:Y:S05]  /*12e70*/  @!P0 BRA `(.L_x_639) ;  /* 0x0000002400388947 */ /* 0x010fea0003800000 */
.L_x_726:
[----:B---3--:R-:W3:Y:S02]  /*12e80*/  S2R R7, SR_TID.X ;  /* 0x0000000000077919 */ /* 0x008ee40000002100 */
        /* <DEDUP_REMOVED lines=10> */
.L_x_640:
[----:B---3--:R-:W3:Y:S01]  /*12f30*/  LDL R7, [R1] ;  /* 0x0000000001077983 */ /* 0x008ee20000100800 */
[----:B--2---:R-:W-:-:S03]  /*12f40*/  MOV R11, 0x400 ;  /* 0x00000400000b7802 */ /* 0x004fc60000000f00 */
[----:B------:R-:W2:Y:S01]  /*12f50*/  LDL R10, [R1+0x10] ;  /* 0x00001000010a7983 */ /* 0x000ea20000100800 */
[----:B0-----:R-:W0:Y:S01]  /*12f60*/  S2R R12, SR_CgaCtaId ;  /* 0x00000000000c7919 */ /* 0x001e220000008800 */
        /* <DEDUP_REMOVED lines=12> */
[----:B--2---:R-:W-:-:S04]  /*13030*/  LEA R9, R9, R10, 0x6 ;  /* 0x0000000a09097211 */ /* 0x004fc800078e30ff */
[----:B------:R-:W-:-:S07]  /*13040*/  R2UR UR11, R9 ;  /* 0x00000000090b72ca */ /* 0x000fce00000e0000 */
[----:B------:R-:W-:-:S09]  /*13050*/  UIADD3 UR8, UR8, 0x22400, URZ ;  /* 0x0002240008087890 */ /* 0x000fd2000fffe03f */
[----:B------:R0:W-:Y:S01]  /*13060*/  UTMALDG.4D [UR8], [UR4], desc[UR6] ;  /* 0x00000608040075b4 */ /* 0x0001e20008019000 */
[----:B------:R-:W2:Y:S02]  /*13070*/  SYNCS.PHASECHK.TRANS64.TRYWAIT P1, [R2+URZ+0x28c60], R3 ;  /* 0x028c6003020075a7 */ /* 0x000ea4000802017f */
[----:B0-2---:R-:W-:Y:S05]  /*13080*/  @!P1 BRA `(.L_x_641) ;  /* 0x0000002000c89947 */ /* 0x005fea0003800000 */
.L_x_727:
[----:B------:R-:W-:Y:S05]  /*13090*/  @P0 BRA `(.L_x_642) ;  /* 0x00000000001c0947 */ /* 0x000fea0003800000 */
[----:B------:R-:W2:Y:S01]  /*130a0*/  S2R R7, SR_TID.X ;  /* 0x0000000000077919 */ /* 0x000ea20000002100 */
[----:B0---4-:R-:W-:-:S04]  /*130b0*/  IMAD.MOV.U32 R3, RZ, RZ, 0x10000 ;  /* 0x00010000ff037424 */ /* 0x011fc800078e00ff */
[----:B------:R3:W-:Y:S01]  /*130c0*/  SYNCS.ARRIVE.TRANS64 RZ, [R2+URZ+0x28c50], R3 ;  /* 0x028c500302ff79a7 */ /* 0x0007e2000800003f */
[----:B--2---:R-:W-:-:S04]  /*130d0*/  LOP3.LUT R7, R7, 0x1f, RZ, 0xc0, !PT ;  /* 0x0000001f07077812 */ /* 0x004fc800078ec0ff */
[----:B------:R-:W-:-:S13]  /*130e0*/  ISETP.NE.AND P1, PT, R7, RZ, PT ;  /* 0x000000ff0700720c */ /* 0x000fda0003f25270 */
[----:B---3--:R-:W-:Y:S05]  /*130f0*/  @!P1 BRA `(.L_x_642) ;  /* 0x0000000000049947 */ /* 0x008fea0003800000 */
[----:B------:R-:W-:Y:S01]  /*13100*/  BPT.TRAP 0x1 ;  /* 0x000000040000795c */ /* 0x000fe20000300000 */
.L_x_642:
[----:B0---4-:R-:W2:Y:S01]  /*13110*/  LDL R3, [R1] ;  /* 0x0000000001037983 */ /* 0x011ea20000100800 */
        /* <DEDUP_REMOVED lines=52> */
[----:B---3--:R-:W-:Y:S01]  /*13460*/  NOP ;  /* 0x0000000000007918 */ /* 0x008fe20000000000 */
.L_x_637:
[----:B------:R-:W-:Y:S05]  /*13470*/  BSYNC B1 ;  /* 0x0000000000017941 */ /* 0x000fea0003800000 */
.L_x_636:
[C---:B------:R-:W-:Y:S01]  /*13480*/  ISETP.GT.AND P0, PT, R5.reuse, 0x1, PT ;  /* 0x000000010500780c */ /* 0x040fe20003f04270 */
[----:B------:R-:W-:-:S12]  /*13490*/  VIADD R5, R5, 0xfffffffe ;  /* 0xfffffffe05057836 */ /* 0x000fd80000000000 */
[----:B------:R-:W-:Y:S05]  /*134a0*/  @P0 BRA `(.L_x_643) ;  /* 0xffffffec00c80947 */ /* 0x000fea000383ffff */
.L_x_619:
[----:B------:R-:W-:Y:S05]  /*134b0*/  BSYNC B0 ;  /* 0x0000000000007941 */ /* 0x000fea0003800000 */
.L_x_618:
[----:B------:R-:W3:Y:S01]  /*134c0*/  LDL.LU R3, [R1] ;  /* 0x0000000001037983 */ /* 0x000ee20000300800 */
[----:B------:R-:W-:Y:S01]  /*134d0*/  BSSY B0, `(.L_x_644) ;  /* 0x0000016000007945 */ /* 0x000fe20003800000 */
[----:B------:R-:W4:Y:S02]  /*134e0*/  S2R R2, SR_TID.X ;  /* 0x0000000000027919 */ /* 0x000f240000002100 */
[----:B----4-:R-:W-:-:S04]  /*134f0*/  LOP3.LUT R2, R2, 0x1f, RZ, 0xc0, !PT ;  /* 0x0000001f02027812 */ /* 0x010fc800078ec0ff */
[----:B------:R-:W-:Y:S02]  /*13500*/  ISETP.NE.AND P1, PT, R2, RZ, PT ;  /* 0x000000ff0200720c */ /* 0x000fe40003f25270 */
[----:B---3--:R-:W-:-:S04]  /*13510*/  IADD3 R0, R3, 0x1, RZ ;  /* 0x0000000103007810 */ /* 0x008fc80007ffe0ff */
[----:B------:R-:W-:-:S04]  /*13520*/  ISETP.NE.AND P0, PT, R0, 0x2, PT ;  /* 0x000000020000780c */ /* 0x000fc80003f05270 */
[----:B------:R-:W-:Y:S02]  /*13530*/  SEL R2, R0, RZ, P0 ;  /* 0x000000ff00027207 */ /* 0x000fe40000000000 */
[----:B------:R-:W-:-:S03]  /*13540*/  SEL R0, RZ, 0x1, P0 ;  /* 0x00000001ff007807 */ /* 0x000fc60000000000 */
[----:B------:R3:W-:Y:S01]  /*13550*/  STL [R1], R2 ;  /* 0x0000000201007387 */ /* 0x0007e20000100800 */
[----:B------:R-:W-:Y:S05]  /*13560*/  @P1 BRA `(.L_x_645) ;  /* 0x0000000000301947 */ /* 0x000fea0003800000 */
[----:B------:R-:W4:Y:S01]  /*13570*/  S2R R7, SR_LANEID ;  /* 0x0000000000077919 */ /* 0x000f220000000000 */
[----:B------:R-:W-:Y:S01]  /*13580*/  VOTEU.ANY UR4, UPT, PT ;  /* 0x0000000000047886 */ /* 0x000fe200038e0100 */
[----:B---3--:R-:W3:Y:S01]  /*13590*/  LDC.64 R2, c[0x0][0xc38] ;  /* 0x00030e00ff027b82 */ /* 0x008ee20000000a00 */
[----:B------:R-:W4:Y:S08]  /*135a0*/  FLO.U32 R4, UR4 ;  /* 0x0000000400047d00 */ /* 0x000f3000080e0000 */
[----:B------:R-:W3:Y:S01]  /*135b0*/  POPC R5, UR4 ;  /* 0x0000000400057d09 */ /* 0x000ee20008000000 */
[----:B----4-:R-:W-:-:S13]  /*135c0*/  ISETP.EQ.U32.AND P0, PT, R4, R7, PT ;  /* 0x000000070400720c */ /* 0x010fda0003f02070 */
[----:B---3--:R-:W3:Y:S01]  /*135d0*/  @P0 ATOMG.E.ADD.STRONG.GPU PT, R3, desc[UR40][R2.64], R5 ;  /* 0x00000005020309a8 */ /* 0x008ee200081ee1e8 */
[----:B------:R-:W4:Y:S02]  /*135e0*/  S2R R6, SR_LTMASK ;  /* 0x0000000000067919 */ /* 0x000f240000003900 */
[----:B----4-:R-:W-:-:S04]  /*135f0*/  LOP3.LUT R6, R6, UR4, RZ, 0xc0, !PT ;  /* 0x0000000406067c12 */ /* 0x010fc8000f8ec0ff */
[----:B------:R-:W4:Y:S01]  /*13600*/  POPC R7, R6 ;  /* 0x0000000600077309 */ /* 0x000f220000000000 */
[----:B---3--:R-:W4:Y:S02]  /*13610*/  SHFL.IDX PT, R4, R3, R4, 0x1f ;  /* 0x00001f0403047589 */ /* 0x008f2400000e0000 */
[----:B----4-:R-:W-:-:S07]  /*13620*/  IADD3 R16, R4, UR36, R7 ;  /* 0x0000002404107c10 */ /* 0x010fce000fffe007 */
.L_x_645:
[----:B------:R-:W-:Y:S05]  /*13630*/  BSYNC B0 ;  /* 0x0000000000007941 */ /* 0x000fea0003800000 */
.L_x_644:
[----:B---3--:R-:W3:Y:S02]  /*13640*/  LDL.LU R2, [R1+0x8] ;  /* 0x0000080001027983 */ /* 0x008ee40000300800 */
[----:B---3--:R-:W-:-:S05]  /*13650*/  LOP3.LUT R2, R2, R0, RZ, 0x3c, !PT ;  /* 0x0000000002027212 */ /* 0x008fca00078e3cff */
[----:B------:R3:W-:Y:S02]  /*13660*/  STL [R1+0x8], R2 ;  /* 0x0000080201007387 */ /* 0x0007e40000100800 */
.L_x_601:
[----:B------:R-:W-:Y:S05]  /*13670*/  BSYNC B6 ;  /* 0x0000000000067941 */ /* 0x000fea0003800000 */
.L_x_599:
[----:B------:R-:W-:-:S03]  /*13680*/  UMOV UR4, 0xffffffff ;  /* 0xffffffff00047882 */ /* 0x000fc60000000000 */
[----:B------:R-:W-:Y:S05]  /*13690*/  BRA.DIV UR4, `(.L_x_646) ;  /* 0x0000001e04587947 */ /* 0x000fea000b800000 */
[----:B------:R4:W0:Y:S04]  /*136a0*/  SHFL.IDX PT, R4, R16, RZ, 0x1f ;  /* 0x00001fff10047589 */ /* 0x00082800000e0000 */
[----:B------:R4:W0:Y:S02]  /*136b0*/  SHFL.IDX PT, R6, R16, 0x1, 0x1f ;  /* 0x00201f0010067f89 */ /* 0x00082400000e0000 */
.L_x_731:
[----:B------:R-:W0:Y:S01]  /*136c0*/  S2R R0, SR_TID.X ;  /* 0x0000000000007919 */ /* 0x000e220000002100 */
[----:B------:R-:W-:Y:S01]  /*136d0*/  ULDC UR4, c[0x0][0xc14] ;  /* 0x0003050000047ab9 */ /* 0x000fe20000000800 */
[----:B------:R-:W-:Y:S01]  /*136e0*/  BSSY B0, `(.L_x_647) ;  /* 0x000000b000007945 */ /* 0x000fe20003800000 */
[----:B------:R-:W-:Y:S01]  /*136f0*/  IMAD.MOV.U32 R17, RZ, RZ, RZ ;  /* 0x000000ffff117224 */ /* 0x000fe200078e00ff */
[----:B01----:R-:W-:Y:S01]  /*13700*/  LOP3.LUT R8, R0, 0x1f, RZ, 0xc0, !PT ;  /* 0x0000001f00087812 */ /* 0x003fe200078ec0ff */
[----:B------:R-:W-:-:S03]  /*13710*/  IMAD.U32 R0, RZ, RZ, UR4 ;  /* 0x00000004ff007e24 */ /* 0x000fc6000f8e00ff */
[C---:B------:R-:W-:Y:S01]  /*13720*/  ISETP.NE.AND P0, PT, R8.reuse, 0x1f, PT ;  /* 0x0000001f0800780c */ /* 0x040fe20003f05270 */
[----:B------:R-:W-:-:S05]  /*13730*/  IMAD.IADD R5, R8, 0x1, R19 ;  /* 0x0000000108057824 */ /* 0x000fca00078e0213 */
[----:B------:R-:W-:-:S13]  /*13740*/  ISETP.GE.OR P0, PT, R5, R0, !P0 ;  /* 0x000000000500720c */ /* 0x000fda0004706670 */
[----:B------:R-:W-:Y:S05]  /*13750*/  @P0 BRA `(.L_x_648) ;  /* 0x00000000000c0947 */ /* 0x000fea0003800000 */
[----:B---3--:R-:W0:Y:S02]  /*13760*/  LDC.64 R2, c[0x0][0xc58] ;  /* 0x00031600ff027b82 */ /* 0x008e240000000a00 */
[----:B0-----:R-:W-:-:S05]  /*13770*/  IMAD.WIDE R2, R5, 0x4, R2 ;  /* 0x0000000405027825 */ /* 0x001fca00078e0202 */
[----:B------:R0:W5:Y:S02]  /*13780*/  LDG.E R17, desc[UR40][R2.64] ;  /* 0x0000002802117981 */ /* 0x000164000c1e1900 */
.L_x_648:
[----:B------:R-:W-:Y:S05]  /*13790*/  BSYNC B0 ;  /* 0x0000000000007941 */ /* 0x000fea0003800000 */
.L_x_647:
[----:B------:R-:W-:-:S03]  /*137a0*/  UMOV UR4, 0xffffffff ;  /* 0xffffffff00047882 */ /* 0x000fc60000000000 */
[----:B------:R-:W-:Y:S05]  /*137b0*/  BRA.DIV UR4, `(.L_x_649) ;  /* 0x0000001e045c7947 */ /* 0x000fea000b800000 */
[----:B-----5:R-:W1:Y:S01]  /*137c0*/  SHFL.UP PT, R14, R17, 0x1, RZ ;  /* 0x04200000110e7989 */ /* 0x020e6200000e00ff */
[C---:B------:R-:W-:Y:S02]  /*137d0*/  ISETP.NE.AND P0, PT, R8.reuse, RZ, PT ;  /* 0x000000ff0800720c */ /* 0x040fe40003f05270 */
[----:B------:R-:W-:Y:S02]  /*137e0*/  ISETP.GE.U32.AND P1, PT, R8, 0x2, PT ;  /* 0x000000020800780c */ /* 0x000fe40003f26070 */
[----:B-1----:R-:W-:Y:S02]  /*137f0*/  SEL R14, R14, RZ, P0 ;  /* 0x000000ff0e0e7207 */ /* 0x002fe40000000000 */
[----:B------:R-:W-:Y:S02]  /*13800*/  ISETP.GE.U32.AND P0, PT, R8, 0x4, PT ;  /* 0x000000040800780c */ /* 0x000fe40003f06070 */
[----:B------:R-:W-:-:S05]  /*13810*/  IADD3 R13, R17, R14, RZ ;  /* 0x0000000e110d7210 */ /* 0x000fca0007ffe0ff */
[----:B------:R-:W1:Y:S02]  /*13820*/  SHFL.UP PT, R14, R13, 0x2, RZ ;  /* 0x044000000d0e7989 */ /* 0x000e6400000e00ff */
[----:B-1----:R-:W-:Y:S02]  /*13830*/  SEL R14, R14, RZ, P1 ;  /* 0x000000ff0e0e7207 */ /* 0x002fe40000800000 */
[----:B------:R-:W-:-:S03]  /*13840*/  ISETP.GE.U32.AND P1, PT, R8, 0x8, PT ;  /* 0x000000080800780c */ /* 0x000fc60003f26070 */
[----:B0-----:R-:W-:-:S05]  /*13850*/  IMAD.IADD R3, R13, 0x1, R14 ;  /* 0x000000010d037824 */ /* 0x001fca00078e020e */
[----:B------:R-:W0:Y:S02]  /*13860*/  SHFL.UP PT, R14, R3, 0x4, RZ ;  /* 0x04800000030e7989 */ /* 0x000e2400000e00ff */
[----:B0-----:R-:W-:Y:S02]  /*13870*/  SEL R14, R14, RZ, P0 ;  /* 0x000000ff0e0e7207 */ /* 0x001fe40000000000 */
[----:B------:R-:W-:-:S03]  /*13880*/  ISETP.GE.U32.AND P0, PT, R8, 0x10, PT ;  /* 0x000000100800780c */ /* 0x000fc60003f06070 */
[----:B------:R-:W-:-:S05]  /*13890*/  IMAD.IADD R5, R3, 0x1, R14 ;  /* 0x0000000103057824 */ /* 0x000fca00078e020e */
[----:B------:R-:W0:Y:S02]  /*138a0*/  SHFL.UP PT, R14, R5, 0x8, RZ ;  /* 0x05000000050e7989 */ /* 0x000e2400000e00ff */
[----:B0-----:R-:W-:-:S05]  /*138b0*/  SEL R14, R14, RZ, P1 ;  /* 0x000000ff0e0e7207 */ /* 0x001fca0000800000 */
[----:B------:R-:W-:-:S05]  /*138c0*/  IMAD.IADD R7, R5, 0x1, R14 ;  /* 0x0000000105077824 */ /* 0x000fca00078e020e */
[----:B------:R-:W3:Y:S02]  /*138d0*/  SHFL.UP PT, R14, R7, 0x10, RZ ;  /* 0x06000000070e7989 */ /* 0x000ee400000e00ff */
[----:B---3--:R-:W-:-:S04]  /*138e0*/  SEL R2, R14, RZ, P0 ;  /* 0x000000ff0e027207 */ /* 0x008fc80000000000 */
[----:B------:R-:W-:-:S05]  /*138f0*/  IADD3 R2, R7, R2, RZ ;  /* 0x0000000207027210 */ /* 0x000fca0007ffe0ff */
[----:B------:R0:W1:Y:S02]  /*13900*/  SHFL.IDX PT, R14, R2, 0x1f, 0x1f ;  /* 0x03e01f00020e7f89 */ /* 0x00006400000e0000 */
.L_x_739:
[----:B------:R-:W-:Y:S02]  /*13910*/  ULDC UR4, c[0x0][0xc10] ;  /* 0x0003040000047ab9 */ /* 0x000fe40000000800 */
[----:B----4-:R-:W-:-:S04]  /*13920*/  IMAD.U32 R16, RZ, RZ, UR4 ;  /* 0x00000004ff107e24 */ /* 0x010fc8000f8e00ff */
[----:B-1----:R-:W-:-:S04]  /*13930*/  IMAD R3, R14, R16, RZ ;  /* 0x000000100e037224 */ /* 0x002fc800078e02ff */
[----:B------:R-:W-:-:S05]  /*13940*/  IMAD.IADD R6, R6, 0x1, R3 ;  /* 0x0000000106067824 */ /* 0x000fca00078e0203 */
[----:B------:R-:W-:-:S13]  /*13950*/  ISETP.GT.AND P0, PT, R6, R4, PT ;  /* 0x000000040600720c */ /* 0x000fda0003f04270 */
[----:B------:R-:W-:Y:S05]  /*13960*/  @P0 BRA `(.L_x_650) ;  /* 0x0000000000b40947 */ /* 0x000fea0003800000 */
[----:B------:R-:W1:Y:S02]  /*13970*/  LDC R0, c[0x0][0xc14] ;  /* 0x00030500ff007b82 */ /* 0x000e640000000800 */
.L_x_655:
[----:B------:R-:W-:-:S05]  /*13980*/  VIADD R19, R19, 0x1f ;  /* 0x0000001f13137836 */ /* 0x000fca0000000000 */
[----:B-1----:R-:W-:-:S13]  /*13990*/  ISETP.GE.AND P0, PT, R19, R0, PT ;  /* 0x000000001300720c */ /* 0x002fda0003f06270 */
[----:B------:R-:W-:Y:S05]  /*139a0*/  @P0 BRA `(.L_x_651) ;  /* 0x00000004005c0947 */ /* 0x000fea0003800000 */
[----:B0-----:R-:W0:Y:S01]  /*139b0*/  S2R R2, SR_TID.X ;  /* 0x0000000000027919 */ /* 0x001e220000002100 */
[----:B------:R-:W-:Y:S01]  /*139c0*/  BSSY B0, `(.L_x_652) ;  /* 0x000000a000007945 */ /* 0x000fe20003800000 */
[----:B------:R-:W-:Y:S01]  /*139d0*/  IMAD.MOV.U32 R17, RZ, RZ, RZ ;  /* 0x000000ffff117224 */ /* 0x000fe200078e00ff */
[----:B0-----:R-:W-:-:S04]  /*139e0*/  LOP3.LUT R8, R2, 0x1f, RZ, 0xc0, !PT ;  /* 0x0000001f02087812 */ /* 0x001fc800078ec0ff */
[C---:B------:R-:W-:Y:S02]  /*139f0*/  ISETP.NE.AND P1, PT, R8.reuse, 0x1f, PT ;  /* 0x0000001f0800780c */ /* 0x040fe40003f25270 */
[----:B------:R-:W-:-:S04]  /*13a00*/  IADD3 R5, R8, R19, RZ ;  /* 0x0000001308057210 */ /* 0x000fc80007ffe0ff */
[----:B------:R-:W-:-:S13]  /*13a10*/  ISETP.GE.OR P0, PT, R5, R0, !P1 ;  /* 0x000000000500720c */ /* 0x000fda0004f06670 */
[----:B------:R-:W-:Y:S05]  /*13a20*/  @P0 BRA `(.L_x_653) ;  /* 0x00000000000c0947 */ /* 0x000fea0003800000 */
[----:B------:R-:W0:Y:S02]  /*13a30*/  LDC.64 R2, c[0x0][0xc58] ;  /* 0x00031600ff027b82 */ /* 0x000e240000000a00 */
[----:B0-----:R-:W-:-:S05]  /*13a40*/  IMAD.WIDE R2, R5, 0x4, R2 ;  /* 0x0000000405027825 */ /* 0x001fca00078e0202 */
[----:B------:R0:W5:Y:S02]  /*13a50*/  LDG.E R17, desc[UR40][R2.64] ;  /* 0x0000002802117981 */ /* 0x000164000c1e1900 */
.L_x_653:
[----:B------:R-:W-:Y:S05]  /*13a60*/  BSYNC B0 ;  /* 0x0000000000007941 */ /* 0x000fea0003800000 */
.L_x_652:
[----:B------:R-:W-:-:S03]  /*13a70*/  UMOV UR4, 0xffffffff ;  /* 0xffffffff00047882 */ /* 0x000fc60000000000 */
[----:B------:R-:W-:Y:S05]  /*13a80*/  BRA.DIV UR4, `(.L_x_654) ;  /* 0x0000001e04787947 */ /* 0x000fea000b800000 */
[----:B-----5:R-:W1:Y:S01]  /*13a90*/  SHFL.UP PT, R14, R17, 0x1, RZ ;  /* 0x04200000110e7989 */ /* 0x020e6200000e00ff */
[C---:B------:R-:W-:Y:S02]  /*13aa0*/  ISETP.NE.AND P0, PT, R8.reuse, RZ, PT ;  /* 0x000000ff0800720c */ /* 0x040fe40003f05270 */
[----:B------:R-:W-:Y:S02]  /*13ab0*/  ISETP.GE.U32.AND P1, PT, R8, 0x2, PT ;  /* 0x000000020800780c */ /* 0x000fe40003f26070 */
[----:B-1----:R-:W-:Y:S02]  /*13ac0*/  SEL R14, R14, RZ, P0 ;  /* 0x000000ff0e0e7207 */ /* 0x002fe40000000000 */
[----:B------:R-:W-:-:S03]  /*13ad0*/  ISETP.GE.U32.AND P0, PT, R8, 0x4, PT ;  /* 0x000000040800780c */ /* 0x000fc60003f06070 */
[----:B------:R-:W-:-:S05]  /*13ae0*/  IMAD.IADD R13, R17, 0x1, R14 ;  /* 0x00000001110d7824 */ /* 0x000fca00078e020e */
[----:B------:R-:W1:Y:S02]  /*13af0*/  SHFL.UP PT, R14, R13, 0x2, RZ ;  /* 0x044000000d0e7989 */ /* 0x000e6400000e00ff */
[----:B-1----:R-:W-:Y:S02]  /*13b00*/  SEL R14, R14, RZ, P1 ;  /* 0x000000ff0e0e7207 */ /* 0x002fe40000800000 */
[----:B------:R-:W-:-:S03]  /*13b10*/  ISETP.GE.U32.AND P1, PT, R8, 0x8, PT ;  /* 0x000000080800780c */ /* 0x000fc60003f26070 */
[----:B0-----:R-:W-:-:S05]  /*13b20*/  IMAD.IADD R3, R13, 0x1, R14 ;  /* 0x000000010d037824 */ /* 0x001fca00078e020e */
        /* <DEDUP_REMOVED lines=10> */
[----:B------:R0:W1:Y:S02]  /*13bd0*/  SHFL.IDX PT, R14, R2, 0x1f, 0x1f ;  /* 0x03e01f00020e7f89 */ /* 0x00006400000e0000 */
.L_x_747:
[----:B------:R-:W-:Y:S02]  /*13be0*/  ULDC UR4, c[0x0][0xc10] ;  /* 0x0003040000047ab9 */ /* 0x000fe40000000800 */
[----:B------:R-:W-:-:S04]  /*13bf0*/  IMAD.U32 R16, RZ, RZ, UR4 ;  /* 0x00000004ff107e24 */ /* 0x000fc8000f8e00ff */
[----:B-1----:R-:W-:-:S05]  /*13c00*/  IMAD R3, R14, R16, RZ ;  /* 0x000000100e037224 */ /* 0x002fca00078e02ff */
[----:B------:R-:W-:-:S04]  /*13c10*/  IADD3 R6, R3, R6, RZ ;  /* 0x0000000603067210 */ /* 0x000fc80007ffe0ff */
[----:B------:R-:W-:-:S13]  /*13c20*/  ISETP.GT.AND P0, PT, R6, R4, PT ;  /* 0x000000040600720c */ /* 0x000fda0003f04270 */
[----:B------:R-:W-:Y:S05]  /*13c30*/  @!P0 BRA `(.L_x_655) ;  /* 0xfffffffc00508947 */ /* 0x000fea000383ffff */
.L_x_650:
[----:B------:R-:W-:Y:S01]  /*13c40*/  IMAD.IADD R6, R6, 0x1, -R3 ;  /* 0x0000000106067824 */ /* 0x000fe200078e0a03 */
[----:B------:R-:W-:-:S03]  /*13c50*/  UMOV UR4, 0xffffffff ;  /* 0xffffffff00047882 */ /* 0x000fc60000000000 */
[----:B------:R-:W-:-:S05]  /*13c60*/  IMAD R3, R2, R16, R6 ;  /* 0x0000001002037224 */ /* 0x000fca00078e0206 */
[----:B------:R-:W-:Y:S01]  /*13c70*/  ISETP.GT.AND P6, PT, R3, R4, PT ;  /* 0x000000040300720c */ /* 0x000fe20003fc4270 */
[----:B------:R-:W-:-:S12]  /*13c80*/  BRA.DIV UR4, `(.L_x_656) ;  /* 0x0000001e04c87947 */ /* 0x000fd8000b800000 */
[----:B------:R-:W-:-:S04]  /*13c90*/  VOTE.ANY R3, PT, !P6 ;  /* 0x0000000000037806 */ /* 0x000fc800070e0100 */
[----:B------:R-:W1:Y:S02]  /*13ca0*/  POPC R5, R3 ;  /* 0x0000000300057309 */ /* 0x000e640000000000 */
[----:B-1----:R1:W3:Y:S02]  /*13cb0*/  SHFL.IDX PT, R17, R17, R5, 0x1f ;  /* 0x00001f0511117589 */ /* 0x0022e400000e0000 */
.L_x_751:
[----:B------:R-:W-:Y:S01]  /*13cc0*/  ISETP.NE.AND P0, PT, R3, RZ, PT ;  /* 0x000000ff0300720c */ /* 0x000fe20003f05270 */
[----:B------:R-:W-:-:S12]  /*13cd0*/  IMAD.MOV.U32 R14, RZ, RZ, RZ ;  /* 0x000000ffff0e7224 */ /* 0x000fd800078e00ff */
[----:B------:R-:W-:Y:S05]  /*13ce0*/  @!P0 BRA `(.L_x_657) ;  /* 0x0000000000108947 */ /* 0x000fea0003800000 */
[----:B------:R-:W-:Y:S01]  /*13cf0*/  UMOV UR4, 0xffffffff ;  /* 0xffffffff00047882 */ /* 0x000fe20000000000 */
[----:B------:R-:W-:Y:S02]  /*13d00*/  VIADD R12, R5, 0xffffffff ;  /* 0xffffffff050c7836 */ /* 0x000fe40000000000 */
[----:B------:R-:W-:Y:S05]  /*13d10*/  BRA.DIV UR4, `(.L_x_658) ;  /* 0x0000001e04ec7947 */ /* 0x000fea000b800000 */
[----:B------:R4:W0:Y:S02]  /*13d20*/  SHFL.IDX PT, R14, R2, R12, 0x1f ;  /* 0x00001f0c020e7589 */ /* 0x00082400000e0000 */
.L_x_657:
[----:B0-----:R-:W-:Y:S01]  /*13d30*/  IMAD R16, R14, R16, R6 ;  /* 0x000000100e107224 */ /* 0x001fe200078e0206 */
[----:B---3--:R-:W-:Y:S01]  /*13d40*/  IABS R6, R17 ;  /* 0x0000001100067213 */ /* 0x008fe20000000000 */
[----:B----4-:R-:W-:Y:S02]  /*13d50*/  IMAD.MOV.U32 R2, RZ, RZ, RZ ;  /* 0x000000ffff027224 */ /* 0x010fe400078e00ff */
[----:B------:R-:W-:Y:S01]  /*13d60*/  IMAD.IADD R19, R5, 0x1, R19 ;  /* 0x0000000105137824 */ /* 0x000fe200078e0213 */
[----:B------:R-:W0:Y:S08]  /*13d70*/  I2F.RP R7, R6 ;  /* 0x0000000600077306 */ /* 0x000e300000209400 */
[----:B0-----:R-:W0:Y:S02]  /*13d80*/  MUFU.RCP R7, R7 ;  /* 0x0000000700077308 */ /* 0x001e240000001000 */
[----:B0-----:R-:W-:-:S06]  /*13d90*/  IADD3 R8, R7, 0xffffffe, RZ ;  /* 0x0ffffffe07087810 */ /* 0x001fcc0007ffe0ff */
[----:B------:R-:W0:Y:S02]  /*13da0*/  F2I.FTZ.U32.TRUNC.NTZ R3, R8 ;  /* 0x0000000800037305 */ /* 0x000e24000021f000 */
[----:B0-----:R-:W-:-:S04]  /*13db0*/  IMAD.MOV R9, RZ, RZ, -R3 ;  /* 0x000000ffff097224 */ /* 0x001fc800078e0a03 */
[----:B------:R-:W-:-:S04]  /*13dc0*/  IMAD R9, R9, R6, RZ ;  /* 0x0000000609097224 */ /* 0x000fc800078e02ff */
[----:B------:R-:W-:Y:S01]  /*13dd0*/  IMAD.HI.U32 R3, R3, R9, R2 ;  /* 0x0000000903037227 */ /* 0x000fe200078e0002 */
[----:B------:R-:W-:-:S03]  /*13de0*/  IABS R9, R17 ;  /* 0x0000001100097213 */ /* 0x000fc60000000000 */
[----:B------:R-:W-:Y:S01]  /*13df0*/  IMAD.IADD R2, R4, 0x1, -R16 ;  /* 0x0000000104027824 */ /* 0x000fe200078e0a10 */
[----:B------:R-:W-:-:S04]  /*13e00*/  IADD3 R7, RZ, -R9, RZ ;  /* 0x80000009ff077210 */ /* 0x000fc80007ffe0ff */
[----:B------:R-:W-:-:S05]  /*13e10*/  IABS R4, R2 ;  /* 0x0000000200047213 */ /* 0x000fca0000000000 */
        /* <DEDUP_REMOVED lines=16> */
.L_x_651:
[----:B------:R-:W-:Y:S01]  /*13f20*/  UMOV UR4, URZ ;  /* 0x0000003f00047c82 */ /* 0x000fe20008000000 */
[----:B------:R-:W-:Y:S01]  /*13f30*/  UMOV UR5, URZ ;  /* 0x0000003f00057c82 */ /* 0x000fe20008000000 */
[----:B------:R-:W-:Y:S01]  /*13f40*/  ULDC UR6, c[0x0][0xc14] ;  /* 0x0003050000067ab9 */ /* 0x000fe20000000800 */
[----:B------:R-:W-:Y:S01]  /*13f50*/  MOV R16, R4 ;  /* 0x0000000400107202 */ /* 0x000fe20000000f00 */
[----:B------:R-:W-:Y:S02]  /*13f60*/  IMAD.U32 R17, RZ, RZ, UR4 ;  /* 0x00000004ff117e24 */ /* 0x000fe4000f8e00ff */
[----:B------:R-:W-:Y:S02]  /*13f70*/  IMAD.U32 R18, RZ, RZ, UR5 ;  /* 0x00000005ff127e24 */ /* 0x000fe4000f8e00ff */
[----:B------:R-:W-:-:S07]  /*13f80*/  IMAD.U32 R19, RZ, RZ, UR6 ;  /* 0x00000006ff137e24 */ /* 0x000fce000f8e00ff */
.L_x_659:
        /* <DEDUP_REMOVED lines=12> */
.L_x_578:
[----:B0-----:R-:W4:Y:S01]  /*14050*/  LDL.LU R0, [R1+0x28] ;  /* 0x0000280001007983 */ /* 0x001f220000300800 */
[----:B------:R-:W-:Y:S01]  /*14060*/  BSSY B0, `(.L_x_661) ;  /* 0x000000b000007945 */ /* 0x000fe20003800000 */
[----:B-1----:R-:W0:Y:S01]  /*14070*/  S2R R5, SR_CgaCtaId ;  /* 0x0000000000057919 */ /* 0x002e220000008800 */
[----:B----4-:R-:W-:-:S04]  /*14080*/  IADD3 R0, R0, 0x1, RZ ;  /* 0x0000000100007810 */ /* 0x010fc80007ffe0ff */
[----:B---3--:R-:W-:-:S04]  /*14090*/  LEA.HI R2, R0, R0, RZ, 0x1 ;  /* 0x0000000000027211 */ /* 0x008fc800078f08ff */
[----:B------:R-:W-:-:S05]  /*140a0*/  LOP3.LUT R3, R2, 0xfffffffe, RZ, 0xc0, !PT ;  /* 0xfffffffe02037812 */ /* 0x000fca00078ec0ff */
[----:B------:R-:W-:Y:S01]  /*140b0*/  IMAD.IADD R3, R0, 0x1, -R3 ;  /* 0x0000000100037824 */ /* 0x000fe200078e0a03 */
[----:B------:R-:W-:-:S04]  /*140c0*/  MOV R0, 0x400 ;  /* 0x0000040000007802 */ /* 0x000fc80000000f00 */
[----:B0-----:R-:W-:Y:S02]  /*140d0*/  LEA R0, R5, R0, 0x18 ;  /* 0x0000000005007211 */ /* 0x001fe400078ec0ff */
[----:B------:R-:W-:-:S04]  /*140e0*/  SHF.L.U32 R3, R3, 0x1f, RZ ;  /* 0x0000001f03037819 */ /* 0x000fc800000006ff */
[----:B------:R-:W0:Y:S02]  /*140f0*/  SYNCS.PHASECHK.TRANS64.TRYWAIT P0, [R0+URZ+0x28c20], R3 ;  /* 0x028c2003000075a7 */ /* 0x000e24000800017f */
[----:B0-----:R-:W-:Y:S05]  /*14100*/  @!P0 BRA `(.L_x_662) ;  /* 0x0000001c00148947 */ /* 0x001fea0003800000 */
.L_x_754:
[----:B------:R-:W-:Y:S05]  /*14110*/  BSYNC B0 ;  /* 0x0000000000007941 */ /* 0x000fea0003800000 */
.L_x_661:
[----:B------:R-:W-:-:S03]  /*14120*/  UMOV UR4, 0xffffffff ;  /* 0xffffffff00047882 */ /* 0x000fc60000000000 */
[----:B------:R-:W-:Y:S05]  /*14130*/  BRA.DIV UR4, `(.L_x_663) ;  /* 0x0000001e041c7947 */ /* 0x000fea000b800000 */
[----:B------:R-:W1:Y:S02]  /*14140*/  S2R R2, SR_TID.X ;  /* 0x0000000000027919 */ /* 0x000e640000002100 */
[----:B-1----:R-:W-:-:S04]  /*14150*/  SHF.R.U32.HI R2, RZ, 0x5, R2 ;  /* 0x00000005ff027819 */ /* 0x002fc80000011602 */
[----:B------:R-:W-:-:S05]  /*14160*/  LOP3.LUT R2, R2, 0x3, RZ, 0xc0, !PT ;  /* 0x0000000302027812 */ /* 0x000fca00078ec0ff */
[----:B------:R1:W3:Y:S02]  /*14170*/  SHFL.IDX PT, R14, R2, RZ, 0x1f ;  /* 0x00001fff020e7589 */ /* 0x0002e400000e0000 */
.L_x_757:
[----:B---3--:R-:W-:-:S13]  /*14180*/  ISETP.NE.AND P0, PT, R14, RZ, PT ;  /* 0x000000ff0e00720c */ /* 0x008fda0003f05270 */
[----:B------:R-:W-:Y:S05]  /*14190*/  @P0 BRA `(.L_x_447) ;  /* 0x0000000000940947 */ /* 0x000fea0003800000 */
[----:B------:R-:W-:-:S03]  /*141a0*/  UMOV UR4, 0xffffffff ;  /* 0xffffffff00047882 */ /* 0x000fc60000000000 */
[----:B------:R-:W-:Y:S05]  /*141b0*/  BRA.DIV UR4, `(.L_x_664) ;  /* 0x0000001e04307947 */ /* 0x000fea000b800000 */
[----:B------:R-:W-:-:S13]  /*141c0*/  ELECT P6, URZ, PT ;  /* 0x00000000003f782f */ /* 0x000fda00038c0000 */
.L_x_760:
[----:B------:R-:W-:Y:S05]  /*141d0*/  @!P6 BRA `(.L_x_447) ;  /* 0x000000000084e947 */ /* 0x000fea0003800000 */
[----:B-1----:R-:W3:Y:S02]  /*141e0*/  LDL.LU R2, [R1+0x38] ;  /* 0x0000380001027983 */ /* 0x002ee40000300800 */
[----:B---3--:R-:W-:-:S04]  /*141f0*/  LOP3.LUT R2, R2, 0x2, RZ, 0xfc, !PT ;  /* 0x0000000202027812 */ /* 0x008fc800078efcff */
[----:B------:R-:W-:-:S13]  /*14200*/  ISETP.NE.AND P2, PT, R2, 0x3, PT ;  /* 0x000000030200780c */ /* 0x000fda0003f45270 */
[----:B------:R-:W-:Y:S05]  /*14210*/  @!P2 BRA `(.L_x_665) ;  /* 0x000000000004a947 */ /* 0x000fea0003800000 */
[----:B------:R-:W-:Y:S01]  /*14220*/  BPT.TRAP 0x1 ;  /* 0x000000040000795c */ /* 0x000fe20000300000 */
.L_x_665:
[----:B0-----:R-:W3:Y:S04]  /*14230*/  LDL R3, [R1] ;  /* 0x0000000001037983 */ /* 0x001ee80000100800 */
[----:B------:R-:W4:Y:S01]  /*14240*/  LDL.LU R7, [R1+0x8] ;  /* 0x0000080001077983 */ /* 0x000f220000300800 */
[----:B------:R-:W-:-:S04]  /*14250*/  VIADD R2, R0, 0x28c40 ;  /* 0x00028c4000027836 */ /* 0x000fc80000000000 */
[C---:B---3--:R-:W-:Y:S01]  /*14260*/  IMAD R6, R3.reuse, 0x8, R2 ;  /* 0x0000000803067824 */ /* 0x048fe200078e0202 */
[----:B------:R-:W-:Y:S02]  /*14270*/  IADD3 R3, R3, 0x1, RZ ;  /* 0x0000000103037810 */ /* 0x000fe40007ffe0ff */
[----:B----4-:R-:W-:Y:S02]  /*14280*/  SHF.L.U32 R5, R7, 0x1f, RZ ;  /* 0x0000001f07057819 */ /* 0x010fe400000006ff */
[C---:B------:R-:W-:Y:S02]  /*14290*/  ISETP.NE.AND P1, PT, R3.reuse, 0x2, PT ;  /* 0x000000020300780c */ /* 0x040fe40003f25270 */
[----:B------:R-:W0:Y:S02]  /*142a0*/  SYNCS.PHASECHK.TRANS64.TRYWAIT P0, [R6+URZ], R5 ;  /* 0x00000005060075a7 */ /* 0x000e24000800017f */
[----:B------:R-:W-:Y:S02]  /*142b0*/  SEL R4, RZ, 0x1, P1 ;  /* 0x00000001ff047807 */ /* 0x000fe40000800000 */
[----:B------:R-:W-:-:S02]  /*142c0*/  SEL R3, R3, RZ, P1 ;  /* 0x000000ff03037207 */ /* 0x000fc40000800000 */
[----:B------:R-:W-:-:S03]  /*142d0*/  LOP3.LUT R4, R7, R4, RZ, 0x3c, !PT ;  /* 0x0000000407047212 */ /* 0x000fc600078e3cff */
[----:B------:R-:W-:Y:S01]  /*142e0*/  IMAD R7, R3, 0x8, R2 ;  /* 0x0000000803077824 */ /* 0x000fe200078e0202 */
[----:B------:R-:W-:Y:S01]  /*142f0*/  SHF.L.U32 R2, R4, 0x1f, RZ ;  /* 0x0000001f04027819 */ /* 0x000fe200000006ff */
[----:B0-----:R-:W-:Y:S06]  /*14300*/  @!P0 BRA `(.L_x_666) ;  /* 0x0000001800fc8947 */ /* 0x001fec0003800000 */
.L_x_761:
[----:B------:R-:W1:Y:S02]  /*14310*/  SYNCS.PHASECHK.TRANS64.TRYWAIT P0, [R7+URZ], R2 ;  /* 0x00000002070075a7 */ /* 0x000e64000800017f */
[----:B-1----:R-:W-:Y:S05]  /*14320*/  @!P0 BRA `(.L_x_667) ;  /* 0x0000001c00088947 */ /* 0x002fea0003800000 */
.L_x_762:
[----:B------:R-:W-:Y:S05]  /*14330*/  @!P2 BRA `(.L_x_668) ;  /* 0x000000000004a947 */ /* 0x000fea0003800000 */
[----:B------:R-:W-:Y:S01]  /*14340*/  BPT.TRAP 0x1 ;  /* 0x000000040000795c */ /* 0x000fe20000300000 */
.L_x_668:
[----:B------:R-:W3:Y:S01]  /*14350*/  LDL.LU R4, [R1] ;  /* 0x0000000001047983 */ /* 0x000ee20000300800 */
[----:B------:R-:W-:-:S04]  /*14360*/  VIADD R0, R0, 0x28c60 ;  /* 0x00028c6000007836 */ /* 0x000fc80000000000 */
[----:B---3--:R-:W-:-:S04]  /*14370*/  IMAD R4, R4, 0x8, R0 ;  /* 0x0000000804047824 */ /* 0x008fc800078e0200 */
[----:B------:R-:W3:Y:S02]  /*14380*/  SYNCS.PHASECHK.TRANS64.TRYWAIT P0, [R4+URZ], R5 ;  /* 0x00000005040075a7 */ /* 0x000ee4000800017f */
[----:B---3--:R-:W-:Y:S05]  /*14390*/  @!P0 BRA `(.L_x_669) ;  /* 0x0000001c00008947 */ /* 0x008fea0003800000 */
.L_x_763:
[----:B------:R-:W-:-:S07]  /*143a0*/  LEA R3, R3, R0, 0x3 ;  /* 0x0000000003037211 */ /* 0x000fce00078e18ff */
.L_x_670:
[----:B----4-:R4:W0:Y:S02]  /*143b0*/  SYNCS.PHASECHK.TRANS64.TRYWAIT P0, [R3+URZ], R2 ;  /* 0x00000002030075a7 */ /* 0x010824000800017f */
[----:B0-----:R-:W-:Y:S05]  /*143c0*/  @!P0 NANOSLEEP.SYNCS 0x989680 ;  /* 0x009896800000895d */ /* 0x001fea0003900000 */
[----:B------:R-:W0:Y:S02]  /*143d0*/  @!P0 SYNCS.PHASECHK.TRANS64 P0, [R3+URZ], R2 ;  /* 0x00000002030085a7 */ /* 0x000e24000800007f */
[----:B0-----:R-:W-:Y:S05]  /*143e0*/  @!P0 BRA `(.L_x_670) ;  /* 0xfffffffc00f08947 */ /* 0x001fea000383ffff */
.L_x_447:
[----:B------:R-:W-:Y:S05]  /*143f0*/  BSYNC B8 ;  /* 0x0000000000087941 */ /* 0x000fea0003800000 */
.L_x_444:
[----:B------:R-:W-:Y:S05]  /*14400*/  EXIT ;  /* 0x000000000000794d */ /* 0x000fea0003800000 */
.L_x_463:
[----:B0-----:R0:W1:Y:S02]  /*14410*/  SYNCS.PHASECHK.TRANS64.TRYWAIT P5, [R72+URZ+0x28c90], R59 ;  /* 0x028c903b480075a7 */ /* 0x00106400080a017f */
[----:B-1----:R-:W-:Y:S05]  /*14420*/  @!P5 NANOSLEEP.SYNCS 0x989680 ;  /* 0x009896800000d95d */ /* 0x002fea0003900000 */
[----:B------:R-:W1:Y:S02]  /*14430*/  @!P5 SYNCS.PHASECHK.TRANS64 P5, [R72+URZ+0x28c90], R59 ;  /* 0x028c903b4800d5a7 */ /* 0x000e6400080a007f */
[----:B-1----:R-:W-:Y:S05]  /*14440*/  @!P5 BRA `(.L_x_463) ;  /* 0xfffffffc00f0d947 */ /* 0x002fea000383ffff */
[----:B------:R-:W-:Y:S05]  /*14450*/  BRA `(.L_x_671) ;  /* 0xfffffee000647947 */ /* 0x000fea000383ffff */
.L_x_473:
[----:B0-----:R0:W1:Y:S02]  /*14460*/  SYNCS.PHASECHK.TRANS64.TRYWAIT P5, [R72+URZ+0x28c90], R59 ;  /* 0x028c903b480075a7 */ /* 0x00106400080a017f */
[----:B-1----:R-:W-:Y:S05]  /*14470*/  @!P5 NANOSLEEP.SYNCS 0x989680 ;  /* 0x009896800000d95d */ /* 0x002fea0003900000 */
[----:B------:R-:W1:Y:S02]  /*14480*/  @!P5 SYNCS.PHASECHK.TRANS64 P5, [R72+URZ+0x28c90], R59 ;  /* 0x028c903b4800d5a7 */ /* 0x000e6400080a007f */
[----:B-1----:R-:W-:Y:S05]  /*14490*/  @!P5 BRA `(.L_x_473) ;  /* 0xfffffffc00f0d947 */ /* 0x002fea000383ffff */
[----:B------:R-:W-:Y:S05]  /*144a0*/  BRA `(.L_x_672) ;  /* 0xfffffee800b47947 */ /* 0x000fea000383ffff */
.L_x_478:
[----:B0-----:R0:W1:Y:S02]  /*144b0*/  SYNCS.PHASECHK.TRANS64.TRYWAIT P5, [R72+URZ+0x28c90], R59 ;  /* 0x028c903b480075a7 */ /* 0x00106400080a017f */
[----:B-1----:R-:W-:Y:S05]  /*144c0*/  @!P5 NANOSLEEP.SYNCS 0x989680 ;  /* 0x009896800000d95d */ /* 0x002fea0003900000 */
[----:B------:R-:W1:Y:S02]  /*144d0*/  @!P5 SYNCS.PHASECHK.TRANS64 P5, [R72+URZ+0x28c90], R59 ;  /* 0x028c903b4800d5a7 */ /* 0x000e6400080a007f */
[----:B-1----:R-:W-:Y:S05]  /*144e0*/  @!P5 BRA `(.L_x_478) ;  /* 0xfffffffc00f0d947 */ /* 0x002fea000383ffff */
[----:B------:R-:W-:Y:S05]  /*144f0*/  BRA `(.L_x_673) ;  /* 0xfffffef000c07947 */ /* 0x000fea000383ffff */
.L_x_482:
[----:B----4-:R4:W0:Y:S02]  /*14500*/  SYNCS.PHASECHK.TRANS64.TRYWAIT P5, [R72+URZ+0x28cb0], R59 ;  /* 0x028cb03b480075a7 */ /* 0x01082400080a017f */
[----:B0-----:R-:W-:Y:S05]  /*14510*/  @!P5 NANOSLEEP.SYNCS 0x989680 ;  /* 0x009896800000d95d */ /* 0x001fea0003900000 */
[----:B------:R-:W0:Y:S02]  /*14520*/  @!P5 SYNCS.PHASECHK.TRANS64 P5, [R72+URZ+0x28cb0], R59 ;  /* 0x028cb03b4800d5a7 */ /* 0x000e2400080a007f */
[----:B0-----:R-:W-:Y:S05]  /*14530*/  @!P5 BRA `(.L_x_482) ;  /* 0xfffffffc00f0d947 */ /* 0x001fea000383ffff */
[----:B------:R-:W-:Y:S05]  /*14540*/  BRA `(.L_x_674) ;  /* 0xfffffef4003c7947 */ /* 0x000fea000383ffff */
.L_x_493:
[----:B0-----:R0:W1:Y:S02]  /*14550*/  SYNCS.PHASECHK.TRANS64.TRYWAIT P0, [R8+URZ+0x28c50], R3 ;  /* 0x028c5003080075a7 */ /* 0x001064000800017f */
[----:B-1----:R-:W-:Y:S05]  /*14560*/  @!P0 NANOSLEEP.SYNCS 0x989680 ;  /* 0x009896800000895d */ /* 0x002fea0003900000 */
[----:B------:R-:W1:Y:S02]  /*14570*/  @!P0 SYNCS.PHASECHK.TRANS64 P0, [R8+URZ+0x28c50], R3 ;  /* 0x028c5003080085a7 */ /* 0x000e64000800007f */
[----:B-1----:R-:W-:Y:S05]  /*14580*/  @!P0 BRA `(.L_x_493) ;  /* 0xfffffffc00f08947 */ /* 0x002fea000383ffff */
[----:B------:R-:W-:Y:S05]  /*14590*/  BRA `(.L_x_675) ;  /* 0xffffff00005c7947 */ /* 0x000fea000383ffff */
.L_x_500:
[----:B-1----:R1:W2:Y:S02]  /*145a0*/  SYNCS.PHASECHK.TRANS64.TRYWAIT P0, [R0+URZ+0x28c50], R3 ;  /* 0x028c5003000075a7 */ /* 0x0022a4000800017f */
[----:B--2---:R-:W-:Y:S05]  /*145b0*/  @!P0 NANOSLEEP.SYNCS 0x989680 ;  /* 0x009896800000895d */ /* 0x004fea0003900000 */
[----:B------:R-:W2:Y:S02]  /*145c0*/  @!P0 SYNCS.PHASECHK.TRANS64 P0, [R0+URZ+0x28c50], R3 ;  /* 0x028c5003000085a7 */ /* 0x000ea4000800007f */
[----:B--2---:R-:W-:Y:S05]  /*145d0*/  @!P0 BRA `(.L_x_500) ;  /* 0xfffffffc00f08947 */ /* 0x004fea000383ffff */
[----:B------:R-:W-:Y:S05]  /*145e0*/  BRA `(.L_x_499) ;  /* 0xffffff0c00887947 */ /* 0x000fea000383ffff */
.L_x_515:
[----:B------:R-:W-:Y:S01]  /*145f0*/  BSSY B1, `(.L_x_676) ;  /* 0x0000008000017945 */ /* 0x000fe20003800000 */
[----:B------:R-:W-:Y:S01]  /*14600*/  IMAD.MOV.U32 R13, RZ, RZ, R26 ;  /* 0x000000ffff0d7224 */ /* 0x000fe200078e001a */
[----:B------:R-:W-:Y:S01]  /*14610*/  MOV R15, 0xffffffff ;  /* 0xffffffff000f7802 */ /* 0x000fe20000000f00 */
[----:B------:R-:W-:Y:S02]  /*14620*/  IMAD.MOV.U32 R12, RZ, RZ, RZ ;  /* 0x000000ffff0c7224 */ /* 0x000fe400078e00ff */
[----:B------:R-:W-:-:S07]  /*14630*/  IMAD.MOV.U32 R11, RZ, RZ, 0x1c1f ;  /* 0x00001c1fff0b7424 */ /* 0x000fce00078e00ff */
[----:B0----5:R-:W-:Y:S05]  /*14640*/  WARPSYNC.COLLECTIVE R15, `(.L_x_677) ;  /* 0x000000000f087348 */ /* 0x021fea0003c00000 */
[----:B------:R1:W2:Y:S02]  /*14650*/  SHFL.IDX P6, R14, R13, R12, R11 ;  /* 0x0000000c0d0e7389 */ /* 0x0002a400000c000b */
[----:B012--5:R-:W-:Y:S01]  /*14660*/  ENDCOLLECTIVE ;  /* 0x000000000000791b */ /* 0x027fe20003800000 */
.L_x_677:
[----:B------:R-:W-:Y:S05]  /*14670*/  BSYNC B1 ;  /* 0x0000000000017941 */ /* 0x000fea0003800000 */
.L_x_676:
[----:B------:R-:W-:Y:S05]  /*14680*/  BRA `(.L_x_678) ;  /* 0xffffff2000b07947 */ /* 0x000fea000383ffff */
.L_x_516:
        /* <DEDUP_REMOVED lines=8> */
.L_x_680:
[----:B------:R-:W-:Y:S05]  /*14710*/  BSYNC B1 ;  /* 0x0000000000017941 */ /* 0x000fea0003800000 */
.L_x_679:
[----:B------:R-:W-:Y:S05]  /*14720*/  BRA `(.L_x_681) ;  /* 0xffffff2000907947 */ /* 0x000fea000383ffff */
.L_x_517:
        /* <DEDUP_REMOVED lines=8> */
.L_x_683:
[----:B------:R-:W-:Y:S05]  /*147b0*/  BSYNC B1 ;  /* 0x0000000000017941 */ /* 0x000fea0003800000 */
.L_x_682:
[----:B------:R-:W-:Y:S05]  /*147c0*/  BRA `(.L_x_684) ;  /* 0xffffff2000707947 */ /* 0x000fea000383ffff */
.L_x_518:
        /* <DEDUP_REMOVED lines=8> */
.L_x_686:
[----:B------:R-:W-:Y:S05]  /*14850*/  BSYNC B1 ;  /* 0x0000000000017941 */ /* 0x000fea0003800000 */
.L_x_685:
[----:B------:R-:W-:Y:S05]  /*14860*/  BRA `(.L_x_687) ;  /* 0xffffff2000507947 */ /* 0x000fea000383ffff */
.L_x_520:
[----:B0-----:R0:W1:Y:S02]  /*14870*/  SYNCS.PHASECHK.TRANS64.TRYWAIT P0, [R2+URZ+0x28c00], R25 ;  /* 0x028c0019020075a7 */ /* 0x001064000800017f */
[----:B-1----:R-:W-:Y:S05]  /*14880*/  @!P0 NANOSLEEP.SYNCS 0x989680 ;  /* 0x009896800000895d */ /* 0x002fea0003900000 */
[----:B------:R-:W1:Y:S02]  /*14890*/  @!P0 SYNCS.PHASECHK.TRANS64 P0, [R2+URZ+0x28c00], R25 ;  /* 0x028c0019020085a7 */ /* 0x000e64000800007f */
[----:B-1----:R-:W-:Y:S05]  /*148a0*/  @!P0 BRA `(.L_x_520) ;  /* 0xfffffffc00f08947 */ /* 0x002fea000383ffff */
[----:B------:R-:W-:Y:S05]  /*148b0*/  BRA `(.L_x_688) ;  /* 0xffffff2000bc7947 */ /* 0x000fea000383ffff */
.L_x_528:
        /* <DEDUP_REMOVED lines=8> */
.L_x_690:
[----:B------:R-:W-:Y:S05]  /*14940*/  BSYNC B1 ;  /* 0x0000000000017941 */ /* 0x000fea0003800000 */
.L_x_689:
[----:B------:R-:W-:Y:S05]  /*14950*/  BRA `(.L_x_691) ;  /* 0xffffff2c008c7947 */ /* 0x000fea000383ffff */
.L_x_529:
        /* <DEDUP_REMOVED lines=8> */
.L_x_693:
[----:B------:R-:W-:Y:S05]  /*149e0*/  BSYNC B1 ;  /* 0x0000000000017941 */ /* 0x000fea0003800000 */
.L_x_692:
[----:B------:R-:W-:Y:S05]  /*149f0*/  BRA `(.L_x_694) ;  /* 0xffffff2c00707947 */ /* 0x000fea000383ffff */
.L_x_530:
        /* <DEDUP_REMOVED lines=8> */
.L_x_696:
[----:B------:R-:W-:Y:S05]  /*14a80*/  BSYNC B1 ;  /* 0x0000000000017941 */ /* 0x000fea0003800000 */
.L_x_695:
[----:B------:R-:W-:Y:S05]  /*14a90*/  BRA `(.L_x_697) ;  /* 0xffffff2c00547947 */ /* 0x000fea000383ffff */
.L_x_531:
        /* <DEDUP_REMOVED lines=8> */
.L_x_699:
[----:B------:R-:W-:Y:S05]  /*14b20*/  BSYNC B1 ;  /* 0x0000000000017941 */ /* 0x000fea0003800000 */
.L_x_698:
[----:B------:R-:W-:Y:S05]  /*14b30*/  BRA `(.L_x_700) ;  /* 0xffffff2c00387947 */ /* 0x000fea000383ffff */
.L_x_533:
[----:B0-----:R0:W1:Y:S02]  /*14b40*/  SYNCS.PHASECHK.TRANS64.TRYWAIT P1, [R2+URZ+0x28c00], R3 ;  /* 0x028c0003020075a7 */ /* 0x001064000802017f */
[----:B-1----:R-:W-:Y:S05]  /*14b50*/  @!P1 NANOSLEEP.SYNCS 0x989680 ;  /* 0x009896800000995d */ /* 0x002fea0003900000 */
[----:B------:R-:W1:Y:S02]  /*14b60*/  @!P1 SYNCS.PHASECHK.TRANS64 P1, [R2+URZ+0x28c00], R3 ;  /* 0x028c0003020095a7 */ /* 0x000e64000802007f */
[----:B-1----:R-:W-:Y:S05]  /*14b70*/  @!P1 BRA `(.L_x_533) ;  /* 0xfffffffc00f09947 */ /* 0x002fea000383ffff */
[----:B------:R-:W-:Y:S05]  /*14b80*/  BRA `(.L_x_701) ;  /* 0xffffff2c009c7947 */ /* 0x000fea000383ffff */
.L_x_539:
[----:B0-----:R0:W1:Y:S02]  /*14b90*/  SYNCS.PHASECHK.TRANS64.TRYWAIT P1, [R15+URZ+0x28c30], R58 ;  /* 0x028c303a0f0075a7 */ /* 0x001064000802017f */
[----:B-1----:R-:W-:Y:S05]  /*14ba0*/  @!P1 NANOSLEEP.SYNCS 0x989680 ;  /* 0x009896800000995d */ /* 0x002fea0003900000 */
[----:B------:R-:W1:Y:S02]  /*14bb0*/  @!P1 SYNCS.PHASECHK.TRANS64 P1, [R15+URZ+0x28c30], R58 ;  /* 0x028c303a0f0095a7 */ /* 0x000e64000802007f */
[----:B-1----:R-:W-:Y:S05]  /*14bc0*/  @!P1 BRA `(.L_x_539) ;  /* 0xfffffffc00f09947 */ /* 0x002fea000383ffff */
[----:B------:R-:W-:Y:S05]  /*14bd0*/  BRA `(.L_x_538) ;  /* 0xffffff3800a07947 */ /* 0x000fea000383ffff */
.L_x_544:
[----:B--2---:R2:W3:Y:S02]  /*14be0*/  SYNCS.PHASECHK.TRANS64.TRYWAIT P2, [R15+URZ+0x28c50], R58 ;  /* 0x028c503a0f0075a7 */ /* 0x0044e4000804017f */
[----:B---3--:R-:W-:Y:S05]  /*14bf0*/  @!P2 NANOSLEEP.SYNCS 0x989680 ;  /* 0x009896800000a95d */ /* 0x008fea0003900000 */
[----:B------:R-:W3:Y:S02]  /*14c00*/  @!P2 SYNCS.PHASECHK.TRANS64 P2, [R15+URZ+0x28c50], R58 ;  /* 0x028c503a0f00a5a7 */ /* 0x000ee4000804007f */
[----:B---3--:R-:W-:Y:S05]  /*14c10*/  @!P2 BRA `(.L_x_544) ;  /* 0xfffffffc00f0a947 */ /* 0x008fea000383ffff */
[----:B------:R-:W-:Y:S05]  /*14c20*/  BRA `(.L_x_543) ;  /* 0xffffff4800d87947 */ /* 0x000fea000383ffff */
.L_x_551:
[----:B-1----:R1:W2:Y:S02]  /*14c30*/  SYNCS.PHASECHK.TRANS64.TRYWAIT P3, [R15+URZ+0x28c30], R213 ;  /* 0x028c30d50f0075a7 */ /* 0x0022a4000806017f */
[----:B--2---:R-:W-:Y:S05]  /*14c40*/  @!P3 NANOSLEEP.SYNCS 0x989680 ;  /* 0x009896800000b95d */ /* 0x004fea0003900000 */
[----:B------:R-:W2:Y:S02]  /*14c50*/  @!P3 SYNCS.PHASECHK.TRANS64 P3, [R15+URZ+0x28c30], R213 ;  /* 0x028c30d50f00b5a7 */ /* 0x000ea4000806007f */
[----:B--2---:R-:W-:Y:S05]  /*14c60*/  @!P3 BRA `(.L_x_551) ;  /* 0xfffffffc00f0b947 */ /* 0x004fea000383ffff */
[----:B------:R-:W-:Y:S05]  /*14c70*/  BRA `(.L_x_550) ;  /* 0xffffff4c00e07947 */ /* 0x000fea000383ffff */
.L_x_556:
[----:B--2---:R2:W4:Y:S02]  /*14c80*/  SYNCS.PHASECHK.TRANS64.TRYWAIT P3, [R15+URZ+0x28c50], R213 ;  /* 0x028c50d50f0075a7 */ /* 0x004524000806017f */
[----:B----4-:R-:W-:Y:S05]  /*14c90*/  @!P3 NANOSLEEP.SYNCS 0x989680 ;  /* 0x009896800000b95d */ /* 0x010fea0003900000 */
[----:B------:R-:W4:Y:S02]  /*14ca0*/  @!P3 SYNCS.PHASECHK.TRANS64 P3, [R15+URZ+0x28c50], R213 ;  /* 0x028c50d50f00b5a7 */ /* 0x000f24000806007f */
[----:B----4-:R-:W-:Y:S05]  /*14cb0*/  @!P3 BRA `(.L_x_556) ;  /* 0xfffffffc00f0b947 */ /* 0x010fea000383ffff */
[----:B------:R-:W-:Y:S05]  /*14cc0*/  BRA `(.L_x_555) ;  /* 0xffffff64003c7947 */ /* 0x000fea000383ffff */
.L_x_582:
        /* <DEDUP_REMOVED lines=8> */
[----:B-----5:R-:W-:Y:S05]  /*14d50*/  WARPSYNC.COLLECTIVE R15, `(.L_x_703) ;  /* 0x000000000f087348 */ /* 0x020fea0003c00000 */
[----:B------:R0:W1:Y:S02]  /*14d60*/  SHFL.IDX P6, R14, R13, R12, R11 ;  /* 0x0000000c0d0e7389 */ /* 0x00006400000c000b */
[----:B01---5:R-:W-:Y:S01]  /*14d70*/  ENDCOLLECTIVE ;  /* 0x000000000000791b */ /* 0x023fe20003800000 */
.L_x_703:
[----:B------:R-:W-:Y:S05]  /*14d80*/  BSYNC B1 ;  /* 0x0000000000017941 */ /* 0x000fea0003800000 */
.L_x_702:
[----:B------:R-:W-:Y:S05]  /*14d90*/  BRA `(.L_x_704) ;  /* 0xffffffa800707947 */ /* 0x000fea000383ffff */
.L_x_583:
[----:B------:R-:W-:Y:S01]  /*14da0*/  BSSY B1, `(.L_x_705) ;  /* 0x0000006000017945 */ /* 0x000fe20003800000 */
[----:B------:R-:W-:-:S07]  /*14db0*/  IMAD.MOV.U32 R15, RZ, RZ, -0x1 ;  /* 0xffffffffff0f7424 */ /* 0x000fce00078e00ff */
[----:B-----5:R-:W-:Y:S05]  /*14dc0*/  WARPSYNC.COLLECTIVE R15, `(.L_x_706) ;  /* 0x000000000f0c7348 */ /* 0x020fea0003c00000 */
[----:B------:R-:W-:Y:S02]  /*14dd0*/  ELECT P6, UR62, PT ;  /* 0x00000000003e782f */ /* 0x000fe400038c0000 */
[----:B------:R-:W-:Y:S01]  /*14de0*/  MOV R14, UR62 ;  /* 0x0000003e000e7c02 */ /* 0x000fe20008000f00 */
[----:B-----5:R-:W-:Y:S10]  /*14df0*/  ENDCOLLECTIVE ;  /* 0x000000000000791b */ /* 0x020ff40003800000 */
.L_x_706:
[----:B------:R-:W-:Y:S05]  /*14e00*/  BSYNC B1 ;  /* 0x0000000000017941 */ /* 0x000fea0003800000 */
.L_x_705:
[----:B------:R-:W-:Y:S05]  /*14e10*/  BRA `(.L_x_707) ;  /* 0xffffffa8005c7947 */ /* 0x000fea000383ffff */
.L_x_585:
[----:B0-----:R0:W1:Y:S02]  /*14e20*/  SYNCS.PHASECHK.TRANS64.TRYWAIT P0, [R5+URZ+0x28c20], R6 ;  /* 0x028c2006050075a7 */ /* 0x001064000800017f */
[----:B-1----:R-:W-:Y:S05]  /*14e30*/  @!P0 NANOSLEEP.SYNCS 0x989680 ;  /* 0x009896800000895d */ /* 0x002fea0003900000 */
[----:B------:R-:W1:Y:S02]  /*14e40*/  @!P0 SYNCS.PHASECHK.TRANS64 P0, [R5+URZ+0x28c20], R6 ;  /* 0x028c2006050085a7 */ /* 0x000e64000800007f */
[----:B-1----:R-:W-:Y:S05]  /*14e50*/  @!P0 BRA `(.L_x_585) ;  /* 0xfffffffc00f08947 */ /* 0x002fea000383ffff */
[----:B------:R-:W-:Y:S05]  /*14e60*/  BRA `(.L_x_708) ;  /* 0xffffffa800787947 */ /* 0x000fea000383ffff */
.L_x_588:
[----:B0-----:R0:W1:Y:S02]  /*14e70*/  SYNCS.PHASECHK.TRANS64.TRYWAIT P0, [R6+URZ+0x28ca0], R9 ;  /* 0x028ca009060075a7 */ /* 0x001064000800017f */
[----:B-1----:R-:W-:Y:S05]  /*14e80*/  @!P0 NANOSLEEP.SYNCS 0x989680 ;  /* 0x009896800000895d */ /* 0x002fea0003900000 */
[----:B------:R-:W1:Y:S02]  /*14e90*/  @!P0 SYNCS.PHASECHK.TRANS64 P0, [R6+URZ+0x28ca0], R9 ;  /* 0x028ca009060085a7 */ /* 0x000e64000800007f */
[----:B-1----:R-:W-:Y:S05]  /*14ea0*/  @!P0 BRA `(.L_x_588) ;  /* 0xfffffffc00f08947 */ /* 0x002fea000383ffff */
[----:B------:R-:W-:Y:S05]  /*14eb0*/  BRA `(.L_x_709) ;  /* 0xffffffa800887947 */ /* 0x000fea000383ffff */
.L_x_590:
[----:B-1----:R1:W2:Y:S02]  /*14ec0*/  SYNCS.PHASECHK.TRANS64.TRYWAIT P0, [R6+URZ+0x28cc0], R9 ;  /* 0x028cc009060075a7 */ /* 0x0022a4000800017f */
[----:B--2---:R-:W-:Y:S05]  /*14ed0*/  @!P0 NANOSLEEP.SYNCS 0x989680 ;  /* 0x009896800000895d */ /* 0x004fea0003900000 */
[----:B------:R-:W2:Y:S02]  /*14ee0*/  @!P0 SYNCS.PHASECHK.TRANS64 P0, [R6+URZ+0x28cc0], R9 ;  /* 0x028cc009060085a7 */ /* 0x000ea4000800007f */
[----:B--2---:R-:W-:Y:S05]  /*14ef0*/  @!P0 BRA `(.L_x_590) ;  /* 0xfffffffc00f08947 */ /* 0x004fea000383ffff */
[----:B------:R-:W-:Y:S05]  /*14f00*/  BRA `(.L_x_710) ;  /* 0xffffffa800ec7947 */ /* 0x000fea000383ffff */
.L_x_594:
[----:B0-----:R0:W1:Y:S02]  /*14f10*/  SYNCS.PHASECHK.TRANS64.TRYWAIT P0, [R7+URZ+0x28ca0], R8 ;  /* 0x028ca008070075a7 */ /* 0x001064000800017f */
[----:B-1----:R-:W-:Y:S05]  /*14f20*/  @!P0 NANOSLEEP.SYNCS 0x989680 ;  /* 0x009896800000895d */ /* 0x002fea0003900000 */
[----:B------:R-:W1:Y:S02]  /*14f30*/  @!P0 SYNCS.PHASECHK.TRANS64 P0, [R7+URZ+0x28ca0], R8 ;  /* 0x028ca008070085a7 */ /* 0x000e64000800007f */
[----:B-1----:R-:W-:Y:S05]  /*14f40*/  @!P0 BRA `(.L_x_594) ;  /* 0xfffffffc00f08947 */ /* 0x002fea000383ffff */
[----:B------:R-:W-:Y:S05]  /*14f50*/  BRA `(.L_x_711) ;  /* 0xffffffb0002c7947 */ /* 0x000fea000383ffff */
.L_x_596:
[----:B-1----:R1:W2:Y:S02]  /*14f60*/  SYNCS.PHASECHK.TRANS64.TRYWAIT P1, [R7+URZ+0x28cc0], R8 ;  /* 0x028cc008070075a7 */ /* 0x0022a4000802017f */
[----:B--2---:R-:W-:Y:S05]  /*14f70*/  @!P1 NANOSLEEP.SYNCS 0x989680 ;  /* 0x009896800000995d */ /* 0x004fea0003900000 */
[----:B------:R-:W2:Y:S02]  /*14f80*/  @!P1 SYNCS.PHASECHK.TRANS64 P1, [R7+URZ+0x28cc0], R8 ;  /* 0x028cc008070095a7 */ /* 0x000ea4000802007f */
[----:B--2---:R-:W-:Y:S05]  /*14f90*/  @!P1 BRA `(.L_x_596) ;  /* 0xfffffffc00f09947 */ /* 0x004fea000383ffff */
[----:B------:R-:W-:Y:S05]  /*14fa0*/  BRA `(.L_x_712) ;  /* 0xffffffb000887947 */ /* 0x000fea000383ffff */
.L_x_606:
[----:B------:R-:W0:Y:S01]  /*14fb0*/  S2R R3, SR_TID.X ;  /* 0x0000000000037919 */ /* 0x000e220000002100 */
[----:B------:R-:W-:Y:S01]  /*14fc0*/  BSSY B0, `(.L_x_713) ;  /* 0x000000a000007945 */ /* 0x000fe20003800000 */
[----:B------:R-:W-:Y:S01]  /*14fd0*/  IMAD.MOV.U32 R12, RZ, RZ, RZ ;  /* 0x000000ffff0c7224 */ /* 0x000fe200078e00ff */
[----:B------:R-:W-:Y:S01]  /*14fe0*/  MOV R11, 0x1f ;  /* 0x0000001f000b7802 */ /* 0x000fe20000000f00 */
[----:B------:R-:W-:Y:S01]  /*14ff0*/  IMAD.MOV.U32 R15, RZ, RZ, -0x1 ;  /* 0xffffffffff0f7424 */ /* 0x000fe200078e00ff */
[----:B0-----:R-:W-:-:S04]  /*15000*/  SHF.R.U32.HI R3, RZ, 0x5, R3 ;  /* 0x00000005ff037819 */ /* 0x001fc80000011603 */
[----:B------:R-:W-:-:S05]  /*15010*/  LOP3.LUT R3, R3, 0x3, RZ, 0xc0, !PT ;  /* 0x0000000303037812 */ /* 0x000fca00078ec0ff */
[----:B------:R-:W-:-:S07]  /*15020*/  IMAD.MOV.U32 R13, RZ, RZ, R3 ;  /* 0x000000ffff0d7224 */ /* 0x000fce00078e0003 */
[----:B-1----:R-:W-:Y:S05]  /*15030*/  WARPSYNC.COLLECTIVE R15, `(.L_x_714) ;  /* 0x000000000f087348 */ /* 0x002fea0003c00000 */
[----:B------:R0:W2:Y:S02]  /*15040*/  SHFL.IDX P6, R14, R13, R12, R11 ;  /* 0x0000000c0d0e7389 */ /* 0x0000a400000c000b */
[----:B012---:R-:W-:Y:S01]  /*15050*/  ENDCOLLECTIVE ;  /* 0x000000000000791b */ /* 0x007fe20003800000 */
.L_x_714:
[----:B------:R-:W-:Y:S05]  /*15060*/  BSYNC B0 ;  /* 0x0000000000007941 */ /* 0x000fea0003800000 */
.L_x_713:
[----:B------:R-:W-:Y:S05]  /*15070*/  BRA `(.L_x_715) ;  /* 0xffffffbc00847947 */ /* 0x000fea000383ffff */
.L_x_607:
[----:B------:R-:W-:Y:S01]  /*15080*/  BSSY B0, `(.L_x_716) ;  /* 0x0000006000007945 */ /* 0x000fe20003800000 */
[----:B------:R-:W-:-:S07]  /*15090*/  IMAD.MOV.U32 R15, RZ, RZ, -0x1 ;  /* 0xffffffffff0f7424 */ /* 0x000fce00078e00ff */
[----:B------:R-:W-:Y:S05]  /*150a0*/  WARPSYNC.COLLECTIVE R15, `(.L_x_717) ;  /* 0x000000000f0c7348 */ /* 0x000fea0003c00000 */
[----:B------:R-:W-:Y:S02]  /*150b0*/  ELECT P6, UR62, PT ;  /* 0x00000000003e782f */ /* 0x000fe400038c0000 */
[----:B------:R-:W-:Y:S01]  /*150c0*/  MOV R14, UR62 ;  /* 0x0000003e000e7c02 */ /* 0x000fe20008000f00 */
[----:B------:R-:W-:Y:S10]  /*150d0*/  ENDCOLLECTIVE ;  /* 0x000000000000791b */ /* 0x000ff40003800000 */
.L_x_717:
[----:B------:R-:W-:Y:S05]  /*150e0*/  BSYNC B0 ;  /* 0x0000000000007941 */ /* 0x000fea0003800000 */
.L_x_716:
[----:B------:R-:W-:Y:S05]  /*150f0*/  BRA `(.L_x_718) ;  /* 0xffffffbc007c7947 */ /* 0x000fea000383ffff */
.L_x_610:
[----:B0-----:R0:W1:Y:S02]  /*15100*/  SYNCS.PHASECHK.TRANS64.TRYWAIT P0, [R5+URZ+0x28c40], R7 ;  /* 0x028c4007050075a7 */ /* 0x001064000800017f */
[----:B-1----:R-:W-:Y:S05]  /*15110*/  @!P0 NANOSLEEP.SYNCS 0x989680 ;  /* 0x009896800000895d */ /* 0x002fea0003900000 */
[----:B------:R-:W1:Y:S02]  /*15120*/  @!P0 SYNCS.PHASECHK.TRANS64 P0, [R5+URZ+0x28c40], R7 ;  /* 0x028c4007050085a7 */ /* 0x000e64000800007f */
[----:B-1----:R-:W-:Y:S05]  /*15130*/  @!P0 BRA `(.L_x_610) ;  /* 0xfffffffc00f08947 */ /* 0x002fea000383ffff */
[----:B------:R-:W-:Y:S05]  /*15140*/  BRA `(.L_x_719) ;  /* 0xffffffbc00ec7947 */ /* 0x000fea000383ffff */
.L_x_613:
        /* <DEDUP_REMOVED lines=8> */
.L_x_616:
[----:B0-----:R0:W1:Y:S02]  /*151d0*/  SYNCS.PHASECHK.TRANS64.TRYWAIT P0, [R2+URZ+0x28c60], R5 ;  /* 0x028c6005020075a7 */ /* 0x001064000800017f */
[----:B-1----:R-:W-:Y:S05]  /*151e0*/  @!P0 NANOSLEEP.SYNCS 0x989680 ;  /* 0x009896800000895d */ /* 0x002fea0003900000 */
[----:B------:R-:W1:Y:S02]  /*151f0*/  @!P0 SYNCS.PHASECHK.TRANS64 P0, [R2+URZ+0x28c60], R5 ;  /* 0x028c6005020085a7 */ /* 0x000e64000800007f */
[----:B-1----:R-:W-:Y:S05]  /*15200*/  @!P0 BRA `(.L_x_616) ;  /* 0xfffffffc00f08947 */ /* 0x002fea000383ffff */
[----:B------:R-:W-:Y:S05]  /*15210*/  BRA `(.L_x_721) ;  /* 0xffffffc000e87947 */ /* 0x000fea000383ffff */
.L_x_625:
[----:B--2---:R2:W3:Y:S02]  /*15220*/  SYNCS.PHASECHK.TRANS64.TRYWAIT P0, [R2+URZ+0x28c40], R7 ;  /* 0x028c4007020075a7 */ /* 0x0044e4000800017f */
[----:B---3--:R-:W-:Y:S05]  /*15230*/  @!P0 NANOSLEEP.SYNCS 0x989680 ;  /* 0x009896800000895d */ /* 0x008fea0003900000 */
[----:B------:R-:W3:Y:S02]  /*15240*/  @!P0 SYNCS.PHASECHK.TRANS64 P0, [R2+URZ+0x28c40], R7 ;  /* 0x028c4007020085a7 */ /* 0x000ee4000800007f */
[----:B---3--:R-:W-:Y:S05]  /*15250*/  @!P0 BRA `(.L_x_625) ;  /* 0xfffffffc00f08947 */ /* 0x008fea000383ffff */
[----:B------:R-:W-:Y:S05]  /*15260*/  BRA `(.L_x_722) ;  /* 0xffffffc800c07947 */ /* 0x000fea000383ffff */
.L_x_627:
[----:B0-----:R0:W3:Y:S02]  /*15270*/  SYNCS.PHASECHK.TRANS64.TRYWAIT P0, [R2+URZ+0x28c60], R7 ;  /* 0x028c6007020075a7 */ /* 0x0010e4000800017f */
[----:B---3--:R-:W-:Y:S05]  /*15280*/  @!P0 NANOSLEEP.SYNCS 0x989680 ;  /* 0x009896800000895d */ /* 0x008fea0003900000 */
[----:B------:R-:W3:Y:S02]  /*15290*/  @!P0 SYNCS.PHASECHK.TRANS64 P0, [R2+URZ+0x28c60], R7 ;  /* 0x028c6007020085a7 */ /* 0x000ee4000800007f */
[----:B---3--:R-:W-:Y:S05]  /*152a0*/  @!P0 BRA `(.L_x_627) ;  /* 0xfffffffc00f08947 */ /* 0x008fea000383ffff */
[----:B------:R-:W-:Y:S05]  /*152b0*/  BRA `(.L_x_723) ;  /* 0xffffffcc00307947 */ /* 0x000fea000383ffff */
.L_x_632:
[----:B---3--:R3:W4:Y:S02]  /*152c0*/  SYNCS.PHASECHK.TRANS64.TRYWAIT P0, [R2+URZ+0x28c40], R3 ;  /* 0x028c4003020075a7 */ /* 0x008724000800017f */
[----:B----4-:R-:W-:Y:S05]  /*152d0*/  @!P0 NANOSLEEP.SYNCS 0x989680 ;  /* 0x009896800000895d */ /* 0x010fea0003900000 */
[----:B------:R-:W4:Y:S02]  /*152e0*/  @!P0 SYNCS.PHASECHK.TRANS64 P0, [R2+URZ+0x28c40], R3 ;  /* 0x028c4003020085a7 */ /* 0x000f24000800007f */
[----:B----4-:R-:W-:Y:S05]  /*152f0*/  @!P0 BRA `(.L_x_632) ;  /* 0xfffffffc00f08947 */ /* 0x010fea000383ffff */
[----:B------:R-:W-:Y:S05]  /*15300*/  BRA `(.L_x_724) ;  /* 0xffffffd000cc7947 */ /* 0x000fea000383ffff */
.L_x_634:
[----:B0-----:R0:W2:Y:S02]  /*15310*/  SYNCS.PHASECHK.TRANS64.TRYWAIT P1, [R2+URZ+0x28c60], R3 ;  /* 0x028c6003020075a7 */ /* 0x0010a4000802017f */
[----:B--2---:R-:W-:Y:S05]  /*15320*/  @!P1 NANOSLEEP.SYNCS 0x989680 ;  /* 0x009896800000995d */ /* 0x004fea0003900000 */
[----:B------:R-:W2:Y:S02]  /*15330*/  @!P1 SYNCS.PHASECHK.TRANS64 P1, [R2+URZ+0x28c60], R3 ;  /* 0x028c6003020095a7 */ /* 0x000ea4000802007f */
[----:B--2---:R-:W-:Y:S05]  /*15340*/  @!P1 BRA `(.L_x_634) ;  /* 0xfffffffc00f09947 */ /* 0x004fea000383ffff */
[----:B------:R-:W-:Y:S05]  /*15350*/  BRA `(.L_x_725) ;  /* 0xffffffd400387947 */ /* 0x000fea000383ffff */
.L_x_639:
[----:B----4-:R4:W0:Y:S02]  /*15360*/  SYNCS.PHASECHK.TRANS64.TRYWAIT P0, [R2+URZ+0x28c40], R3 ;  /* 0x028c4003020075a7 */ /* 0x010824000800017f */
[----:B0-----:R-:W-:Y:S05]  /*15370*/  @!P0 NANOSLEEP.SYNCS 0x989680 ;  /* 0x009896800000895d */ /* 0x001fea0003900000 */
[----:B------:R-:W0:Y:S02]  /*15380*/  @!P0 SYNCS.PHASECHK.TRANS64 P0, [R2+URZ+0x28c40], R3 ;  /* 0x028c4003020085a7 */ /* 0x000e24000800007f */
[----:B0-----:R-:W-:Y:S05]  /*15390*/  @!P0 BRA `(.L_x_639) ;  /* 0xfffffffc00f08947 */ /* 0x001fea000383ffff */
[----:B------:R-:W-:Y:S05]  /*153a0*/  BRA `(.L_x_726) ;  /* 0xffffffd800b47947 */ /* 0x000fea000383ffff */
.L_x_641:
[----:B0-----:R0:W2:Y:S02]  /*153b0*/  SYNCS.PHASECHK.TRANS64.TRYWAIT P1, [R2+URZ+0x28c60], R3 ;  /* 0x028c6003020075a7 */ /* 0x0010a4000802017f */
[----:B--2---:R-:W-:Y:S05]  /*153c0*/  @!P1 NANOSLEEP.SYNCS 0x989680 ;  /* 0x009896800000995d */ /* 0x004fea0003900000 */
[----:B------:R-:W2:Y:S02]  /*153d0*/  @!P1 SYNCS.PHASECHK.TRANS64 P1, [R2+URZ+0x28c60], R3 ;  /* 0x028c6003020095a7 */ /* 0x000ea4000802007f */
[----:B--2---:R-:W-:Y:S05]  /*153e0*/  @!P1 BRA `(.L_x_641) ;  /* 0xfffffffc00f09947 */ /* 0x004fea000383ffff */
[----:B------:R-:W-:Y:S05]  /*153f0*/  BRA `(.L_x_727) ;  /* 0xffffffdc00247947 */ /* 0x000fea000383ffff */
.L_x_646:
[----:B------:R-:W-:Y:S01]  /*15400*/  BSSY B0, `(.L_x_728) ;  /* 0x0000008000007945 */ /* 0x000fe20003800000 */
[----:B0-----:R-:W-:Y:S01]  /*15410*/  IMAD.MOV.U32 R13, RZ, RZ, R16 ;  /* 0x000000ffff0d7224 */ /* 0x001fe200078e0010 */
[----:B------:R-:W-:Y:S01]  /*15420*/  MOV R12, RZ ;  /* 0x000000ff000c7202 */ /* 0x000fe20000000f00 */
[----:B--2---:R-:W-:Y:S02]  /*15430*/  IMAD.MOV.U32 R11, RZ, RZ, 0x1f ;  /* 0x0000001fff0b7424 */ /* 0x004fe400078e00ff */
[----:B------:R-:W-:-:S07]  /*15440*/  IMAD.MOV.U32 R15, RZ, RZ, -0x1 ;  /* 0xffffffffff0f7424 */ /* 0x000fce00078e00ff */
[----:B-1-3--:R-:W-:Y:S05]  /*15450*/  WARPSYNC.COLLECTIVE R15, `(.L_x_729) ;  /* 0x000000000f087348 */ /* 0x00afea0003c00000 */
[----:B------:R0:W2:Y:S02]  /*15460*/  SHFL.IDX P6, R14, R13, R12, R11 ;  /* 0x0000000c0d0e7389 */ /* 0x0000a400000c000b */
[----:B0123--:R-:W-:Y:S01]  /*15470*/  ENDCOLLECTIVE ;  /* 0x000000000000791b */ /* 0x00ffe20003800000 */
.L_x_729:
[----:B------:R-:W-:Y:S05]  /*15480*/  BSYNC B0 ;  /* 0x0000000000007941 */ /* 0x000fea0003800000 */
.L_x_728:
[----:B------:R-:W-:Y:S01]  /*15490*/  MOV R13, R16 ;  /* 0x00000010000d7202 */ /* 0x000fe20000000f00 */
[----:B------:R-:W-:Y:S02]  /*154a0*/  IMAD.MOV.U32 R12, RZ, RZ, 0x1 ;  /* 0x00000001ff0c7424 */ /* 0x000fe400078e00ff */
[----:B------:R-:W-:Y:S02]  /*154b0*/  IMAD.MOV.U32 R11, RZ, RZ, 0x1f ;  /* 0x0000001fff0b7424 */ /* 0x000fe400078e00ff */
[----:B------:R-:W-:Y:S02]  /*154c0*/  IMAD.MOV.U32 R15, RZ, RZ, -0x1 ;  /* 0xffffffffff0f7424 */ /* 0x000fe400078e00ff */
[----:B------:R-:W-:-:S07]  /*154d0*/  IMAD.MOV.U32 R4, RZ, RZ, R14 ;  /* 0x000000ffff047224 */ /* 0x000fce00078e000e */
[----:B------:R-:W-:Y:S05]  /*154e0*/  WARPSYNC.COLLECTIVE R15, `(.L_x_730) ;  /* 0x000000000f087348 */ /* 0x000fea0003c00000 */
[----:B------:R0:W1:Y:S02]  /*154f0*/  SHFL.IDX P6, R14, R13, R12, R11 ;  /* 0x0000000c0d0e7389 */ /* 0x00006400000c000b */
[----:B01----:R-:W-:Y:S01]  /*15500*/  ENDCOLLECTIVE ;  /* 0x000000000000791b */ /* 0x003fe20003800000 */
.L_x_730:
[----:B------:R-:W-:Y:S01]  /*15510*/  MOV R6, R14 ;  /* 0x0000000e00067202 */ /* 0x000fe20000000f00 */
[----:B------:R-:W-:Y:S06]  /*15520*/  BRA `(.L_x_731) ;  /* 0xffffffe000647947 */ /* 0x000fec000383ffff */
.L_x_649:
[----:B------:R-:W-:Y:S01]  /*15530*/  BSSY B0, `(.L_x_732) ;  /* 0x0000008000007945 */ /* 0x000fe20003800000 */
[----:B-----5:R-:W-:Y:S01]  /*15540*/  IMAD.MOV.U32 R13, RZ, RZ, R17 ;  /* 0x000000ffff0d7224 */ /* 0x020fe200078e0011 */
[----:B------:R-:W-:Y:S01]  /*15550*/  MOV R15, 0xffffffff ;  /* 0xffffffff000f7802 */ /* 0x000fe20000000f00 */
[----:B------:R-:W-:Y:S02]  /*15560*/  IMAD.MOV.U32 R12, RZ, RZ, 0x1 ;  /* 0x00000001ff0c7424 */ /* 0x000fe400078e00ff */
[----:B--2---:R-:W-:-:S07]  /*15570*/  IMAD.MOV.U32 R11, RZ, RZ, RZ ;  /* 0x000000ffff0b7224 */ /* 0x004fce00078e00ff */
[----:B0--34-:R-:W-:Y:S05]  /*15580*/  WARPSYNC.COLLECTIVE R15, `(.L_x_733) ;  /* 0x000000000f087348 */ /* 0x019fea0003c00000 */
[----:B------:R1:W2:Y:S02]  /*15590*/  SHFL.UP P6, R14, R13, R12, R11 ;  /* 0x0400000c0d0e7389 */ /* 0x0002a400000c000b */
[----:B01234-:R-:W-:Y:S01]  /*155a0*/  ENDCOLLECTIVE ;  /* 0x000000000000791b */ /* 0x01ffe20003800000 */
.L_x_733:
[----:B------:R-:W-:Y:S05]  /*155b0*/  BSYNC B0 ;  /* 0x0000000000007941 */ /* 0x000fea0003800000 */
.L_x_732:
        /* <DEDUP_REMOVED lines=10> */
.L_x_734:
        /* <DEDUP_REMOVED lines=8> */
.L_x_735:
        /* <DEDUP_REMOVED lines=8> */
.L_x_736:
        /* <DEDUP_REMOVED lines=8> */
.L_x_737:
[----:B------:R-:W-:Y:S01]  /*157e0*/  MOV R12, 0x1f ;  /* 0x0000001f000c7802 */ /* 0x000fe20000000f00 */
[----:B------:R-:W-:Y:S01]  /*157f0*/  IMAD.MOV.U32 R11, RZ, RZ, 0x1f ;  /* 0x0000001fff0b7424 */ /* 0x000fe200078e00ff */
[----:B------:R-:W-:-:S05]  /*15800*/  SEL R2, R14, RZ, P0 ;  /* 0x000000ff0e027207 */ /* 0x000fca0000000000 */
[----:B------:R-:W-:-:S04]  /*15810*/  IMAD.IADD R2, R7, 0x1, R2 ;  /* 0x0000000107027824 */ /* 0x000fc800078e0202 */
[----:B------:R-:W-:-:S07]  /*15820*/  IMAD.MOV.U32 R13, RZ, RZ, R2 ;  /* 0x000000ffff0d7224 */ /* 0x000fce00078e0002 */
[----:B------:R-:W-:Y:S05]  /*15830*/  WARPSYNC.COLLECTIVE R15, `(.L_x_738) ;  /* 0x000000000f087348 */ /* 0x000fea0003c00000 */
[----:B------:R0:W1:Y:S02]  /*15840*/  SHFL.IDX P6, R14, R13, R12, R11 ;  /* 0x0000000c0d0e7389 */ /* 0x00006400000c000b */
[----:B01----:R-:W-:Y:S01]  /*15850*/  ENDCOLLECTIVE ;  /* 0x000000000000791b */ /* 0x003fe20003800000 */
.L_x_738:
[----:B------:R-:W-:Y:S05]  /*15860*/  BRA `(.L_x_739) ;  /* 0xffffffe000287947 */ /* 0x000fea000383ffff */
.L_x_654:
[----:B------:R-:W-:Y:S01]  /*15870*/  BSSY B0, `(.L_x_740) ;  /* 0x0000008000007945 */ /* 0x000fe20003800000 */
[----:B-----5:R-:W-:Y:S01]  /*15880*/  IMAD.MOV.U32 R13, RZ, RZ, R17 ;  /* 0x000000ffff0d7224 */ /* 0x020fe200078e0011 */
[----:B------:R-:W-:Y:S01]  /*15890*/  MOV R12, 0x1 ;  /* 0x00000001000c7802 */ /* 0x000fe20000000f00 */
[----:B--2---:R-:W-:Y:S02]  /*158a0*/  IMAD.MOV.U32 R11, RZ, RZ, RZ ;  /* 0x000000ffff0b7224 */ /* 0x004fe400078e00ff */
[----:B------:R-:W-:-:S07]  /*158b0*/  IMAD.MOV.U32 R15, RZ, RZ, -0x1 ;  /* 0xffffffffff0f7424 */ /* 0x000fce00078e00ff */
[----:B0-----:R-:W-:Y:S05]  /*158c0*/  WARPSYNC.COLLECTIVE R15, `(.L_x_741) ;  /* 0x000000000f087348 */ /* 0x001fea0003c00000 */
[----:B------:R1:W2:Y:S02]  /*158d0*/  SHFL.UP P6, R14, R13, R12, R11 ;  /* 0x0400000c0d0e7389 */ /* 0x0002a400000c000b */
[----:B012---:R-:W-:Y:S01]  /*158e0*/  ENDCOLLECTIVE ;  /* 0x000000000000791b */ /* 0x007fe20003800000 */
.L_x_741:
[----:B------:R-:W-:Y:S05]  /*158f0*/  BSYNC B0 ;  /* 0x0000000000007941 */ /* 0x000fea0003800000 */
.L_x_740:
[----:B------:R-:W-:Y:S01]  /*15900*/  ISETP.NE.AND P0, PT, R8, RZ, PT ;  /* 0x000000ff0800720c */ /* 0x000fe20003f05270 */
[----:B------:R-:W-:Y:S01]  /*15910*/  IMAD.MOV.U32 R12, RZ, RZ, 0x2 ;  /* 0x00000002ff0c7424 */ /* 0x000fe200078e00ff */
[----:B------:R-:W-:Y:S01]  /*15920*/  MOV R15, 0xffffffff ;  /* 0xffffffff000f7802 */ /* 0x000fe20000000f00 */
[----:B------:R-:W-:Y:S01]  /*15930*/  IMAD.MOV.U32 R11, RZ, RZ, RZ ;  /* 0x000000ffff0b7224 */ /* 0x000fe200078e00ff */
[----:B------:R-:W-:Y:S02]  /*15940*/  SEL R14, R14, RZ, P0 ;  /* 0x000000ff0e0e7207 */ /* 0x000fe40000000000 */
[----:B------:R-:W-:Y:S02]  /*15950*/  ISETP.GE.U32.AND P0, PT, R8, 0x2, PT ;  /* 0x000000020800780c */ /* 0x000fe40003f06070 */
[----:B------:R-:W-:-:S11]  /*15960*/  IADD3 R13, R17, R14, RZ ;  /* 0x0000000e110d7210 */ /* 0x000fd60007ffe0ff */
[----:B------:R-:W-:Y:S05]  /*15970*/  WARPSYNC.COLLECTIVE R15, `(.L_x_742) ;  /* 0x000000000f087348 */ /* 0x000fea0003c00000 */
[----:B------:R0:W1:Y:S02]  /*15980*/  SHFL.UP P6, R14, R13, R12, R11 ;  /* 0x0400000c0d0e7389 */ /* 0x00006400000c000b */
[----:B01----:R-:W-:Y:S01]  /*15990*/  ENDCOLLECTIVE ;  /* 0x000000000000791b */ /* 0x003fe20003800000 */
.L_x_742:
        /* <DEDUP_REMOVED lines=8> */
.L_x_743:
        /* <DEDUP_REMOVED lines=8> */
.L_x_744:
        /* <DEDUP_REMOVED lines=8> */
.L_x_745:
        /* <DEDUP_REMOVED lines=8> */
.L_x_746:
[----:B------:R-:W-:Y:S05]  /*15ba0*/  BRA `(.L_x_747) ;  /* 0xffffffe0000c7947 */ /* 0x000fea000383ffff */
.L_x_656:
[----:B------:R-:W-:Y:S01]  /*15bb0*/  BSSY B0, `(.L_x_748) ;  /* 0x0000006000007945 */ /* 0x000fe20003800000 */
[----:B------:R-:W-:Y:S01]  /*15bc0*/  PLOP3.LUT P6, PT, P6, PT, PT, 0x8, 0x0 ;  /* 0x000000000000781c */ /* 0x000fe200037ce170 */
[----:B------:R-:W-:-:S12]  /*15bd0*/  IMAD.MOV.U32 R15, RZ, RZ, -0x1 ;  /* 0xffffffffff0f7424 */ /* 0x000fd800078e00ff */
[----:B0-2---:R-:W-:Y:S05]  /*15be0*/  WARPSYNC.COLLECTIVE R15, `(.L_x_749) ;  /* 0x000000000f087348 */ /* 0x005fea0003c00000 */
[----:B------:R-:W-:Y:S01]  /*15bf0*/  VOTE.ANY R14, PT, P6 ;  /* 0x00000000000e7806 */ /* 0x000fe200030e0100 */
[----:B0-2---:R-:W-:Y:S06]  /*15c00*/  ENDCOLLECTIVE ;  /* 0x000000000000791b */ /* 0x005fec0003800000 */
.L_x_749:
[----:B------:R-:W-:Y:S05]  /*15c10*/  BSYNC B0 ;  /* 0x0000000000007941 */ /* 0x000fea0003800000 */
.L_x_748:
[----:B------:R-:W-:Y:S01]  /*15c20*/  MOV R3, R14 ;  /* 0x0000000e00037202 */ /* 0x000fe20000000f00 */
[----:B------:R-:W-:Y:S01]  /*15c30*/  IMAD.MOV.U32 R13, RZ, RZ, R17 ;  /* 0x000000ffff0d7224 */ /* 0x000fe200078e0011 */
[----:B------:R-:W-:Y:S01]  /*15c40*/  MOV R11, 0x1f ;  /* 0x0000001f000b7802 */ /* 0x000fe20000000f00 */
[----:B------:R-:W-:Y:S01]  /*15c50*/  IMAD.MOV.U32 R15, RZ, RZ, -0x1 ;  /* 0xffffffffff0f7424 */ /* 0x000fe200078e00ff */
[----:B------:R-:W0:Y:S02]  /*15c60*/  POPC R5, R3 ;  /* 0x0000000300057309 */ /* 0x000e240000000000 */
[----:B0-----:R-:W-:-:S07]  /*15c70*/  IMAD.MOV.U32 R12, RZ, RZ, R5 ;  /* 0x000000ffff0c7224 */ /* 0x001fce00078e0005 */
[----:B------:R-:W-:Y:S05]  /*15c80*/  WARPSYNC.COLLECTIVE R15, `(.L_x_750) ;  /* 0x000000000f087348 */ /* 0x000fea0003c00000 */
[----:B------:R0:W1:Y:S02]  /*15c90*/  SHFL.IDX P6, R14, R13, R12, R11 ;  /* 0x0000000c0d0e7389 */ /* 0x00006400000c000b */
[----:B01----:R-:W-:Y:S01]  /*15ca0*/  ENDCOLLECTIVE ;  /* 0x000000000000791b */ /* 0x003fe20003800000 */
.L_x_750:
[----:B------:R-:W-:Y:S01]  /*15cb0*/  IMAD.MOV.U32 R17, RZ, RZ, R14 ;  /* 0x000000ffff117224 */ /* 0x000fe200078e000e */
[----:B------:R-:W-:Y:S06]  /*15cc0*/  BRA `(.L_x_751) ;  /* 0xffffffdc00fc7947 */ /* 0x000fec000383ffff */
.L_x_658:
[----:B------:R-:W-:Y:S01]  /*15cd0*/  BSSY B0, `(.L_x_752) ;  /* 0x0000007000007945 */ /* 0x000fe20003800000 */
[----:B------:R-:W-:Y:S01]  /*15ce0*/  MOV R13, R2 ;  /* 0x00000002000d7202 */ /* 0x000fe20000000f00 */
[----:B--2---:R-:W-:Y:S02]  /*15cf0*/  IMAD.MOV.U32 R11, RZ, RZ, 0x1f ;  /* 0x0000001fff0b7424 */ /* 0x004fe400078e00ff */
[----:B------:R-:W-:-:S07]  /*15d00*/  IMAD.MOV.U32 R15, RZ, RZ, -0x1 ;  /* 0xffffffffff0f7424 */ /* 0x000fce00078e00ff */
[----:B01-3--:R-:W-:Y:S05]  /*15d10*/  WARPSYNC.COLLECTIVE R15, `(.L_x_753) ;  /* 0x000000000f087348 */ /* 0x00bfea0003c00000 */
[----:B------:R2:W4:Y:S02]  /*15d20*/  SHFL.IDX P6, R14, R13, R12, R11 ;  /* 0x0000000c0d0e7389 */ /* 0x00052400000c000b */
[----:B01234-:R-:W-:Y:S01]  /*15d30*/  ENDCOLLECTIVE ;  /* 0x000000000000791b */ /* 0x01ffe20003800000 */
.L_x_753:
[----:B------:R-:W-:Y:S05]  /*15d40*/  BSYNC B0 ;  /* 0x0000000000007941 */ /* 0x000fea0003800000 */
.L_x_752:
[----:B------:R-:W-:Y:S05]  /*15d50*/  BRA `(.L_x_657) ;  /* 0xffffffdc00f47947 */ /* 0x000fea000383ffff */
.L_x_662:
[----:B0-----:R0:W1:Y:S02]  /*15d60*/  SYNCS.PHASECHK.TRANS64.TRYWAIT P0, [R0+URZ+0x28c20], R3 ;  /* 0x028c2003000075a7 */ /* 0x001064000800017f */
[----:B-1----:R-:W-:Y:S05]  /*15d70*/  @!P0 NANOSLEEP.SYNCS 0x989680 ;  /* 0x009896800000895d */ /* 0x002fea0003900000 */
[----:B------:R-:W1:Y:S02]  /*15d80*/  @!P0 SYNCS.PHASECHK.TRANS64 P0, [R0+URZ+0x28c20], R3 ;  /* 0x028c2003000085a7 */ /* 0x000e64000800007f */
[----:B-1----:R-:W-:Y:S05]  /*15d90*/  @!P0 BRA `(.L_x_662) ;  /* 0xfffffffc00f08947 */ /* 0x002fea000383ffff */
[----:B------:R-:W-:Y:S05]  /*15da0*/  BRA `(.L_x_754) ;  /* 0xffffffe000d87947 */ /* 0x000fea000383ffff */
.L_x_663:
[----:B------:R-:W1:Y:S01]  /*15db0*/  S2R R2, SR_TID.X ;  /* 0x0000000000027919 */ /* 0x000e620000002100 */
[----:B------:R-:W-:Y:S01]  /*15dc0*/  BSSY B0, `(.L_x_755) ;  /* 0x000000a000007945 */ /* 0x000fe20003800000 */
[----:B------:R-:W-:Y:S01]  /*15dd0*/  IMAD.MOV.U32 R12, RZ, RZ, RZ ;  /* 0x000000ffff0c7224 */ /* 0x000fe200078e00ff */
[----:B------:R-:W-:Y:S01]  /*15de0*/  MOV R15, 0xffffffff ;  /* 0xffffffff000f7802 */ /* 0x000fe20000000f00 */
[----:B--2---:R-:W-:Y:S01]  /*15df0*/  IMAD.MOV.U32 R11, RZ, RZ, 0x1f ;  /* 0x0000001fff0b7424 */ /* 0x004fe200078e00ff */
[----:B-1----:R-:W-:-:S04]  /*15e00*/  SHF.R.U32.HI R2, RZ, 0x5, R2 ;  /* 0x00000005ff027819 */ /* 0x002fc80000011602 */
[----:B------:R-:W-:-:S04]  /*15e10*/  LOP3.LUT R2, R2, 0x3, RZ, 0xc0, !PT ;  /* 0x0000000302027812 */ /* 0x000fc800078ec0ff */
[----:B------:R-:W-:-:S07]  /*15e20*/  MOV R13, R2 ;  /* 0x00000002000d7202 */ /* 0x000fce0000000f00 */
[----:B0-----:R-:W-:Y:S05]  /*15e30*/  WARPSYNC.COLLECTIVE R15, `(.L_x_756) ;  /* 0x000000000f087348 */ /* 0x001fea0003c00000 */
[----:B------:R1:W2:Y:S02]  /*15e40*/  SHFL.IDX P6, R14, R13, R12, R11 ;  /* 0x0000000c0d0e7389 */ /* 0x0002a400000c000b */
[----:B012---:R-:W-:Y:S01]  /*15e50*/  ENDCOLLECTIVE ;  /* 0x000000000000791b */ /* 0x007fe20003800000 */
.L_x_756:
[----:B------:R-:W-:Y:S05]  /*15e60*/  BSYNC B0 ;  /* 0x0000000000007941 */ /* 0x000fea0003800000 */
.L_x_755:
[----:B------:R-:W-:Y:S05]  /*15e70*/  BRA `(.L_x_757) ;  /* 0xffffffe000c07947 */ /* 0x000fea000383ffff */
.L_x_664:
[----:B------:R-:W-:Y:S01]  /*15e80*/  BSSY B0, `(.L_x_758) ;  /* 0x0000006000007945 */ /* 0x000fe20003800000 */
[----:B------:R-:W-:-:S07]  /*15e90*/  IMAD.MOV.U32 R15, RZ, RZ, -0x1 ;  /* 0xffffffffff0f7424 */ /* 0x000fce00078e00ff */
[----:B012---:R-:W-:Y:S05]  /*15ea0*/  WARPSYNC.COLLECTIVE R15, `(.L_x_759) ;  /* 0x000000000f0c7348 */ /* 0x007fea0003c00000 */
[----:B------:R-:W-:Y:S02]  /*15eb0*/  ELECT P6, UR62, PT ;  /* 0x00000000003e782f */ /* 0x000fe400038c0000 */
[----:B------:R-:W-:Y:S01]  /*15ec0*/  MOV R14, UR62 ;  /* 0x0000003e000e7c02 */ /* 0x000fe20008000f00 */
[----:B012---:R-:W-:Y:S10]  /*15ed0*/  ENDCOLLECTIVE ;  /* 0x000000000000791b */ /* 0x007ff40003800000 */
.L_x_759:
[----:B------:R-:W-:Y:S05]  /*15ee0*/  BSYNC B0 ;  /* 0x0000000000007941 */ /* 0x000fea0003800000 */
.L_x_758:
[----:B------:R-:W-:Y:S05]  /*15ef0*/  BRA `(.L_x_760) ;  /* 0xffffffe000b47947 */ /* 0x000fea000383ffff */
.L_x_666:
[----:B0-----:R0:W1:Y:S02]  /*15f00*/  SYNCS.PHASECHK.TRANS64.TRYWAIT P0, [R6+URZ], R5 ;  /* 0x00000005060075a7 */ /* 0x001064000800017f */
[----:B-1----:R-:W-:Y:S05]  /*15f10*/  @!P0 NANOSLEEP.SYNCS 0x989680 ;  /* 0x009896800000895d */ /* 0x002fea0003900000 */
[----:B------:R-:W1:Y:S02]  /*15f20*/  @!P0 SYNCS.PHASECHK.TRANS64 P0, [R6+URZ], R5 ;  /* 0x00000005060085a7 */ /* 0x000e64000800007f */
[----:B-1----:R-:W-:Y:S05]  /*15f30*/  @!P0 BRA `(.L_x_666) ;  /* 0xfffffffc00f08947 */ /* 0x002fea000383ffff */
[----:B------:R-:W-:Y:S05]  /*15f40*/  BRA `(.L_x_761) ;  /* 0xffffffe000f07947 */ /* 0x000fea000383ffff */
.L_x_667:
[----:B-1----:R1:W3:Y:S02]  /*15f50*/  SYNCS.PHASECHK.TRANS64.TRYWAIT P0, [R7+URZ], R2 ;  /* 0x00000002070075a7 */ /* 0x0022e4000800017f */
[----:B---3--:R-:W-:Y:S05]  /*15f60*/  @!P0 NANOSLEEP.SYNCS 0x989680 ;  /* 0x009896800000895d */ /* 0x008fea0003900000 */
[----:B------:R-:W3:Y:S02]  /*15f70*/  @!P0 SYNCS.PHASECHK.TRANS64 P0, [R7+URZ], R2 ;  /* 0x00000002070085a7 */ /* 0x000ee4000800007f */
[----:B---3--:R-:W-:Y:S05]  /*15f80*/  @!P0 BRA `(.L_x_667) ;  /* 0xfffffffc00f08947 */ /* 0x008fea000383ffff */
[----:B------:R-:W-:Y:S05]  /*15f90*/  BRA `(.L_x_762) ;  /* 0xffffffe000e47947 */ /* 0x000fea000383ffff */
.L_x_669:
[----:B---3--:R3:W4:Y:S02]  /*15fa0*/  SYNCS.PHASECHK.TRANS64.TRYWAIT P0, [R4+URZ], R5 ;  /* 0x00000005040075a7 */ /* 0x008724000800017f */
[----:B----4-:R-:W-:Y:S05]  /*15fb0*/  @!P0 NANOSLEEP.SYNCS 0x989680 ;  /* 0x009896800000895d */ /* 0x010fea0003900000 */
[----:B------:R-:W4:Y:S02]  /*15fc0*/  @!P0 SYNCS.PHASECHK.TRANS64 P0, [R4+URZ], R5 ;  /* 0x00000005040085a7 */ /* 0x000f24000800007f */
[----:B----4-:R-:W-:Y:S05]  /*15fd0*/  @!P0 BRA `(.L_x_669) ;  /* 0xfffffffc00f08947 */ /* 0x010fea000383ffff */
[----:B------:R-:W-:Y:S05]  /*15fe0*/  BRA `(.L_x_763) ;  /* 0xffffffe000ec7947 */ /* 0x000fea000383ffff */
.L_x_764:
        /* <DEDUP_REMOVED lines=9> */
.L_x_4552:


//--------------------- .text._ZN7cutlass13device_kernelIN5flash11enable_sm90INS1_16FlashAttnFwdSm90INS1_25CollectiveMainloopFwdSm90ILi2EN4cute5tupleIJNS5_1CILi1EEES8_S8_EEENS6_IJNS7_ILi64EEESA_SA_EEELi512ENS_6half_tEfNS_4arch4Sm90ELb0ELb0ELb0ELb1ELb0ELb0ELb1ELb0ELb0ELb0ELb0ELb0EEENS1_21CollectiveEpilogueFwdINS6_IJSA_NS7_ILi512EEESA_EEES9_SC_SE_Li256ELb1ELb0ELb0ELb0EEENS1_36VarlenDynamicPersistentTileSchedulerILi64ELi64ELi256ELi32ELb0ELb0ELb1ELb0ELb1ELb1EEEEEEEEEvNT_6ParamsE --------------------------
	.section	.text._ZN7cutlass13device_kernelIN5flash11enable_sm90INS1_16FlashAttnFwdSm90INS1_25CollectiveMainloopFwdSm90ILi2EN4cute5tupleIJNS5_1CILi1EEES8_S8_EEENS6_IJNS7_ILi64EEESA_SA_EEELi512ENS_6half_tEfNS_4arch4Sm90ELb0ELb0ELb0ELb1ELb0ELb0ELb1ELb0ELb0ELb0ELb0ELb0EEENS1_21CollectiveEpilogueFwdINS6_IJSA_NS7_ILi512EEESA_EEES9_SC_SE_Li256ELb1ELb0ELb0ELb0EEENS1_36VarlenDynamicPersistentTileSchedulerILi64ELi64ELi256ELi32ELb0ELb0ELb1ELb0ELb1ELb1EEEEEEEEEvNT_6ParamsE,"ax",@progbits
	.align	128
.text._ZN7cutlass13device_kernelIN5flash11enable_sm90INS1_16FlashAttnFwdSm90INS1_25CollectiveMainloopFwdSm90ILi2EN4cute5tupleIJNS5_1CILi1EEES8_S8_EEENS6_IJNS7_ILi64EEESA_SA_EEELi512ENS_6half_tEfNS_4arch4Sm90ELb0ELb0ELb0ELb1ELb0ELb0ELb1ELb0ELb0ELb0ELb0ELb0EEENS1_21CollectiveEpilogueFwdINS6_IJSA_NS7_ILi512EEESA_EEES9_SC_SE_Li256ELb1ELb0ELb0ELb0EEENS1_36VarlenDynamicPersistentTileSchedulerILi64ELi64ELi256ELi32ELb0ELb0ELb1ELb0ELb1ELb1EEEEEEEEEvNT_6ParamsE:
        .type           _ZN7cutlass13device_kernelIN5flash11enable_sm90INS1_16FlashAttnFwdSm90INS1_25CollectiveMainloopFwdSm90ILi2EN4cute5tupleIJNS5_1CILi1EEES8_S8_EEENS6_IJNS7_ILi64EEESA_SA_EEELi512ENS_6half_tEfNS_4arch4Sm90ELb0ELb0ELb0ELb1ELb0ELb0ELb1ELb0ELb0ELb0ELb0ELb0EEENS1_21CollectiveEpilogueFwdINS6_IJSA_NS7_ILi512EEESA_EEES9_SC_SE_Li256ELb1ELb0ELb0ELb0EEENS1_36VarlenDynamicPersistentTileSchedulerILi64ELi64ELi256ELi32ELb0ELb0ELb1ELb0ELb1ELb1EEEEEEEEEvNT_6ParamsE,@function
        .size           _ZN7cutlass13device_kernelIN5flash11enable_sm90INS1_16FlashAttnFwdSm90INS1_25CollectiveMainloopFwdSm90ILi2EN4cute5tupleIJNS5_1CILi1EEES8_S8_EEENS6_IJNS7_ILi64EEESA_SA_EEELi512ENS_6half_tEfNS_4arch4Sm90ELb0ELb0ELb0ELb1ELb0ELb0ELb1ELb0ELb0ELb0ELb0ELb0EEENS1_21CollectiveEpilogueFwdINS6_IJSA_NS7_ILi512EEESA_EEES9_SC_SE_Li256ELb1ELb0ELb0ELb0EEENS1_36VarlenDynamicPersistentTileSchedulerILi64ELi64ELi256ELi32ELb0ELb0ELb1ELb0ELb1ELb1EEEEEEEEEvNT_6ParamsE,(.L_x_4553 - _ZN7cutlass13device_kernelIN5flash11enable_sm90INS1_16FlashAttnFwdSm90INS1_25CollectiveMainloopFwdSm90ILi2EN4cute5tupleIJNS5_1CILi1EEES8_S8_EEENS6_IJNS7_ILi64EEESA_SA_EEELi512ENS_6half_tEfNS_4arch4Sm90ELb0ELb0ELb0ELb1ELb0ELb0ELb1ELb0ELb0ELb0ELb0ELb0EEENS1_21CollectiveEpilogueFwdINS6_IJSA_NS7_ILi512EEESA_EEES9_SC_SE_Li256ELb1ELb0ELb0ELb0EEENS1_36VarlenDynamicPersistentTileSchedulerILi64ELi64ELi256ELi32ELb0ELb0ELb1ELb0ELb1ELb1EEEEEEEEEvNT_6ParamsE)
        .other          _ZN7cutlass13device_kernelIN5flash11enable_sm90INS1_16FlashAttnFwdSm90INS1_25CollectiveMainloopFwdSm90ILi2EN4cute5tupleIJNS5_1CILi1EEES8_S8_EEENS6_IJNS7_ILi64EEESA_SA_EEELi512ENS_6half_tEfNS_4arch4Sm90ELb0ELb0ELb0ELb1ELb0ELb0ELb1ELb0ELb0ELb0ELb0ELb0EEENS1_21CollectiveEpilogueFwdINS6_IJSA_NS7_ILi512EEESA_EEES9_SC_SE_Li256ELb1ELb0ELb0ELb0EEENS1_36VarlenDynamicPersistentTileSchedulerILi64ELi64ELi256ELi32ELb0ELb0ELb1ELb0ELb1ELb1EEEEEEEEEvNT_6ParamsE,@"STO_CUDA_ENTRY STV_DEFAULT"
_ZN7cutlass13device_kernelIN5flash11enable_sm90INS1_16FlashAttnFwdSm90INS1_25CollectiveMainloopFwdSm90ILi2EN4cute5tupleIJNS5_1CILi1EEES8_S8_EEENS6_IJNS7_ILi64EEESA_SA_EEELi512ENS_6half_tEfNS_4arch4Sm90ELb0ELb0ELb0ELb1ELb0ELb0ELb1ELb0ELb0ELb0ELb0ELb0EEENS1_21CollectiveEpilogueFwdINS6_IJSA_NS7_ILi512EEESA_EEES9_SC_SE_Li256ELb1ELb0ELb0ELb0EEENS1_36VarlenDynamicPersistentTileSchedulerILi64ELi64ELi256ELi32ELb0ELb0ELb1ELb0ELb1ELb1EEEEEEEEEvNT_6ParamsE:
        /* <DEDUP_REMOVED lines=22> */
[----:B0-----:R-:W-:Y:S01]  /*0160*/  NOP ;  /* 0x0000000000007918 */ /* 0x001fe20000000000 */
.L_x_766:
[----:B------:R-:W-:Y:S05]  /*0170*/  BSYNC B0 ;  /* 0x0000000000007941 */ /* 0x000fea0003800000 */
.L_x_765:
        /* <DEDUP_REMOVED lines=12> */
[----:B------:R-:W-:Y:S01]  /*0240*/  VOTEU.ANY UP2, P0 ;  /* 0x00000000003f7886 */ /* 0x000fe20000040100 */
        /* <DEDUP_REMOVED lines=8> */
[----:B-1----:R0:W1:Y:S01]  /*02d0*/  @UP0 SYNCS.EXCH.64 URZ, [UR8+0x38800], UR4 ;  /* 0x03880004083f05b2 */ /* 0x0020620008000100 */
[----:B------:R0:W2:Y:S05]  /*02e0*/  @UP1 SYNCS.EXCH.64 URZ, [UR8+0x38810], UR4 ;  /* 0x03881004083f15b2 */ /* 0x0000aa0008000100 */
[----:B------:R0:W3:Y:S02]  /*02f0*/  @UP2 SYNCS.EXCH.64 URZ, [UR8+0x38820], UR6 ;  /* 0x03882006083f25b2 */ /* 0x0000e40008000100 */
        /* <DEDUP_REMOVED lines=13> */
[----:B------:R0:W0:Y:S01]  /*03d0*/  SYNCS.EXCH.64 URZ, [UR6+0x38848], UR4 ;  /* 0x03884804063f75b2 */ /* 0x0000220008000100 */
[----:B------:R-:W-:Y:S01]  /*03e0*/  NOP ;  /* 0x0000000000007918 */ /* 0x000fe20000000000 */
.L_x_767:
        /* <DEDUP_REMOVED lines=22> */
.L_x_768:
        /* <DEDUP_REMOVED lines=18> */
.L_x_769:
        /* <DEDUP_REMOVED lines=22> */
.L_x_770:
        /* <DEDUP_REMOVED lines=22> */
.L_x_771:
[----:B------:R-:W-:Y:S01]  /*0930*/  ISETP.NE.AND P0, PT, R3, RZ, PT ;  /* 0x000000ff0300720c */ /* 0x000fe20003f05270 */
[----:B------:R-:W-:Y:S01]  /*0940*/  NOP ;  /* 0x0000000000007918 */ /* 0x000fe20000000000 */
[----:B01234-:R-:W-:Y:S11]  /*0950*/  BAR.SYNC.DEFER_BLOCKING 0x0 ;  /* 0x0000000000007b1d */ /* 0x01fff60000010000 */
[----:B------:R-:W-:Y:S05]  /*0960*/  @!P0 BRA `(.L_x_772) ;  /* 0x000000a800c48947 */ /* 0x000fea0003800000 */
.L_x_773:
        /* <DEDUP_REMOVED lines=22> */
[----:B------:R-:W-:Y:S01]  /*0ad0*/  UMOV UR36, URZ ;  /* 0x0000003f00247c82 */ /* 0x000fe20008000000 */
[----:B------:R-:W-:Y:S01]  /*0ae0*/  UMOV UR41, URZ ;  /* 0x0000003f00297c82 */ /* 0x000fe20008000000 */
[----:B------:R-:W-:-:S04]  /*0af0*/  SHF.R.S32.HI R0, RZ, 0x1f, R191 ;  /* 0x0000001fff007819 */ /* 0x000fc800000114bf */
[CC--:B------:R-:W-:Y:S02]  /*0b00*/  LEA.HI R2, R0.reuse, R191.reuse, RZ, 0x4 ;  /* 0x000000bf00027211 */ /* 0x0c0fe400078f20ff */
[----:B------:R-:W-:Y:S02]  /*0b10*/  LEA.HI R6, R0, R191, RZ, 0x5 ;  /* 0x000000bf00067211 */ /* 0x000fe400078f28ff */
[----:B------:R-:W-:Y:S02]  /*0b20*/  SHF.R.S32.HI R3, RZ, 0x4, R2 ;  /* 0x00000004ff037819 */ /* 0x000fe40000011402 */
[----:B------:R-:W-:Y:S02]  /*0b30*/  SHF.R.S32.HI R12, RZ, 0x5, R6 ;  /* 0x00000005ff0c7819 */ /* 0x000fe40000011406 */
[C---:B------:R-:W-:Y:S02]  /*0b40*/  LEA.HI R5, R2.reuse, R3, RZ, 0x1 ;  /* 0x0000000302057211 */ /* 0x040fe400078f08ff */
[----:B------:R-:W-:-:S02]  /*0b50*/  LOP3.LUT R2, R2, 0xfffffff0, RZ, 0xc0, !PT ;  /* 0xfffffff002027812 */ /* 0x000fc400078ec0ff */
[----:B------:R-:W-:Y:S02]  /*0b60*/  LOP3.LUT R8, R5, 0x1ffffffe, RZ, 0xc0, !PT ;  /* 0x1ffffffe05087812 */ /* 0x000fe400078ec0ff */
[----:B------:R-:W-:Y:S01]  /*0b70*/  SHF.R.S32.HI R5, RZ, 0x1f, R6 ;  /* 0x0000001fff057819 */ /* 0x000fe20000011406 */
[----:B------:R-:W-:Y:S01]  /*0b80*/  IMAD.IADD R6, R191, 0x1, -R2 ;  /* 0x00000001bf067824 */ /* 0x000fe200078e0a02 */
[----:B------:R-:W-:Y:S01]  /*0b90*/  LEA.HI R4, R0, R191, RZ, 0x7 ;  /* 0x000000bf00047211 */ /* 0x000fe200078f38ff */
[----:B------:R-:W-:Y:S01]  /*0ba0*/  IMAD.IADD R9, R3, 0x1, -R8 ;  /* 0x0000000103097824 */ /* 0x000fe200078e0a08 */
[----:B------:R-:W-:Y:S02]  /*0bb0*/  LEA.HI R5, R5, R12, RZ, 0x2 ;  /* 0x0000000c05057211 */ /* 0x000fe400078f10ff */
[----:B------:R-:W-:Y:S02]  /*0bc0*/  SHF.R.S32.HI R3, RZ, 0x1f, R6 ;  /* 0x0000001fff037819 */ /* 0x000fe40000011406 */
[----:B------:R-:W-:-:S02]  /*0bd0*/  SHF.R.S32.HI R189, RZ, 0x7, R4 ;  /* 0x00000007ffbd7819 */ /* 0x000fc40000011404 */
[----:B------:R-:W-:Y:S02]  /*0be0*/  LOP3.LUT R7, R5, 0x3ffffc, RZ, 0xc0, !PT ;  /* 0x003ffffc05077812 */ /* 0x000fe400078ec0ff */
[----:B------:R-:W-:Y:S01]  /*0bf0*/  LEA.HI R5, R3, R6, RZ, 0x3 ;  /* 0x0000000603057211 */ /* 0x000fe200078f18ff */
[----:B------:R-:W-:Y:S01]  /*0c00*/  IMAD R11, R189, 0x100, R6 ;  /* 0x00000100bd0b7824 */ /* 0x000fe200078e0206 */
[----:B------:R-:W-:Y:S02]  /*0c10*/  IADD3 R8, R12, -R7, RZ ;  /* 0x800000070c087210 */ /* 0x000fe40007ffe0ff */
[C---:B------:R-:W-:Y:S01]  /*0c20*/  LOP3.LUT R7, R5.reuse, 0xfffffff8, RZ, 0xc0, !PT ;  /* 0xfffffff805077812 */ /* 0x040fe200078ec0ff */
[----:B------:R-:W-:Y:S01]  /*0c30*/  IMAD.SHL.U32 R10, R5, 0x40, RZ ;  /* 0x00000040050a7824 */ /* 0x000fe200078e00ff */
[----:B------:R-:W-:Y:S01]  /*0c40*/  LOP3.LUT R2, R4, 0xffffff80, RZ, 0xc0, !PT ;  /* 0xffffff8004027812 */ /* 0x000fe200078ec0ff */
[----:B------:R-:W-:Y:S01]  /*0c50*/  IMAD R190, R8, 0x10, R11 ;  /* 0x0000001008be7824 */ /* 0x000fe200078e020b */
[----:B------:R-:W-:Y:S01]  /*0c60*/  SHF.L.U32 R9, R9, 0x3, RZ ;  /* 0x0000000309097819 */ /* 0x000fe200000006ff */
[----:B------:R-:W-:Y:S01]  /*0c70*/  IMAD.IADD R8, R6, 0x1, -R7 ;  /* 0x0000000106087824 */ /* 0x000fe200078e0a07 */
[----:B------:R-:W-:Y:S01]  /*0c80*/  LOP3.LUT R11, R10, 0x7ffffe00, RZ, 0xc0, !PT ;  /* 0x7ffffe000a0b7812 */ /* 0x000fe200078ec0ff */
[----:B------:R-:W-:Y:S01]  /*0c90*/  IMAD.IADD R2, R191, 0x1, -R2 ;  /* 0x00000001bf027824 */ /* 0x000fe200078e0a02 */
[----:B------:R-:W-:Y:S01]  /*0ca0*/  LEA.HI R0, R0, R191, RZ, 0x3 ;  /* 0x000000bf00007211 */ /* 0x000fe200078f18ff */
[C---:B------:R-:W-:Y:S01]  /*0cb0*/  IMAD.SHL.U32 R10, R8.reuse, 0x40, RZ ;  /* 0x00000040080a7824 */ /* 0x040fe200078e00ff */
[----:B------:R-:W-:Y:S01]  /*0cc0*/  R2P PR, R8, 0x6 ;  /* 0x0000000608007804 */ /* 0x000fe20000000000 */
[----:B------:R-:W-:Y:S01]  /*0cd0*/  IMAD.U32 R190, R190, 0x40, R9 ;  /* 0x00000040bebe7824 */ /* 0x000fe200078e0009 */
[----:B------:R-:W-:Y:S01]  /*0ce0*/  SHF.R.S32.HI R3, RZ, 0x1f, R2 ;  /* 0x0000001fff037819 */ /* 0x000fe20000011402 */
[----:B------:R-:W-:Y:S01]  /*0cf0*/  IMAD R11, R12, 0x400, R11 ;  /* 0x000004000c0b7824 */ /* 0x000fe200078e020b */
[----:B------:R-:W-:-:S02]  /*0d00*/  LOP3.LUT R10, R10, 0x1c0, RZ, 0xc0, !PT ;  /* 0x000001c00a0a7812 */ /* 0x000fc400078ec0ff */
[----:B------:R-:W-:Y:S02]  /*0d10*/  LEA.HI R5, R3, R2, RZ, 0x2 ;  /* 0x0000000203057211 */ /* 0x000fe400078f10ff */
[----:B------:R-:W-:Y:S02]  /*0d20*/  LOP3.LUT R9, R10, 0x8, R9, 0xf8, !PT ;  /* 0x000000080a097812 */ /* 0x000fe400078ef809 */
[--C-:B------:R-:W-:Y:S02]  /*0d30*/  SHF.R.S32.HI R6, RZ, 0x2, R5.reuse ;  /* 0x00000002ff067819 */ /* 0x100fe40000011405 */
[----:B------:R-:W-:Y:S02]  /*0d40*/  SHF.R.S32.HI R7, RZ, 0x1f, R5 ;  /* 0x0000001fff077819 */ /* 0x000fe40000011405 */
[----:B------:R-:W-:Y:S02]  /*0d50*/  SHF.R.U32.HI R10, RZ, 0x3, R10 ;  /* 0x00000003ff0a7819 */ /* 0x000fe4000001160a */
[----:B------:R-:W-:-:S02]  /*0d60*/  LEA.HI R7, R7, R6, RZ, 0x3 ;  /* 0x0000000607077211 */ /* 0x000fc400078f18ff */
[----:B------:R-:W-:Y:S02]  /*0d70*/  LOP3.LUT R10, R9, R10, RZ, 0x3c, !PT ;  /* 0x0000000a090a7212 */ /* 0x000fe400078e3cff */
[----:B------:R-:W-:Y:S02]  /*0d80*/  LEA.HI R3, R3, R2, RZ, 0x5 ;  /* 0x0000000203037211 */ /* 0x000fe400078f28ff */
[----:B------:R-:W-:Y:S01]  /*0d90*/  LOP3.LUT R7, R7, 0xfffffff8, RZ, 0xc0, !PT ;  /* 0xfffffff807077812 */ /* 0x000fe200078ec0ff */
[----:B------:R-:W-:Y:S01]  /*0da0*/  IMAD.IADD R10, R11, 0x1, R10 ;  /* 0x000000010b0a7824 */ /* 0x000fe200078e020a */
[----:B------:R-:W-:Y:S02]  /*0db0*/  SHF.R.S32.HI R3, RZ, 0x5, R3 ;  /* 0x00000005ff037819 */ /* 0x000fe40000011403 */
[----:B------:R-:W-:Y:S01]  /*0dc0*/  LEA.HI R4, R4, R189, RZ, 0x1 ;  /* 0x000000bd04047211 */ /* 0x000fe200078f08ff */
[----:B------:R-:W-:Y:S01]  /*0dd0*/  IMAD.IADD R6, R6, 0x1, -R7 ;  /* 0x0000000106067824 */ /* 0x000fe200078e0a07 */
[----:B------:R-:W-:Y:S01]  /*0de0*/  LEA R184, R10, UR37, 0x1 ;  /* 0x000000250ab87c11 */ /* 0x000fe2000f8e08ff */
[----:B------:R-:W-:Y:S01]  /*0df0*/  IMAD.MOV.U32 R7, RZ, RZ, R15 ;  /* 0x000000ffff077224 */ /* 0x000fe200078e000f */
[----:B------:R-:W-:Y:S01]  /*0e00*/  LOP3.LUT R5, R5, 0x7ffffffc, RZ, 0xc0, !PT ;  /* 0x7ffffffc05057812 */ /* 0x000fe200078ec0ff */
[----:B------:R-:W-:Y:S01]  /*0e10*/  IMAD R17, R3, 0x10, R6 ;  /* 0x0000001003117824 */ /* 0x000fe200078e0206 */
        /* <DEDUP_REMOVED lines=8> */
[----:B------:R-:W-:Y:S01]  /*0ea0*/  MOV R5, R13 ;  /* 0x0000000d00057202 */ /* 0x000fe20000000f00 */
[C---:B------:R-:W-:Y:S01]  /*0eb0*/  @P1 VIADD R185, R187.reuse, 0xffffffe0 ;  /* 0xffffffe0bbb91836 */ /* 0x040fe20000000000 */
[----:B------:R-:W-:Y:S01]  /*0ec0*/  IADD3 R187, R187, R186, RZ ;  /* 0x000000babbbb7210 */ /* 0x000fe20007ffe0ff */
[----:B------:R-:W-:Y:S01]  /*0ed0*/  IMAD.MOV.U32 R2, RZ, RZ, RZ ;  /* 0x000000ffff027224 */ /* 0x000fe200078e00ff */
[----:B------:R-:W-:Y:S01]  /*0ee0*/  SHF.R.S32.HI R18, RZ, 0x3, R0 ;  /* 0x00000003ff127819 */ /* 0x000fe20000011400 */
[----:B------:R-:W-:-:S02]  /*0ef0*/  IMAD.SHL.U32 R16, R6, 0x8, RZ ;  /* 0x0000000806107824 */ /* 0x000fc400078e00ff */
[----:B------:R-:W-:Y:S02]  /*0f00*/  IMAD.SHL.U32 R23, R4, 0x100, RZ ;  /* 0x0000010004177824 */ /* 0x000fe400078e00ff */
[----:B------:R-:W-:Y:S02]  /*0f10*/  IMAD.SHL.U32 R22, R22, 0x2, RZ ;  /* 0x0000000216167824 */ /* 0x000fe400078e00ff */
[----:B------:R-:W-:-:S07]  /*0f20*/  IMAD.IADD R186, R186, 0x1, R185 ;  /* 0x00000001baba7824 */ /* 0x000fce00078e02b9 */
.L_x_812:
[----:B0-2---:R-:W0:Y:S01]  /*0f30*/  LDC.64 R8, c[0x0][0xd60] ;  /* 0x00035800ff087b82 */ /* 0x005e220000000a00 */
[----:B------:R-:W-:Y:S01]  /*0f40*/  ULDC.64 UR10, c[0x0][0x208] ;  /* 0x00008200000a7ab9 */ /* 0x000fe20000000a00 */
        /* <DEDUP_REMOVED lines=8> */
[----:B------:R-:W-:Y:S01]  /*0fd0*/  PLOP3.LUT P0, PT, PT, PT, UP0, 0x80, 0x0 ;  /* 0x000000000000781c */ /* 0x000fe20003f0f008 */
[----:B------:R-:W-:Y:S01]  /*0fe0*/  UMOV UR39, UR5 ;  /* 0x0000000500277c82 */ /* 0x000fe20008000000 */
        /* <DEDUP_REMOVED lines=22> */
[----:B-1-3--:R-:W-:Y:S05]  /*1150*/  @P0 BRA `(.L_x_774) ;  /* 0x0000000000300947 */ /* 0x00afea0003800000 */
[----:B------:R-:W-:Y:S02]  /*1160*/  ULDC.64 UR4, c[0x0][0xb00] ;  /* 0x0002c00000047ab9 */ /* 0x000fe40000000a00 */
[----:B------:R-:W-:-:S04]  /*1170*/  ISETP.NE.U32.AND P0, PT, RZ, UR4, PT ;  /* 0x00000004ff007c0c */ /* 0x000fc8000bf05070 */
[----:B------:R-:W-:-:S13]  /*1180*/  ISETP.NE.AND.EX P0, PT, RZ, UR5, PT, P0 ;  /* 0x00000005ff007c0c */ /* 0x000fda000bf05300 */
[----:B------:R-:W-:Y:S05]  /*1190*/  @!P0 BRA `(.L_x_774) ;  /* 0x0000000000208947 */ /* 0x000fea0003800000 */
[----:B------:R-:W-:Y:S01]  /*11a0*/  ULDC.64 UR4, c[0x0][0xb00] ;  /* 0x0002c00000047ab9 */ /* 0x000fe20000000a00 */
[----:B------:R-:W-:Y:S01]  /*11b0*/  ULDC.64 UR6, c[0x0][0x208] ;  /* 0x0000820000067ab9 */ /* 0x000fe20000000a00 */
[----:B------:R-:W-:-:S06]  /*11c0*/  UIMAD.WIDE UR4, UR38, 0x4, UR4 ;  /* 0x00000004260478a5 */ /* 0x000fcc000f8e0204 */
[----:B0-----:R-:W-:Y:S02]  /*11d0*/  IMAD.U32 R6, RZ, RZ, UR4 ;  /* 0x00000004ff067e24 */ /* 0x001fe4000f8e00ff */
[----:B------:R-:W-:-:S05]  /*11e0*/  IMAD.U32 R7, RZ, RZ, UR5 ;  /* 0x00000005ff077e24 */ /* 0x000fca000f8e00ff */
[----:B-----5:R-:W2:Y:S04]  /*11f0*/  LDG.E R152, desc[UR6][R6.64] ;  /* 0x0000000606987981 */ /* 0x020ea8000c1e1900 */
[----:B------:R-:W2:Y:S02]  /*1200*/  LDG.E R9, desc[UR6][R6.64+0x4] ;  /* 0x0000040606097981 */ /* 0x000ea4000c1e1900 */
[----:B--2---:R-:W-:-:S07]  /*1210*/  IMAD.IADD R152, R9, 0x1, -R152 ;  /* 0x0000000109987824 */ /* 0x004fce00078e0a98 */
.L_x_774:
[----:B------:R-:W2:Y:S01]  /*1220*/  LDL R4, [R1] ;  /* 0x0000000001047983 */ /* 0x000ea20000100800 */
[----:B-----5:R-:W-:Y:S01]  /*1230*/  IMAD.IADD R152, R152, 0x1, -R3 ;  /* 0x0000000198987824 */ /* 0x020fe200078e0a03 */
[----:B------:R-:W-:Y:S01]  /*1240*/  CS2R R150, SRZ ;  /* 0x0000000000967805 */ /* 0x000fe2000001ff00 */
[----:B------:R-:W-:Y:S01]  /*1250*/  IMAD.MOV.U32 R188, RZ, RZ, R5 ;  /* 0x000000ffffbc7224 */ /* 0x000fe200078e0005 */
[----:B------:R-:W-:Y:S01]  /*1260*/  CS2R R148, SRZ ;  /* 0x0000000000947805 */ /* 0x000fe2000001ff00 */
[----:B------:R-:W-:Y:S01]  /*1270*/  IMAD.MOV.U32 R176, RZ, RZ, RZ ;  /* 0x000000ffffb07224 */ /* 0x000fe200078e00ff */
[----:B------:R-:W-:Y:S01]  /*1280*/  IADD3 R0, R152, 0x3f, RZ ;  /* 0x0000003f98007810 */ /* 0x000fe20007ffe0ff */
[----:B------:R-:W-:Y:S01]  /*1290*/  IMAD.MOV.U32 R175, RZ, RZ, RZ ;  /* 0x000000ffffaf7224 */ /* 0x000fe200078e00ff */
[----:B------:R-:W-:Y:S02]  /*12a0*/  CS2R R144, SRZ ;  /* 0x0000000000907805 */ /* 0x000fe4000001ff00 */
[----:B------:R-:W-:-:S02]  /*12b0*/  CS2R R142, SRZ ;  /* 0x00000000008e7805 */ /* 0x000fc4000001ff00 */
[----:B------:R-:W-:Y:S02]  /*12c0*/  SHF.R.S32.HI R3, RZ, 0x1f, R0 ;  /* 0x0000001fff037819 */ /* 0x000fe40000011400 */
[----:B------:R-:W-:Y:S02]  /*12d0*/  CS2R R140, SRZ ;  /* 0x00000000008c7805 */ /* 0x000fe4000001ff00 */
[----:B------:R-:W-:Y:S02]  /*12e0*/  CS2R R138, SRZ ;  /* 0x00000000008a7805 */ /* 0x000fe4000001ff00 */
[----:B------:R-:W-:Y:S02]  /*12f0*/  CS2R R136, SRZ ;  /* 0x0000000000887805 */ /* 0x000fe4000001ff00 */
[----:B------:R-:W-:Y:S01]  /*1300*/  LEA.HI R174, R3, R0, RZ, 0x6 ;  /* 0x0000000003ae7211 */ /* 0x000fe200078f30ff */
[----:B------:R-:W-:Y:S01]  /*1310*/  IMAD.MOV.U32 R3, RZ, RZ, RZ ;  /* 0x000000ffff037224 */ /* 0x000fe200078e00ff */
        /* <DEDUP_REMOVED lines=23> */
[----:B------:R-:W-:Y:S02]  /*1490*/  MOV R153, RZ ;  /* 0x000000ff00997202 */ /* 0x000fe40000000f00 */
        /* <DEDUP_REMOVED lines=33> */
[----:B0-----:R-:W-:-:S02]  /*16b0*/  CS2R R8, SRZ ;  /* 0x0000000000087805 */ /* 0x001fc4000001ff00 */
[----:B------:R-:W-:Y:S02]  /*16c0*/  SHF.R.S32.HI R174, RZ, 0x6, R174 ;  /* 0x00000006ffae7819 */ /* 0x000fe400000114ae */
[----:B--2---:R-:W-:-:S13]  /*16d0*/  ISETP.NE.AND P0, PT, R4, 0x1, PT ;  /* 0x000000010400780c */ /* 0x004fda0003f05270 */
[----:B------:R-:W-:Y:S05]  /*16e0*/  @!P0 BRA `(.L_x_775) ;  /* 0x0000001400d48947 */ /* 0x000fea0003800000 */
[----:B------:R-:W-:Y:S02]  /*16f0*/  ISETP.GE.AND P1, PT, R152, 0x1, PT ;  /* 0x000000019800780c */ /* 0x000fe40003f26270 */
[----:B------:R-:W-:-:S11]  /*1700*/  PLOP3.LUT P0, PT, PT, PT, PT, 0x80, 0x0 ;  /* 0x000000000000781c */ /* 0x000fd60003f0f070 */
[----:B------:R-:W-:Y:S05]  /*1710*/  @!P1 BRA `(.L_x_776) ;  /* 0x0000007000f09947 */ /* 0x000fea0003800000 */
[----:B------:R-:W0:Y:S01]  /*1720*/  SHFL.IDX PT, R4, R189, RZ, 0x1f ;  /* 0x00001fffbd047589 */ /* 0x000e2200000e0000 */
[----:B------:R-:W-:Y:S01]  /*1730*/  UMOV UR7, 0x40000040 ;  /* 0x4000004000077882 */ /* 0x000fe20000000000 */
[----:B------:R-:W-:Y:S01]  /*1740*/  UMOV UR9, 0x40000040 ;  /* 0x4000004000097882 */ /* 0x000fe20000000000 */
[----:B------:R-:W-:Y:S01]  /*1750*/  UMOV UR11, 0x40000040 ;  /* 0x40000040000b7882 */ /* 0x000fe20000000000 */
[----:B------:R-:W-:Y:S01]  /*1760*/  BAR.SYNC.DEFER_BLOCKING 0xe, 0x100 ;  /* 0x0384000000007b1d */ /* 0x000fe20000010000 */
[----:B------:R-:W-:-:S05]  /*1770*/  ISETP.GE.AND P0, PT, R152, 0x41, PT ;  /* 0x000000419800780c */ /* 0x000fca0003f06270 */
[----:B------:R-:W-:Y:S01]  /*1780*/  UMOV UR13, 0x40000040 ;  /* 0x40000040000d7882 */ /* 0x000fe20000000000 */
[----:B------:R-:W-:Y:S01]  /*1790*/  UMOV UR15, 0x40000040 ;  /* 0x40000040000f7882 */ /* 0x000fe20000000000 */
[----:B------:R-:W-:Y:S01]  /*17a0*/  UMOV UR17, 0x40000040 ;  /* 0x4000004000117882 */ /* 0x000fe20000000000 */
[----:B------:R-:W-:Y:S01]  /*17b0*/  UMOV UR19, 0x40000040 ;  /* 0x4000004000137882 */ /* 0x000fe20000000000 */
[----:B------:R-:W1:Y:S01]  /*17c0*/  S2R R6, SR_TID.X ;  /* 0x0000000000067919 */ /* 0x000e620000002100 */
[----:B0-----:R-:W-:Y:S01]  /*17d0*/  R2UR UR4, R4 ;  /* 0x00000000040472ca */ /* 0x001fe200000e0000 */
[----:B------:R-:W-:Y:S01]  /*17e0*/  IMAD.U32 R4, RZ, RZ, UR36 ;  /* 0x00000024ff047e24 */ /* 0x000fe2000f8e00ff */
[----:B------:R-:W-:-:S11]  /*17f0*/  WARPGROUP.ARRIVE ;  /* 0x00000000000079c5 */ /* 0x000fd60000000000 */
[----:B------:R-:W-:-:S04]  /*1800*/  ULEA.HI UR5, UR4, UR4, URZ, 0x1 ;  /* 0x0000000404057291 */ /* 0x000fc8000f8f083f */
[----:B------:R-:W-:-:S04]  /*1810*/  ULOP3.LUT UR5, UR5, 0x1fffe, URZ, 0xc0, !UPT ;  /* 0x0001fffe05057892 */ /* 0x000fc8000f8ec03f */
[----:B------:R-:W-:Y:S01]  /*1820*/  UIADD3 UR5, UR4, -UR5, URZ ;  /* 0x8000000504057290 */ /* 0x000fe2000fffe03f */
[----:B-1----:R-:W-:Y:S01]  /*1830*/  LOP3.LUT R5, R6, 0x7f, RZ, 0xc0, !PT ;  /* 0x0000007f06057812 */ /* 0x002fe200078ec0ff */
[----:B------:R-:W-:Y:S02]  /*1840*/  UIADD3 UR4, UR37, 0x36400, URZ ;  /* 0x0003640025047890 */ /* 0x000fe4000fffe03f */
[----:B------:R-:W-:Y:S01]  /*1850*/  ULEA UR5, UR5, UR37, 0xf ;  /* 0x0000002505057291 */ /* 0x000fe2000f8e783f */
[----:B------:R-:W-:Y:S01]  /*1860*/  ISETP.NE.AND P1, PT, R5, RZ, PT ;  /* 0x000000ff0500720c */ /* 0x000fe20003f25270 */
[----:B------:R-:W-:Y:S02]  /*1870*/  USHF.R.U32.HI UR4, URZ, 0x4, UR4 ;  /* 0x000000043f047899 */ /* 0x000fe40008011604 */
[----:B------:R-:W-:Y:S02]  /*1880*/  UIADD3 UR5, UR5, 0x400, URZ ;  /* 0x0000040005057890 */ /* 0x000fe4000fffe03f */
[----:B------:R-:W-:-:S02]  /*1890*/  ULOP3.LUT UR4, UR4, 0x3fff, URZ, 0xc0, !UPT ;  /* 0x00003fff04047892 */ /* 0x000fc4000f8ec03f */
[----:B------:R-:W-:Y:S02]  /*18a0*/  USHF.R.U32.HI UR5, URZ, 0x4, UR5 ;  /* 0x000000043f057899 */ /* 0x000fe40008011605 */
[----:B------:R-:W-:Y:S02]  /*18b0*/  ULOP3.LUT UR4, UR4, 0x10000, URZ, 0xfc, !UPT ;  /* 0x0001000004047892 */ /* 0x000fe4000f8efc3f */
[----:B------:R-:W-:Y:S02]  /*18c0*/  ULOP3.LUT UR5, UR5, 0x3fff, URZ, 0xc0, !UPT ;  /* 0x00003fff05057892 */ /* 0x000fe4000f8ec03f */
[----:B------:R-:W-:Y:S01]  /*18d0*/  UIADD3 UR8, UR4, 0x2, URZ ;  /* 0x0000000204087890 */ /* 0x000fe2000fffe03f */
[----:B------:R-:W-:Y:S01]  /*18e0*/  @!P1 LEA R4, R4, UR37, 0x3 ;  /* 0x0000002504049c11 */ /* 0x000fe2000f8e18ff */
[----:B------:R-:W-:Y:S02]  /*18f0*/  ULOP3.LUT UR20, UR5, 0x2000000, URZ, 0xfc, !UPT ;  /* 0x0200000005147892 */ /* 0x000fe4000f8efc3f */
[----:B------:R-:W-:-:S02]  /*1900*/  UIADD3 UR12, UR4, 0x4, URZ ;  /* 0x00000004040c7890 */ /* 0x000fc4000fffe03f */
[----:B------:R-:W-:Y:S01]  /*1910*/  ULEA UR6, UR36, UR20, 0xc ;  /* 0x0000001424067291 */ /* 0x000fe2000f8e603f */
[----:B------:R-:W-:Y:S01]  /*1920*/  @!P1 VIADD R4, R4, 0x38860 ;  /* 0x0003886004049836 */ /* 0x000fe20000000000 */
[----:B------:R-:W-:Y:S01]  /*1930*/  UMOV UR5, 0x40000040 ;  /* 0x4000004000057882 */ /* 0x000fe20000000000 */
[----:B------:R-:W-:Y:S02]  /*1940*/  UIADD3 UR16, UR4, 0x6, URZ ;  /* 0x0000000604107890 */ /* 0x000fe4000fffe03f */
[----:B------:R-:W-:Y:S01]  /*1950*/  UIADD3 UR10, UR6, 0x80, URZ ;  /* 0x00000080060a7890 */ /* 0x000fe2000fffe03f */
[----:B------:R-:W-:Y:S01]  /*1960*/  @!P1 PRMT R4, RZ, 0x654, R4 ;  /* 0x00000654ff049816 */ /* 0x000fe20000000004 */
[----:B------:R-:W-:Y:S02]  /*1970*/  UIADD3 UR14, UR6, 0x100, URZ ;  /* 0x00000100060e7890 */ /* 0x000fe4000fffe03f */
[----:B------:R-:W-:Y:S01]  /*1980*/  HGMMA.64x256x16.F32 R24, gdesc[UR4].tnspB, RZ, !UPT, gsb0 ;  /* 0x43e00000041879f0 */ /* 0x000fe2000c0008ff */
[----:B------:R-:W-:-:S02]  /*1990*/  UIADD3 UR18, UR6, 0x180, URZ ;  /* 0x0000018006127890 */ /* 0x000fc4000fffe03f */
        /* <DEDUP_REMOVED lines=16> */
[----:B------:R-:W-:-:S07]  /*1aa0*/  VIADD R174, R174, 0xfffffffe ;  /* 0xfffffffeaeae7836 */ /* 0x000fce0000000000 */
.L_x_778:
[----:B------:R-:W-:Y:S01]  /*1ab0*/  BAR.SYNC.DEFER_BLOCKING 0xe, 0x100 ;  /* 0x0384000000007b1d */ /* 0x000fe20000010000 */
[----:B01----:R-:W-:Y:S01]  /*1ac0*/  IMAD.U32 R4, RZ, RZ, UR36 ;  /* 0x00000024ff047e24 */ /* 0x003fe2000f8e00ff */
[----:B------:R-:W-:Y:S01]  /*1ad0*/  UIADD3 UR36, UR36, 0x1, URZ ;  /* 0x0000000124247890 */ /* 0x000fe2000fffe03f */
[C---:B------:R-:W-:Y:S01]  /*1ae0*/  ISETP.GT.AND P0, PT, R174.reuse, RZ, PT ;  /* 0x000000ffae00720c */ /* 0x040fe20003f04270 */
[----:B------:R-:W-:Y:S02]  /*1af0*/  VIADD R174, R174, 0xffffffff ;  /* 0xffffffffaeae7836 */ /* 0x000fe40000000000 */
[----:B------:R-:W-:Y:S01]  /*1b00*/  LEA R4, R4, R17, 0x6 ;  /* 0x0000001104047211 */ /* 0x000fe200078e30ff */
[----:B------:R-:W-:Y:S01]  /*1b10*/  UISETP.NE.AND UP0, UPT, UR36, 0x2, UPT ;  /* 0x000000022400788c */ /* 0x000fe2000bf05270 */
[----:B------:R-:W-:Y:S02]  /*1b20*/  UMOV UR7, 0x40000040 ;  /* 0x4000004000077882 */ /* 0x000fe40000000000 */
[----:B------:R-:W-:Y:S01]  /*1b30*/  LEA R4, R4, UR37, 0x2 ;  /* 0x0000002504047c11 */ /* 0x000fe2000f8e10ff */
[----:B------:R-:W-:Y:S01]  /*1b40*/  USEL UR36, UR36, URZ, UP0 ;  /* 0x0000003f24247287 */ /* 0x000fe20008000000 */
[----:B------:R-:W-:Y:S01]  /*1b50*/  UMOV UR11, 0x40000040 ;  /* 0x40000040000b7882 */ /* 0x000fe20000000000 */
[----:B------:R-:W-:-:S02]  /*1b60*/  UMOV UR15, 0x40000040 ;  /* 0x40000040000f7882 */ /* 0x000fc40000000000 */
[----:B------:R-:W-:Y:S01]  /*1b70*/  ULEA UR6, UR36, UR20, 0xc ;  /* 0x0000001424067291 */ /* 0x000fe2000f8e603f */
[----:B------:R-:W-:-:S03]  /*1b80*/  UMOV UR19, 0x40000040 ;  /* 0x4000004000137882 */ /* 0x000fc60000000000 */
[----:B------:R-:W-:Y:S02]  /*1b90*/  UIADD3 UR10, UR6, 0x80, URZ ;  /* 0x00000080060a7890 */ /* 0x000fe4000fffe03f */
[----:B------:R-:W-:Y:S02]  /*1ba0*/  UIADD3 UR14, UR6, 0x100, URZ ;  /* 0x00000100060e7890 */ /* 0x000fe4000fffe03f */
[----:B------:R-:W-:Y:S01]  /*1bb0*/  UIADD3 UR18, UR6, 0x180, URZ ;  /* 0x0000018006127890 */ /* 0x000fe2000fffe03f */
[----:B------:R-:W0:Y:S04]  /*1bc0*/  LDS R5, [R4+0x38400] ;  /* 0x0384000004057984 */ /* 0x000e280000000800 */
[----:B------:R1:W2:Y:S02]  /*1bd0*/  LDS R6, [R4+0x38420] ;  /* 0x0384200004067984 */ /* 0x0002a40000000800 */
[----:B-1----:R-:W-:-:S05]  /*1be0*/  IMAD.U32 R4, RZ, RZ, UR36 ;  /* 0x00000024ff047e24 */ /* 0x002fca000f8e00ff */
[----:B------:R-:W-:-:S05]  /*1bf0*/  @!P1 LEA R4, R4, UR37, 0x3 ;  /* 0x0000002504049c11 */ /* 0x000fca000f8e18ff */
[----:B------:R-:W-:-:S05]  /*1c00*/  @!P1 VIADD R4, R4, 0x38860 ;  /* 0x0003886004049836 */ /* 0x000fca0000000000 */
[----:B------:R-:W-:Y:S01]  /*1c10*/  @!P1 PRMT R4, RZ, 0x654, R4 ;  /* 0x00000654ff049816 */ /* 0x000fe20000000004 */
        /* <DEDUP_REMOVED lines=127> */
[----:B------:R-:W-:-:S06]  /*2410*/  FMUL.FTZ R151, R151, R6 ;  /* 0x0000000697977220 */ /* 0x000fcc0000410000 */
[----:B------:R-:W-:-:S06]  /*2420*/  WARPGROUP.ARRIVE ;  /* 0x00000000000079c5 */ /* 0x000fcc0000000000 */
[----:B------:R-:W-:Y:S01]  /*2430*/  HGMMA.64x256x16.F32 R24, gdesc[UR4].tnspB, R24, gsb0 ;  /* 0x43e00000041879f0 */ /* 0x000fe20008000818 */
[----:B------:R-:W-:-:S06]  /*2440*/  USEL UR6, URZ, 0x1, UP0 ;  /* 0x000000013f067887 */ /* 0x000fcc0008000000 */
[----:B------:R-:W-:Y:S01]  /*2450*/  LOP3.LUT R2, R2, UR6, RZ, 0x3c, !PT ;  /* 0x0000000602027c12 */ /* 0x000fe2000f8e3cff */
[----:B------:R-:W-:Y:S02]  /*2460*/  WARPGROUP.DEPBAR.LE gsb0, 0x0 ;  /* 0x00008000000079c5 */ /* 0x000fe40000010000 */
[----:B------:R-:W-:-:S15]  /*2470*/  WARPGROUP.ARRIVE ;  /* 0x00000000000079c5 */ /* 0x000fde0000000000 */
[----:B------:R-:W-:-:S03]  /*2480*/  NOP ;  /* 0x0000000000007918 */ /* 0x000fc60000000000 */
        /* <DEDUP_REMOVED lines=13> */
.L_x_777:
[----:B------:R-:W-:Y:S01]  /*2560*/  BAR.SYNC.DEFER_BLOCKING 0xe, 0x100 ;  /* 0x0384000000007b1d */ /* 0x000fe20000010000 */
[----:B01----:R-:W-:Y:S01]  /*2570*/  IMAD.U32 R4, RZ, RZ, UR36 ;  /* 0x00000024ff047e24 */ /* 0x003fe2000f8e00ff */
[----:B------:R-:W-:Y:S01]  /*2580*/  UIADD3 UR36, UR36, 0x1, URZ ;  /* 0x0000000124247890 */ /* 0x000fe2000fffe03f */
[----:B------:R-:W-:Y:S02]  /*2590*/  PLOP3.LUT P0, PT, PT, PT, PT, 0x8, 0x0 ;  /* 0x000000000000781c */ /* 0x000fe40003f0e170 */
[----:B------:R-:W-:Y:S01]  /*25a0*/  IMAD R4, R4, 0x40, R17 ;  /* 0x0000004004047824 */ /* 0x000fe200078e0211 */
[----:B------:R-:W-:-:S04]  /*25b0*/  UISETP.NE.AND UP0, UPT, UR36, 0x2, UPT ;  /* 0x000000022400788c */ /* 0x000fc8000bf05270 */
[----:B------:R-:W-:Y:S01]  /*25c0*/  LEA R6, R4, UR37, 0x2 ;  /* 0x0000002504067c11 */ /* 0x000fe2000f8e10ff */
[----:B------:R-:W-:Y:S02]  /*25d0*/  USEL UR4, URZ, 0x1, UP0 ;  /* 0x000000013f047887 */ /* 0x000fe40008000000 */
[----:B------:R-:W-:-:S04]  /*25e0*/  USEL UR36, UR36, URZ, UP0 ;  /* 0x0000003f24247287 */ /* 0x000fc80008000000 */
[----:B------:R-:W-:Y:S01]  /*25f0*/  LOP3.LUT R2, R2, UR4, RZ, 0x3c, !PT ;  /* 0x0000000402027c12 */ /* 0x000fe2000f8e3cff */
[----:B------:R-:W0:Y:S04]  /*2600*/  LDS R5, [R6+0x38400] ;  /* 0x0384000006057984 */ /* 0x000e280000000800 */
[----:B------:R-:W1:Y:S01]  /*2610*/  LDS R4, [R6+0x38420] ;  /* 0x0384200006047984 */ /* 0x000e620000000800 */
[-C--:B0-----:R-:W-:Y:S01]  /*2620*/  FMUL.FTZ R14, R40, R5.reuse ;  /* 0x00000005280e7220 */ /* 0x081fe20000410000 */
[-C--:B------:R-:W-:Y:S01]  /*2630*/  FMUL.FTZ R169, R24, R5.reuse ;  /* 0x0000000518a97220 */ /* 0x080fe20000410000 */
[-C--:B------:R-:W-:Y:S01]  /*2640*/  FMUL.FTZ R8, R25, R5.reuse ;  /* 0x0000000519087220 */ /* 0x080fe20000410000 */
[-C--:B------:R-:W-:Y:S01]  /*2650*/  FMUL.FTZ R20, R28, R5.reuse ;  /* 0x000000051c147220 */ /* 0x080fe20000410000 */
        /* <DEDUP_REMOVED lines=126> */
.L_x_775:
        /* <DEDUP_REMOVED lines=19> */
[----:B------:R-:W-:Y:S01]  /*2f70*/  MOV R4, UR4 ;  /* 0x0000000400047c02 */ /* 0x000fe20008000f00 */
[----:B------:R0:W1:Y:S01]  /*2f80*/  LDC.64 R14, c[0x4][R0] ;  /* 0x01000000000e7b82 */ /* 0x0000620000000a00 */
[----:B------:R-:W-:Y:S01]  /*2f90*/  IMAD.U32 R5, RZ, RZ, UR5 ;  /* 0x00000005ff057e24 */ /* 0x000fe2000f8e00ff */
[----:B------:R-:W-:Y:S01]  /*2fa0*/  ULDC.64 UR4, c[0x4][0x90] ;  /* 0x0100240000047ab9 */ /* 0x000fe20000000a00 */
[----:B------:R-:W-:Y:S01]  /*2fb0*/  IMAD.U32 R10, RZ, RZ, UR6 ;  /* 0x00000006ff0a7e24 */ /* 0x000fe2000f8e00ff */
[----:B------:R-:W-:Y:S01]  /*2fc0*/  MOV R8, 0x70 ;  /* 0x0000007000087802 */ /* 0x000fe20000000f00 */
[----:B------:R-:W-:Y:S02]  /*2fd0*/  IMAD.U32 R6, RZ, RZ, UR4 ;  /* 0x00000004ff067e24 */ /* 0x000fe4000f8e00ff */
[----:B------:R-:W-:-:S02]  /*2fe0*/  IMAD.U32 R7, RZ, RZ, UR5 ;  /* 0x00000005ff077e24 */ /* 0x000fc4000f8e00ff */
[----:B------:R-:W-:Y:S02]  /*2ff0*/  IMAD.U32 R11, RZ, RZ, UR7 ;  /* 0x00000007ff0b7e24 */ /* 0x000fe4000f8e00ff */
[----:B------:R-:W-:Y:S02]  /*3000*/  IMAD.MOV.U32 R12, RZ, RZ, 0x1 ;  /* 0x00000001ff0c7424 */ /* 0x000fe400078e00ff */
[----:B0-----:R-:W-:-:S07]  /*3010*/  IMAD.MOV.U32 R13, RZ, RZ, RZ ;  /* 0x000000ffff0d7224 */ /* 0x001fce00078e00ff */
[----:B------:R-:W-:-:S07]  /*3020*/  LEPC R20, `(.L_x_779) ;  /* 0x000000001014794e */ /* 0x000fce0000000000 */
[----:B-1----:R-:W-:Y:S05]  /*3030*/  CALL.ABS.NOINC R14 ;  /* 0x000000000e007343 */ /* 0x002fea0003c00000 */
.L_x_779:
[----:B------:R-:W2:Y:S01]  /*3040*/  LDL R20, [R1] ;  /* 0x0000000001147983 */ /* 0x000ea20000100800 */
[----:B------:R-:W-:-:S04]  /*3050*/  ULEA.HI UR4, UR41, UR41, URZ, 0x1 ;  /* 0x0000002929047291 */ /* 0x000fc8000f8f083f */
[----:B------:R-:W-:-:S04]  /*3060*/  ULOP3.LUT UR4, UR4, 0xfffffffe, URZ, 0xc0, !UPT ;  /* 0xfffffffe04047892 */ /* 0x000fc8000f8ec03f */
[----:B------:R-:W-:-:S06]  /*3070*/  UIADD3 UR4, UR41, -UR4, URZ ;  /* 0x8000000429047290 */ /* 0x000fcc000fffe03f */
[----:B------:R-:W-:-:S05]  /*3080*/  IMAD.U32 R4, RZ, RZ, UR4 ;  /* 0x00000004ff047e24 */ /* 0x000fca000f8e00ff */
[----:B------:R-:W-:-:S04]  /*3090*/  SHF.L.U32 R4, R4, 0x1f, RZ ;  /* 0x0000001f04047819 */ /* 0x000fc800000006ff */
[----:B------:R-:W0:Y:S01]  /*30a0*/  SYNCS.PHASECHK.TRANS64.TRYWAIT P1, [UR37+0x38800], R4 ;  /* 0x03880004ff0075a7 */ /* 0x000e220008020165 */
[----:B--2---:R-:W-:Y:S01]  /*30b0*/  ISETP.NE.AND P0, PT, R20, RZ, PT ;  /* 0x000000ff1400720c */ /* 0x004fe20003f05270 */
[----:B0-----:R-:W-:-:S12]  /*30c0*/  @!P1 BRA `(.L_x_780) ;  /* 0x000000d4001c9947 */ /* 0x001fd80003800000 */
.L_x_894:
[----:B------:R-:W-:Y:S05]  /*30d0*/  @P0 BRA `(.L_x_781) ;  /* 0x0000000000040947 */ /* 0x000fea0003800000 */
[----:B------:R-:W-:Y:S01]  /*30e0*/  BPT.TRAP 0x1 ;  /* 0x000000040000795c */ /* 0x000fe20000300000 */
.L_x_781:
[----:B0-----:R-:W-:Y:S01]  /*30f0*/  IMAD.U32 R3, RZ, RZ, UR36 ;  /* 0x00000024ff037e24 */ /* 0x001fe2000f8e00ff */
[----:B------:R-:W-:-:S04]  /*3100*/  SHF.L.U32 R6, R2, 0x1f, RZ ;  /* 0x0000001f02067819 */ /* 0x000fc800000006ff */
[----:B------:R-:W-:-:S04]  /*3110*/  LEA R3, R3, UR37, 0x3 ;  /* 0x0000002503037c11 */ /* 0x000fc8000f8e18ff */
[----:B------:R0:W1:Y:S01]  /*3120*/  SYNCS.PHASECHK.TRANS64.TRYWAIT P1, [R3+URZ+0x38830], R6 ;  /* 0x03883006030075a7 */ /* 0x000062000802017f */
[----:B------:R-:W-:Y:S05]  /*3130*/  @P0 BRA `(.L_x_782) ;  /* 0x0000000000040947 */ /* 0x000fea0003800000 */
[----:B------:R-:W-:Y:S01]  /*3140*/  BPT.TRAP 0x1 ;  /* 0x000000040000795c */ /* 0x000fe20000300000 */
.L_x_782:
[----:B-1----:R-:W-:Y:S05]  /*3150*/  @P1 BRA `(.L_x_783) ;  /* 0x0000000000081947 */ /* 0x002fea0003800000 */
[----:B------:R-:W1:Y:S02]  /*3160*/  SYNCS.PHASECHK.TRANS64.TRYWAIT P1, [R3+URZ+0x38830], R6 ;  /* 0x03883006030075a7 */ /* 0x000e64000802017f */
[----:B-1----:R-:W-:Y:S05]  /*3170*/  @!P1 BRA `(.L_x_784) ;  /* 0x000000d400089947 */ /* 0x002fea0003800000 */
.L_x_783:
[----:B------:R-:W-:-:S04]  /*3180*/  UIADD3 UR4, UR37, 0x22400, URZ ;  /* 0x0002240025047890 */ /* 0x000fc8000fffe03f */
[----:B------:R-:W-:-:S04]  /*3190*/  USHF.R.U32.HI UR4, URZ, 0x4, UR4 ;  /* 0x000000043f047899 */ /* 0x000fc80008011604 */
[----:B------:R-:W-:-:S06]  /*31a0*/  ULOP3.LUT UR4, UR4, 0x3fff, URZ, 0xc0, !UPT ;  /* 0x00003fff04047892 */ /* 0x000fcc000f8ec03f */
[----:B------:R-:W-:Y:S01]  /*31b0*/  IMAD.U32 R0, RZ, RZ, UR4 ;  /* 0x00000004ff007e24 */ /* 0x000fe2000f8e00ff */
[----:B------:R-:W-:Y:S05]  /*31c0*/  WARPSYNC.ALL ;  /* 0x0000000000007948 */ /* 0x000fea0003800000 */
[----:B------:R-:W-:-:S04]  /*31d0*/  LOP3.LUT R0, R0, 0x10000, RZ, 0xfc, !PT ;  /* 0x0001000000007812 */ /* 0x000fc800078efcff */
        /* <DEDUP_REMOVED lines=10> */
[----:B------:R-:W-:-:S02]  /*3280*/  UMOV UR17, 0x40000040 ;  /* 0x4000004000117882 */ /* 0x000fc40000000000 */
[----:B------:R-:W-:Y:S02]  /*3290*/  ULEA UR6, UR36, UR6, 0x9 ;  /* 0x0000000624067291 */ /* 0x000fe4000f8e483f */
[----:B------:R-:W-:Y:S02]  /*32a0*/  ULOP3.LUT UR4, UR4, 0x10000, URZ, 0xfc, !UPT ;  /* 0x0001000004047892 */ /* 0x000fe4000f8efc3f */
[----:B------:R-:W-:Y:S02]  /*32b0*/  UIADD3 UR14, UR6, 0x2, URZ ;  /* 0x00000002060e7890 */ /* 0x000fe4000fffe03f */
[----:B------:R-:W-:Y:S02]  /*32c0*/  UIADD3 UR12, UR4, 0x2, URZ ;  /* 0x00000002040c7890 */ /* 0x000fe4000fffe03f */
[----:B------:R-:W-:Y:S02]  /*32d0*/  UIADD3 UR18, UR6, 0x4, URZ ;  /* 0x0000000406127890 */ /* 0x000fe4000fffe03f */
[----:B------:R-:W-:-:S02]  /*32e0*/  UIADD3 UR16, UR4, 0x4, URZ ;  /* 0x0000000404107890 */ /* 0x000fc4000fffe03f */
[----:B------:R-:W-:Y:S01]  /*32f0*/  HGMMA.64x64x16.F32 R24, gdesc[UR4], RZ, !UPT, gsb0 ;  /* 0x00e00000041879f0 */ /* 0x000fe2000c0008ff */
[----:B------:R-:W-:Y:S02]  /*3300*/  UIADD3 UR22, UR6, 0x6, URZ ;  /* 0x0000000606167890 */ /* 0x000fe4000fffe03f */
[----:B------:R-:W-:Y:S01]  /*3310*/  UIADD3 UR20, UR4, 0x6, URZ ;  /* 0x0000000604147890 */ /* 0x000fe2000fffe03f */
[----:B------:R-:W-:Y:S01]  /*3320*/  UMOV UR23, 0x40000040 ;  /* 0x4000004000177882 */ /* 0x000fe20000000000 */
        /* <DEDUP_REMOVED lines=11> */
[----:B------:R-:W2:Y:S02]  /*33e0*/  SYNCS.PHASECHK.TRANS64.TRYWAIT P1, [UR37+0x38810], R4 ;  /* 0x03881004ff0075a7 */ /* 0x000ea40008020165 */
[----:B--2---:R-:W-:Y:S05]  /*33f0*/  @!P1 BRA `(.L_x_785) ;  /* 0x000000d0007c9947 */ /* 0x004fea0003800000 */
.L_x_895:
[----:B------:R-:W-:Y:S05]  /*3400*/  @P0 BRA `(.L_x_786) ;  /* 0x0000000000040947 */ /* 0x000fea0003800000 */
[----:B------:R-:W-:Y:S01]  /*3410*/  BPT.TRAP 0x1 ;  /* 0x000000040000795c */ /* 0x000fe20000300000 */
.L_x_786:
[----:B------:R3:W4:Y:S01]  /*3420*/  SYNCS.PHASECHK.TRANS64.TRYWAIT P1, [R3+URZ+0x38850], R6 ;  /* 0x03885006030075a7 */ /* 0x000722000802017f */
[----:B------:R-:W-:Y:S05]  /*3430*/  @P0 BRA `(.L_x_787) ;  /* 0x0000000000040947 */ /* 0x000fea0003800000 */
[----:B------:R-:W-:Y:S01]  /*3440*/  BPT.TRAP 0x1 ;  /* 0x000000040000795c */ /* 0x000fe20000300000 */
.L_x_787:
[----:B----4-:R-:W-:Y:S05]  /*3450*/  @P1 BRA `(.L_x_788) ;  /* 0x0000000000081947 */ /* 0x010fea0003800000 */
[----:B------:R-:W4:Y:S02]  /*3460*/  SYNCS.PHASECHK.TRANS64.TRYWAIT P1, [R3+URZ+0x38850], R6 ;  /* 0x03885006030075a7 */ /* 0x000f24000802017f */
[----:B----4-:R-:W-:Y:S05]  /*3470*/  @!P1 BRA `(.L_x_789) ;  /* 0x000000d000749947 */ /* 0x010fea0003800000 */
.L_x_788:
[----:B------:R-:W-:Y:S01]  /*3480*/  UIADD3 UR4, UR37, 0x400, URZ ;  /* 0x0000040025047890 */ /* 0x000fe2000fffe03f */
[----:B------:R-:W-:Y:S01]  /*3490*/  WARPGROUP.ARRIVE ;  /* 0x00000000000079c5 */ /* 0x000fe20000000000 */
[----:B------:R-:W-:-:S05]  /*34a0*/  UIADD3 UR5, UR37, 0x26400, URZ ;  /* 0x0002640025057890 */ /* 0x000fca000fffe03f */
[----:B--2---:R-:W2:Y:S01]  /*34b0*/  S2R R4, SR_TID.X ;  /* 0x0000000000047919 */ /* 0x004ea20000002100 */
[----:B------:R-:W-:Y:S01]  /*34c0*/  USHF.R.U32.HI UR4, URZ, 0x4, UR4 ;  /* 0x000000043f047899 */ /* 0x000fe20008011604 */
[----:B------:R-:W-:Y:S01]  /*34d0*/  IMAD R5, R174, -0x40, R152 ;  /* 0xffffffc0ae057824 */ /* 0x000fe200078e0298 */
[----:B------:R-:W-:Y:S01]  /*34e0*/  USHF.R.U32.HI UR5, URZ, 0x4, UR5 ;  /* 0x000000043f057899 */ /* 0x000fe20008011605 */
[----:B------:R-:W5:Y:S01]  /*34f0*/  S2R R57, SR_TID.X ;  /* 0x0000000000397919 */ /* 0x000f620000002100 */
[----:B------:R-:W-:Y:S02]  /*3500*/  ULOP3.LUT UR4, UR4, 0x3fff, URZ, 0xc0, !UPT ;  /* 0x00003fff04047892 */ /* 0x000fe4000f8ec03f */
[----:B------:R-:W-:Y:S01]  /*3510*/  ULOP3.LUT UR5, UR5, 0x3fff, URZ, 0xc0, !UPT ;  /* 0x00003fff05057892 */ /* 0x000fe2000f8ec03f */
[----:B------:R-:W-:Y:S01]  /*3520*/  IADD3 R5, -R22, 0x40, R5 ;  /* 0x0000004016057810 */ /* 0x000fe20007ffe105 */
[----:B------:R-:W-:Y:S02]  /*3530*/  ULOP3.LUT UR4, UR4, 0x10000, URZ, 0xfc, !UPT ;  /* 0x0001000004047892 */ /* 0x000fe4000f8efc3f */
[----:B------:R-:W-:Y:S01]  /*3540*/  ULOP3.LUT UR5, UR5, 0x10000, URZ, 0xfc, !UPT ;  /* 0x0001000005057892 */ /* 0x000fe2000f8efc3f */
[C---:B------:R-:W-:Y:S01]  /*3550*/  ISETP.GT.AND P5, PT, R5.reuse, RZ, PT ;  /* 0x000000ff0500720c */ /* 0x040fe20003fa4270 */
[----:B------:R-:W-:Y:S01]  /*3560*/  ULEA UR6, UR36, UR4, 0xc ;  /* 0x0000000424067291 */ /* 0x000fe2000f8e603f */
[C---:B------:R-:W-:Y:S01]  /*3570*/  ISETP.GT.AND P4, PT, R5.reuse, 0x1, PT ;  /* 0x000000010500780c */ /* 0x040fe20003f84270 */
[----:B------:R-:W-:Y:S01]  /*3580*/  UMOV UR9, 0x40000040 ;  /* 0x4000004000097882 */ /* 0x000fe20000000000 */
[----:B------:R-:W-:Y:S01]  /*3590*/  UMOV UR11, 0x40000040 ;  /* 0x40000040000b7882 */ /* 0x000fe20000000000 */
[----:B------:R-:W-:Y:S01]  /*35a0*/  UIADD3 UR14, UR5, 0x800, URZ ;  /* 0x00000800050e7890 */ /* 0x000fe2000fffe03f */
[C---:B------:R-:W-:Y:S01]  /*35b0*/  ISETP.GT.AND P3, PT, R5.reuse, 0x8, PT ;  /* 0x000000080500780c */ /* 0x040fe20003f64270 */
[----:B------:R-:W-:Y:S01]  /*35c0*/  UMOV UR8, UR5 ;  /* 0x0000000500087c82 */ /* 0x000fe20008000000 */
[----:B------:R-:W-:Y:S01]  /*35d0*/  UMOV UR10, UR6 ;  /* 0x00000006000a7c82 */ /* 0x000fe20008000000 */
[----:B------:R-:W-:Y:S01]  /*35e0*/  UIADD3 UR15, UR6, 0x800, URZ ;  /* 0x00000800060f7890 */ /* 0x000fe2000fffe03f */
[----:B------:R-:W-:Y:S01]  /*35f0*/  HGMMA.64x64x16.F32 R24, gdesc[UR8], R24, gsb0 ;  /* 0x00e00000081879f0 */ /* 0x000fe20008000818 */
[----:B------:R-:W-:Y:S01]  /*3600*/  UIADD3 UR8, UR5, 0x2, URZ ;  /* 0x0000000205087890 */ /* 0x000fe2000fffe03f */
[C---:B------:R-:W-:Y:S01]  /*3610*/  ISETP.GT.AND P2, PT, R5.reuse, 0x9, PT ;  /* 0x000000090500780c */ /* 0x040fe20003f44270 */
[----:B------:R-:W-:Y:S01]  /*3620*/  UIADD3 UR10, UR6, 0x2, URZ ;  /* 0x00000002060a7890 */ /* 0x000fe2000fffe03f */
[C---:B------:R-:W-:Y:S01]  /*3630*/  ISETP.GT.AND P1, PT, R5.reuse, 0x10, PT ;  /* 0x000000100500780c */ /* 0x040fe20003f24270 */
[----:B------:R-:W-:Y:S01]  /*3640*/  UMOV UR9, 0x40000040 ;  /* 0x4000004000097882 */ /* 0x000fe20000000000 */
[----:B------:R-:W-:Y:S01]  /*3650*/  UMOV UR11, 0x40000040 ;  /* 0x40000040000b7882 */ /* 0x000fe20000000000 */
[----:B------:R-:W-:Y:S01]  /*3660*/  UMOV UR25, 0x40000040 ;  /* 0x4000004000197882 */ /* 0x000fe20000000000 */
[----:B------:R-:W-:Y:S01]  /*3670*/  UMOV UR27, 0x40000040 ;  /* 0x40000040001b7882 */ /* 0x000fe20000000000 */
[----:B------:R-:W-:-:S02]  /*3680*/  ISETP.GT.AND P6, PT, R5, 0x11, PT ;  /* 0x000000110500780c */ /* 0x000fc40003fc4270 */
[----:B--2---:R-:W-:Y:S02]  /*3690*/  SHF.R.U32.HI R4, RZ, 0x7, R4 ;  /* 0x00000007ff047819 */ /* 0x004fe40000011604 */
[----:B-----5:R-:W-:-:S04]  /*36a0*/  LOP3.LUT R57, R57, 0x7f, RZ, 0xc0, !PT ;  /* 0x0000007f39397812 */ /* 0x020fc800078ec0ff */
[----:B------:R-:W2:Y:S02]  /*36b0*/  SHFL.IDX PT, R4, R4, RZ, 0x1f ;  /* 0x00001fff04047589 */ /* 0x000ea400000e0000 */
[----:B--2---:R-:W-:-:S13]  /*36c0*/  R2UR UR7, R4 ;  /* 0x00000000040772ca */ /* 0x004fda00000e0000 */
[----:B------:R-:W-:-:S04]  /*36d0*/  UISETP.GT.AND UP0, UPT, UR7, 0x7f, UPT ;  /* 0x0000007f0700788c */ /* 0x000fc8000bf04270 */
[----:B------:R-:W-:Y:S01]  /*36e0*/  USEL UR7, URZ, 0x2, !UP0 ;  /* 0x000000023f077887 */ /* 0x000fe2000c000000 */
[----:B------:R-:W-:Y:S02]  /*36f0*/  WARPGROUP.DEPBAR.LE gsb0, 0x0 ;  /* 0x00008000000079c5 */ /* 0x000fe40000010000 */
[----:B------:R-:W-:-:S06]  /*3700*/  WARPGROUP.ARRIVE ;  /* 0x00000000000079c5 */ /* 0x000fcc0000000000 */
[----:B------:R-:W-:Y:S01]  /*3710*/  HGMMA.64x64x16.F32 R24, gdesc[UR8], R24, gsb0 ;  /* 0x00e00000081879f0 */ /* 0x000fe20008000818 */
[----:B------:R-:W-:Y:S02]  /*3720*/  UIADD3 UR8, UR5, 0x4, URZ ;  /* 0x0000000405087890 */ /* 0x000fe4000fffe03f */
[----:B------:R-:W-:Y:S01]  /*3730*/  UIADD3 UR10, UR6, 0x4, URZ ;  /* 0x00000004060a7890 */ /* 0x000fe2000fffe03f */
[----:B------:R-:W-:Y:S01]  /*3740*/  UMOV UR9, 0x40000040 ;  /* 0x4000004000097882 */ /* 0x000fe20000000000 */
[----:B------:R-:W-:Y:S01]  /*3750*/  UMOV UR11, 0x40000040 ;  /* 0x40000040000b7882 */ /* 0x000fe20000000000 */
        /* <DEDUP_REMOVED lines=94> */
[----:B------:R-:W-:Y:S02]  /*3d40*/  UIADD3 UR8, UR7, UR14, URZ ;  /* 0x0000000e07087290 */ /* 0x000fe4000fffe03f */
[----:B------:R-:W-:Y:S01]  /*3d50*/  UIADD3 UR10, UR7, UR15, URZ ;  /* 0x0000000f070a7290 */ /* 0x000fe2000fffe03f */
[----:B------:R-:W-:Y:S01]  /*3d60*/  UMOV UR9, 0x40000040 ;  /* 0x4000004000097882 */ /* 0x000fe20000000000 */
[----:B------:R-:W-:Y:S01]  /*3d70*/  UMOV UR11, 0x40000040 ;  /* 0x40000040000b7882 */ /* 0x000fe20000000000 */
[----:B------:R-:W-:Y:S02]  /*3d80*/  WARPGROUP.DEPBAR.LE gsb0, 0x0 ;  /* 0x00008000000079c5 */ /* 0x000fe40000010000 */
[----:B------:R-:W-:-:S06]  /*3d90*/  WARPGROUP.ARRIVE ;  /* 0x00000000000079c5 */ /* 0x000fcc0000000000 */
[----:B------:R-:W-:Y:S01]  /*3da0*/  HGMMA.64x64x16.F32 R24, gdesc[UR8], R24, gsb0 ;  /* 0x00e00000081879f0 */ /* 0x000fe20008000818 */
[----:B------:R-:W-:Y:S01]  /*3db0*/  UMOV UR9, 0x4 ;  /* 0x0000000400097882 */ /* 0x000fe20000000000 */
[----:B------:R-:W-:Y:S01]  /*3dc0*/  UMOV UR10, 0x28 ;  /* 0x00000028000a7882 */ /* 0x000fe20000000000 */
[----:B------:R-:W-:Y:S02]  /*3dd0*/  USEL UR8, UR9, 0x2, UP0 ;  /* 0x0000000209087887 */ /* 0x000fe40008000000 */
[----:B------:R-:W-:Y:S02]  /*3de0*/  USEL UR9, UR9, 0x6, !UP0 ;  /* 0x0000000609097887 */ /* 0x000fe4000c000000 */
[----:B------:R-:W-:Y:S02]  /*3df0*/  UIADD3 UR24, UR14, UR8, URZ ;  /* 0x000000080e187290 */ /* 0x000fe4000fffe03f */
[----:B------:R-:W-:Y:S01]  /*3e00*/  UIADD3 UR26, UR15, UR8, URZ ;  /* 0x000000080f1a7290 */ /* 0x000fe2000fffe03f */
[----:B------:R-:W-:Y:S01]  /*3e10*/  UMOV UR11, 0xa00 ;  /* 0x00000a00000b7882 */ /* 0x000fe20000000000 */
[----:B------:R-:W-:-:S02]  /*3e20*/  USEL UR10, UR10, 0x26, UP0 ;  /* 0x000000260a0a7887 */ /* 0x000fc40008000000 */
[----:B------:R-:W-:Y:S02]  /*3e30*/  USEL UR11, UR11, 0x980, UP0 ;  /* 0x000009800b0b7887 */ /* 0x000fe40008000000 */
[----:B------:R-:W-:Y:S02]  /*3e40*/  ULOP3.LUT UR10, UR10, 0x6, URZ, 0xc0, !UPT ;  /* 0x000000060a0a7892 */ /* 0x000fe4000f8ec03f */
[----:B------:R-:W-:Y:S01]  /*3e50*/  ULOP3.LUT UR11, UR11, 0xa00, URZ, 0xc0, !UPT ;  /* 0x00000a000b0b7892 */ /* 0x000fe2000f8ec03f */
[----:B------:R-:W-:Y:S02]  /*3e60*/  WARPGROUP.DEPBAR.LE gsb0, 0x0 ;  /* 0x00008000000079c5 */ /* 0x000fe40000010000 */
[----:B------:R-:W-:-:S06]  /*3e70*/  WARPGROUP.ARRIVE ;  /* 0x00000000000079c5 */ /* 0x000fcc0000000000 */
[----:B------:R-:W-:Y:S01]  /*3e80*/  HGMMA.64x64x16.F32 R24, gdesc[UR24], R24, gsb0 ;  /* 0x00e00000181879f0 */ /* 0x000fe20008000818 */
[----:B------:R-:W-:Y:S02]  /*3e90*/  UIADD3 UR24, UR14, UR9, URZ ;  /* 0x000000090e187290 */ /* 0x000fe4000fffe03f */
[----:B------:R-:W-:Y:S01]  /*3ea0*/  UIADD3 UR26, UR15, UR9, URZ ;  /* 0x000000090f1a7290 */ /* 0x000fe2000fffe03f */
[----:B------:R-:W-:Y:S01]  /*3eb0*/  UMOV UR25, 0x40000040 ;  /* 0x4000004000197882 */ /* 0x000fe20000000000 */
[----:B------:R-:W-:Y:S01]  /*3ec0*/  UMOV UR27, 0x40000040 ;  /* 0x40000040001b7882 */ /* 0x000fe20000000000 */
[----:B------:R-:W-:Y:S01]  /*3ed0*/  ULOP3.LUT UR15, UR42, 0x2000000, URZ, 0xfc, !UPT ;  /* 0x020000002a0f7892 */ /* 0x000fe2000f8efc3f */
[----:B------:R-:W-:Y:S02]  /*3ee0*/  WARPGROUP.DEPBAR.LE gsb0, 0x0 ;  /* 0x00008000000079c5 */ /* 0x000fe40000010000 */
[----:B------:R-:W-:-:S06]  /*3ef0*/  WARPGROUP.ARRIVE ;  /* 0x00000000000079c5 */ /* 0x000fcc0000000000 */
[----:B------:R-:W-:Y:S01]  /*3f00*/  HGMMA.64x64x16.F32 R24, gdesc[UR24], R24, gsb0 ;  /* 0x00e00000181879f0 */ /* 0x000fe20008000818 */
[----:B------:R-:W-:Y:S02]  /*3f10*/  UIADD3 UR24, UR10, UR11, UR5 ;  /* 0x0000000b0a187290 */ /* 0x000fe4000fffe005 */
[----:B------:R-:W-:Y:S01]  /*3f20*/  UIADD3 UR26, UR10, UR11, UR6 ;  /* 0x0000000b0a1a7290 */ /* 0x000fe2000fffe006 */
[----:B------:R-:W-:Y:S01]  /*3f30*/  UMOV UR25, 0x40000040 ;  /* 0x4000004000197882 */ /* 0x000fe20000000000 */
[----:B------:R-:W-:Y:S01]  /*3f40*/  UMOV UR27, 0x40000040 ;  /* 0x40000040001b7882 */ /* 0x000fe20000000000 */
[----:B------:R-:W-:Y:S02]  /*3f50*/  UIADD3 UR10, UR5, 0xa00, URZ ;  /* 0x00000a00050a7890 */ /* 0x000fe4000fffe03f */
[----:B------:R-:W-:Y:S01]  /*3f60*/  UIADD3 UR11, UR6, 0xa00, URZ ;  /* 0x00000a00060b7890 */ /* 0x000fe2000fffe03f */
        /* <DEDUP_REMOVED lines=21> */
[----:B------:R-:W-:Y:S01]  /*40c0*/  UMOV UR10, 0x30 ;  /* 0x00000030000a7882 */ /* 0x000fe20000000000 */
[----:B------:R-:W-:Y:S01]  /*40d0*/  UMOV UR11, 0xc00 ;  /* 0x00000c00000b7882 */ /* 0x000fe20000000000 */
[----:B------:R-:W-:Y:S02]  /*40e0*/  USEL UR10, UR10, 0x2e, UP0 ;  /* 0x0000002e0a0a7887 */ /* 0x000fe40008000000 */
[----:B------:R-:W-:-:S02]  /*40f0*/  USEL UR11, UR11, 0xb80, UP0 ;  /* 0x00000b800b0b7887 */ /* 0x000fc40008000000 */
[----:B------:R-:W-:Y:S02]  /*4100*/  ULOP3.LUT UR10, UR10, 0x6, URZ, 0xc0, !UPT ;  /* 0x000000060a0a7892 */ /* 0x000fe4000f8ec03f */
        /* <DEDUP_REMOVED lines=53> */
[----:B------:R-:W-:Y:S02]  /*4460*/  UMOV UR7, 0x40 ;  /* 0x0000004000077882 */ /* 0x000fe40000000000 */
[----:B------:R-:W-:-:S04]  /*4470*/  USEL UR7, UR7, 0x3e, UP0 ;  /* 0x0000003e07077887 */ /* 0x000fc80008000000 */
        /* <DEDUP_REMOVED lines=8> */
[----:B------:R-:W-:Y:S02]  /*4500*/  UIADD3 UR8, UR9, UR10, URZ ;  /* 0x0000000a09087290 */ /* 0x000fe4000fffe03f */
[----:B------:R-:W-:-:S03]  /*4510*/  UIADD3 UR10, UR9, UR11, URZ ;  /* 0x0000000b090a7290 */ /* 0x000fc6000fffe03f */
[----:B------:R-:W-:Y:S01]  /*4520*/  UMOV UR9, 0x40000040 ;  /* 0x4000004000097882 */ /* 0x000fe20000000000 */
[----:B------:R-:W-:Y:S01]  /*4530*/  UMOV UR11, 0x40000040 ;  /* 0x40000040000b7882 */ /* 0x000fe20000000000 */
[----:B------:R-:W-:Y:S02]  /*4540*/  WARPGROUP.DEPBAR.LE gsb0, 0x0 ;  /* 0x00008000000079c5 */ /* 0x000fe40000010000 */
[----:B------:R-:W-:-:S06]  /*4550*/  WARPGROUP.ARRIVE ;  /* 0x00000000000079c5 */ /* 0x000fcc0000000000 */
[----:B------:R-:W-:Y:S03]  /*4560*/  HGMMA.64x64x16.F32 R24, gdesc[UR24], R24, gsb0 ;  /* 0x00e00000181879f0 */ /* 0x000fe60008000818 */
[----:B------:R-:W-:Y:S02]  /*4570*/  WARPGROUP.DEPBAR.LE gsb0, 0x0 ;  /* 0x00008000000079c5 */ /* 0x000fe40000010000 */
[----:B------:R-:W-:-:S06]  /*4580*/  WARPGROUP.ARRIVE ;  /* 0x00000000000079c5 */ /* 0x000fcc0000000000 */
[----:B------:R-:W-:Y:S01]  /*4590*/  HGMMA.64x64x16.F32 R24, gdesc[UR8], R24, gsb0 ;  /* 0x00e00000081879f0 */ /* 0x000fe20008000818 */
[----:B------:R-:W-:Y:S01]  /*45a0*/  UMOV UR8, 0x1000 ;  /* 0x0000100000087882 */ /* 0x000fe20000000000 */
[----:B------:R-:W-:Y:S01]  /*45b0*/  UMOV UR9, 0x40000040 ;  /* 0x4000004000097882 */ /* 0x000fe20000000000 */
[----:B------:R-:W-:Y:S01]  /*45c0*/  USEL UR8, UR8, 0xf80, UP0 ;  /* 0x00000f8008087887 */ /* 0x000fe20008000000 */
[----:B------:R-:W-:-:S03]  /*45d0*/  UMOV UR11, 0x40000040 ;  /* 0x40000040000b7882 */ /* 0x000fc60000000000 */
[----:B------:R-:W-:-:S04]  /*45e0*/  ULOP3.LUT UR8, UR8, 0x1e00, URZ, 0xc0, !UPT ;  /* 0x00001e0008087892 */ /* 0x000fc8000f8ec03f */
[----:B------:R-:W-:Y:S02]  /*45f0*/  UIADD3 UR10, UR7, UR8, UR5 ;  /* 0x00000008070a7290 */ /* 0x000fe4000fffe005 */
[----:B------:R-:W-:-:S03]  /*4600*/  UIADD3 UR6, UR7, UR8, UR6 ;  /* 0x0000000807067290 */ /* 0x000fc6000fffe006 */
[----:B------:R-:W-:Y:S02]  /*4610*/  UMOV UR7, 0x40000040 ;  /* 0x4000004000077882 */ /* 0x000fe40000000000 */
[----:B------:R-:W-:Y:S02]  /*4620*/  UMOV UR8, UR10 ;  /* 0x0000000a00087c82 */ /* 0x000fe40008000000 */
[----:B------:R-:W-:Y:S01]  /*4630*/  UMOV UR10, UR6 ;  /* 0x00000006000a7c82 */ /* 0x000fe20008000000 */
[----:B------:R-:W-:Y:S01]  /*4640*/  ULEA UR6, UR36, UR15, 0xc ;  /* 0x0000000f24067291 */ /* 0x000fe2000f8e603f */
[----:B------:R-:W-:Y:S02]  /*4650*/  WARPGROUP.DEPBAR.LE gsb0, 0x0 ;  /* 0x00008000000079c5 */ /* 0x000fe40000010000 */
[----:B------:R-:W-:-:S06]  /*4660*/  WARPGROUP.ARRIVE ;  /* 0x00000000000079c5 */ /* 0x000fcc0000000000 */
[----:B------:R-:W-:Y:S01]  /*4670*/  HGMMA.64x64x16.F32 R24, gdesc[UR8], R24, gsb0 ;  /* 0x00e00000081879f0 */ /* 0x000fe20008000818 */
[----:B------:R-:W-:Y:S01]  /*4680*/  ULDC UR9, c[0x0][0xa80] ;  /* 0x0002a00000097ab9 */ /* 0x000fe20000000800 */
[----:B------:R-:W-:Y:S01]  /*4690*/  UIADD3 UR8, UR6, 0x80, URZ ;  /* 0x0000008006087890 */ /* 0x000fe2000fffe03f */
[----:B------:R-:W-:-:S06]  /*46a0*/  UMOV UR11, 0x40000040 ;  /* 0x40000040000b7882 */ /* 0x000fcc0000000000 */
[----:B------:R-:W-:Y:S01]  /*46b0*/  UMOV UR10, UR8 ;  /* 0x00000008000a7c82 */ /* 0x000fe20008000000 */
[----:B------:R-:W-:Y:S01]  /*46c0*/  UIADD3 UR8, UR6, 0x100, URZ ;  /* 0x0000010006087890 */ /* 0x000fe2000fffe03f */
        /* <DEDUP_REMOVED lines=51> */
[----:B------:R-:W-:Y:S02]  /*4a00*/  FMNMX.FTZ R5, R26, R27, !PT ;  /* 0x0000001b1a057209 */ /* 0x000fe40007810000 */
[----:B------:R-:W-:-:S02]  /*4a10*/  FMNMX.FTZ R7, R53, R4, !PT ;  /* 0x0000000435077209 */ /* 0x000fc40007810000 */
[----:B------:R-:W-:Y:S02]  /*4a20*/  FSEL R46, R46, -INF , P1 ;  /* 0xff8000002e2e7808 */ /* 0x000fe40000800000 */
[----:B------:R-:W-:Y:S01]  /*4a30*/  FSEL R47, R47, -INF , P6 ;  /* 0xff8000002f2f7808 */ /* 0x000fe20003000000 */
[----:B------:R-:W2:Y:S01]  /*4a40*/  SHFL.BFLY PT, R4, R7, 0x2, 0x1f ;  /* 0x0c401f0007047f89 */ /* 0x000ea200000e0000 */
[----:B------:R-:W-:Y:S02]  /*4a50*/  FSEL R50, R50, -INF , P5 ;  /* 0xff80000032327808 */ /* 0x000fe40002800000 */
[----:B------:R-:W-:Y:S02]  /*4a60*/  FSEL R51, R51, -INF , P4 ;  /* 0xff80000033337808 */ /* 0x000fe40002000000 */
[----:B------:R-:W-:Y:S02]  /*4a70*/  FSEL R54, R54, -INF , P3 ;  /* 0xff80000036367808 */ /* 0x000fe40001800000 */
[----:B------:R-:W-:-:S02]  /*4a80*/  FSEL R55, R55, -INF , P2 ;  /* 0xff80000037377808 */ /* 0x000fc40001000000 */
[----:B------:R-:W-:Y:S02]  /*4a90*/  ISETP.GE.AND P2, PT, R152, 0x41, PT ;  /* 0x000000419800780c */ /* 0x000fe40003f46270 */
[----:B--2---:R-:W-:Y:S02]  /*4aa0*/  FMNMX.FTZ R8, R7, R4, !PT ;  /* 0x0000000407087209 */ /* 0x004fe40007810000 */
[----:B------:R-:W-:-:S03]  /*4ab0*/  FMNMX.FTZ R4, R30, R5, !PT ;  /* 0x000000051e047209 */ /* 0x000fc60007810000 */
[----:B------:R-:W2:Y:S01]  /*4ac0*/  SHFL.BFLY PT, R9, R8, 0x1, 0x1f ;  /* 0x0c201f0008097f89 */ /* 0x000ea200000e0000 */
[----:B------:R-:W-:-:S04]  /*4ad0*/  FMNMX.FTZ R5, R31, R4, !PT ;  /* 0x000000041f057209 */ /* 0x000fc80007810000 */
[----:B------:R-:W-:-:S04]  /*4ae0*/  FMNMX.FTZ R4, R34, R5, !PT ;  /* 0x0000000522047209 */ /* 0x000fc80007810000 */
[----:B------:R-:W-:-:S04]  /*4af0*/  FMNMX.FTZ R5, R35, R4, !PT ;  /* 0x0000000423057209 */ /* 0x000fc80007810000 */
[----:B01-34-:R-:W-:-:S04]  /*4b00*/  FMNMX.FTZ R6, R38, R5, !PT ;  /* 0x0000000526067209 */ /* 0x01bfc80007810000 */
[----:B------:R-:W-:-:S04]  /*4b10*/  FMNMX.FTZ R5, R39, R6, !PT ;  /* 0x0000000627057209 */ /* 0x000fc80007810000 */
[----:B------:R-:W-:Y:S02]  /*4b20*/  FMNMX.FTZ R6, R42, R5, !PT ;  /* 0x000000052a067209 */ /* 0x000fe40007810000 */
[----:B--2---:R-:W-:Y:S02]  /*4b30*/  FMNMX.FTZ R4, R8, R9, !PT ;  /* 0x0000000908047209 */ /* 0x004fe40007810000 */
        /* <DEDUP_REMOVED lines=11> */
[----:B------:R-:W-:Y:S01]  /*4bf0*/  MUFU.EX2 R6, R24 ;  /* 0x0000001800067308 */ /* 0x000fe20000000800 */
        /* <DEDUP_REMOVED lines=10> */
[--C-:B------:R-:W-:Y:S01]  /*4ca0*/  FFMA.FTZ R21, R45, UR9, -R56.reuse ;  /* 0x000000092d157c23 */ /* 0x100fe20008010838 */
[--C-:B------:R-:W-:Y:S01]  /*4cb0*/  FFMA.FTZ R153, R48, UR9, -R56.reuse ;  /* 0x0000000930997c23 */ /* 0x100fe20008010838 */
[--C-:B------:R-:W-:Y:S01]  /*4cc0*/  FFMA.FTZ R154, R49, UR9, -R56.reuse ;  /* 0x00000009319a7c23 */ /* 0x100fe20008010838 */
[--C-:B------:R-:W-:Y:S01]  /*4cd0*/  FFMA.FTZ R155, R52, UR9, -R56.reuse ;  /* 0x00000009349b7c23 */ /* 0x100fe20008010838 */
[--C-:B------:R-:W-:Y:S01]  /*4ce0*/  FFMA.FTZ R172, R53, UR9, -R56.reuse ;  /* 0x0000000935ac7c23 */ /* 0x100fe20008010838 */
[----:B------:R-:W1:Y:S08]  /*4cf0*/  MUFU.EX2 R7, R7 ;  /* 0x0000000700077308 */ /* 0x000e700000000800 */
[----:B------:R-:W-:Y:S08]  /*4d00*/  MUFU.EX2 R8, R28 ;  /* 0x0000001c00087308 */ /* 0x000ff00000000800 */
[----:B------:R-:W2:Y:S01]  /*4d10*/  MUFU.EX2 R9, R9 ;  /* 0x0000000900097308 */ /* 0x000ea20000000800 */
[----:B-1----:R-:W-:Y:S01]  /*4d20*/  F2FP.F16.F32.PACK_AB R156, R7, R6 ;  /* 0x00000006079c723e */ /* 0x002fe200000000ff */
[----:B------:R-:W-:Y:S01]  /*4d30*/  FADD.FTZ R7, R6, R7 ;  /* 0x0000000706077221 */ /* 0x000fe20000010000 */
[----:B0-----:R-:W-:Y:S01]  /*4d40*/  FMNMX.FTZ R24, R5, R14, !PT ;  /* 0x0000000e05187209 */ /* 0x001fe20007810000 */
[----:B------:R-:W-:-:S04]  /*4d50*/  FFMA.FTZ R14, R40, UR9, -R56 ;  /* 0x00000009280e7c23 */ /* 0x000fc80008010838 */
[----:B------:R-:W0:Y:S01]  /*4d60*/  SHFL.BFLY PT, R5, R24, 0x1, 0x1f ;  /* 0x0c201f0018057f89 */ /* 0x000e2200000e0000 */
[----:B------:R-:W-:Y:S08]  /*4d70*/  MUFU.EX2 R10, R10 ;  /* 0x0000000a000a7308 */ /* 0x000ff00000000800 */
[----:B------:R-:W1:Y:S01]  /*4d80*/  MUFU.EX2 R11, R11 ;  /* 0x0000000b000b7308 */ /* 0x000e620000000800 */
[----:B--2---:R-:W-:Y:S01]  /*4d90*/  F2FP.F16.F32.PACK_AB R158, R9, R8 ;  /* 0x00000008099e723e */ /* 0x004fe200000000ff */
[----:B------:R-:W-:-:S04]  /*4da0*/  FADD.FTZ R8, R8, R7 ;  /* 0x0000000708087221 */ /* 0x000fc80000010000 */
[----:B------:R-:W-:Y:S02]  /*4db0*/  FADD.FTZ R9, R9, R8 ;  /* 0x0000000809097221 */ /* 0x000fe40000010000 */
[----:B------:R-:W-:Y:S01]  /*4dc0*/  MUFU.EX2 R12, R12 ;  /* 0x0000000c000c7308 */ /* 0x000fe20000000800 */
[----:B0-----:R-:W-:-:S07]  /*4dd0*/  FMNMX.FTZ R5, R24, R5, !PT ;  /* 0x0000000518057209 */ /* 0x001fce0007810000 */
[----:B------:R-:W0:Y:S01]  /*4de0*/  MUFU.EX2 R13, R13 ;  /* 0x0000000d000d7308 */ /* 0x000e220000000800 */
[----:B-1----:R-:W-:Y:S01]  /*4df0*/  F2FP.F16.F32.PACK_AB R160, R11, R10 ;  /* 0x0000000a0ba0723e */ /* 0x002fe200000000ff */
[----:B------:R-:W-:Y:S01]  /*4e00*/  FADD.FTZ R10, R10, R9 ;  /* 0x000000090a0a7221 */ /* 0x000fe20000010000 */
[C---:B------:R-:W-:Y:S01]  /*4e10*/  FSETP.NEU.FTZ.AND P1, PT, R5.reuse, -INF , PT ;  /* 0xff8000000500780b */ /* 0x040fe20003f3d000 */
[----:B------:R-:W-:Y:S02]  /*4e20*/  FMUL.FTZ R24, R5, UR9 ;  /* 0x0000000905187c20 */ /* 0x000fe40008410000 */
[----:B------:R-:W-:Y:S02]  /*4e30*/  FADD.FTZ R11, R11, R10 ;  /* 0x0000000a0b0b7221 */ /* 0x000fe40000010000 */
[----:B------:R-:W-:Y:S01]  /*4e40*/  MUFU.EX2 R14, R14 ;  /* 0x0000000e000e7308 */ /* 0x000fe20000000800 */
[----:B------:R-:W-:Y:S02]  /*4e50*/  FSEL R25, R24, RZ, P1 ;  /* 0x000000ff18197208 */ /* 0x000fe40000800000 */
        /* <DEDUP_REMOVED lines=11> */
[----:B------:R-:W-:Y:S01]  /*4f10*/  @!P1 IADD3 R24, R3, 0x38840, RZ ;  /* 0x0003884003189810 */ /* 0x000fe20007ffe0ff */
[--C-:B------:R-:W-:Y:S01]  /*4f20*/  FFMA.FTZ R46, R46, UR9, -R25.reuse ;  /* 0x000000092e2e7c23 */ /* 0x100fe20008010819 */
[--C-:B------:R-:W-:Y:S01]  /*4f30*/  FFMA.FTZ R47, R47, UR9, -R25.reuse ;  /* 0x000000092f2f7c23 */ /* 0x100fe20008010819 */
[--C-:B------:R-:W-:Y:S01]  /*4f40*/  FFMA.FTZ R50, R50, UR9, -R25.reuse ;  /* 0x0000000932327c23 */ /* 0x100fe20008010819 */
[----:B------:R-:W-:Y:S01]  /*4f50*/  @!P1 PRMT R24, RZ, 0x654, R24 ;  /* 0x00000654ff189816 */ /* 0x000fe20000000018 */
[--C-:B------:R-:W-:Y:S01]  /*4f60*/  FFMA.FTZ R51, R51, UR9, -R25.reuse ;  /* 0x0000000933337c23 */ /* 0x100fe20008010819 */
[--C-:B------:R-:W-:Y:S01]  /*4f70*/  FFMA.FTZ R54, R54, UR9, -R25.reuse ;  /* 0x0000000936367c23 */ /* 0x100fe20008010819 */
[----:B------:R-:W-:Y:S01]  /*4f80*/  FFMA.FTZ R25, R55, UR9, -R25 ;  /* 0x0000000937197c23 */ /* 0x000fe20008010819 */
[----:B------:R1:W-:Y:S01]  /*4f90*/  @!P1 SYNCS.ARRIVE.TRANS64.RED.A1T0 RZ, [R24+URZ], RZ ;  /* 0x000000ff18ff99a7 */ /* 0x0003e2000810043f */
[----:B------:R-:W-:Y:S01]  /*4fa0*/  MUFU.EX2 R173, R26 ;  /* 0x0000001a00ad7308 */ /* 0x000fe20000000800 */
[----:B0-----:R-:W-:Y:S01]  /*4fb0*/  F2FP.F16.F32.PACK_AB R162, R13, R12 ;  /* 0x0000000c0da2723e */ /* 0x001fe200000000ff */
[----:B------:R-:W-:Y:S01]  /*4fc0*/  FADD.FTZ R12, R12, R11 ;  /* 0x0000000b0c0c7221 */ /* 0x000fe20000010000 */
[----:B------:R-:W-:-:S03]  /*4fd0*/  @!P1 VIADD R3, R3, 0x38860 ;  /* 0x0003886003039836 */ /* 0x000fc60000000000 */
[----:B------:R-:W-:Y:S02]  /*4fe0*/  FADD.FTZ R13, R13, R12 ;  /* 0x0000000c0d0d7221 */ /* 0x000fe40000010000 */
[----:B------:R-:W0:Y:S01]  /*4ff0*/  MUFU.EX2 R176, R27 ;  /* 0x0000001b00b07308 */ /* 0x000e220000000800 */
[----:B------:R-:W-:-:S07]  /*5000*/  @!P1 PRMT R3, RZ, 0x654, R3 ;  /* 0x00000654ff039816 */ /* 0x000fce0000000003 */
[----:B------:R-:W-:Y:S08]  /*5010*/  MUFU.EX2 R175, R30 ;  /* 0x0000001e00af7308 */ /* 0x000ff00000000800 */
[----:B------:R-:W2:Y:S01]  /*5020*/  MUFU.EX2 R178, R31 ;  /* 0x0000001f00b27308 */ /* 0x000ea20000000800 */
[----:B0-----:R-:W-:Y:S01]  /*5030*/  F2FP.F16.F32.PACK_AB R157, R176, R173 ;  /* 0x000000adb09d723e */ /* 0x001fe200000000ff */
[----:B------:R-:W-:-:S06]  /*5040*/  FADD.FTZ R176, R173, R176 ;  /* 0x000000b0adb07221 */ /* 0x000fcc0000010000 */
[----:B------:R-:W-:Y:S08]  /*5050*/  MUFU.EX2 R177, R34 ;  /* 0x0000002200b17308 */ /* 0x000ff00000000800 */
[----:B------:R-:W0:Y:S01]  /*5060*/  MUFU.EX2 R180, R35 ;  /* 0x0000002300b47308 */ /* 0x000e220000000800 */
[----:B--2---:R-:W-:Y:S01]  /*5070*/  F2FP.F16.F32.PACK_AB R159, R178, R175 ;  /* 0x000000afb29f723e */ /* 0x004fe200000000ff */
[----:B------:R-:W-:Y:S01]  /*5080*/  BAR.SYNC.DEFER_BLOCKING 0xf, 0x100 ;  /* 0x03c4000000007b1d */ /* 0x000fe20000010000 */
[----:B------:R-:W-:-:S04]  /*5090*/  FADD.FTZ R175, R175, R176 ;  /* 0x000000b0afaf7221 */ /* 0x000fc80000010000 */
[----:B------:R-:W-:Y:S01]  /*50a0*/  FADD.FTZ R178, R178, R175 ;  /* 0x000000afb2b27221 */ /* 0x000fe20000010000 */
[----:B------:R-:W-:Y:S08]  /*50b0*/  MUFU.EX2 R179, R38 ;  /* 0x0000002600b37308 */ /* 0x000ff00000000800 */
[----:B------:R-:W2:Y:S01]  /*50c0*/  MUFU.EX2 R182, R39 ;  /* 0x0000002700b67308 */ /* 0x000ea20000000800 */
[----:B0-----:R-:W-:Y:S01]  /*50d0*/  F2FP.F16.F32.PACK_AB R161, R180, R177 ;  /* 0x000000b1b4a1723e */ /* 0x001fe200000000ff */
[----:B------:R-:W-:-:S04]  /*50e0*/  FADD.FTZ R177, R177, R178 ;  /* 0x000000b2b1b17221 */ /* 0x000fc80000010000 */
[----:B------:R-:W-:Y:S02]  /*50f0*/  FADD.FTZ R180, R180, R177 ;  /* 0x000000b1b4b47221 */ /* 0x000fe40000010000 */
[----:B------:R-:W0:Y:S01]  /*5100*/  MUFU.EX2 R15, R15 ;  /* 0x0000000f000f7308 */ /* 0x000e220000000800 */
[----:B------:R3:W-:Y:S07]  /*5110*/  STSM.16.M88.4 [R184+0x36400], R156 ;  /* 0x0364009cb8007844 */ /* 0x0007ee0000000200 */
[----:B------:R-:W-:Y:S01]  /*5120*/  MUFU.EX2 R20, R20 ;  /* 0x0000001400147308 */ /* 0x000fe20000000800 */
[----:B--2---:R-:W-:Y:S01]  /*5130*/  F2FP.F16.F32.PACK_AB R163, R182, R179 ;  /* 0x000000b3b6a3723e */ /* 0x004fe200000000ff */
[----:B------:R-:W-:-:S04]  /*5140*/  FADD.FTZ R179, R179, R180 ;  /* 0x000000b4b3b37221 */ /* 0x000fc80000010000 */
[----:B------:R3:W-:Y:S01]  /*5150*/  STSM.16.M88.4 [R185], R160 ;  /* 0x000000a0b9007844 */ /* 0x0007e20000000200 */
[----:B------:R-:W-:Y:S01]  /*5160*/  FADD.FTZ R182, R182, R179 ;  /* 0x000000b3b6b67221 */ /* 0x000fe20000010000 */
[----:B------:R-:W2:Y:S01]  /*5170*/  MUFU.EX2 R21, R21 ;  /* 0x0000001500157308 */ /* 0x000ea20000000800 */
[----:B0-----:R-:W-:Y:S01]  /*5180*/  F2FP.F16.F32.PACK_AB R164, R15, R14 ;  /* 0x0000000e0fa4723e */ /* 0x001fe200000000ff */
[----:B------:R-:W-:-:S04]  /*5190*/  FADD.FTZ R14, R14, R13 ;  /* 0x0000000d0e0e7221 */ /* 0x000fc80000010000 */
[----:B------:R-:W-:Y:S02]  /*51a0*/  FADD.FTZ R15, R15, R14 ;  /* 0x0000000e0f0f7221 */ /* 0x000fe40000010000 */
[----:B------:R-:W-:Y:S08]  /*51b0*/  MUFU.EX2 R181, R42 ;  /* 0x0000002a00b57308 */ /* 0x000ff00000000800 */
[----:B------:R-:W0:Y:S01]  /*51c0*/  MUFU.EX2 R192, R43 ;  /* 0x0000002b00c07308 */ /* 0x000e220000000800 */
[----:B--2---:R-:W-:Y:S01]  /*51d0*/  F2FP.F16.F32.PACK_AB R166, R21, R20 ;  /* 0x0000001415a6723e */ /* 0x004fe200000000ff */
[----:B------:R-:W-:-:S04]  /*51e0*/  FADD.FTZ R20, R20, R15 ;  /* 0x0000000f14147221 */ /* 0x000fc80000010000 */
[----:B------:R-:W-:Y:S02]  /*51f0*/  FADD.FTZ R20, R21, R20 ;  /* 0x0000001415147221 */ /* 0x000fe40000010000 */
[----:B------:R-:W-:Y:S08]  /*5200*/  MUFU.EX2 R183, R46 ;  /* 0x0000002e00b77308 */ /* 0x000ff00000000800 */
        /* <DEDUP_REMOVED lines=8> */
[----:B------:R3:W-:Y:S01]  /*5290*/  STSM.16.M88.4 [R187], R164 ;  /* 0x000000a4bb007844 */ /* 0x0007e20000000200 */
[----:B------:R-:W-:Y:S01]  /*52a0*/  FADD.FTZ R194, R194, R183 ;  /* 0x000000b7c2c27221 */ /* 0x000fe20000010000 */
[----:B------:R-:W-:Y:S08]  /*52b0*/  MUFU.EX2 R155, R155 ;  /* 0x0000009b009b7308 */ /* 0x000ff00000000800 */
[----:B------:R-:W2:Y:S01]  /*52c0*/  MUFU.EX2 R172, R172 ;  /* 0x000000ac00ac7308 */ /* 0x000ea20000000800 */
[----:B0-----:R-:W-:Y:S01]  /*52d0*/  F2FP.F16.F32.PACK_AB R168, R154, R153 ;  /* 0x000000999aa8723e */ /* 0x001fe200000000ff */
[----:B------:R-:W-:-:S04]  /*52e0*/  FADD.FTZ R153, R153, R20 ;  /* 0x0000001499997221 */ /* 0x000fc80000010000 */
[----:B------:R-:W-:Y:S02]  /*52f0*/  FADD.FTZ R154, R154, R153 ;  /* 0x000000999a9a7221 */ /* 0x000fe40000010000 */
[----:B------:R-:W-:Y:S08]  /*5300*/  MUFU.EX2 R193, R50 ;  /* 0x0000003200c17308 */ /* 0x000ff00000000800 */
[----:B------:R-:W0:Y:S01]  /*5310*/  MUFU.EX2 R196, R51 ;  /* 0x0000003300c47308 */ /* 0x000e220000000800 */
[----:B--2---:R-:W-:-:S07]  /*5320*/  F2FP.F16.F32.PACK_AB R170, R172, R155 ;  /* 0x0000009bacaa723e */ /* 0x004fce00000000ff */
[----:B------:R-:W-:Y:S08]  /*5330*/  MUFU.EX2 R195, R54 ;  /* 0x0000003600c37308 */ /* 0x000ff00000000800 */
[----:B------:R-:W2:Y:S01]  /*5340*/  MUFU.EX2 R198, R25 ;  /* 0x0000001900c67308 */ /* 0x000ea20000000800 */
[----:B0-----:R-:W-:Y:S01]  /*5350*/  F2FP.F16.F32.PACK_AB R169, R196, R193 ;  /* 0x000000c1c4a9723e */ /* 0x001fe200000000ff */
[----:B------:R-:W-:-:S04]  /*5360*/  FADD.FTZ R193, R193, R194 ;  /* 0x000000c2c1c17221 */ /* 0x000fc80000010000 */
[----:B------:R-:W-:Y:S01]  /*5370*/  FADD.FTZ R196, R196, R193 ;  /* 0x000000c1c4c47221 */ /* 0x000fe20000010000 */
[----:B--2---:R-:W-:-:S03]  /*5380*/  F2FP.F16.F32.PACK_AB R171, R198, R195 ;  /* 0x000000c3c6ab723e */ /* 0x004fc600000000ff */
[----:B------:R-:W-:Y:S02]  /*5390*/  FADD.FTZ R195, R195, R196 ;  /* 0x000000c4c3c37221 */ /* 0x000fe40000010000 */
[----:B------:R3:W-:Y:S01]  /*53a0*/  STSM.16.M88.4 [R186], R168 ;  /* 0x000000a8ba007844 */ /* 0x0007e20000000200 */
[----:B-1----:R-:W-:Y:S01]  /*53b0*/  WARPGROUP.ARRIVE ;  /* 0x00000000000079c5 */ /* 0x002fe20000000000 */
[----:B------:R-:W-:-:S05]  /*53c0*/  FADD.FTZ R6, R198, R195 ;  /* 0x000000c3c6067221 */ /* 0x000fca0000010000 */
[----:B------:R-:W-:Y:S01]  /*53d0*/  HGMMA.64x256x16.F32 R24, R156, gdesc[UR4].tnspB, RZ, !UPT, gsb0 ;  /* 0x43e000049c187df0 */ /* 0x000fe2000c0008ff */
[----:B------:R-:W-:Y:S01]  /*53e0*/  UIADD3 UR6, UR6, 0x180, URZ ;  /* 0x0000018006067890 */ /* 0x000fe2000fffe03f */
[----:B------:R-:W-:Y:S01]  /*53f0*/  UMOV UR7, 0x40000040 ;  /* 0x4000004000077882 */ /* 0x000fe20000000000 */
[----:B------:R-:W-:Y:S02]  /*5400*/  WARPGROUP.DEPBAR.LE gsb0, 0x0 ;  /* 0x00008000000079c5 */ /* 0x000fe40000010000 */
[----:B------:R-:W-:-:S15]  /*5410*/  WARPGROUP.ARRIVE ;  /* 0x00000000000079c5 */ /* 0x000fde0000000000 */
[----:B------:R-:W-:-:S08]  /*5420*/  NOP ;  /* 0x0000000000007918 */ /* 0x000fd00000000000 */
        /* <DEDUP_REMOVED lines=20> */
[----:B------:R0:W-:Y:S02]  /*5570*/  @!P1 SYNCS.ARRIVE.TRANS64.RED.A1T0 RZ, [R3+URZ], RZ ;  /* 0x000000ff03ff99a7 */ /* 0x0001e4000810043f */
[----:B0-----:R-:W-:-:S04]  /*5580*/  FADD.FTZ R3, R155, R154 ;  /* 0x0000009a9b037221 */ /* 0x001fc80000010000 */
[----:B------:R-:W-:Y:S01]  /*5590*/  FADD.FTZ R3, R172, R3 ;  /* 0x00000003ac037221 */ /* 0x000fe20000010000 */
[----:B---3--:R-:W-:Y:S06]  /*55a0*/  @!P2 BRA `(.L_x_790) ;  /* 0x0000002800a4a947 */ /* 0x008fec0003800000 */
[----:B------:R-:W-:Y:S01]  /*55b0*/  VIADD R7, R174, 0xfffffffe ;  /* 0xfffffffeae077836 */ /* 0x000fe20000000000 */
[----:B------:R-:W-:Y:S01]  /*55c0*/  UMOV UR7, UR36 ;  /* 0x0000002400077c82 */ /* 0x000fe20008000000 */
[----:B------:R-:W-:Y:S02]  /*55d0*/  IMAD.MOV.U32 R11, RZ, RZ, R5 ;  /* 0x000000ffff0b7224 */ /* 0x000fe400078e0005 */
[----:B------:R-:W-:-:S07]  /*55e0*/  IMAD.MOV.U32 R9, RZ, RZ, R4 ;  /* 0x000000ffff097224 */ /* 0x000fce00078e0004 */
.L_x_799:
[----:B------:R-:W-:Y:S01]  /*55f0*/  UIADD3 UR14, UR7, 0x1, URZ ;  /* 0x00000001070e7890 */ /* 0x000fe2000fffe03f */
[C---:B------:R-:W-:Y:S01]  /*5600*/  ISETP.GT.AND P2, PT, R7.reuse, RZ, PT ;  /* 0x000000ff0700720c */ /* 0x040fe20003f44270 */
[----:B------:R-:W-:Y:S02]  /*5610*/  VIADD R7, R7, 0xffffffff ;  /* 0xffffffff07077836 */ /* 0x000fe40000000000 */
[----:B------:R-:W-:-:S04]  /*5620*/  UISETP.NE.AND UP0, UPT, UR14, 0x2, UPT ;  /* 0x000000020e00788c */ /* 0x000fc8000bf05270 */
[----:B------:R-:W-:Y:S02]  /*5630*/  USEL UR14, UR14, URZ, UP0 ;  /* 0x0000003f0e0e7287 */ /* 0x000fe40008000000 */
[----:B------:R-:W-:-:S05]  /*5640*/  USEL UR6, URZ, 0x1, UP0 ;  /* 0x000000013f067887 */ /* 0x000fca0008000000 */
[----:B------:R-:W-:Y:S01]  /*5650*/  UMOV UR36, UR14 ;  /* 0x0000000e00247c82 */ /* 0x000fe20008000000 */
[----:B------:R-:W-:Y:S01]  /*5660*/  LOP3.LUT R2, R2, UR6, RZ, 0x3c, !PT ;  /* 0x0000000602027c12 */ /* 0x000fe2000f8e3cff */
[----:B------:R-:W-:Y:S06]  /*5670*/  @P0 BRA `(.L_x_791) ;  /* 0x0000000000040947 */ /* 0x000fec0003800000 */
[----:B------:R-:W-:Y:S01]  /*5680*/  BPT.TRAP 0x1 ;  /* 0x000000040000795c */ /* 0x000fe20000300000 */
.L_x_791:
[----:B------:R-:W-:Y:S01]  /*5690*/  ULEA UR6, UR36, UR37, 0x3 ;  /* 0x0000002524067291 */ /* 0x000fe2000f8e183f */
[----:B------:R-:W-:-:S08]  /*56a0*/  SHF.L.U32 R4, R2, 0x1f, RZ ;  /* 0x0000001f02047819 */ /* 0x000fd000000006ff */
[----:B------:R0:W1:Y:S01]  /*56b0*/  SYNCS.PHASECHK.TRANS64.TRYWAIT P3, [UR6+0x38830], R4 ;  /* 0x03883004ff0075a7 */ /* 0x0000620008060146 */
[----:B------:R-:W-:Y:S05]  /*56c0*/  @P0 BRA `(.L_x_792) ;  /* 0x0000000000040947 */ /* 0x000fea0003800000 */
[----:B------:R-:W-:Y:S01]  /*56d0*/  BPT.TRAP 0x1 ;  /* 0x000000040000795c */ /* 0x000fe20000300000 */
.L_x_792:
[----:B-1----:R-:W-:Y:S05]  /*56e0*/  @P3 BRA `(.L_x_793) ;  /* 0x0000000000083947 */ /* 0x002fea0003800000 */
[----:B------:R-:W1:Y:S02]  /*56f0*/  SYNCS.PHASECHK.TRANS64.TRYWAIT P3, [UR6+0x38830], R4 ;  /* 0x03883004ff0075a7 */ /* 0x000e640008060146 */
[----:B-1----:R-:W-:Y:S05]  /*5700*/  @!P3 BRA `(.L_x_794) ;  /* 0x000000ac00e4b947 */ /* 0x002fea0003800000 */
.L_x_793:
[----:B------:R-:W-:Y:S01]  /*5710*/  R2UR UR18, R0 ;  /* 0x00000000001272ca */ /* 0x000fe200000e0000 */
[----:B------:R-:W-:Y:S01]  /*5720*/  UIADD3 UR8, UR37, 0x20400, URZ ;  /* 0x0002040025087890 */ /* 0x000fe2000fffe03f */
[----:B------:R-:W-:Y:S01]  /*5730*/  WARPGROUP.ARRIVE ;  /* 0x00000000000079c5 */ /* 0x000fe20000000000 */
[----:B------:R-:W-:Y:S01]  /*5740*/  UMOV UR11, 0x40000040 ;  /* 0x40000040000b7882 */ /* 0x000fe20000000000 */
[----:B------:R-:W-:Y:S01]  /*5750*/  UMOV UR9, 0x40000040 ;  /* 0x4000004000097882 */ /* 0x000fe20000000000 */
[----:B------:R-:W-:-:S04]  /*5760*/  USHF.R.U32.HI UR8, URZ, 0x4, UR8 ;  /* 0x000000043f087899 */ /* 0x000fc80008011608 */
[----:B------:R-:W-:-:S04]  /*5770*/  ULOP3.LUT UR8, UR8, 0x3fff, URZ, 0xc0, !UPT ;  /* 0x00003fff08087892 */ /* 0x000fc8000f8ec03f */
[----:B------:R-:W-:Y:S02]  /*5780*/  ULEA UR18, UR36, UR18, 0x9 ;  /* 0x0000001224127291 */ /* 0x000fe4000f8e483f */
[----:B------:R-:W-:-:S05]  /*5790*/  ULOP3.LUT UR8, UR8, 0x10000, URZ, 0xfc, !UPT ;  /* 0x0001000008087892 */ /* 0x000fca000f8efc3f */
[----:B------:R-:W-:-:S04]  /*57a0*/  UMOV UR10, UR18 ;  /* 0x00000012000a7c82 */ /* 0x000fc80008000000 */
[----:B------:R-:W-:Y:S01]  /*57b0*/  HGMMA.64x64x16.F32 R152, gdesc[UR8], RZ, !UPT, gsb0 ;  /* 0x00e00000089879f0 */ /* 0x000fe2000c0008ff */
[----:B------:R-:W-:Y:S01]  /*57c0*/  UIADD3 UR10, UR18, 0x2, URZ ;  /* 0x00000002120a7890 */ /* 0x000fe2000fffe03f */
[----:B------:R-:W-:Y:S01]  /*57d0*/  UMOV UR8, UR12 ;  /* 0x0000000c00087c82 */ /* 0x000fe20008000000 */
[----:B------:R-:W-:Y:S01]  /*57e0*/  UMOV UR9, UR13 ;  /* 0x0000000d00097c82 */ /* 0x000fe20008000000 */
[----:B------:R-:W-:Y:S01]  /*57f0*/  UMOV UR11, 0x40000040 ;  /* 0x40000040000b7882 */ /* 0x000fe20000000000 */
[----:B------:R-:W-:Y:S02]  /*5800*/  WARPGROUP.DEPBAR.LE gsb0, 0x0 ;  /* 0x00008000000079c5 */ /* 0x000fe40000010000 */
[----:B------:R-:W-:-:S06]  /*5810*/  WARPGROUP.ARRIVE ;  /* 0x00000000000079c5 */ /* 0x000fcc0000000000 */
[----:B------:R-:W-:Y:S01]  /*5820*/  HGMMA.64x64x16.F32 R152, gdesc[UR8], R152, gsb0 ;  /* 0x00e00000089879f0 */ /* 0x000fe20008000898 */
        /* <DEDUP_REMOVED lines=15> */
[----:B------:R-:W-:Y:S05]  /*5920*/  @P0 BRA `(.L_x_795) ;  /* 0x0000000000040947 */ /* 0x000fea0003800000 */
[----:B------:R-:W-:Y:S01]  /*5930*/  BPT.TRAP 0x1 ;  /* 0x000000040000795c */ /* 0x000fe20000300000 */
.L_x_795:
[----:B------:R2:W3:Y:S01]  /*5940*/  SYNCS.PHASECHK.TRANS64.TRYWAIT P3, [UR6+0x38850], R4 ;  /* 0x03885004ff0075a7 */ /* 0x0004e20008060146 */
[----:B------:R-:W-:Y:S05]  /*5950*/  @P0 BRA `(.L_x_796) ;  /* 0x0000000000040947 */ /* 0x000fea0003800000 */
[----:B------:R-:W-:Y:S01]  /*5960*/  BPT.TRAP 0x1 ;  /* 0x000000040000795c */ /* 0x000fe20000300000 */
.L_x_796:
[----:B---3--:R-:W-:Y:S05]  /*5970*/  @P3 BRA `(.L_x_797) ;  /* 0x0000000000083947 */ /* 0x008fea0003800000 */
[----:B------:R-:W3:Y:S02]  /*5980*/  SYNCS.PHASECHK.TRANS64.TRYWAIT P3, [UR6+0x38850], R4 ;  /* 0x03885004ff0075a7 */ /* 0x000ee40008060146 */
[----:B---3--:R-:W-:Y:S05]  /*5990*/  @!P3 BRA `(.L_x_798) ;  /* 0x000000ac0058b947 */ /* 0x008fea0003800000 */
.L_x_797:
[----:B------:R-:W-:Y:S01]  /*59a0*/  UIADD3 UR8, UR37, 0x26400, URZ ;  /* 0x0002640025087890 */ /* 0x000fe2000fffe03f */
[----:B------:R-:W-:Y:S01]  /*59b0*/  WARPGROUP.ARRIVE ;  /* 0x00000000000079c5 */ /* 0x000fe20000000000 */
[----:B------:R-:W-:-:S05]  /*59c0*/  UIADD3 UR11, UR5, 0x4, URZ ;  /* 0x00000004050b7890 */ /* 0x000fca000fffe03f */
[----:B-1----:R-:W1:Y:S01]  /*59d0*/  S2R R5, SR_TID.X ;  /* 0x0000000000057919 */ /* 0x002e620000002100 */
[----:B------:R-:W-:Y:S01]  /*59e0*/  USHF.R.U32.HI UR8, URZ, 0x4, UR8 ;  /* 0x000000043f087899 */ /* 0x000fe20008011608 */
[----:B------:R-:W-:Y:S01]  /*59f0*/  IMAD.U32 R200, RZ, RZ, UR6 ;  /* 0x00000006ffc87e24 */ /* 0x000fe2000f8e00ff */
[----:B------:R-:W-:Y:S02]  /*5a00*/  UIADD3 UR9, UR5, 0x200, URZ ;  /* 0x0000020005097890 */ /* 0x000fe4000fffe03f */
[----:B------:R-:W-:Y:S02]  /*5a10*/  ULOP3.LUT UR18, UR8, 0x3fff, URZ, 0xc0, !UPT ;  /* 0x00003fff08127892 */ /* 0x000fe4000f8ec03f */
[----:B------:R-:W-:Y:S02]  /*5a20*/  UIADD3 UR10, UR5, 0x6, URZ ;  /* 0x00000006050a7890 */ /* 0x000fe4000fffe03f */
[----:B------:R-:W-:Y:S02]  /*5a30*/  ULEA UR8, UR14, UR4, 0xc ;  /* 0x000000040e087291 */ /* 0x000fe4000f8e603f */
[----:B------:R-:W-:Y:S01]  /*5a40*/  ULOP3.LUT UR5, UR18, 0x10000, URZ, 0xfc, !UPT ;  /* 0x0001000012057892 */ /* 0x000fe2000f8efc3f */
[----:B------:R-:W-:Y:S01]  /*5a50*/  UMOV UR27, 0x40000040 ;  /* 0x40000040001b7882 */ /* 0x000fe20000000000 */
[----:B------:R-:W-:Y:S01]  /*5a60*/  UMOV UR25, 0x40000040 ;  /* 0x4000004000197882 */ /* 0x000fe20000000000 */
[----:B------:R-:W-:-:S02]  /*5a70*/  UIADD3 UR18, UR8, 0x800, URZ ;  /* 0x0000080008127890 */ /* 0x000fc4000fffe03f */
[----:B------:R-:W-:Y:S02]  /*5a80*/  UMOV UR26, UR8 ;  /* 0x00000008001a7c82 */ /* 0x000fe40008000000 */
[----:B------:R-:W-:Y:S01]  /*5a90*/  UMOV UR24, UR5 ;  /* 0x0000000500187c82 */ /* 0x000fe20008000000 */
[----:B------:R-:W-:Y:S01]  /*5aa0*/  UIADD3 UR19, UR5, 0x800, URZ ;  /* 0x0000080005137890 */ /* 0x000fe2000fffe03f */
[----:B------:R-:W-:Y:S01]  /*5ab0*/  HGMMA.64x64x16.F32 R152, gdesc[UR24], R152, gsb0 ;  /* 0x00e00000189879f0 */ /* 0x000fe20008000898 */
[----:B------:R-:W-:Y:S02]  /*5ac0*/  UIADD3 UR26, UR8, 0x2, URZ ;  /* 0x00000002081a7890 */ /* 0x000fe4000fffe03f */
[----:B------:R-:W-:Y:S01]  /*5ad0*/  UIADD3 UR24, UR5, 0x2, URZ ;  /* 0x0000000205187890 */ /* 0x000fe2000fffe03f */
[----:B------:R-:W-:Y:S01]  /*5ae0*/  UMOV UR27, 0x40000040 ;  /* 0x40000040001b7882 */ /* 0x000fe20000000000 */
[----:B------:R-:W-:Y:S01]  /*5af0*/  UMOV UR25, 0x40000040 ;  /* 0x4000004000197882 */ /* 0x000fe20000000000 */
[----:B------:R-:W-:Y:S01]  /*5b00*/  ULEA UR6, UR14, UR15, 0xc ;  /* 0x0000000f0e067291 */ /* 0x000fe2000f8e603f */
[----:B-1----:R-:W-:-:S05]  /*5b10*/  SHF.R.U32.HI R5, RZ, 0x7, R5 ;  /* 0x00000007ff057819 */ /* 0x002fca0000011605 */
[----:B0-2---:R-:W0:Y:S01]  /*5b20*/  SHFL.IDX PT, R4, R5, RZ, 0x1f ;  /* 0x00001fff05047589 */ /* 0x005e2200000e0000 */
[----:B------:R-:W-:Y:S02]  /*5b30*/  WARPGROUP.DEPBAR.LE gsb0, 0x0 ;  /* 0x00008000000079c5 */ /* 0x000fe40000010000 */
[----:B------:R-:W-:-:S06]  /*5b40*/  WARPGROUP.ARRIVE ;  /* 0x00000000000079c5 */ /* 0x000fcc0000000000 */
[----:B------:R-:W-:Y:S01]  /*5b50*/  HGMMA.64x64x16.F32 R152, gdesc[UR24], R152, gsb0 ;  /* 0x00e00000189879f0 */ /* 0x000fe20008000898 */
[----:B------:R-:W-:Y:S01]  /*5b60*/  UIADD3 UR26, UR8, 0x4, URZ ;  /* 0x00000004081a7890 */ /* 0x000fe2000fffe03f */
[----:B------:R-:W-:Y:S01]  /*5b70*/  UMOV UR24, UR11 ;  /* 0x0000000b00187c82 */ /* 0x000fe20008000000 */
[----:B------:R-:W-:Y:S01]  /*5b80*/  UMOV UR25, 0x40000040 ;  /* 0x4000004000197882 */ /* 0x000fe20000000000 */
[----:B------:R-:W-:Y:S01]  /*5b90*/  UMOV UR27, 0x40000040 ;  /* 0x40000040001b7882 */ /* 0x000fe20000000000 */
[----:B------:R-:W-:Y:S01]  /*5ba0*/  UMOV UR11, 0x4 ;  /* 0x00000004000b7882 */ /* 0x000fe20000000000 */
[----:B------:R-:W-:Y:S02]  /*5bb0*/  WARPGROUP.DEPBAR.LE gsb0, 0x0 ;  /* 0x00008000000079c5 */ /* 0x000fe40000010000 */
[----:B------:R-:W-:-:S06]  /*5bc0*/  WARPGROUP.ARRIVE ;  /* 0x00000000000079c5 */ /* 0x000fcc0000000000 */
[----:B------:R-:W-:Y:S01]  /*5bd0*/  HGMMA.64x64x16.F32 R152, gdesc[UR24], R152, gsb0 ;  /* 0x00e00000189879f0 */ /* 0x000fe20008000898 */
[----:B------:R-:W-:Y:S01]  /*5be0*/  UIADD3 UR26, UR8, 0x6, URZ ;  /* 0x00000006081a7890 */ /* 0x000fe2000fffe03f */
[----:B------:R-:W-:Y:S01]  /*5bf0*/  UMOV UR24, UR10 ;  /* 0x0000000a00187c82 */ /* 0x000fe20008000000 */
        /* <DEDUP_REMOVED lines=9> */
[----:B0-----:R-:W-:-:S13]  /*5c90*/  R2UR UR9, R4 ;  /* 0x00000000040972ca */ /* 0x001fda00000e0000 */
[----:B------:R-:W-:-:S04]  /*5ca0*/  UISETP.GT.AND UP0, UPT, UR9, 0x7f, UPT ;  /* 0x0000007f0900788c */ /* 0x000fc8000bf04270 */
[----:B------:R-:W-:Y:S02]  /*5cb0*/  USEL UR9, URZ, 0x2, !UP0 ;  /* 0x000000023f097887 */ /* 0x000fe4000c000000 */
[----:B------:R-:W-:Y:S02]  /*5cc0*/  USEL UR10, UR11, 0x2, UP0 ;  /* 0x000000020b0a7887 */ /* 0x000fe40008000000 */
[----:B------:R-:W-:Y:S01]  /*5cd0*/  USEL UR11, UR11, 0x6, !UP0 ;  /* 0x000000060b0b7887 */ /* 0x000fe2000c000000 */
        /* <DEDUP_REMOVED lines=212> */
[----:B------:R-:W-:Y:S02]  /*6a20*/  UIADD3 UR11, UR9, UR10, UR5 ;  /* 0x0000000a090b7290 */ /* 0x000fe4000fffe005 */
[----:B------:R-:W-:-:S03]  /*6a30*/  UIADD3 UR10, UR9, UR10, UR8 ;  /* 0x0000000a090a7290 */ /* 0x000fc6000fffe008 */
[----:B------:R-:W-:Y:S02]  /*6a40*/  UMOV UR9, 0x40000040 ;  /* 0x4000004000097882 */ /* 0x000fe40000000000 */
[----:B------:R-:W-:Y:S01]  /*6a50*/  UMOV UR8, UR11 ;  /* 0x0000000b00087c82 */ /* 0x000fe20008000000 */
[----:B------:R-:W-:Y:S01]  /*6a60*/  UMOV UR11, 0x40000040 ;  /* 0x40000040000b7882 */ /* 0x000fe20000000000 */
[----:B------:R-:W-:Y:S02]  /*6a70*/  WARPGROUP.DEPBAR.LE gsb0, 0x0 ;  /* 0x00008000000079c5 */ /* 0x000fe40000010000 */
[----:B------:R-:W-:-:S06]  /*6a80*/  WARPGROUP.ARRIVE ;  /* 0x00000000000079c5 */ /* 0x000fcc0000000000 */
[----:B------:R-:W-:Y:S03]  /*6a90*/  HGMMA.64x64x16.F32 R152, gdesc[UR24], R152, gsb0 ;  /* 0x00e00000189879f0 */ /* 0x000fe60008000898 */
        /* <DEDUP_REMOVED lines=38> */
[C---:B------:R-:W-:Y:S01]  /*6d00*/  FADD.FTZ R9, -R4.reuse, R9 ;  /* 0x0000000904097221 */ /* 0x040fe20000010100 */
[----:B------:R-:W-:Y:S01]  /*6d10*/  FMNMX.FTZ R5, R171, R10, !PT ;  /* 0x0000000aab057209 */ /* 0x000fe20007810000 */
[----:B------:R-:W-:Y:S02]  /*6d20*/  FMUL.FTZ R192, R4, UR9 ;  /* 0x0000000904c07c20 */ /* 0x000fe40008410000 */
[----:B------:R-:W-:Y:S01]  /*6d30*/  FMUL.FTZ R13, R9, UR9 ;  /* 0x00000009090d7c20 */ /* 0x000fe20008410000 */
[----:B------:R-:W-:Y:S01]  /*6d40*/  FMNMX.FTZ R10, R174, R5, !PT ;  /* 0x00000005ae0a7209 */ /* 0x000fe20007810000 */
[--C-:B------:R-:W-:Y:S01]  /*6d50*/  FFMA.FTZ R9, R152, UR9, -R192.reuse ;  /* 0x0000000998097c23 */ /* 0x100fe200080108c0 */
[--C-:B------:R-:W-:Y:S01]  /*6d60*/  FFMA.FTZ R153, R153, UR9, -R192.reuse ;  /* 0x0000000999997c23 */ /* 0x100fe200080108c0 */
[--C-:B------:R-:W-:Y:S01]  /*6d70*/  FFMA.FTZ R156, R156, UR9, -R192.reuse ;  /* 0x000000099c9c7c23 */ /* 0x100fe200080108c0 */
[----:B------:R-:W-:Y:S01]  /*6d80*/  FMNMX.FTZ R5, R175, R10, !PT ;  /* 0x0000000aaf057209 */ /* 0x000fe20007810000 */
[----:B------:R0:W1:Y:S01]  /*6d90*/  MUFU.EX2 R8, R13 ;  /* 0x0000000d00087308 */ /* 0x0000620000000800 */
        /* <DEDUP_REMOVED lines=8> */
[--C-:B0-----:R-:W-:Y:S01]  /*6e20*/  FFMA.FTZ R13, R157, UR9, -R192.reuse ;  /* 0x000000099d0d7c23 */ /* 0x101fe200080108c0 */
[--C-:B------:R-:W-:Y:S01]  /*6e30*/  FFMA.FTZ R172, R172, UR9, -R192.reuse ;  /* 0x00000009acac7c23 */ /* 0x100fe200080108c0 */
[----:B------:R-:W-:Y:S01]  /*6e40*/  FMNMX.FTZ R14, R182, R5, !PT ;  /* 0x00000005b60e7209 */ /* 0x000fe20007810000 */
[--C-:B------:R-:W-:Y:S01]  /*6e50*/  FFMA.FTZ R173, R173, UR9, -R192.reuse ;  /* 0x00000009adad7c23 */ /* 0x100fe200080108c0 */
[--C-:B------:R-:W-:Y:S01]  /*6e60*/  FFMA.FTZ R176, R176, UR9, -R192.reuse ;  /* 0x00000009b0b07c23 */ /* 0x100fe200080108c0 */
[--C-:B------:R-:W-:Y:S01]  /*6e70*/  FFMA.FTZ R177, R177, UR9, -R192.reuse ;  /* 0x00000009b1b17c23 */ /* 0x100fe200080108c0 */
[----:B------:R-:W-:Y:S01]  /*6e80*/  FMNMX.FTZ R5, R183, R14, !PT ;  /* 0x0000000eb7057209 */ /* 0x000fe20007810000 */
[----:B------:R0:W-:Y:S01]  /*6e90*/  MUFU.EX2 R12, R156 ;  /* 0x0000009c000c7308 */ /* 0x0001e20000000800 */
[--C-:B--2---:R-:W-:Y:S01]  /*6ea0*/  FFMA.FTZ R153, R181, UR9, -R192.reuse ;  /* 0x00000009b5997c23 */ /* 0x104fe200080108c0 */
[--C-:B------:R-:W-:Y:S01]  /*6eb0*/  FFMA.FTZ R14, R160, UR9, -R192.reuse ;  /* 0x00000009a00e7c23 */ /* 0x100fe200080108c0 */
[----:B------:R-:W-:Y:S01]  /*6ec0*/  FFMA.FTZ R180, R180, UR9, -R192 ;  /* 0x00000009b4b47c23 */ /* 0x000fe200080108c0 */
[----:B------:R-:W2:Y:S01]  /*6ed0*/  SHFL.BFLY PT, R152, R5, 0x2, 0x1f ;  /* 0x0c401f0005987f89 */ /* 0x000ea200000e0000 */
[-C--:B-1----:R-:W-:Y:S01]  /*6ee0*/  FMUL.FTZ R24, R24, R8.reuse ;  /* 0x0000000818187220 */ /* 0x082fe20000410000 */
        /* <DEDUP_REMOVED lines=21> */
[----:B------:R-:W-:Y:S01]  /*7040*/  FMUL.FTZ R61, R61, R8 ;  /* 0x000000083d3d7220 */ /* 0x000fe20000410000 */
[----:B--2---:R-:W-:Y:S01]  /*7050*/  FMNMX.FTZ R152, R5, R152, !PT ;  /* 0x0000009805987209 */ /* 0x004fe20007810000 */
[-C--:B------:R-:W-:Y:S01]  /*7060*/  FMUL.FTZ R64, R64, R8.reuse ;  /* 0x0000000840407220 */ /* 0x080fe20000410000 */
[-C--:B------:R-:W-:Y:S01]  /*7070*/  FMUL.FTZ R65, R65, R8.reuse ;  /* 0x0000000841417220 */ /* 0x080fe20000410000 */
[-C--:B------:R-:W-:Y:S01]  /*7080*/  FMUL.FTZ R68, R68, R8.reuse ;  /* 0x0000000844447220 */ /* 0x080fe20000410000 */
[----:B------:R-:W-:Y:S01]  /*7090*/  MUFU.EX2 R15, R15 ;  /* 0x0000000f000f7308 */ /* 0x000fe20000000800 */
[----:B------:R-:W2:Y:S01]  /*70a0*/  SHFL.BFLY PT, R5, R152, 0x1, 0x1f ;  /* 0x0c201f0098057f89 */ /* 0x000ea200000e0000 */
        /* <DEDUP_REMOVED lines=23> */
[----:B--2---:R-:W-:Y:S01]  /*7220*/  FMNMX.FTZ R5, R152, R5, !PT ;  /* 0x0000000598057209 */ /* 0x004fe20007810000 */
[-C--:B------:R-:W-:Y:S01]  /*7230*/  FMUL.FTZ R109, R109, R8.reuse ;  /* 0x000000086d6d7220 */ /* 0x080fe20000410000 */
[-C--:B------:R-:W-:Y:S01]  /*7240*/  FMUL.FTZ R112, R112, R8.reuse ;  /* 0x0000000870707220 */ /* 0x080fe20000410000 */
[-C--:B------:R-:W-:Y:S01]  /*7250*/  FMUL.FTZ R113, R113, R8.reuse ;  /* 0x0000000871717220 */ /* 0x080fe20000410000 */
[-C--:B------:R-:W-:Y:S01]  /*7260*/  FMUL.FTZ R116, R116, R8.reuse ;  /* 0x0000000874747220 */ /* 0x080fe20000410000 */
[C---:B------:R-:W-:Y:S01]  /*7270*/  FADD.FTZ R152, -R5.reuse, R11 ;  /* 0x0000000b05987221 */ /* 0x040fe20000010100 */
[----:B0-----:R-:W-:Y:S01]  /*7280*/  FMUL.FTZ R156, R5, UR9 ;  /* 0x00000009059c7c20 */ /* 0x001fe20008410000 */
[----:B------:R0:W-:Y:S01]  /*7290*/  MUFU.EX2 R11, R153 ;  /* 0x00000099000b7308 */ /* 0x0001e20000000800 */
[----:B------:R-:W-:Y:S01]  /*72a0*/  FMUL.FTZ R117, R117, R8 ;  /* 0x0000000875757220 */ /* 0x000fe20000410000 */
[----:B------:R-:W-:Y:S01]  /*72b0*/  FMUL.FTZ R152, R152, UR9 ;  /* 0x0000000998987c20 */ /* 0x000fe20008410000 */
[----:B------:R-:W-:Y:S01]  /*72c0*/  FFMA.FTZ R192, R154, UR9, -R156 ;  /* 0x000000099ac07c23 */ /* 0x000fe2000801089c */
[----:B------:R-:W-:-:S02]  /*72d0*/  IMAD.U32 R154, RZ, RZ, UR7 ;  /* 0x00000007ff9a7e24 */ /* 0x000fc4000f8e00ff */
[--C-:B------:R-:W-:Y:S01]  /*72e0*/  FFMA.FTZ R193, R155, UR9, -R156.reuse ;  /* 0x000000099bc17c23 */ /* 0x100fe2000801089c */
[--C-:B------:R-:W-:Y:S01]  /*72f0*/  FFMA.FTZ R194, R158, UR9, -R156.reuse ;  /* 0x000000099ec27c23 */ /* 0x100fe2000801089c */
[--C-:B------:R-:W-:Y:S01]  /*7300*/  FFMA.FTZ R195, R159, UR9, -R156.reuse ;  /* 0x000000099fc37c23 */ /* 0x100fe2000801089c */
[----:B------:R2:W3:Y:S01]  /*7310*/  MUFU.EX2 R181, R152 ;  /* 0x0000009800b57308 */ /* 0x0004e20000000800 */
[----:B0-----:R-:W-:Y:S01]  /*7320*/  IADD3 R153, -R23, RZ, RZ ;  /* 0x000000ff17997210 */ /* 0x001fe20007ffe1ff */
[--C-:B------:R-:W-:Y:S01]  /*7330*/  FFMA.FTZ R196, R162, UR9, -R156.reuse ;  /* 0x00000009a2c47c23 */ /* 0x100fe2000801089c */
[--C-:B------:R-:W-:Y:S01]  /*7340*/  FFMA.FTZ R197, R163, UR9, -R156.reuse ;  /* 0x00000009a3c57c23 */ /* 0x100fe2000801089c */
[--C-:B------:R-:W-:Y:S01]  /*7350*/  FFMA.FTZ R198, R166, UR9, -R156.reuse ;  /* 0x00000009a6c67c23 */ /* 0x100fe2000801089c */
[----:B------:R-:W-:Y:S01]  /*7360*/  ISETP.NE.AND P3, PT, R22, R153, PT ;  /* 0x000000991600720c */ /* 0x000fe20003f65270 */
[--C-:B------:R-:W-:Y:S01]  /*7370*/  FFMA.FTZ R199, R167, UR9, -R156.reuse ;  /* 0x00000009a7c77c23 */ /* 0x100fe2000801089c */
[--C-:B------:R-:W-:Y:S01]  /*7380*/  FFMA.FTZ R170, R170, UR9, -R156.reuse ;  /* 0x00000009aaaa7c23 */ /* 0x100fe2000801089c */
[----:B------:R-:W-:Y:S01]  /*7390*/  FFMA.FTZ R171, R171, UR9, -R156 ;  /* 0x00000009abab7c23 */ /* 0x000fe2000801089c */
[----:B--2---:R-:W-:-:S02]  /*73a0*/  @!P1 VIADD R152, R200, 0x38840 ;  /* 0x00038840c8989836 */ /* 0x004fc40000000000 */
[--C-:B------:R-:W-:Y:S01]  /*73b0*/  FFMA.FTZ R174, R174, UR9, -R156.reuse ;  /* 0x00000009aeae7c23 */ /* 0x100fe2000801089c */
[--C-:B------:R-:W-:Y:S01]  /*73c0*/  FFMA.FTZ R175, R175, UR9, -R156.reuse ;  /* 0x00000009afaf7c23 */ /* 0x100fe2000801089c */
[--C-:B------:R-:W-:Y:S01]  /*73d0*/  FFMA.FTZ R178, R178, UR9, -R156.reuse ;  /* 0x00000009b2b27c23 */ /* 0x100fe2000801089c */
[----:B------:R-:W-:Y:S01]  /*73e0*/  FFMA.FTZ R179, R179, UR9, -R156 ;  /* 0x00000009b3b37c23 */ /* 0x000fe2000801089c */
[----:B------:R-:W-:Y:S01]  /*73f0*/  @!P1 PRMT R152, RZ, 0x654, R152 ;  /* 0x00000654ff989816 */ /* 0x000fe20000000098 */
[--C-:B------:R-:W-:Y:S01]  /*7400*/  FFMA.FTZ R182, R182, UR9, -R156.reuse ;  /* 0x00000009b6b67c23 */ /* 0x100fe2000801089c */
[----:B------:R-:W-:Y:S01]  /*7410*/  FFMA.FTZ R156, R183, UR9, -R156 ;  /* 0x00000009b79c7c23 */ /* 0x000fe2000801089c */
[----:B------:R-:W-:Y:S01]  /*7420*/  MUFU.EX2 R192, R192 ;  /* 0x000000c000c07308 */ /* 0x000fe20000000800 */
[----:B------:R-:W-:Y:S01]  /*7430*/  @!P3 IMAD R153, R154, 0x40, R17 ;  /* 0x000000409a99b824 */ /* 0x000fe200078e0211 */
[----:B------:R0:W-:Y:S01]  /*7440*/  @!P1 SYNCS.ARRIVE.TRANS64.RED.A1T0 RZ, [R152+URZ], RZ ;  /* 0x000000ff98ff99a7 */ /* 0x0001e2000810043f */
[----:B-1----:R-:W-:Y:S01]  /*7450*/  F2FP.F16.F32.PACK_AB R154, R13, R12 ;  /* 0x0000000c0d9a723e */ /* 0x002fe200000000ff */
[-C--:B---3--:R-:W-:Y:S01]  /*7460*/  FMUL.FTZ R26, R26, R181.reuse ;  /* 0x000000b51a1a7220 */ /* 0x088fe20000410000 */
[----:B------:R-:W-:Y:S01]  /*7470*/  F2FP.F16.F32.PACK_AB R158, R21, R20 ;  /* 0x00000014159e723e */ /* 0x000fe200000000ff */
[-C--:B------:R-:W-:Y:S01]  /*7480*/  FMUL.FTZ R27, R27, R181.reuse ;  /* 0x000000b51b1b7220 */ /* 0x080fe20000410000 */
[----:B------:R-:W-:Y:S01]  /*7490*/  @!P3 LEA R153, R153, UR37, 0x2 ;  /* 0x000000259999bc11 */ /* 0x000fe2000f8e10ff */
[----:B------:R-:W1:Y:S01]  /*74a0*/  MUFU.EX2 R193, R193 ;  /* 0x000000c100c17308 */ /* 0x000e620000000800 */
[----:B------:R-:W-:Y:S01]  /*74b0*/  FMUL.FTZ R30, R30, R181 ;  /* 0x000000b51e1e7220 */ /* 0x000fe20000410000 */
[----:B0-----:R-:W-:Y:S01]  /*74c0*/  F2FP.F16.F32.PACK_AB R152, R10, R9 ;  /* 0x000000090a98723e */ /* 0x001fe200000000ff */
[-C--:B------:R-:W-:Y:S01]  /*74d0*/  FMUL.FTZ R31, R31, R181.reuse ;  /* 0x000000b51f1f7220 */ /* 0x080fe20000410000 */
[----:B------:R-:W-:Y:S01]  /*74e0*/  @!P3 STS [R153+0x38400], R8 ;  /* 0x038400089900b388 */ /* 0x000fe20000000800 */
[-C--:B------:R-:W-:Y:S01]  /*74f0*/  FMUL.FTZ R34, R34, R181.reuse ;  /* 0x000000b522227220 */ /* 0x080fe20000410000 */
[-C--:B------:R-:W-:Y:S01]  /*7500*/  FMUL.FTZ R35, R35, R181.reuse ;  /* 0x000000b523237220 */ /* 0x080fe20000410000 */
[-C--:B------:R-:W-:Y:S01]  /*7510*/  FMUL.FTZ R38, R38, R181.reuse ;  /* 0x000000b526267220 */ /* 0x080fe20000410000 */
[----:B------:R1:W-:Y:S01]  /*7520*/  @!P3 STS [R153+0x38420], R181 ;  /* 0x038420b59900b388 */ /* 0x0003e20000000800 */
        /* <DEDUP_REMOVED lines=8> */
[----:B------:R-:W0:Y:S01]  /*75b0*/  MUFU.EX2 R195, R195 ;  /* 0x000000c300c37308 */ /* 0x000e220000000800 */
[----:B-1----:R-:W-:Y:S01]  /*75c0*/  F2FP.F16.F32.PACK_AB R153, R193, R192 ;  /* 0x000000c0c199723e */ /* 0x002fe200000000ff */
        /* <DEDUP_REMOVED lines=15> */
[----:B0-----:R-:W-:Y:S01]  /*76c0*/  F2FP.F16.F32.PACK_AB R155, R195, R194 ;  /* 0x000000c2c39b723e */ /* 0x001fe200000000ff */
        /* <DEDUP_REMOVED lines=27> */
[----:B------:R-:W-:Y:S01]  /*7880*/  FMUL.FTZ R121, R121, R8 ;  /* 0x0000000879797220 */ /* 0x000fe20000410000 */
[-C--:B------:R-:W-:Y:S01]  /*7890*/  FMUL.FTZ R122, R122, R181.reuse ;  /* 0x000000b57a7a7220 */ /* 0x080fe20000410000 */
[-C--:B------:R-:W-:Y:S01]  /*78a0*/  FMUL.FTZ R123, R123, R181.reuse ;  /* 0x000000b57b7b7220 */ /* 0x080fe20000410000 */
[----:B------:R-:W-:Y:S01]  /*78b0*/  MUFU.EX2 R172, R172 ;  /* 0x000000ac00ac7308 */ /* 0x000fe20000000800 */
[----:B0-----:R-:W-:Y:S01]  /*78c0*/  F2FP.F16.F32.PACK_AB R159, R199, R198 ;  /* 0x000000c6c79f723e */ /* 0x001fe200000000ff */
[-C--:B------:R-:W-:Y:S01]  /*78d0*/  FMUL.FTZ R124, R124, R8.reuse ;  /* 0x000000087c7c7220 */ /* 0x080fe20000410000 */
[-C--:B------:R-:W-:Y:S01]  /*78e0*/  FMUL.FTZ R125, R125, R8.reuse ;  /* 0x000000087d7d7220 */ /* 0x080fe20000410000 */
[-C--:B------:R-:W-:Y:S01]  /*78f0*/  FMUL.FTZ R126, R126, R181.reuse ;  /* 0x000000b57e7e7220 */ /* 0x080fe20000410000 */
[-C--:B------:R-:W-:Y:S01]  /*7900*/  FMUL.FTZ R127, R127, R181.reuse ;  /* 0x000000b57f7f7220 */ /* 0x080fe20000410000 */
[-C--:B------:R-:W-:Y:S01]  /*7910*/  FMUL.FTZ R128, R128, R8.reuse ;  /* 0x0000000880807220 */ /* 0x080fe20000410000 */
[----:B------:R-:W-:Y:S01]  /*7920*/  FMUL.FTZ R129, R129, R8 ;  /* 0x0000000881817220 */ /* 0x000fe20000410000 */
        /* <DEDUP_REMOVED lines=15> */
[-C--:B------:R-:W-:Y:S01]  /*7a20*/  FMUL.FTZ R142, R142, R181.reuse ;  /* 0x000000b58e8e7220 */ /* 0x080fe20000410000 */
[----:B------:R-:W1:Y:S01]  /*7a30*/  MUFU.EX2 R171, R171 ;  /* 0x000000ab00ab7308 */ /* 0x000e620000000800 */
[----:B0-----:R-:W-:Y:S01]  /*7a40*/  F2FP.F16.F32.PACK_AB R162, R173, R172 ;  /* 0x000000acada2723e */ /* 0x001fe200000000ff */
[-C--:B------:R-:W-:Y:S01]  /*7a50*/  FMUL.FTZ R143, R143, R181.reuse ;  /* 0x000000b58f8f7220 */ /* 0x080fe20000410000 */
[-C--:B------:R-:W-:Y:S01]  /*7a60*/  FMUL.FTZ R144, R144, R8.reuse ;  /* 0x0000000890907220 */ /* 0x080fe20000410000 */
[-C--:B------:R-:W-:Y:S01]  /*7a70*/  FMUL.FTZ R145, R145, R8.reuse ;  /* 0x0000000891917220 */ /* 0x080fe20000410000 */
[-C--:B------:R-:W-:Y:S01]  /*7a80*/  FMUL.FTZ R146, R146, R181.reuse ;  /* 0x000000b592927220 */ /* 0x080fe20000410000 */
[-C--:B------:R-:W-:Y:S01]  /*7a90*/  FMUL.FTZ R147, R147, R181.reuse ;  /* 0x000000b593937220 */ /* 0x080fe20000410000 */
[-C--:B------:R-:W-:Y:S01]  /*7aa0*/  FMUL.FTZ R148, R148, R8.reuse ;  /* 0x0000000894947220 */ /* 0x080fe20000410000 */
[----:B------:R-:W-:Y:S01]  /*7ab0*/  MUFU.EX2 R174, R174 ;  /* 0x000000ae00ae7308 */ /* 0x000fe20000000800 */
[----:B------:R-:W-:Y:S01]  /*7ac0*/  FMUL.FTZ R149, R149, R8 ;  /* 0x0000000895957220 */ /* 0x000fe20000410000 */
[-C--:B------:R-:W-:Y:S01]  /*7ad0*/  FMUL.FTZ R150, R150, R181.reuse ;  /* 0x000000b596967220 */ /* 0x080fe20000410000 */
[----:B------:R-:W-:Y:S01]  /*7ae0*/  FMUL.FTZ R151, R151, R181 ;  /* 0x000000b597977220 */ /* 0x000fe20000410000 */
[----:B------:R0:W-:Y:S01]  /*7af0*/  STSM.16.M88.4 [R184+0x36400], R152 ;  /* 0x03640098b8007844 */ /* 0x0001e20000000200 */
[----:B------:R-:W-:Y:S01]  /*7b00*/  UMOV UR7, 0x40000040 ;  /* 0x4000004000077882 */ /* 0x000fe20000000000 */
[----:B------:R-:W-:Y:S01]  /*7b10*/  FFMA.FTZ R3, R8, R3, R9 ;  /* 0x0000000308037223 */ /* 0x000fe20000010009 */
[----:B------:R-:W-:Y:S01]  /*7b20*/  FFMA.FTZ R6, R181, R6, R192 ;  /* 0x00000006b5067223 */ /* 0x000fe200000100c0 */
[----:B------:R-:W2:Y:S01]  /*7b30*/  MUFU.EX2 R175, R175 ;  /* 0x000000af00af7308 */ /* 0x000ea20000000800 */
[----:B-1----:R-:W-:Y:S01]  /*7b40*/  F2FP.F16.F32.PACK_AB R161, R171, R170 ;  /* 0x000000aaaba1723e */ /* 0x002fe200000000ff */
[----:B------:R-:W-:Y:S01]  /*7b50*/  FADD.FTZ R3, R10, R3 ;  /* 0x000000030a037221 */ /* 0x000fe20000010000 */
[----:B------:R-:W-:Y:S01]  /*7b60*/  FADD.FTZ R193, R193, R6 ;  /* 0x00000006c1c17221 */ /* 0x000fe20000010000 */
[----:B------:R-:W-:-:S02]  /*7b70*/  IMAD.MOV.U32 R9, RZ, RZ, R4 ;  /* 0x000000ffff097224 */ /* 0x000fc400078e0004 */
[----:B------:R-:W-:Y:S01]  /*7b80*/  FADD.FTZ R12, R12, R3 ;  /* 0x000000030c0c7221 */ /* 0x000fe20000010000 */
[----:B------:R-:W-:Y:S01]  /*7b90*/  FADD.FTZ R194, R194, R193 ;  /* 0x000000c1c2c27221 */ /* 0x000fe20000010000 */
[----:B------:R-:W-:Y:S01]  /*7ba0*/  MUFU.EX2 R176, R176 ;  /* 0x000000b000b07308 */ /* 0x000fe20000000800 */
[----:B------:R-:W-:Y:S02]  /*7bb0*/  @!P1 VIADD R3, R200, 0x38860 ;  /* 0x00038860c8039836 */ /* 0x000fe40000000000 */
[----:B------:R-:W-:Y:S01]  /*7bc0*/  FADD.FTZ R13, R13, R12 ;  /* 0x0000000c0d0d7221 */ /* 0x000fe20000010000 */
[----:B------:R-:W-:Y:S02]  /*7bd0*/  FADD.FTZ R195, R195, R194 ;  /* 0x000000c2c3c37221 */ /* 0x000fe40000010000 */
[----:B------:R-:W-:Y:S02]  /*7be0*/  @!P1 PRMT R3, RZ, 0x654, R3 ;  /* 0x00000654ff039816 */ /* 0x000fe40000000003 */
[----:B------:R-:W-:Y:S01]  /*7bf0*/  FADD.FTZ R196, R196, R195 ;  /* 0x000000c3c4c47221 */ /* 0x000fe20000010000 */
[----:B------:R-:W1:Y:S01]  /*7c00*/  MUFU.EX2 R177, R177 ;  /* 0x000000b100b17308 */ /* 0x000e620000000800 */
[----:B--2---:R-:W-:-:S02]  /*7c10*/  F2FP.F16.F32.PACK_AB R163, R175, R174 ;  /* 0x000000aeafa3723e */ /* 0x004fc400000000ff */
[----:B------:R-:W-:-:S04]  /*7c20*/  FADD.FTZ R197, R197, R196 ;  /* 0x000000c4c5c57221 */ /* 0x000fc80000010000 */
[----:B------:R-:W-:Y:S01]  /*7c30*/  FADD.FTZ R198, R198, R197 ;  /* 0x000000c5c6c67221 */ /* 0x000fe20000010000 */
[----:B------:R-:W2:Y:S03]  /*7c40*/  MUFU.EX2 R180, R180 ;  /* 0x000000b400b47308 */ /* 0x000ea60000000800 */
[----:B------:R-:W-:-:S04]  /*7c50*/  FADD.FTZ R199, R199, R198 ;  /* 0x000000c6c7c77221 */ /* 0x000fc80000010000 */
[----:B------:R-:W-:Y:S01]  /*7c60*/  FADD.FTZ R170, R170, R199 ;  /* 0x000000c7aaaa7221 */ /* 0x000fe20000010000 */
[----:B------:R-:W-:Y:S01]  /*7c70*/  MUFU.EX2 R178, R178 ;  /* 0x000000b200b27308 */ /* 0x000fe20000000800 */
[----:B-1----:R-:W-:Y:S02]  /*7c80*/  F2FP.F16.F32.PACK_AB R164, R177, R176 ;  /* 0x000000b0b1a4723e */ /* 0x002fe400000000ff */
[----:B------:R-:W-:-:S04]  /*7c90*/  FADD.FTZ R171, R171, R170 ;  /* 0x000000aaabab7221 */ /* 0x000fc80000010000 */
[----:B------:R-:W-:Y:S01]  /*7ca0*/  FADD.FTZ R174, R174, R171 ;  /* 0x000000abaeae7221 */ /* 0x000fe20000010000 */
[----:B------:R-:W1:Y:S01]  /*7cb0*/  MUFU.EX2 R179, R179 ;  /* 0x000000b300b37308 */ /* 0x000e620000000800 */
[----:B--2---:R-:W-:Y:S02]  /*7cc0*/  F2FP.F16.F32.PACK_AB R166, R11, R180 ;  /* 0x000000b40ba6723e */ /* 0x004fe400000000ff */
[----:B------:R-:W-:-:S05]  /*7cd0*/  FADD.FTZ R175, R175, R174 ;  /* 0x000000aeafaf7221 */ /* 0x000fca0000010000 */
[----:B------:R-:W2:Y:S08]  /*7ce0*/  MUFU.EX2 R182, R182 ;  /* 0x000000b600b67308 */ /* 0x000eb00000000800 */
[----:B------:R3:W4:Y:S01]  /*7cf0*/  MUFU.EX2 R183, R156 ;  /* 0x0000009c00b77308 */ /* 0x0007220000000800 */
[----:B-1----:R-:W-:Y:S01]  /*7d00*/  F2FP.F16.F32.PACK_AB R165, R179, R178 ;  /* 0x000000b2b3a5723e */ /* 0x002fe200000000ff */
[----:B------:R-:W-:-:S04]  /*7d10*/  FADD.FTZ R178, R178, R175 ;  /* 0x000000afb2b27221 */ /* 0x000fc80000010000 */
[----:B------:R-:W-:Y:S01]  /*7d20*/  FADD.FTZ R179, R179, R178 ;  /* 0x000000b2b3b37221 */ /* 0x000fe20000010000 */
[C---:B---3--:R-:W-:Y:S01]  /*7d30*/  F2FP.F16.F32.PACK_AB R156, R15.reuse, R14 ;  /* 0x0000000e0f9c723e */ /* 0x048fe200000000ff */
[----:B------:R-:W-:Y:S02]  /*7d40*/  FADD.FTZ R14, R14, R13 ;  /* 0x0000000d0e0e7221 */ /* 0x000fe40000010000 */
[----:B--2---:R-:W-:Y:S02]  /*7d50*/  FADD.FTZ R6, R182, R179 ;  /* 0x000000b3b6067221 */ /* 0x004fe40000010000 */
[----:B------:R0:W-:Y:S01]  /*7d60*/  STSM.16.M88.4 [R185], R156 ;  /* 0x0000009cb9007844 */ /* 0x0001e20000000200 */
[----:B------:R-:W-:Y:S01]  /*7d70*/  FADD.FTZ R15, R15, R14 ;  /* 0x0000000e0f0f7221 */ /* 0x000fe20000010000 */
[C---:B----4-:R-:W-:Y:S02]  /*7d80*/  F2FP.F16.F32.PACK_AB R167, R183.reuse, R182 ;  /* 0x000000b6b7a7723e */ /* 0x050fe400000000ff */
[----:B------:R0:W-:Y:S01]  /*7d90*/  STSM.16.M88.4 [R187], R160 ;  /* 0x000000a0bb007844 */ /* 0x0001e20000000200 */
[----:B------:R-:W-:Y:S01]  /*7da0*/  FADD.FTZ R20, R20, R15 ;  /* 0x0000000f14147221 */ /* 0x000fe20000010000 */
[----:B------:R-:W-:-:S02]  /*7db0*/  FADD.FTZ R6, R183, R6 ;  /* 0x00000006b7067221 */ /* 0x000fc40000010000 */
[----:B------:R0:W-:Y:S01]  /*7dc0*/  STSM.16.M88.4 [R186], R164 ;  /* 0x000000a4ba007844 */ /* 0x0001e20000000200 */
[----:B------:R-:W-:Y:S01]  /*7dd0*/  WARPGROUP.ARRIVE ;  /* 0x00000000000079c5 */ /* 0x000fe20000000000 */
[----:B------:R-:W-:-:S04]  /*7de0*/  FADD.FTZ R21, R21, R20 ;  /* 0x0000001415157221 */ /* 0x000fc80000010000 */
[----:B------:R-:W-:Y:S01]  /*7df0*/  FADD.FTZ R168, R168, R21 ;  /* 0x00000015a8a87221 */ /* 0x000fe20000010000 */
[----:B------:R-:W-:Y:S01]  /*7e00*/  HGMMA.64x256x16.F32 R24, R152, gdesc[UR4].tnspB, R24, gsb0 ;  /* 0x43e0000498187df0 */ /* 0x000fe20008000818 */
[----:B------:R-:W-:Y:S01]  /*7e10*/  UIADD3 UR6, UR6, 0x180, URZ ;  /* 0x0000018006067890 */ /* 0x000fe2000fffe03f */
[----:B------:R-:W-:Y:S01]  /*7e20*/  UMOV UR7, 0x40000040 ;  /* 0x4000004000077882 */ /* 0x000fe20000000000 */
[----:B------:R-:W-:-:S04]  /*7e30*/  FADD.FTZ R169, R169, R168 ;  /* 0x000000a8a9a97221 */ /* 0x000fc80000010000 */
[----:B------:R-:W-:-:S04]  /*7e40*/  FADD.FTZ R172, R172, R169 ;  /* 0x000000a9acac7221 */ /* 0x000fc80000010000 */
[----:B------:R-:W-:-:S04]  /*7e50*/  FADD.FTZ R173, R173, R172 ;  /* 0x000000acadad7221 */ /* 0x000fc80000010000 */
[----:B------:R-:W-:-:S04]  /*7e60*/  FADD.FTZ R176, R176, R173 ;  /* 0x000000adb0b07221 */ /* 0x000fc80000010000 */
[----:B------:R-:W-:-:S04]  /*7e70*/  FADD.FTZ R177, R177, R176 ;  /* 0x000000b0b1b17221 */ /* 0x000fc80000010000 */
[----:B------:R-:W-:Y:S01]  /*7e80*/  FADD.FTZ R180, R180, R177 ;  /* 0x000000b1b4b47221 */ /* 0x000fe20000010000 */
[----:B------:R-:W-:Y:S02]  /*7e90*/  WARPGROUP.DEPBAR.LE gsb0, 0x0 ;  /* 0x00008000000079c5 */ /* 0x000fe40000010000 */
[----:B------:R-:W-:-:S06]  /*7ea0*/  WARPGROUP.ARRIVE ;  /* 0x00000000000079c5 */ /* 0x000fcc0000000000 */
        /* <DEDUP_REMOVED lines=10> */
[----:B------:R-:W-:Y:S01]  /*7f50*/  HGMMA.64x256x16.F32 R24, R164, gdesc[UR4].tnspB, R24, gsb0 ;  /* 0x43e00004a4187df0 */ /* 0x000fe20008000818 */
[----:B------:R-:W-:Y:S02]  /*7f60*/  UMOV UR7, UR36 ;  /* 0x0000002400077c82 */ /* 0x000fe40008000000 */
        /* <DEDUP_REMOVED lines=10> */
[----:B-1----:R-:W-:Y:S01]  /*8010*/  FADD.FTZ R3, R11, R180 ;  /* 0x000000b40b037221 */ /* 0x002fe20000010000 */
[----:B------:R-:W-:Y:S01]  /*8020*/  MOV R11, R5 ;  /* 0x00000005000b7202 */ /* 0x000fe20000000f00 */
[----:B0-----:R-:W-:Y:S06]  /*8030*/  @P2 BRA `(.L_x_799) ;  /* 0xffffffd4006c2947 */ /* 0x001fec000383ffff */
.L_x_790:
[----:B------:R-:W0:Y:S01]  /*8040*/  SHFL.BFLY PT, R0, R3, 0x2, 0x1f ;  /* 0x0c401f0003007f89 */ /* 0x000e2200000e0000 */
[----:B------:R-:W-:Y:S01]  /*8050*/  IMAD.U32 R11, RZ, RZ, UR9 ;  /* 0x00000009ff0b7e24 */ /* 0x000fe2000f8e00ff */
[----:B------:R-:W-:Y:S02]  /*8060*/  UIADD3 UR41, UR41, 0x1, URZ ;  /* 0x0000000129297890 */ /* 0x000fe4000fffe03f */
[----:B------:R-:W1:Y:S01]  /*8070*/  SHFL.BFLY PT, R9, R6, 0x2, 0x1f ;  /* 0x0c401f0006097f89 */ /* 0x000e6200000e0000 */
[----:B------:R-:W-:Y:S08]  /*8080*/  BAR.ARV 0x8, 0xa0 ;  /* 0x0202800000007b1d */ /* 0x000ff00000002000 */
[----:B------:R-:W-:Y:S01]  /*8090*/  BAR.SYNC.DEFER_BLOCKING 0xf, 0x100 ;  /* 0x03c4000000007b1d */ /* 0x000fe20000010000 */
[----:B0-----:R-:W-:Y:S01]  /*80a0*/  FADD.FTZ R0, R0, R3 ;  /* 0x0000000300007221 */ /* 0x001fe20000010000 */
[----:B------:R-:W-:-:S02]  /*80b0*/  IMAD.MOV.U32 R3, RZ, RZ, -0x800000 ;  /* 0xff800000ff037424 */ /* 0x000fc400078e00ff */
[----:B-1----:R-:W-:Y:S02]  /*80c0*/  FADD.FTZ R9, R9, R6 ;  /* 0x0000000609097221 */ /* 0x002fe40000010000 */
[----:B------:R-:W0:Y:S04]  /*80d0*/  SHFL.BFLY PT, R7, R0, 0x1, 0x1f ;  /* 0x0c201f0000077f89 */ /* 0x000e2800000e0000 */
[----:B------:R-:W1:Y:S01]  /*80e0*/  SHFL.BFLY PT, R8, R9, 0x1, 0x1f ;  /* 0x0c201f0009087f89 */ /* 0x000e6200000e0000 */
[----:B0-----:R-:W-:Y:S01]  /*80f0*/  FADD.FTZ R21, R0, R7 ;  /* 0x0000000700157221 */ /* 0x001fe20000010000 */
[----:B------:R-:W-:Y:S02]  /*8100*/  IMAD.MOV R7, RZ, RZ, -R23 ;  /* 0x000000ffff077224 */ /* 0x000fe400078e0a17 */
[----:B-1----:R-:W-:-:S02]  /*8110*/  FADD.FTZ R15, R9, R8 ;  /* 0x00000008090f7221 */ /* 0x002fc40000010000 */
[----:B------:R-:W-:Y:S01]  /*8120*/  FSETP.NE.FTZ.AND P1, PT, R21, RZ, PT ;  /* 0x000000ff1500720b */ /* 0x000fe20003f35000 */
[----:B------:R-:W-:Y:S01]  /*8130*/  IMAD.U32 R8, RZ, RZ, UR36 ;  /* 0x00000024ff087e24 */ /* 0x000fe2000f8e00ff */
[----:B------:R-:W-:Y:S02]  /*8140*/  ISETP.NE.AND P0, PT, R22, R7, PT ;  /* 0x000000071600720c */ /* 0x000fe40003f05270 */
[----:B------:R-:W-:Y:S02]  /*8150*/  CS2R R6, SRZ ;  /* 0x0000000000067805 */ /* 0x000fe4000001ff00 */
[----:B------:R-:W-:Y:S01]  /*8160*/  FSETP.NE.FTZ.AND P2, PT, R15, RZ, PT ;  /* 0x000000ff0f00720b */ /* 0x000fe20003f55000 */
[----:B------:R-:W-:-:S04]  /*8170*/  UIADD3 UR36, UR36, 0x1, URZ ;  /* 0x0000000124247890 */ /* 0x000fc8000fffe03f */
[----:B------:R-:W-:Y:S02]  /*8180*/  UISETP.NE.AND UP0, UPT, UR36, 0x2, UPT ;  /* 0x000000022400788c */ /* 0x000fe4000bf05270 */
[----:B------:R-:W0:Y:S02]  /*8190*/  @P1 MUFU.RCP R7, R21 ;  /* 0x0000001500071308 */ /* 0x000e240000001000 */
[----:B------:R-:W-:Y:S01]  /*81a0*/  USEL UR4, URZ, 0x1, UP0 ;  /* 0x000000013f047887 */ /* 0x000fe20008000000 */
[----:B------:R-:W-:Y:S01]  /*81b0*/  @!P0 IMAD R0, R8, 0x40, R17 ;  /* 0x0000004008008824 */ /* 0x000fe200078e0211 */
[----:B------:R-:W-:-:S04]  /*81c0*/  USEL UR36, UR36, URZ, UP0 ;  /* 0x0000003f24247287 */ /* 0x000fc80008000000 */
[----:B------:R-:W-:Y:S01]  /*81d0*/  @!P0 LEA R9, R0, UR37, 0x2 ;  /* 0x0000002500098c11 */ /* 0x000fe2000f8e10ff */
[----:B------:R-:W1:Y:S01]  /*81e0*/  @P2 MUFU.RCP R6, R15 ;  /* 0x0000000f00062308 */ /* 0x000e620000001000 */
[----:B------:R-:W-:Y:S02]  /*81f0*/  MOV R0, 0xff800000 ;  /* 0xff80000000007802 */ /* 0x000fe40000000f00 */
[----:B------:R-:W-:-:S05]  /*8200*/  LOP3.LUT R2, R2, UR4, RZ, 0x3c, !PT ;  /* 0x0000000402027c12 */ /* 0x000fca000f8e3cff */
[----:B------:R-:W2:Y:S01]  /*8210*/  @P1 MUFU.LG2 R21, R21 ;  /* 0x0000001500151308 */ /* 0x000ea20000000c00 */
[-C--:B0-----:R-:W-:Y:S01]  /*8220*/  FMUL.FTZ R8, R25, R7.reuse ;  /* 0x0000000719087220 */ /* 0x081fe20000410000 */
[----:B------:R0:W-:Y:S01]  /*8230*/  @!P0 STS [R9+0x38400], R7 ;  /* 0x0384000709008388 */ /* 0x0001e20000000800 */
[-C--:B------:R-:W-:Y:S01]  /*8240*/  FMUL.FTZ R10, R29, R7.reuse ;  /* 0x000000071d0a7220 */ /* 0x080fe20000410000 */
[----:B------:R-:W-:Y:S02]  /*8250*/  IMAD.U32 R29, RZ, RZ, UR9 ;  /* 0x00000009ff1d7e24 */ /* 0x000fe4000f8e00ff */
[-C--:B------:R-:W-:Y:S01]  /*8260*/  FMUL.FTZ R169, R24, R7.reuse ;  /* 0x0000000718a97220 */ /* 0x080fe20000410000 */
[-C--:B------:R-:W-:Y:S01]  /*8270*/  FMUL.FTZ R20, R28, R7.reuse ;  /* 0x000000071c147220 */ /* 0x080fe20000410000 */
[-C--:B------:R-:W-:Y:S01]  /*8280*/  FMUL.FTZ R165, R32, R7.reuse ;  /* 0x0000000720a57220 */ /* 0x080fe20000410000 */
        /* <DEDUP_REMOVED lines=61> */
[----:B0-----:R-:W-:Y:S01]  /*8660*/  @P1 FMUL.FTZ R7, R11, 0.69314718246459960938 ;  /* 0x3f3172180b071820 */ /* 0x001fe20000410000 */
[----:B------:R-:W-:Y:S01]  /*8670*/  @P2 FMUL.FTZ R29, R29, 0.69314718246459960938 ;  /* 0x3f3172181d1d2820 */ /* 0x000fe20000410000 */
[----:B--2---:R-:W-:Y:S01]  /*8680*/  @P1 FMUL.FTZ R24, R21, 0.69314718246459960938 ;  /* 0x3f31721815181820 */ /* 0x004fe20000410000 */
[----:B---3--:R-:W-:Y:S01]  /*8690*/  @P2 FMUL.FTZ R28, R25, 0.69314718246459960938 ;  /* 0x3f317218191c2820 */ /* 0x008fe20000410000 */
[-C--:B-1----:R-:W-:Y:S01]  /*86a0*/  FMUL.FTZ R9, R26, R6.reuse ;  /* 0x000000061a097220 */ /* 0x082fe20000410000 */
[-C--:B------:R-:W-:Y:S01]  /*86b0*/  FMUL.FTZ R11, R30, R6.reuse ;  /* 0x000000061e0b7220 */ /* 0x080fe20000410000 */
[-C--:B------:R-:W-:Y:S01]  /*86c0*/  FMUL.FTZ R13, R42, R6.reuse ;  /* 0x000000062a0d7220 */ /* 0x080fe20000410000 */
[-C--:B------:R-:W-:Y:S01]  /*86d0*/  FMUL.FTZ R15, R46, R6.reuse ;  /* 0x000000062e0f7220 */ /* 0x080fe20000410000 */
[----:B------:R-:W-:Y:S01]  /*86e0*/  PLOP3.LUT P0, PT, PT, PT, PT, 0x8, 0x0 ;  /* 0x000000000000781c */ /* 0x000fe20003f0e170 */
        /* <DEDUP_REMOVED lines=63> */
.L_x_776:
        /* <DEDUP_REMOVED lines=15> */
[----:B------:R-:W-:Y:S01]  /*8bd0*/  F2FP.F16.F32.PACK_AB R10, R10, R20 ;  /* 0x000000140a0a723e */ /* 0x000fe200000000ff */
[----:B------:R-:W-:Y:S01]  /*8be0*/  ULDC.64 UR10, c[0x0][0x208] ;  /* 0x00008200000a7ab9 */ /* 0x000fe20000000a00 */
[----:B------:R-:W-:-:S02]  /*8bf0*/  F2FP.F16.F32.PACK_AB R11, R31, R11 ;  /* 0x0000000b1f0b723e */ /* 0x000fc400000000ff */
[----:B------:R-:W-:Y:S02]  /*8c00*/  F2FP.F16.F32.PACK_AB R48, R49, R48 ;  /* 0x000000303130723e */ /* 0x000fe400000000ff */
[----:B------:R-:W-:Y:S02]  /*8c10*/  F2FP.F16.F32.PACK_AB R13, R43, R13 ;  /* 0x0000000d2b0d723e */ /* 0x000fe400000000ff */
[----:B------:R-:W-:Y:S02]  /*8c20*/  F2FP.F16.F32.PACK_AB R15, R47, R15 ;  /* 0x0000000f2f0f723e */ /* 0x000fe400000000ff */
[----:B------:R-:W-:Y:S02]  /*8c30*/  F2FP.F16.F32.PACK_AB R49, R51, R50 ;  /* 0x000000323331723e */ /* 0x000fe400000000ff */
[----:B------:R-:W-:Y:S02]  /*8c40*/  F2FP.F16.F32.PACK_AB R56, R57, R56 ;  /* 0x000000383938723e */ /* 0x000fe400000000ff */
[----:B------:R-:W-:-:S02]  /*8c50*/  F2FP.F16.F32.PACK_AB R50, R53, R52 ;  /* 0x000000343532723e */ /* 0x000fc400000000ff */
        /* <DEDUP_REMOVED lines=12> */
[----:B------:R-:W-:Y:S01]  /*8d20*/  UISETP.NE.U32.AND UP0, UPT, UR6, URZ, UPT ;  /* 0x0000003f0600728c */ /* 0x000fe2000bf05070 */
[----:B------:R-:W-:Y:S01]  /*8d30*/  F2FP.F16.F32.PACK_AB R72, R73, R72 ;  /* 0x000000484948723e */ /* 0x000fe200000000ff */
[----:B------:R-:W-:Y:S01]  /*8d40*/  UIADD3 UR4, UP1, UR8, UR6, URZ ;  /* 0x0000000608047290 */ /* 0x000fe2000ff3e03f */
[C---:B------:R-:W-:Y:S01]  /*8d50*/  IADD3 R177, P1, R126.reuse, 0x20, RZ ;  /* 0x000000207eb17810 */ /* 0x040fe20007f3e0ff */
[----:B------:R-:W-:Y:S01]  /*8d60*/  UISETP.NE.AND.EX UP0, UPT, UR7, URZ, UPT, UP0 ;  /* 0x0000003f0700728c */ /* 0x000fe2000bf05300 */
[C---:B------:R-:W-:Y:S01]  /*8d70*/  LOP3.LUT R21, R126.reuse, 0x380, RZ, 0xc0, !PT ;  /* 0x000003807e157812 */ /* 0x040fe200078ec0ff */
[----:B------:R-:W-:Y:S01]  /*8d80*/  UIADD3.X UR6, UR9, UR7, URZ, UP1, !UPT ;  /* 0x0000000709067290 */ /* 0x000fe20008ffe43f */
[C---:B------:R-:W-:Y:S01]  /*8d90*/  IADD3 R181, P4, R126.reuse, 0x60, RZ ;  /* 0x000000607eb57810 */ /* 0x040fe20007f9e0ff */
[----:B------:R-:W-:Y:S01]  /*8da0*/  IMAD.X R25, RZ, RZ, R127, P1 ;  /* 0x000000ffff197224 */ /* 0x000fe200008e067f */
[----:B------:R-:W-:-:S02]  /*8db0*/  IADD3 R183, P3, R126, 0x2000, RZ ;  /* 0x000020007eb77810 */ /* 0x000fc40007f7e0ff */
        /* <DEDUP_REMOVED lines=9> */
[----:B------:R-:W-:Y:S01]  /*8e50*/  IMAD.X R95, RZ, RZ, R127, P2 ;  /* 0x000000ffff5f7224 */ /* 0x000fe200010e067f */
[----:B------:R-:W-:-:S02]  /*8e60*/  SHF.R.U64 R21, R21, 0x3, RZ ;  /* 0x0000000315157819 */ /* 0x000fc400000012ff */
[-C--:B------:R-:W-:Y:S02]  /*8e70*/  IADD3.X R29, RZ, R127.reuse, RZ, P0, !PT ;  /* 0x0000007fff1d7210 */ /* 0x080fe400007fe4ff */
[----:B------:R-:W-:Y:S02]  /*8e80*/  IADD3.X R99, RZ, R127, RZ, P1, !PT ;  /* 0x0000007fff637210 */ /* 0x000fe40000ffe4ff */
        /* <DEDUP_REMOVED lines=12> */
[----:B------:R-:W-:-:S02]  /*8f50*/  LOP3.LUT R24, R177, 0x380, RZ, 0xc0, !PT ;  /* 0x00000380b1187812 */ /* 0x000fc400078ec0ff */
[----:B------:R-:W-:Y:S01]  /*8f60*/  LOP3.LUT R126, R21, R126, RZ, 0x3c, !PT ;  /* 0x0000007e157e7212 */ /* 0x000fe200078e3cff */
[----:B------:R-:W-:Y:S01]  /*8f70*/  IMAD.X R21, RZ, RZ, R127, P1 ;  /* 0x000000ffff157224 */ /* 0x000fe200008e067f */
[----:B------:R-:W-:Y:S02]  /*8f80*/  LOP3.LUT R28, R179, 0x380, RZ, 0xc0, !PT ;  /* 0x00000380b31c7812 */ /* 0x000fe400078ec0ff */
[----:B------:R-:W-:Y:S02]  /*8f90*/  LOP3.LUT R32, R181, 0x380, RZ, 0xc0, !PT ;  /* 0x00000380b5207812 */ /* 0x000fe400078ec0ff */
[----:B------:R-:W-:Y:S02]  /*8fa0*/  LOP3.LUT R36, R183, 0x380, RZ, 0xc0, !PT ;  /* 0x00000380b7247812 */ /* 0x000fe400078ec0ff */
[----:B------:R-:W-:Y:S02]  /*8fb0*/  SHF.R.U64 R24, R24, 0x3, RZ ;  /* 0x0000000318187819 */ /* 0x000fe400000012ff */
[----:B------:R-:W-:-:S02]  /*8fc0*/  LOP3.LUT R86, R193, 0x380, RZ, 0xc0, !PT ;  /* 0x00000380c1567812 */ /* 0x000fc400078ec0ff */
[----:B------:R-:W-:Y:S02]  /*8fd0*/  SHF.R.U64 R28, R28, 0x3, RZ ;  /* 0x000000031c1c7819 */ /* 0x000fe400000012ff */
[----:B------:R-:W-:Y:S02]  /*8fe0*/  LOP3.LUT R90, R195, 0x380, RZ, 0xc0, !PT ;  /* 0x00000380c35a7812 */ /* 0x000fe400078ec0ff */
[----:B------:R-:W-:Y:S02]  /*8ff0*/  MOV R126, R126 ;  /* 0x0000007e007e7202 */ /* 0x000fe40000000f00 */
[----:B------:R-:W-:Y:S02]  /*9000*/  SHF.R.U64 R32, R32, 0x3, RZ ;  /* 0x0000000320207819 */ /* 0x000fe400000012ff */
[----:B------:R-:W-:Y:S01]  /*9010*/  LOP3.LUT R94, R197, 0x380, RZ, 0xc0, !PT ;  /* 0x00000380c55e7812 */ /* 0x000fe200078ec0ff */
[----:B------:R0:W-:Y:S01]  /*9020*/  STSM.16.M88.4 [R126], R8 ;  /* 0x000000087e007844 */ /* 0x0001e20000000200 */
[----:B------:R-:W-:-:S02]  /*9030*/  SHF.R.U64 R36, R36, 0x3, RZ ;  /* 0x0000000324247819 */ /* 0x000fc400000012ff */
[----:B------:R-:W-:Y:S02]  /*9040*/  LOP3.LUT R98, R199, 0x380, RZ, 0xc0, !PT ;  /* 0x00000380c7627812 */ /* 0x000fe400078ec0ff */
[----:B------:R-:W-:Y:S02]  /*9050*/  LOP3.LUT R24, R24, R177, RZ, 0x3c, !PT ;  /* 0x000000b118187212 */ /* 0x000fe400078e3cff */
[----:B------:R-:W-:Y:S02]  /*9060*/  SHF.R.U64 R86, R86, 0x3, RZ ;  /* 0x0000000356567819 */ /* 0x000fe400000012ff */
[----:B------:R-:W-:Y:S02]  /*9070*/  LOP3.LUT R102, R201, 0x380, RZ, 0xc0, !PT ;  /* 0x00000380c9667812 */ /* 0x000fe400078ec0ff */
[----:B------:R-:W-:Y:S02]  /*9080*/  LOP3.LUT R106, R203, 0x380, RZ, 0xc0, !PT ;  /* 0x00000380cb6a7812 */ /* 0x000fe400078ec0ff */
[----:B------:R-:W-:-:S02]  /*9090*/  LOP3.LUT R27, R4, 0x380, RZ, 0xc0, !PT ;  /* 0x00000380041b7812 */ /* 0x000fc400078ec0ff */
[----:B------:R-:W-:Y:S02]  /*90a0*/  IADD3.X R123, RZ, R127, RZ, P2, !PT ;  /* 0x0000007fff7b7210 */ /* 0x000fe400017fe4ff */
[----:B------:R-:W-:Y:S02]  /*90b0*/  LOP3.LUT R28, R28, R179, RZ, 0x3c, !PT ;  /* 0x000000b31c1c7212 */ /* 0x000fe400078e3cff */
[----:B------:R-:W-:Y:S02]  /*90c0*/  SHF.R.U64 R90, R90, 0x3, RZ ;  /* 0x000000035a5a7819 */ /* 0x000fe400000012ff */
[----:B------:R-:W-:Y:S02]  /*90d0*/  LOP3.LUT R114, R207, 0x380, RZ, 0xc0, !PT ;  /* 0x00000380cf727812 */ /* 0x000fe400078ec0ff */
[----:B------:R-:W-:Y:S02]  /*90e0*/  LOP3.LUT R32, R32, R181, RZ, 0x3c, !PT ;  /* 0x000000b520207212 */ /* 0x000fe400078e3cff */
[----:B------:R-:W-:-:S02]  /*90f0*/  SHF.R.U64 R94, R94, 0x3, RZ ;  /* 0x000000035e5e7819 */ /* 0x000fc400000012ff */
[----:B------:R-:W-:Y:S02]  /*9100*/  LOP3.LUT R110, R205, 0x380, RZ, 0xc0, !PT ;  /* 0x00000380cd6e7812 */ /* 0x000fe400078ec0ff */
[----:B------:R-:W-:Y:S02]  /*9110*/  LOP3.LUT R127, R122, 0x380, RZ, 0xc0, !PT ;  /* 0x000003807a7f7812 */ /* 0x000fe400078ec0ff */
[----:B------:R-:W-:Y:S02]  /*9120*/  LOP3.LUT R36, R36, R183, RZ, 0x3c, !PT ;  /* 0x000000b724247212 */ /* 0x000fe400078e3cff */
[----:B------:R-:W-:Y:S02]  /*9130*/  SHF.R.U64 R98, R98, 0x3, RZ ;  /* 0x0000000362627819 */ /* 0x000fe400000012ff */
[----:B0-----:R-:W-:Y:S02]  /*9140*/  F2FP.F16.F32.PACK_AB R10, R12, R162 ;  /* 0x000000a20c0a723e */ /* 0x001fe400000000ff */
[----:B------:R-:W-:-:S02]  /*9150*/  LOP3.LUT R86, R86, R193, RZ, 0x3c, !PT ;  /* 0x000000c156567212 */ /* 0x000fc400078e3cff */
[----:B------:R-:W-:Y:S02]  /*9160*/  SHF.R.U64 R102, R102, 0x3, RZ ;  /* 0x0000000366667819 */ /* 0x000fe400000012ff */
[----:B------:R-:W-:Y:S02]  /*9170*/  SHF.R.U64 R106, R106, 0x3, RZ ;  /* 0x000000036a6a7819 */ /* 0x000fe400000012ff */
[----:B------:R-:W-:Y:S02]  /*9180*/  SHF.R.U64 R27, R27, 0x3, RZ ;  /* 0x000000031b1b7819 */ /* 0x000fe400000012ff */
[----:B------:R-:W-:Y:S02]  /*9190*/  MOV R31, R24 ;  /* 0x00000018001f7202 */ /* 0x000fe40000000f00 */
[----:B------:R-:W-:Y:S02]  /*91a0*/  F2FP.F16.F32.PACK_AB R8, R160, R165 ;  /* 0x000000a5a008723e */ /* 0x000fe400000000ff */
[----:B------:R-:W-:-:S02]  /*91b0*/  F2FP.F16.F32.PACK_AB R9, R35, R34 ;  /* 0x000000222309723e */ /* 0x000fc400000000ff */
[----:B------:R-:W-:Y:S02]  /*91c0*/  F2FP.F16.F32.PACK_AB R11, R39, R38 ;  /* 0x00000026270b723e */ /* 0x000fe400000000ff */
[----:B------:R-:W-:Y:S02]  /*91d0*/  F2FP.F16.F32.PACK_AB R12, R41, R14 ;  /* 0x0000000e290c723e */ /* 0x000fe400000000ff */
[----:B------:R-:W-:Y:S01]  /*91e0*/  LOP3.LUT R90, R90, R195, RZ, 0x3c, !PT ;  /* 0x000000c35a5a7212 */ /* 0x000fe200078e3cff */
[----:B------:R0:W-:Y:S01]  /*91f0*/  STSM.16.M88.4 [R31], R8 ;  /* 0x000000081f007844 */ /* 0x0001e20000000200 */
[----:B------:R-:W-:Y:S02]  /*9200*/  SHF.R.U64 R114, R114, 0x3, RZ ;  /* 0x0000000372727819 */ /* 0x000fe400000012ff */
[----:B------:R-:W-:Y:S02]  /*9210*/  LOP3.LUT R169, R6, 0x380, RZ, 0xc0, !PT ;  /* 0x0000038006a97812 */ /* 0x000fe400078ec0ff */
[----:B------:R-:W-:-:S02]  /*9220*/  MOV R28, R28 ;  /* 0x0000001c001c7202 */ /* 0x000fc40000000f00 */
[----:B------:R-:W-:Y:S02]  /*9230*/  F2FP.F16.F32.PACK_AB R14, R45, R44 ;  /* 0x0000002c2d0e723e */ /* 0x000fe400000000ff */
[----:B------:R-:W-:Y:S02]  /*9240*/  LOP3.LUT R94, R94, R197, RZ, 0x3c, !PT ;  /* 0x000000c55e5e7212 */ /* 0x000fe400078e3cff */
[----:B------:R-:W-:Y:S01]  /*9250*/  SHF.R.U64 R110, R110, 0x3, RZ ;  /* 0x000000036e6e7819 */ /* 0x000fe200000012ff */
[----:B------:R1:W-:Y:S01]  /*9260*/  STSM.16.M88.4 [R28], R12 ;  /* 0x0000000c1c007844 */ /* 0x0003e20000000200 */
[----:B------:R-:W-:Y:S02]  /*9270*/  SHF.R.U64 R127, R127, 0x3, RZ ;  /* 0x000000037f7f7819 */ /* 0x000fe400000012ff */
[----:B------:R-:W-:Y:S01]  /*9280*/  MOV R32, R32 ;  /* 0x0000002000207202 */ /* 0x000fe20000000f00 */
[----:B0-----:R-:W-:Y:S01]  /*9290*/  IMAD.U32 R10, RZ, RZ, UR4 ;  /* 0x00000004ff0a7e24 */ /* 0x001fe2000f8e00ff */
[----:B------:R-:W-:Y:S01]  /*92a0*/  LOP3.LUT R98, R98, R199, RZ, 0x3c, !PT ;  /* 0x000000c762627212 */ /* 0x000fe200078e3cff */
[----:B------:R-:W-:Y:S01]  /*92b0*/  IMAD.U32 R11, RZ, RZ, UR6 ;  /* 0x00000006ff0b7e24 */ /* 0x000fe2000f8e00ff */
[----:B------:R-:W-:Y:S01]  /*92c0*/  MOV R36, R36 ;  /* 0x0000002400247202 */ /* 0x000fe20000000f00 */
[----:B------:R-:W-:Y:S01]  /*92d0*/  STSM.16.M88.4 [R32], R48 ;  /* 0x0000003020007844 */ /* 0x000fe20000000200 */
[----:B------:R-:W-:Y:S01]  /*92e0*/  LOP3.LUT R102, R102, R201, RZ, 0x3c, !PT ;  /* 0x000000c966667212 */ /* 0x000fe200078e3cff */
[----:B------:R-:W-:Y:S01]  /*92f0*/  ULDC.64 UR6, c[0x0][0xce0] ;  /* 0x0003380000067ab9 */ /* 0x000fe20000000a00 */
[----:B------:R-:W-:Y:S01]  /*9300*/  LOP3.LUT R106, R106, R203, RZ, 0x3c, !PT ;  /* 0x000000cb6a6a7212 */ /* 0x000fe200078e3cff */
[----:B------:R-:W-:Y:S01]  /*9310*/  STSM.16.M88.4 [R36], R56 ;  /* 0x0000003824007844 */ /* 0x000fe20000000200 */
[----:B------:R-:W-:-:S02]  /*9320*/  LOP3.LUT R118, R27, R4, RZ, 0x3c, !PT ;  /* 0x000000041b767212 */ /* 0x000fc400078e3cff */
[----:B------:R-:W-:Y:S02]  /*9330*/  MOV R86, R86 ;  /* 0x0000005600567202 */ /* 0x000fe40000000f00 */
[----:B------:R-:W-:Y:S02]  /*9340*/  F2FP.F16.F32.PACK_AB R66, R69, R68 ;  /* 0x000000444542723e */ /* 0x000fe400000000ff */
[----:B------:R-:W-:Y:S02]  /*9350*/  F2FP.F16.F32.PACK_AB R67, R71, R70 ;  /* 0x000000464743723e */ /* 0x000fe400000000ff */
[----:B------:R-:W-:Y:S02]  /*9360*/  F2FP.F16.F32.PACK_AB R73, R75, R74 ;  /* 0x0000004a4b49723e */ /* 0x000fe400000000ff */
[----:B------:R-:W-:Y:S01]  /*9370*/  F2FP.F16.F32.PACK_AB R80, R81, R80 ;  /* 0x000000505150723e */ /* 0x000fe200000000ff */
[----:B------:R-:W-:Y:S01]  /*9380*/  STSM.16.M88.4 [R86], R64 ;  /* 0x0000004056007844 */ /* 0x000fe20000000200 */
[----:B------:R-:W-:-:S02]  /*9390*/  LOP3.LUT R114, R114, R207, RZ, 0x3c, !PT ;  /* 0x000000cf72727212 */ /* 0x000fc400078e3cff */
[----:B------:R-:W-:Y:S02]  /*93a0*/  SHF.R.U64 R169, R169, 0x3, RZ ;  /* 0x00000003a9a97819 */ /* 0x000fe400000012ff */
[----:B------:R-:W-:Y:S02]  /*93b0*/  MOV R27, R90 ;  /* 0x0000005a001b7202 */ /* 0x000fe40000000f00 */
[----:B------:R-:W-:Y:S02]  /*93c0*/  F2FP.F16.F32.PACK_AB R74, R77, R76 ;  /* 0x0000004c4d4a723e */ /* 0x000fe400000000ff */
[----:B------:R-:W-:Y:S02]  /*93d0*/  F2FP.F16.F32.PACK_AB R75, R79, R78 ;  /* 0x0000004e4f4b723e */ /* 0x000fe400000000ff */
[----:B------:R-:W-:Y:S02]  /*93e0*/  F2FP.F16.F32.PACK_AB R81, R83, R82 ;  /* 0x000000525351723e */ /* 0x000fe400000000ff */
[----:B------:R-:W-:Y:S01]  /*93f0*/  LOP3.LUT R110, R110, R205, RZ, 0x3c, !PT ;  /* 0x000000cd6e6e7212 */ /* 0x000fe200078e3cff */
[----:B------:R-:W-:Y:S01]  /*9400*/  STSM.16.M88.4 [R27], R72 ;  /* 0x000000481b007844 */ /* 0x000fe20000000200 */
[----:B------:R-:W-:-:S02]  /*9410*/  LOP3.LUT R122, R127, R122, RZ, 0x3c, !PT ;  /* 0x0000007a7f7a7212 */ /* 0x000fc400078e3cff */
[----:B------:R-:W-:Y:S02]  /*9420*/  MOV R94, R94 ;  /* 0x0000005e005e7202 */ /* 0x000fe40000000f00 */
        /* <DEDUP_REMOVED lines=9> */
[----:B------:R-:W-:Y:S01]  /*94c0*/  MOV R102, R102 ;  /* 0x0000006600667202 */ /* 0x000fe20000000f00 */
[----:B------:R-:W-:Y:S01]  /*94d0*/  STSM.16.M88.4 [R25], R88 ;  /* 0x0000005819007844 */ /* 0x000fe20000000200 */
[----:B------:R-:W-:Y:S02]  /*94e0*/  MOV R4, R106 ;  /* 0x0000006a00047202 */ /* 0x000fe40000000f00 */
[----:B------:R-:W-:-:S02]  /*94f0*/  F2FP.F16.F32.PACK_AB R97, R155, R154 ;  /* 0x0000009a9b61723e */ /* 0x000fc400000000ff */
[----:B------:R-:W-:Y:S02]  /*9500*/  F2FP.F16.F32.PACK_AB R98, R101, R100 ;  /* 0x000000646562723e */ /* 0x000fe400000000ff */
[----:B------:R-:W-:Y:S02]  /*9510*/  F2FP.F16.F32.PACK_AB R99, R157, R156 ;  /* 0x0000009c9d63723e */ /* 0x000fe400000000ff */
[----:B------:R-:W-:Y:S02]  /*9520*/  F2FP.F16.F32.PACK_AB R104, R105, R104 ;  /* 0x000000686968723e */ /* 0x000fe400000000ff */
[----:B------:R-:W-:Y:S01]  /*9530*/  LOP3.LUT R20, R169, R6, RZ, 0x3c, !PT ;  /* 0x00000006a9147212 */ /* 0x000fe200078e3cff */
[----:B------:R-:W-:Y:S01]  /*9540*/  STSM.16.M88.4 [R102], R96 ;  /* 0x0000006066007844 */ /* 0x000fe20000000200 */
        /* <DEDUP_REMOVED lines=19> */
[----:B------:R-:W-:Y:S01]  /*9680*/  STSM.16.M88.4 [R24], R120 ;  /* 0x0000007818007844 */ /* 0x000fe20000000200 */
[----:B------:R-:W-:Y:S02]  /*9690*/  MOV R118, R118 ;  /* 0x0000007600767202 */ /* 0x000fe40000000f00 */
[----:B------:R-:W-:Y:S02]  /*96a0*/  F2FP.F16.F32.PACK_AB R130, R133, R132 ;  /* 0x000000848582723e */ /* 0x000fe400000000ff */
[----:B------:R-:W-:-:S02]  /*96b0*/  F2FP.F16.F32.PACK_AB R131, R135, R134 ;  /* 0x000000868783723e */ /* 0x000fc400000000ff */
[----:B------:R-:W-:Y:S02]  /*96c0*/  F2FP.F16.F32.PACK_AB R137, R139, R138 ;  /* 0x0000008a8b89723e */ /* 0x000fe400000000ff */
[----:B------:R-:W-:Y:S01]  /*96d0*/  F2FP.F16.F32.PACK_AB R138, R141, R140 ;  /* 0x0000008c8d8a723e */ /* 0x000fe200000000ff */
[----:B------:R-:W-:Y:S01]  /*96e0*/  STSM.16.M88.4 [R118], R128 ;  /* 0x0000008076007844 */ /* 0x000fe20000000200 */
[----:B------:R-:W-:Y:S02]  /*96f0*/  F2FP.F16.F32.PACK_AB R139, R143, R142 ;  /* 0x0000008e8f8b723e */ /* 0x000fe400000000ff */
[----:B------:R-:W-:Y:S02]  /*9700*/  MOV R20, R20 ;  /* 0x0000001400147202 */ /* 0x000fe40000000f00 */
[----:B-1----:R-:W-:Y:S01]  /*9710*/  F2FP.F16.F32.PACK_AB R12, R145, R144 ;  /* 0x00000090910c723e */ /* 0x002fe200000000ff */
[----:B------:R1:W-:Y:S01]  /*9720*/  STSM.16.M88.4 [R6], R136 ;  /* 0x0000008806007844 */ /* 0x0003e20000000200 */
[----:B------:R-:W-:-:S02]  /*9730*/  F2FP.F16.F32.PACK_AB R13, R176, R175 ;  /* 0x000000afb00d723e */ /* 0x000fc400000000ff */
[----:B------:R-:W-:Y:S02]  /*9740*/  F2FP.F16.F32.PACK_AB R14, R149, R148 ;  /* 0x00000094950e723e */ /* 0x000fe400000000ff */
[----:B------:R-:W-:Y:S02]  /*9750*/  F2FP.F16.F32.PACK_AB R15, R151, R150 ;  /* 0x00000096970f723e */ /* 0x000fe400000000ff */
[----:B------:R-:W-:-:S03]  /*9760*/  PLOP3.LUT P0, PT, PT, PT, UP0, 0x80, 0x0 ;  /* 0x000000000000781c */ /* 0x000fc60003f0f008 */
[----:B------:R2:W-:Y:S01]  /*9770*/  STSM.16.M88.4 [R20], R12 ;  /* 0x0000000c14007844 */ /* 0x0005e20000000200 */
[----:B------:R-:W-:Y:S09]  /*9780*/  BAR.SYNC.DEFER_BLOCKING 0x1, 0x100 ;  /* 0x0044000000007b1d */ /* 0x000ff20000010000 */
[----:B0-----:R-:W3:Y:S01]  /*9790*/  @P0 LDG.E R4, desc[UR10][R10.64] ;  /* 0x0000000a0a040981 */ /* 0x001ee2000c1e1900 */
[----:B------:R-:W-:Y:S01]  /*97a0*/  UISETP.NE.U32.AND UP1, UPT, UR6, URZ, UPT ;  /* 0x0000003f0600728c */ /* 0x000fe2000bf25070 */
[----:B------:R-:W0:Y:S01]  /*97b0*/  LDC R81, c[0x0][0xb88] ;  /* 0x0002e200ff517b82 */ /* 0x000e220000000800 */
[----:B------:R-:W-:-:S02]  /*97c0*/  IMAD R9, R18, 0x40, R16 ;  /* 0x0000004012097824 */ /* 0x000fc400078e0210 */
[----:B------:R-:W-:Y:S02]  /*97d0*/  UISETP.NE.AND.EX UP1, UPT, UR7, URZ, UPT, UP1 ;  /* 0x0000003f0700728c */ /* 0x000fe4000bf25310 */
[----:B------:R-:W-:-:S04]  /*97e0*/  IMAD.WIDE R146, R9, 0x2, R146 ;  /* 0x0000000209927825 */ /* 0x000fc800078e0292 */
[----:B------:R-:W-:Y:S02]  /*97f0*/  PLOP3.LUT P6, PT, PT, PT, UP1, 0x80, 0x0 ;  /* 0x000000000000781c */ /* 0x000fe40003fcf018 */
[C---:B------:R-:W-:Y:S02]  /*9800*/  IADD3 R9, P2, R146.reuse, 0x1000, RZ ;  /* 0x0000100092097810 */ /* 0x040fe40007f5e0ff */
[C---:B------:R-:W-:Y:S01]  /*9810*/  IADD3 R29, P1, R146.reuse, 0x2000, RZ ;  /* 0x00002000921d7810 */ /* 0x040fe20007f3e0ff */
[----:B------:R-:W-:Y:S01]  /*9820*/  @UP1 UIADD3 UR6, UP2, UR8, UR6, URZ ;  /* 0x0000000608061290 */ /* 0x000fe2000ff5e03f */
[----:B-1----:R-:W-:Y:S02]  /*9830*/  P2R R6, PR, RZ, 0x4 ;  /* 0x00000004ff067803 */ /* 0x002fe40000000000 */
[C---:B------:R-:W-:Y:S01]  /*9840*/  IADD3 R25, P2, R146.reuse, 0x3000, RZ ;  /* 0x0000300092197810 */ /* 0x040fe20007f5e0ff */
[----:B------:R-:W-:Y:S01]  /*9850*/  @UP1 UIADD3.X UR7, UR9, UR7, URZ, UP2, !UPT ;  /* 0x0000000709071290 */ /* 0x000fe200097fe43f */
[C---:B------:R-:W-:Y:S01]  /*9860*/  IADD3 R41, P3, R146.reuse, 0x4000, RZ ;  /* 0x0000400092297810 */ /* 0x040fe20007f7e0ff */
[----:B--2---:R-:W-:Y:S01]  /*9870*/  IMAD.U32 R12, RZ, RZ, UR6 ;  /* 0x00000006ff0c7e24 */ /* 0x004fe2000f8e00ff */
[----:B------:R-:W-:-:S02]  /*9880*/  IADD3 R33, P4, R146, 0x5000, RZ ;  /* 0x0000500092217810 */ /* 0x000fc40007f9e0ff */
[----:B------:R-:W-:Y:S02]  /*9890*/  IADD3 R45, P5, R146, 0x6000, RZ ;  /* 0x00006000922d7810 */ /* 0x000fe40007fbe0ff */
[----:B------:R-:W-:Y:S02]  /*98a0*/  LOP3.LUT R8, R9, 0x380, RZ, 0xc0, !PT ;  /* 0x0000038009087812 */ /* 0x000fe400078ec0ff */
[----:B------:R-:W-:Y:S02]  /*98b0*/  LOP3.LUT R28, R29, 0x380, RZ, 0xc0, !PT ;  /* 0x000003801d1c7812 */ /* 0x000fe400078ec0ff */
[----:B------:R-:W-:Y:S02]  /*98c0*/  LOP3.LUT R24, R25, 0x380, RZ, 0xc0, !PT ;  /* 0x0000038019187812 */ /* 0x000fe400078ec0ff */
[----:B------:R-:W-:Y:S02]  /*98d0*/  LOP3.LUT R40, R41, 0x380, RZ, 0xc0, !PT ;  /* 0x0000038029287812 */ /* 0x000fe400078ec0ff */
[----:B------:R-:W-:-:S02]  /*98e0*/  LOP3.LUT R32, R33, 0x380, RZ, 0xc0, !PT ;  /* 0x0000038021207812 */ /* 0x000fc400078ec0ff */
[----:B------:R-:W-:Y:S02]  /*98f0*/  LOP3.LUT R44, R45, 0x380, RZ, 0xc0, !PT ;  /* 0x000003802d2c7812 */ /* 0x000fe400078ec0ff */
[----:B------:R-:W-:Y:S01]  /*9900*/  MOV R13, UR7 ;  /* 0x00000007000d7c02 */ /* 0x000fe20008000f00 */
[----:B------:R-:W-:Y:S01]  /*9910*/  UMOV UR4, URZ ;  /* 0x0000003f00047c82 */ /* 0x000fe20008000000 */
[----:B------:R-:W-:Y:S02]  /*9920*/  SHF.R.U64 R8, R8, 0x3, RZ ;  /* 0x0000000308087819 */ /* 0x000fe400000012ff */
[----:B------:R-:W-:Y:S01]  /*9930*/  SHF.R.U64 R28, R28, 0x3, RZ ;  /* 0x000000031c1c7819 */ /* 0x000fe200000012ff */
[----:B0-----:R0:W5:Y:S01]  /*9940*/  @P6 LDG.E R81, desc[UR10][R12.64] ;  /* 0x0000000a0c516981 */ /* 0x001162000c1e1900 */
        /* <DEDUP_REMOVED lines=10> */
[----:B---3--:R-:W-:Y:S01]  /*99f0*/  @P0 R2UR UR4, R4 ;  /* 0x00000000040402ca */ /* 0x008fe200000e0000 */
[----:B0-----:R-:W-:-:S14]  /*9a00*/  @P6 BRA `(.L_x_802) ;  /* 0x0000000000146947 */ /* 0x001fdc0003800000 */
[----:B------:R-:W-:Y:S05]  /*9a10*/  @!P0 BRA `(.L_x_802) ;  /* 0x0000000000108947 */ /* 0x000fea0003800000 */
[----:B------:R-:W-:Y:S02]  /*9a20*/  ULDC.64 UR6, c[0x0][0x208] ;  /* 0x0000820000067ab9 */ /* 0x000fe40000000a00 */
[----:B------:R-:W2:Y:S04]  /*9a30*/  LDG.E R4, desc[UR6][R10.64] ;  /* 0x000000060a047981 */ /* 0x000ea8000c1e1900 */
[----:B-----5:R-:W2:Y:S02]  /*9a40*/  LDG.E R81, desc[UR6][R10.64+0x4] ;  /* 0x000004060a517981 */ /* 0x020ea4000c1e1900 */
[----:B--2---:R-:W-:-:S07]  /*9a50*/  IMAD.IADD R81, R81, 0x1, -R4 ;  /* 0x0000000151517824 */ /* 0x004fce00078e0a04 */
.L_x_802:
        /* <DEDUP_REMOVED lines=49> */
[----:B------:R-:W-:Y:S01]  /*9d70*/  LOP3.LUT R60, R60, R61, RZ, 0x3c, !PT ;  /* 0x0000003d3c3c7212 */ /* 0x000fe200078e3cff */
[--C-:B------:R-:W-:Y:S01]  /*9d80*/  IMAD.X R61, RZ, RZ, R147.reuse, P2 ;  /* 0x000000ffff3d7224 */ /* 0x100fe200010e0693 */
[----:B------:R-:W-:Y:S02]  /*9d90*/  LOP3.LUT R56, R56, R57, RZ, 0x3c, !PT ;  /* 0x0000003938387212 */ /* 0x000fe400078e3cff */
        /* <DEDUP_REMOVED lines=13> */
[----:B------:R-:W-:Y:S01]  /*9e70*/  IMAD.MOV R11, RZ, RZ, -R23 ;  /* 0x000000ffff0b7224 */ /* 0x000fe200078e0a17 */
[----:B------:R-:W-:Y:S01]  /*9e80*/  UMOV UR7, UR9 ;  /* 0x0000000900077c82 */ /* 0x000fe20008000000 */
[----:B------:R-:W-:Y:S01]  /*9e90*/  LEA R10, R188, R17, 0x6 ;  /* 0x00000011bc0a7211 */ /* 0x000fe200078e30ff */
[----:B------:R-:W-:Y:S02]  /*9ea0*/  UIMAD.WIDE.U32 UR6, UR39, UR10, UR6 ;  /* 0x0000000a270672a5 */ /* 0x000fe4000f8e0006 */
[----:B------:R-:W-:Y:S01]  /*9eb0*/  UIMAD UR8, UR39, UR11, UR8 ;  /* 0x0000000b270872a4 */ /* 0x000fe2000f8e0208 */
[----:B------:R-:W-:Y:S01]  /*9ec0*/  ISETP.NE.AND P0, PT, R22, R11, PT ;  /* 0x0000000b1600720c */ /* 0x000fe20003f05270 */
[C---:B------:R-:W-:Y:S01]  /*9ed0*/  VIADD R4, R10.reuse, 0x8 ;  /* 0x000000080a047836 */ /* 0x040fe20000000000 */
[----:B------:R-:W-:Y:S01]  /*9ee0*/  ULDC.64 UR10, c[0x0][0xc78] ;  /* 0x00031e00000a7ab9 */ /* 0x000fe20000000a00 */
[----:B------:R-:W-:Y:S01]  /*9ef0*/  UIADD3 UR7, UR7, UR8, URZ ;  /* 0x0000000807077290 */ /* 0x000fe2000fffe03f */
[----:B------:R-:W-:Y:S01]  /*9f00*/  SHF.R.S32.HI R6, RZ, 0x1f, R10 ;  /* 0x0000001fff067819 */ /* 0x000fe2000001140a */
[----:B------:R-:W-:Y:S01]  /*9f10*/  UIMAD UR8, UR40, UR10, URZ ;  /* 0x0000000a280872a4 */ /* 0x000fe2000f8e023f */
[-C--:B-----5:R-:W-:Y:S01]  /*9f20*/  ISETP.GE.OR P1, PT, R10, R81.reuse, P0 ;  /* 0x000000510a00720c */ /* 0x0a0fe20000726670 */
[----:B------:R-:W-:Y:S01]  /*9f30*/  UIMAD.WIDE.U32 UR6, UR38, UR10, UR6 ;  /* 0x0000000a260672a5 */ /* 0x000fe2000f8e0006 */
[----:B------:R-:W-:Y:S01]  /*9f40*/  ISETP.GE.OR P0, PT, R4, R81, P0 ;  /* 0x000000510400720c */ /* 0x000fe20000706670 */
[----:B------:R-:W-:Y:S01]  /*9f50*/  UIMAD UR8, UR38, UR11, UR8 ;  /* 0x0000000b260872a4 */ /* 0x000fe2000f8e0208 */
[----:B------:R-:W-:-:S02]  /*9f60*/  ULDC.64 UR14, c[0x0][0x208] ;  /* 0x00008200000e7ab9 */ /* 0x000fc40000000a00 */
        /* <DEDUP_REMOVED lines=8> */
.L_x_803:
[C---:B0-----:R-:W-:Y:S01]  /*9ff0*/  VIADD R3, R16.reuse, 0x40 ;  /* 0x0000004010037836 */ /* 0x041fe20000000000 */
[----:B------:R-:W-:Y:S01]  /*a000*/  ULDC UR8, c[0x0][0xb8c] ;  /* 0x0002e30000087ab9 */ /* 0x000fe20000000800 */
[C---:B------:R-:W-:Y:S01]  /*a010*/  VIADD R6, R16.reuse, 0x80 ;  /* 0x0000008010067836 */ /* 0x040fe20000000000 */
[----:B------:R-:W-:Y:S01]  /*a020*/  ULDC.64 UR6, c[0x0][0x208] ;  /* 0x0000820000067ab9 */ /* 0x000fe20000000a00 */
[C---:B------:R-:W-:Y:S01]  /*a030*/  VIADD R86, R16.reuse, 0xc0 ;  /* 0x000000c010567836 */ /* 0x040fe20000000000 */
[----:B------:R-:W-:Y:S01]  /*a040*/  ISETP.GE.AND P1, PT, R3, UR8, PT ;  /* 0x0000000803007c0c */ /* 0x000fe2000bf26270 */
[C---:B------:R-:W-:Y:S01]  /*a050*/  VIADD R20, R16.reuse, 0x180 ;  /* 0x0000018010147836 */ /* 0x040fe20000000000 */
[----:B------:R-:W-:Y:S01]  /*a060*/  ISETP.GE.AND P0, PT, R16, UR8, PT ;  /* 0x0000000810007c0c */ /* 0x000fe2000bf06270 */
[----:B------:R-:W-:Y:S01]  /*a070*/  ULDC.64 UR10, c[0x0][0xba0] ;  /* 0x0002e800000a7ab9 */ /* 0x000fe20000000a00 */
[----:B------:R-:W-:Y:S01]  /*a080*/  SEL R4, RZ, 0xffffffff, P1 ;  /* 0xffffffffff047807 */ /* 0x000fe20000800000 */
[----:B------:R0:W5:Y:S01]  /*a090*/  LD.E.128 R12, desc[UR6][R146.64] ;  /* 0x00000006920c7980 */ /* 0x000162000c101d00 */
[----:B------:R-:W-:-:S02]  /*a0a0*/  SEL R0, RZ, 0x1, P0 ;  /* 0x00000001ff007807 */ /* 0x000fc40000000000 */
[----:B------:R-:W-:Y:S01]  /*a0b0*/  SHF.L.U32 R19, R4, 0x1, RZ ;  /* 0x0000000104137819 */ /* 0x000fe200000006ff */
[----:B------:R-:W5:Y:S01]  /*a0c0*/  LD.E.128 R8, desc[UR6][R8.64] ;  /* 0x0000000608087980 */ /* 0x000f62000c101d00 */
[----:B------:R-:W-:Y:S02]  /*a0d0*/  ISETP.GE.AND P0, PT, R6, UR8, PT ;  /* 0x0000000806007c0c */ /* 0x000fe4000bf06270 */
[----:B------:R-:W-:Y:S01]  /*a0e0*/  ISETP.GE.AND P1, PT, R86, UR8, PT ;  /* 0x0000000856007c0c */ /* 0x000fe2000bf26270 */
[----:B------:R-:W5:Y:S01]  /*a0f0*/  LD.E.128 R28, desc[UR6][R28.64] ;  /* 0x000000061c1c7980 */ /* 0x000f62000c101d00 */
[----:B------:R-:W-:Y:S02]  /*a100*/  LOP3.LUT R0, R19, 0x2, R0, 0xe2, !PT ;  /* 0x0000000213007812 */ /* 0x000fe400078ee200 */
[----:B------:R-:W-:Y:S01]  /*a110*/  SEL R19, RZ, 0x4, P0 ;  /* 0x00000004ff137807 */ /* 0x000fe20000000000 */
[----:B------:R-:W5:Y:S01]  /*a120*/  LD.E.128 R24, desc[UR6][R24.64] ;  /* 0x0000000618187980 */ /* 0x000f62000c101d00 */
[----:B------:R-:W-:-:S03]  /*a130*/  SEL R4, RZ, 0x8, P1 ;  /* 0x00000008ff047807 */ /* 0x000fc60000800000 */
[----:B------:R-:W5:Y:S01]  /*a140*/  LD.E.128 R40, desc[UR6][R40.64] ;  /* 0x0000000628287980 */ /* 0x000f62000c101d00 */
[----:B------:R-:W-:-:S03]  /*a150*/  ISETP.GE.AND P2, PT, R20, UR8, PT ;  /* 0x0000000814007c0c */ /* 0x000fc6000bf46270 */
[----:B------:R-:W5:Y:S01]  /*a160*/  LD.E.128 R32, desc[UR6][R32.64] ;  /* 0x0000000620207980 */ /* 0x000f62000c101d00 */
[----:B------:R-:W-:-:S03]  /*a170*/  LOP3.LUT R0, R4, R0, R19, 0xfe, !PT ;  /* 0x0000000004007212 */ /* 0x000fc600078efe13 */
[----:B------:R-:W5:Y:S01]  /*a180*/  LD.E.128 R44, desc[UR6][R44.64] ;  /* 0x000000062c2c7980 */ /* 0x000f62000c101d00 */
[----:B------:R-:W-:-:S03]  /*a190*/  SHF.R.S32.HI R21, RZ, 0x1f, R16 ;  /* 0x0000001fff157819 */ /* 0x000fc60000011410 */
[----:B------:R-:W5:Y:S01]  /*a1a0*/  LD.E.128 R36, desc[UR6][R36.64] ;  /* 0x0000000624247980 */ /* 0x000f62000c101d00 */
[----:B------:R-:W-:-:S03]  /*a1b0*/  IMAD.U32 R19, RZ, RZ, UR10 ;  /* 0x0000000aff137e24 */ /* 0x000fc6000f8e00ff */
[----:B------:R-:W5:Y:S01]  /*a1c0*/  LD.E.128 R52, desc[UR6][R52.64] ;  /* 0x0000000634347980 */ /* 0x000f62000c101d00 */
[----:B------:R-:W-:-:S03]  /*a1d0*/  IMAD.MOV.U32 R20, RZ, RZ, R16 ;  /* 0x000000ffff147224 */ /* 0x000fc600078e0010 */
[----:B------:R-:W5:Y:S04]  /*a1e0*/  LD.E.128 R48, desc[UR6][R48.64] ;  /* 0x0000000630307980 */ /* 0x000f68000c101d00 */
[----:B------:R-:W5:Y:S04]  /*a1f0*/  LD.E.128 R60, desc[UR6][R60.64] ;  /* 0x000000063c3c7980 */ /* 0x000f68000c101d00 */
[----:B------:R-:W5:Y:S04]  /*a200*/  LD.E.128 R56, desc[UR6][R56.64] ;  /* 0x0000000638387980 */ /* 0x000f68000c101d00 */
[----:B------:R-:W5:Y:S04]  /*a210*/  LD.E.128 R68, desc[UR6][R68.64] ;  /* 0x0000000644447980 */ /* 0x000f68000c101d00 */
[----:B------:R-:W5:Y:S04]  /*a220*/  LD.E.128 R64, desc[UR6][R64.64] ;  /* 0x0000000640407980 */ /* 0x000f68000c101d00 */
[----:B------:R-:W5:Y:S04]  /*a230*/  LD.E.128 R76, desc[UR6][R76.64] ;  /* 0x000000064c4c7980 */ /* 0x000f68000c101d00 */
[----:B------:R-:W5:Y:S01]  /*a240*/  LD.E.128 R72, desc[UR6][R72.64] ;  /* 0x0000000648487980 */ /* 0x000f62000c101d00 */
[----:B------:R-:W-:Y:S01]  /*a250*/  UIMAD UR6, UR9, UR10, URZ ;  /* 0x0000000a090672a4 */ /* 0x000fe2000f8e023f */
[C---:B------:R-:W-:Y:S01]  /*a260*/  VIADD R88, R16.reuse, 0x100 ;  /* 0x0000010010587836 */ /* 0x040fe20000000000 */
[C---:B------:R-:W-:Y:S01]  /*a270*/  IADD3 R80, R16.reuse, 0x1c0, RZ ;  /* 0x000001c010507810 */ /* 0x040fe20007ffe0ff */
[----:B------:R-:W-:Y:S01]  /*a280*/  VIADD R89, R16, 0x140 ;  /* 0x0000014010597836 */ /* 0x000fe20000000000 */
[----:B------:R-:W-:-:S02]  /*a290*/  UIMAD UR6, UR4, UR11, UR6 ;  /* 0x0000000b040672a4 */ /* 0x000fc4000f8e0206 */
[----:B------:R-:W-:Y:S01]  /*a2a0*/  IMAD.WIDE.U32 R20, R19, UR4, R20 ;  /* 0x0000000413147c25 */ /* 0x000fe2000f8e0014 */
[----:B------:R-:W-:Y:S01]  /*a2b0*/  @!PT LDS RZ, [RZ] ;  /* 0x00000000fffff984 */ /* 0x000fe20000000800 */
[----:B------:R-:W-:Y:S01]  /*a2c0*/  @!PT LDS RZ, [RZ] ;  /* 0x00000000fffff984 */ /* 0x000fe20000000800 */
[----:B------:R-:W-:Y:S01]  /*a2d0*/  @!PT LDS RZ, [RZ] ;  /* 0x00000000fffff984 */ /* 0x000fe20000000800 */
[----:B------:R-:W-:Y:S01]  /*a2e0*/  @!PT LDS RZ, [RZ] ;  /* 0x00000000fffff984 */ /* 0x000fe20000000800 */
[----:B------:R1:W-:Y:S06]  /*a2f0*/  MEMBAR.ALL.CTA ;  /* 0x0000000000007992 */ /* 0x0003ec0000008000 */
[----:B-1----:R-:W1:Y:S01]  /*a300*/  FENCE.VIEW.ASYNC.S ;  /* 0x00000000000073c6 */ /* 0x002e620000000000 */
[----:B------:R-:W-:Y:S01]  /*a310*/  ULDC.64 UR10, c[0x0][0xbe0] ;  /* 0x0002f800000a7ab9 */ /* 0x000fe20000000a00 */
[----:B------:R-:W-:Y:S01]  /*a320*/  ISETP.GE.AND P0, PT, R88, UR8, PT ;  /* 0x0000000858007c0c */ /* 0x000fe2000bf06270 */
[----:B------:R-:W-:Y:S01]  /*a330*/  UIMAD UR4, UR12, UR10, URZ ;  /* 0x0000000a0c0472a4 */ /* 0x000fe2000f8e023f */
[----:B------:R-:W-:Y:S01]  /*a340*/  ISETP.GE.AND P1, PT, R89, UR8, PT ;  /* 0x0000000859007c0c */ /* 0x000fe2000bf26270 */
[----:B------:R-:W-:Y:S01]  /*a350*/  VIADD R21, R21, UR6 ;  /* 0x0000000615157c36 */ /* 0x000fe20008000000 */
[----:B------:R-:W-:Y:S01]  /*a360*/  SEL R19, RZ, 0x10, P0 ;  /* 0x00000010ff137807 */ /* 0x000fe20000000000 */
[----:B------:R-:W-:Y:S01]  /*a370*/  IMAD.U32 R83, RZ, RZ, UR10 ;  /* 0x0000000aff537e24 */ /* 0x000fe2000f8e00ff */
[----:B------:R-:W-:Y:S01]  /*a380*/  UIMAD UR6, UR39, UR11, UR4 ;  /* 0x0000000b270672a4 */ /* 0x000fe2000f8e0204 */
[----:B------:R-:W-:Y:S01]  /*a390*/  SEL R4, RZ, 0x20, P1 ;  /* 0x00000020ff047807 */ /* 0x000fe20000800000 */
[----:B-----5:R-:W-:Y:S01]  /*a3a0*/  IMAD R81, R188, -0x40, R81 ;  /* 0xffffffc0bc517824 */ /* 0x020fe200078e0251 */
[----:B------:R-:W-:Y:S01]  /*a3b0*/  UIADD3 UR4, UR37, 0x38820, URZ ;  /* 0x0003882025047890 */ /* 0x000fe2000fffe03f */
[----:B------:R-:W-:Y:S01]  /*a3c0*/  IMAD.WIDE.U32 R20, R83, UR39, R20 ;  /* 0x0000002753147c25 */ /* 0x000fe2000f8e0014 */
[----:B------:R-:W-:Y:S01]  /*a3d0*/  LOP3.LUT R19, R4, R0, R19, 0xfe, !PT ;  /* 0x0000000004137212 */ /* 0x000fe200078efe13 */
[----:B------:R-:W-:Y:S01]  /*a3e0*/  BSSY B1, `(.L_x_804) ;  /* 0x0000030000017945 */ /* 0x000fe20003800000 */
[----:B------:R-:W-:Y:S01]  /*a3f0*/  SEL R0, RZ, 0x40, P2 ;  /* 0x00000040ff007807 */ /* 0x000fe20001000000 */
[----:B------:R-:W-:Y:S01]  /*a400*/  VIADD R21, R21, UR6 ;  /* 0x0000000615157c36 */ /* 0x000fe20008000000 */
[----:B------:R-:W-:Y:S01]  /*a410*/  ULDC.64 UR6, c[0x0][0xbe8] ;  /* 0x0002fa0000067ab9 */ /* 0x000fe20000000a00 */
[----:B------:R-:W-:Y:S01]  /*a420*/  ISETP.GE.AND P2, PT, R18, R81, PT ;  /* 0x000000511200720c */ /* 0x000fe20003f46270 */
[----:B------:R-:W-:Y:S01]  /*a430*/  IMAD.U32 R83, RZ, RZ, UR6 ;  /* 0x00000006ff537e24 */ /* 0x000fe2000f8e00ff */
[----:B------:R-:W-:Y:S01]  /*a440*/  UIMAD UR6, UR40, UR6, URZ ;  /* 0x00000006280672a4 */ /* 0x000fe2000f8e023f */
[----:B------:R-:W-:Y:S01]  /*a450*/  ISETP.GE.AND P1, PT, R80, UR8, PT ;  /* 0x0000000850007c0c */ /* 0x000fe2000bf26270 */
[----:B------:R-:W-:Y:S01]  /*a460*/  UPRMT UR4, URZ, 0x654, UR4 ;  /* 0x000006543f047896 */ /* 0x000fe20008000004 */
[----:B------:R-:W-:Y:S01]  /*a470*/  IMAD.WIDE.U32 R82, R83, UR38, R20 ;  /* 0x0000002653527c25 */ /* 0x000fe2000f8e0014 */
[----:B------:R-:W-:Y:S01]  /*a480*/  UIMAD UR6, UR38, UR7, UR6 ;  /* 0x00000007260672a4 */ /* 0x000fe2000f8e0206 */
[----:B------:R-:W-:-:S02]  /*a490*/  LOP3.LUT R0, R19, R0, RZ, 0xfc, !PT ;  /* 0x0000000013007212 */ /* 0x000fc400078efcff */
[----:B------:R-:W-:Y:S01]  /*a4a0*/  VIADD R4, R18, 0x20 ;  /* 0x0000002012047836 */ /* 0x000fe20000000000 */
[--C-:B------:R-:W-:Y:S02]  /*a4b0*/  SHF.R.S32.HI R19, RZ, 0x1f, R18.reuse ;  /* 0x0000001fff137819 */ /* 0x100fe40000011412 */
[----:B------:R-:W-:Y:S01]  /*a4c0*/  SEL R21, RZ, 0x80, P1 ;  /* 0x00000080ff157807 */ /* 0x000fe20000800000 */
[----:B-1----:R-:W-:Y:S01]  /*a4d0*/  SYNCS.ARRIVE.TRANS64.RED.A1T0 RZ, [UR4], RZ ;  /* 0x000000ffffff79a7 */ /* 0x002fe20008100404 */
[----:B------:R-:W-:Y:S02]  /*a4e0*/  IADD3 R87, R83, UR6, RZ ;  /* 0x0000000653577c10 */ /* 0x000fe4000fffe0ff */
[----:B------:R-:W-:Y:S01]  /*a4f0*/  ISETP.GE.AND P0, PT, R4, R81, PT ;  /* 0x000000510400720c */ /* 0x000fe20003f06270 */
[----:B------:R-:W-:Y:S01]  /*a500*/  IMAD.WIDE R80, R188, 0x40, R18 ;  /* 0x00000040bc507825 */ /* 0x000fe200078e0212 */
[----:B------:R-:W-:Y:S01]  /*a510*/  LOP3.LUT R4, R0, R21, RZ, 0xfc, !PT ;  /* 0x0000001500047212 */ /* 0x000fe200078efcff */
[----:B0-----:R-:W-:Y:S10]  /*a520*/  @P2 BRA `(.L_x_805) ;  /* 0x00000000006c2947 */ /* 0x001ff40003800000 */
[----:B------:R-:W-:Y:S01]  /*a530*/  ULDC.64 UR6, c[0x0][0xbd8] ;  /* 0x0002f60000067ab9 */ /* 0x000fe20000000a00 */
[----:B------:R-:W-:Y:S01]  /*a540*/  IMAD.MOV.U32 R20, RZ, RZ, R82 ;  /* 0x000000ffff147224 */ /* 0x000fe200078e0052 */
[----:B------:R-:W-:Y:S01]  /*a550*/  ISETP.GE.AND P2, PT, R16, UR8, PT ;  /* 0x0000000810007c0c */ /* 0x000fe2000bf46270 */
[----:B------:R-:W-:Y:S01]  /*a560*/  IMAD R85, R81, UR6, RZ ;  /* 0x0000000651557c24 */ /* 0x000fe2000f8e02ff */
[----:B------:R-:W-:Y:S01]  /*a570*/  ISETP.GE.AND P3, PT, R3, UR8, PT ;  /* 0x0000000803007c0c */ /* 0x000fe2000bf66270 */
[----:B------:R-:W-:Y:S01]  /*a580*/  IMAD.MOV.U32 R21, RZ, RZ, R87 ;  /* 0x000000ffff157224 */ /* 0x000fe200078e0057 */
[----:B------:R-:W-:Y:S01]  /*a590*/  ULDC.64 UR10, c[0x0][0x208] ;  /* 0x00008200000a7ab9 */ /* 0x000fe20000000a00 */
[C---:B------:R-:W-:Y:S01]  /*a5a0*/  IMAD R85, R80.reuse, UR7, R85 ;  /* 0x0000000750557c24 */ /* 0x040fe2000f8e0255 */
[----:B------:R-:W-:Y:S01]  /*a5b0*/  ISETP.GE.AND P4, PT, R89, UR8, PT ;  /* 0x0000000859007c0c */ /* 0x000fe2000bf86270 */
[----:B------:R-:W-:Y:S01]  /*a5c0*/  IMAD.WIDE.U32 R20, R80, UR6, R20 ;  /* 0x0000000650147c25 */ /* 0x000fe2000f8e0014 */
[----:B------:R-:W-:Y:S01]  /*a5d0*/  ULDC.64 UR6, c[0x0][0xb80] ;  /* 0x0002e00000067ab9 */ /* 0x000fe20000000a00 */
[----:B------:R-:W-:-:S02]  /*a5e0*/  LOP3.LUT P5, RZ, R0, 0x40, RZ, 0xc0, !PT ;  /* 0x0000004000ff7812 */ /* 0x000fc400078ac0ff */
[----:B------:R-:W-:Y:S01]  /*a5f0*/  IMAD.IADD R21, R21, 0x1, R85 ;  /* 0x0000000115157824 */ /* 0x000fe200078e0255 */
[----:B------:R-:W-:Y:S02]  /*a600*/  LEA R84, P1, R20, UR6, 0x1 ;  /* 0x0000000614547c11 */ /* 0x000fe4000f8208ff */
[----:B------:R-:W-:Y:S02]  /*a610*/  LOP3.LUT P6, RZ, R4, 0x80, RZ, 0xc0, !PT ;  /* 0x0000008004ff7812 */ /* 0x000fe400078cc0ff */
        /* <DEDUP_REMOVED lines=12> */
.L_x_805:
[----:B------:R-:W-:Y:S05]  /*a6e0*/  BSYNC B1 ;  /* 0x0000000000017941 */ /* 0x000fea0003800000 */
.L_x_804:
        /* <DEDUP_REMOVED lines=9> */
[----:B------:R-:W-:Y:S01]  /*a780*/  ULDC.64 UR10, c[0x0][0x208] ;  /* 0x00008200000a7ab9 */ /* 0x000fe20000000a00 */
[----:B------:R-:W-:Y:S02]  /*a790*/  ISETP.GE.AND P3, PT, R6, UR8, PT ;  /* 0x0000000806007c0c */ /* 0x000fe4000bf66270 */
[----:B------:R-:W-:Y:S01]  /*a7a0*/  IMAD R80, R80, UR6, RZ ;  /* 0x0000000650507c24 */ /* 0x000fe2000f8e02ff */
[----:B------:R-:W-:-:S02]  /*a7b0*/  ISETP.GE.AND P5, PT, R16, UR8, PT ;  /* 0x0000000810007c0c */ /* 0x000fc4000bfa6270 */
[----:B------:R-:W-:Y:S01]  /*a7c0*/  ISETP.GE.AND P2, PT, R86, UR8, PT ;  /* 0x0000000856007c0c */ /* 0x000fe2000bf46270 */
[----:B------:R-:W-:Y:S01]  /*a7d0*/  IMAD R3, R15, UR7, R80 ;  /* 0x000000070f037c24 */ /* 0x000fe2000f8e0250 */
[----:B------:R-:W-:Y:S01]  /*a7e0*/  ULDC.64 UR6, c[0x0][0xb80] ;  /* 0x0002e00000067ab9 */ /* 0x000fe20000000a00 */
[----:B------:R-:W-:Y:S02]  /*a7f0*/  ISETP.GE.AND P1, PT, R88, UR8, PT ;  /* 0x0000000858007c0c */ /* 0x000fe4000bf26270 */
[----:B------:R-:W-:Y:S01]  /*a800*/  IMAD.IADD R3, R13, 0x1, R3 ;  /* 0x000000010d037824 */ /* 0x000fe200078e0203 */
[----:B------:R-:W-:-:S04]  /*a810*/  LEA R14, P6, R12, UR6, 0x1 ;  /* 0x000000060c0e7c11 */ /* 0x000fc8000f8c08ff */
[----:B------:R-:W-:Y:S02]  /*a820*/  LEA.HI.X R15, R12, UR7, R3, 0x1, P6 ;  /* 0x000000070c0f7c11 */ /* 0x000fe4000b0f0c03 */
[----:B------:R-:W-:-:S03]  /*a830*/  LOP3.LUT P6, RZ, R0, 0x40, RZ, 0xc0, !PT ;  /* 0x0000004000ff7812 */ /* 0x000fc600078cc0ff */
[----:B------:R2:W-:Y:S01]  /*a840*/  @!P0 STG.E.128 desc[UR10][R14.64+0x280], R56 ;  /* 0x000280380e008986 */ /* 0x0005e2000c101d0a */
[----:B------:R-:W-:-:S03]  /*a850*/  LOP3.LUT P0, RZ, R4, 0x80, RZ, 0xc0, !PT ;  /* 0x0000008004ff7812 */ /* 0x000fc6000780c0ff */
[----:B------:R2:W-:Y:S04]  /*a860*/  @!P5 STG.E.128 desc[UR10][R14.64], R8 ;  /* 0x000000080e00d986 */ /* 0x0005e8000c101d0a */
[----:B------:R2:W-:Y:S04]  /*a870*/  @!P4 STG.E.128 desc[UR10][R14.64+0x80], R24 ;  /* 0x000080180e00c986 */ /* 0x0005e8000c101d0a */
[----:B------:R2:W-:Y:S04]  /*a880*/  @!P3 STG.E.128 desc[UR10][R14.64+0x100], R32 ;  /* 0x000100200e00b986 */ /* 0x0005e8000c101d0a */
[----:B------:R2:W-:Y:S04]  /*a890*/  @!P2 STG.E.128 desc[UR10][R14.64+0x180], R36 ;  /* 0x000180240e00a986 */ /* 0x0005e8000c101d0a */
[----:B------:R2:W-:Y:S04]  /*a8a0*/  @!P1 STG.E.128 desc[UR10][R14.64+0x200], R48 ;  /* 0x000200300e009986 */ /* 0x0005e8000c101d0a */
[----:B------:R2:W-:Y:S01]  /*a8b0*/  @P6 STG.E.128 desc[UR10][R14.64+0x300], R64 ;  /* 0x000300400e006986 */ /* 0x0005e2000c101d0a */
[----:B------:R-:W-:Y:S05]  /*a8c0*/  @!P0 BRA `(.L_x_806) ;  /* 0x0000000800d88947 */ /* 0x000fea0003800000 */
[----:B------:R-:W-:Y:S02]  /*a8d0*/  ULDC.64 UR6, c[0x0][0x208] ;  /* 0x0000820000067ab9 */ /* 0x000fe40000000a00 */
[----:B------:R3:W-:Y:S01]  /*a8e0*/  STG.E.128 desc[UR6][R14.64+0x380], R72 ;  /* 0x000380480e007986 */ /* 0x0007e2000c101d06 */
[----:B------:R-:W-:Y:S05]  /*a8f0*/  BRA `(.L_x_806) ;  /* 0x0000000800cc7947 */ /* 0x000fea0003800000 */
.L_x_801:
[----:B------:R-:W-:Y:S01]  /*a900*/  USHF.L.U32 UR8, UR38, 0x2, URZ ;  /* 0x0000000226087899 */ /* 0x000fe2000800063f */
[----:B------:R-:W-:Y:S01]  /*a910*/  ULDC.64 UR6, c[0x0][0xcd8] ;  /* 0x0003360000067ab9 */ /* 0x000fe20000000a00 */
[----:B------:R-:W-:Y:S01]  /*a920*/  USHF.L.U64.HI UR9, UR38, 0x2, UR40 ;  /* 0x0000000226097899 */ /* 0x000fe20008010228 */
[----:B------:R-:W-:Y:S01]  /*a930*/  IMAD.MOV.U32 R13, RZ, RZ, RZ ;  /* 0x000000ffff0d7224 */ /* 0x000fe200078e00ff */
[----:B------:R-:W-:Y:S02]  /*a940*/  UIADD3 UR4, UP1, UR8, UR6, URZ ;  /* 0x0000000608047290 */ /* 0x000fe4000ff3e03f */
[----:B------:R-:W-:Y:S02]  /*a950*/  UISETP.NE.U32.AND UP0, UPT, UR6, URZ, UPT ;  /* 0x0000003f0600728c */ /* 0x000fe4000bf05070 */
[----:B------:R-:W-:Y:S02]  /*a960*/  UIADD3.X UR6, UR9, UR7, URZ, UP1, !UPT ;  /* 0x0000000709067290 */ /* 0x000fe40008ffe43f */
[----:B------:R-:W-:Y:S01]  /*a970*/  UISETP.NE.AND.EX UP0, UPT, UR7, URZ, UPT, UP0 ;  /* 0x0000003f0700728c */ /* 0x000fe2000bf05300 */
[----:B------:R-:W0:Y:S01]  /*a980*/  LDC R3, c[0x0][0xb88] ;  /* 0x0002e200ff037b82 */ /* 0x000e220000000800 */
[----:B------:R-:W-:Y:S01]  /*a990*/  IMAD.U32 R8, RZ, RZ, UR4 ;  /* 0x00000004ff087e24 */ /* 0x000fe2000f8e00ff */
[----:B------:R-:W-:Y:S01]  /*a9a0*/  ULDC.64 UR10, c[0x0][0x208] ;  /* 0x00008200000a7ab9 */ /* 0x000fe20000000a00 */
[----:B------:R-:W-:Y:S01]  /*a9b0*/  IMAD.U32 R9, RZ, RZ, UR6 ;  /* 0x00000006ff097e24 */ /* 0x000fe2000f8e00ff */
[----:B------:R-:W-:Y:S01]  /*a9c0*/  ULDC.64 UR6, c[0x0][0xce0] ;  /* 0x0003380000067ab9 */ /* 0x000fe20000000a00 */
[----:B------:R-:W-:Y:S01]  /*a9d0*/  PLOP3.LUT P1, PT, PT, PT, UP0, 0x80, 0x0 ;  /* 0x000000000000781c */ /* 0x000fe20003f2f008 */
[----:B------:R-:W-:-:S04]  /*a9e0*/  UISETP.NE.U32.AND UP1, UPT, UR6, URZ, UPT ;  /* 0x0000003f0600728c */ /* 0x000fc8000bf25070 */
[----:B------:R-:W-:-:S06]  /*a9f0*/  UISETP.NE.AND.EX UP1, UPT, UR7, URZ, UPT, UP1 ;  /* 0x0000003f0700728c */ /* 0x000fcc000bf25310 */
[----:B------:R-:W-:Y:S01]  /*aa00*/  PLOP3.LUT P2, PT, PT, PT, UP1, 0x80, 0x0 ;  /* 0x000000000000781c */ /* 0x000fe20003f4f018 */
[----:B------:R-:W-:Y:S01]  /*aa10*/  VIADD R6, R16, 0x40 ;  /* 0x0000004010067836 */ /* 0x000fe20000000000 */
[----:B------:R-:W5:Y:S03]  /*aa20*/  @P1 LDG.E R13, desc[UR10][R8.64] ;  /* 0x0000000a080d1981 */ /* 0x000f66000c1e1900 */
[----:B------:R-:W-:-:S04]  /*aa30*/  @UP1 UIADD3 UR6, UP2, UR8, UR6, URZ ;  /* 0x0000000608061290 */ /* 0x000fc8000ff5e03f */
[----:B------:R-:W-:Y:S02]  /*aa40*/  @UP1 UIADD3.X UR7, UR9, UR7, URZ, UP2, !UPT ;  /* 0x0000000709071290 */ /* 0x000fe400097fe43f */
[----:B------:R-:W-:-:S04]  /*aa50*/  IMAD.U32 R10, RZ, RZ, UR6 ;  /* 0x00000006ff0a7e24 */ /* 0x000fc8000f8e00ff */
[----:B------:R-:W-:-:S05]  /*aa60*/  MOV R11, UR7 ;  /* 0x00000007000b7c02 */ /* 0x000fca0008000f00 */
[----:B0-----:R0:W5:Y:S01]  /*aa70*/  @P2 LDG.E R3, desc[UR10][R10.64] ;  /* 0x0000000a0a032981 */ /* 0x001162000c1e1900 */
[----:B------:R-:W-:Y:S01]  /*aa80*/  ULDC UR10, c[0x0][0xb8c] ;  /* 0x0002e300000a7ab9 */ /* 0x000fe20000000800 */
[----:B------:R-:W-:Y:S01]  /*aa90*/  VIADD R14, R16, 0x80 ;  /* 0x00000080100e7836 */ /* 0x000fe20000000000 */
[----:B------:R-:W-:Y:S01]  /*aaa0*/  ISETP.GE.AND P3, PT, R6, UR10, PT ;  /* 0x0000000a06007c0c */ /* 0x000fe2000bf66270 */
[C---:B------:R-:W-:Y:S01]  /*aab0*/  VIADD R20, R16.reuse, 0xc0 ;  /* 0x000000c010147836 */ /* 0x040fe20000000000 */
[C---:B------:R-:W-:Y:S01]  /*aac0*/  ISETP.GE.AND P0, PT, R16.reuse, UR10, PT ;  /* 0x0000000a10007c0c */ /* 0x040fe2000bf06270 */
[----:B------:R-:W-:Y:S01]  /*aad0*/  VIADD R12, R16, 0x180 ;  /* 0x00000180100c7836 */ /* 0x000fe20000000000 */
[----:B------:R-:W-:Y:S02]  /*aae0*/  SEL R4, RZ, 0xffffffff, P3 ;  /* 0xffffffffff047807 */ /* 0x000fe40001800000 */
[----:B------:R-:W-:Y:S02]  /*aaf0*/  SEL R0, RZ, 0x1, P0 ;  /* 0x00000001ff007807 */ /* 0x000fe40000000000 */
[----:B------:R-:W-:Y:S01]  /*ab00*/  ISETP.GE.AND P4, PT, R14, UR10, PT ;  /* 0x0000000a0e007c0c */ /* 0x000fe2000bf86270 */
[----:B------:R-:W-:Y:S01]  /*ab10*/  IMAD.SHL.U32 R15, R4, 0x2, RZ ;  /* 0x00000002040f7824 */ /* 0x000fe200078e00ff */
[----:B------:R-:W-:-:S02]  /*ab20*/  ISETP.GE.AND P5, PT, R20, UR10, PT ;  /* 0x0000000a14007c0c */ /* 0x000fc4000bfa6270 */
[----:B0-----:R-:W-:Y:S02]  /*ab30*/  SEL R11, RZ, 0x4, P4 ;  /* 0x00000004ff0b7807 */ /* 0x001fe40002000000 */
[----:B------:R-:W-:Y:S02]  /*ab40*/  LOP3.LUT R0, R15, 0x2, R0, 0xe2, !PT ;  /* 0x000000020f007812 */ /* 0x000fe400078ee200 */
[----:B------:R-:W-:Y:S02]  /*ab50*/  SEL R4, RZ, 0x8, P5 ;  /* 0x00000008ff047807 */ /* 0x000fe40002800000 */
[----:B------:R-:W-:Y:S02]  /*ab60*/  ISETP.GE.AND P0, PT, R12, UR10, PT ;  /* 0x0000000a0c007c0c */ /* 0x000fe4000bf06270 */
[----:B------:R-:W-:Y:S02]  /*ab70*/  ISETP.GE.AND P3, PT, R191, 0x40, PT ;  /* 0x00000040bf00780c */ /* 0x000fe40003f66270 */
[----:B------:R-:W-:Y:S01]  /*ab80*/  LOP3.LUT R12, R4, R0, R11, 0xfe, !PT ;  /* 0x00000000040c7212 */ /* 0x000fe200078efe0b */
[----:B------:R-:W-:Y:S10]  /*ab90*/  @P2 BRA `(.L_x_807) ;  /* 0x0000000000142947 */ /* 0x000ff40003800000 */
[----:B------:R-:W-:Y:S05]  /*aba0*/  @!P1 BRA `(.L_x_807) ;  /* 0x0000000000109947 */ /* 0x000fea0003800000 */
[----:B------:R-:W-:Y:S02]  /*abb0*/  ULDC.64 UR6, c[0x0][0x208] ;  /* 0x0000820000067ab9 */ /* 0x000fe40000000a00 */
[----:B------:R-:W2:Y:S04]  /*abc0*/  LDG.E R0, desc[UR6][R8.64] ;  /* 0x0000000608007981 */ /* 0x000ea8000c1e1900 */
[----:B-----5:R-:W2:Y:S02]  /*abd0*/  LDG.E R3, desc[UR6][R8.64+0x4] ;  /* 0x0000040608037981 */ /* 0x020ea4000c1e1900 */
[----:B--2---:R-:W-:-:S07]  /*abe0*/  IADD3 R3, -R0, R3, RZ ;  /* 0x0000000300037210 */ /* 0x004fce0007ffe1ff */
.L_x_807:
        /* <DEDUP_REMOVED lines=15> */
[----:B------:R-:W-:Y:S01]  /*ace0*/  ULDC.64 UR8, c[0x0][0xc70] ;  /* 0x00031c0000087ab9 */ /* 0x000fe20000000a00 */
[----:B------:R-:W-:Y:S01]  /*acf0*/  ULDC.64 UR12, c[0x0][0x208] ;  /* 0x00008200000c7ab9 */ /* 0x000fe20000000a00 */
        /* <DEDUP_REMOVED lines=17> */
.L_x_809:
[----:B------:R-:W-:Y:S05]  /*ae10*/  BSYNC B1 ;  /* 0x0000000000017941 */ /* 0x000fea0003800000 */
.L_x_808:
[----:B------:R-:W-:Y:S01]  /*ae20*/  ULDC.64 UR8, c[0x0][0xba0] ;  /* 0x0002e80000087ab9 */ /* 0x000fe20000000a00 */
[----:B------:R-:W-:Y:S01]  /*ae30*/  IMAD.MOV.U32 R8, RZ, RZ, R16 ;  /* 0x000000ffff087224 */ /* 0x000fe200078e0010 */
[----:B------:R-:W-:Y:S01]  /*ae40*/  ISETP.GE.AND P1, PT, R26, UR10, PT ;  /* 0x0000000a1a007c0c */ /* 0x000fe2000bf26270 */
[----:B0-----:R-:W-:Y:S01]  /*ae50*/  IMAD.MOV.U32 R9, RZ, RZ, R15 ;  /* 0x000000ffff097224 */ /* 0x001fe200078e000f */
[----:B------:R-:W-:Y:S01]  /*ae60*/  ISETP.GE.AND P2, PT, R27, UR10, PT ;  /* 0x0000000a1b007c0c */ /* 0x000fe2000bf46270 */
[----:B------:R-:W-:Y:S01]  /*ae70*/  IMAD R0, R4, UR8, RZ ;  /* 0x0000000804007c24 */ /* 0x000fe2000f8e02ff */
[----:B------:R-:W-:Y:S01]  /*ae80*/  SEL R11, RZ, 0x10, P1 ;  /* 0x00000010ff0b7807 */ /* 0x000fe20000800000 */
[C---:B------:R-:W-:Y:S01]  /*ae90*/  IMAD.WIDE.U32 R8, R13.reuse, UR8, R8 ;  /* 0x000000080d087c25 */ /* 0x040fe2000f8e0008 */
[----:B------:R-:W-:Y:S01]  /*aea0*/  IADD3 R4, R16, 0x1c0, RZ ;  /* 0x000001c010047810 */ /* 0x000fe20007ffe0ff */
[----:B------:R-:W-:Y:S02]  /*aeb0*/  BSSY B1, `(.L_x_810) ;  /* 0x0000039000017945 */ /* 0x000fe40003800000 */
[----:B------:R-:W-:Y:S01]  /*aec0*/  IMAD R13, R13, UR9, R0 ;  /* 0x000000090d0d7c24 */ /* 0x000fe2000f8e0200 */
[----:B------:R-:W-:Y:S01]  /*aed0*/  ULDC.64 UR8, c[0x0][0xbe0] ;  /* 0x0002f80000087ab9 */ /* 0x000fe20000000a00 */
[----:B------:R-:W-:Y:S01]  /*aee0*/  SEL R0, RZ, 0x20, P2 ;  /* 0x00000020ff007807 */ /* 0x000fe20001000000 */
[----:B------:R-:W-:Y:S01]  /*aef0*/  UIMAD UR4, UR7, UR8, URZ ;  /* 0x00000008070472a4 */ /* 0x000fe2000f8e023f */
[----:B------:R-:W-:Y:S01]  /*af00*/  IMAD.IADD R9, R9, 0x1, R13 ;  /* 0x0000000109097824 */ /* 0x000fe200078e020d */
[----:B------:R-:W-:Y:S01]  /*af10*/  ISETP.GE.AND P2, PT, R4, UR10, PT ;  /* 0x0000000a04007c0c */ /* 0x000fe2000bf46270 */
[----:B------:R-:W-:Y:S01]  /*af20*/  IMAD.U32 R13, RZ, RZ, UR8 ;  /* 0x00000008ff0d7e24 */ /* 0x000fe2000f8e00ff */
[----:B------:R-:W-:Y:S01]  /*af30*/  UIMAD UR4, UR39, UR9, UR4 ;  /* 0x00000009270472a4 */ /* 0x000fe2000f8e0204 */
[----:B------:R-:W-:Y:S01]  /*af40*/  IMAD R3, R188, -0x40, R3 ;  /* 0xffffffc0bc037824 */ /* 0x000fe200078e0203 */
[----:B------:R-:W-:Y:S01]  /*af50*/  LOP3.LUT R11, R0, R12, R11, 0xfe, !PT ;  /* 0x0000000c000b7212 */ /* 0x000fe200078efe0b */
[----:B------:R-:W-:Y:S01]  /*af60*/  IMAD.WIDE.U32 R8, R13, UR39, R8 ;  /* 0x000000270d087c25 */ /* 0x000fe2000f8e0008 */
[----:B------:R-:W-:Y:S01]  /*af70*/  SEL R0, RZ, 0x40, P0 ;  /* 0x00000040ff007807 */ /* 0x000fe20000000000 */
[----:B------:R-:W-:Y:S01]  /*af80*/  ULDC.64 UR6, c[0x0][0xbe8] ;  /* 0x0002fa0000067ab9 */ /* 0x000fe20000000a00 */
[C---:B------:R-:W-:Y:S01]  /*af90*/  ISETP.GE.AND P1, PT, R18.reuse, R3, PT ;  /* 0x000000031200720c */ /* 0x040fe20003f26270 */
[----:B------:R-:W-:Y:S01]  /*afa0*/  VIADD R9, R9, UR4 ;  /* 0x0000000409097c36 */ /* 0x000fe20008000000 */
[----:B------:R-:W-:Y:S01]  /*afb0*/  UIMAD UR4, UR40, UR6, URZ ;  /* 0x00000006280472a4 */ /* 0x000fe2000f8e023f */
[----:B------:R-:W-:Y:S01]  /*afc0*/  LOP3.LUT R21, R11, R0, RZ, 0xfc, !PT ;  /* 0x000000000b157212 */ /* 0x000fe200078efcff */
[----:B------:R-:W-:Y:S01]  /*afd0*/  IMAD.U32 R11, RZ, RZ, UR6 ;  /* 0x00000006ff0b7e24 */ /* 0x000fe2000f8e00ff */
[----:B------:R-:W-:Y:S01]  /*afe0*/  SHF.R.S32.HI R13, RZ, 0x1f, R18 ;  /* 0x0000001fff0d7819 */ /* 0x000fe20000011412 */
[----:B------:R-:W-:Y:S01]  /*aff0*/  UIMAD UR4, UR38, UR7, UR4 ;  /* 0x00000007260472a4 */ /* 0x000fe2000f8e0204 */
[----:B------:R-:W-:Y:S01]  /*b000*/  VIADD R4, R18, 0x20 ;  /* 0x0000002012047836 */ /* 0x000fe20000000000 */
[----:B------:R-:W-:Y:S01]  /*b010*/  MOV R12, R18 ;  /* 0x00000012000c7202 */ /* 0x000fe20000000f00 */
[----:B------:R-:W-:Y:S01]  /*b020*/  IMAD.WIDE.U32 R10, R11, UR38, R8 ;  /* 0x000000260b0a7c25 */ /* 0x000fe2000f8e0008 */
[----:B------:R-:W-:-:S02]  /*b030*/  SEL R0, RZ, 0x80, P2 ;  /* 0x00000080ff007807 */ /* 0x000fc40001000000 */
[----:B------:R-:W-:Y:S01]  /*b040*/  ISETP.GE.AND P0, PT, R4, R3, PT ;  /* 0x000000030400720c */ /* 0x000fe20003f06270 */
[----:B------:R-:W-:Y:S01]  /*b050*/  VIADD R15, R11, UR4 ;  /* 0x000000040b0f7c36 */ /* 0x000fe20008000000 */
[----:B------:R-:W-:Y:S01]  /*b060*/  LOP3.LUT R0, R21, R0, RZ, 0xfc, !PT ;  /* 0x0000000015007212 */ /* 0x000fe200078efcff */
[----:B------:R-:W-:Y:S01]  /*b070*/  IMAD.WIDE R12, R188, 0x40, R12 ;  /* 0x00000040bc0c7825 */ /* 0x000fe200078e020c */
[----:B------:R-:W-:Y:S09]  /*b080*/  @P1 BRA `(.L_x_811) ;  /* 0x00000000006c1947 */ /* 0x000ff20003800000 */
[----:B------:R-:W-:Y:S01]  /*b090*/  ULDC.64 UR6, c[0x0][0xbd8] ;  /* 0x0002f60000067ab9 */ /* 0x000fe20000000a00 */
[----:B------:R-:W-:Y:S01]  /*b0a0*/  IMAD.MOV.U32 R8, RZ, RZ, R10 ;  /* 0x000000ffff087224 */ /* 0x000fe200078e000a */
[----:B------:R-:W-:Y:S01]  /*b0b0*/  ISETP.GE.AND P6, PT, R16, UR10, PT ;  /* 0x0000000a10007c0c */ /* 0x000fe2000bfc6270 */
[----:B------:R-:W-:Y:S01]  /*b0c0*/  IMAD R3, R13, UR6, RZ ;  /* 0x000000060d037c24 */ /* 0x000fe2000f8e02ff */
[----:B------:R-:W-:Y:S01]  /*b0d0*/  ISETP.GE.AND P5, PT, R6, UR10, PT ;  /* 0x0000000a06007c0c */ /* 0x000fe2000bfa6270 */
[----:B------:R-:W-:Y:S01]  /*b0e0*/  IMAD.MOV.U32 R9, RZ, RZ, R15 ;  /* 0x000000ffff097224 */ /* 0x000fe200078e000f */
[----:B------:R-:W-:Y:S01]  /*b0f0*/  ULDC.64 UR8, c[0x0][0x208] ;  /* 0x0000820000087ab9 */ /* 0x000fe20000000a00 */
[----:B------:R-:W-:Y:S01]  /*b100*/  IMAD R3, R12, UR7, R3 ;  /* 0x000000070c037c24 */ /* 0x000fe2000f8e0203 */
[----:B------:R-:W-:Y:S01]  /*b110*/  ISETP.GE.AND P4, PT, R20, UR10, PT ;  /* 0x0000000a14007c0c */ /* 0x000fe2000bf86270 */
[----:B------:R-:W-:Y:S01]  /*b120*/  IMAD.WIDE.U32 R8, R12, UR6, R8 ;  /* 0x000000060c087c25 */ /* 0x000fe2000f8e0008 */
[----:B------:R-:W-:Y:S01]  /*b130*/  ULDC.64 UR6, c[0x0][0xb80] ;  /* 0x0002e00000067ab9 */ /* 0x000fe20000000a00 */
[----:B------:R-:W-:-:S02]  /*b140*/  ISETP.GE.AND P3, PT, R26, UR10, PT ;  /* 0x0000000a1a007c0c */ /* 0x000fc4000bf66270 */
[----:B------:R-:W-:Y:S01]  /*b150*/  IMAD.IADD R3, R9, 0x1, R3 ;  /* 0x0000000109037824 */ /* 0x000fe200078e0203 */
[C---:B------:R-:W-:Y:S02]  /*b160*/  LEA R24, P1, R8.reuse, UR6, 0x1 ;  /* 0x0000000608187c11 */ /* 0x040fe4000f8208ff */
[----:B------:R-:W-:Y:S02]  /*b170*/  ISETP.GE.AND P2, PT, R27, UR10, PT ;  /* 0x0000000a1b007c0c */ /* 0x000fe4000bf46270 */
        /* <DEDUP_REMOVED lines=12> */
.L_x_811:
[----:B------:R-:W-:Y:S05]  /*b240*/  BSYNC B1 ;  /* 0x0000000000017941 */ /* 0x000fea0003800000 */
.L_x_810:
[----:B------:R-:W-:Y:S05]  /*b250*/  @P0 BRA `(.L_x_806) ;  /* 0x0000000000740947 */ /* 0x000fea0003800000 */
[----:B------:R-:W-:Y:S01]  /*b260*/  IADD3 R3, P0, R12, 0x20, RZ ;  /* 0x000000200c037810 */ /* 0x000fe20007f1e0ff */
[----:B------:R-:W-:Y:S01]  /*b270*/  ULDC.64 UR6, c[0x0][0xbd8] ;  /* 0x0002f60000067ab9 */ /* 0x000fe20000000a00 */
[----:B------:R-:W-:Y:S01]  /*b280*/  MOV R8, R10 ;  /* 0x0000000a00087202 */ /* 0x000fe20000000f00 */
[----:B------:R-:W-:Y:S01]  /*b290*/  IMAD.MOV.U32 R9, RZ, RZ, R15 ;  /* 0x000000ffff097224 */ /* 0x000fe200078e000f */
[----:B------:R-:W-:Y:S01]  /*b2a0*/  ULDC.64 UR8, c[0x0][0x208] ;  /* 0x0000820000087ab9 */ /* 0x000fe20000000a00 */
        /* <DEDUP_REMOVED lines=9> */
[----:B------:R-:W-:Y:S01]  /*b340*/  ULDC.64 UR6, c[0x0][0xb80] ;  /* 0x0002e00000067ab9 */ /* 0x000fe20000000a00 */
[----:B------:R-:W-:Y:S02]  /*b350*/  LOP3.LUT P4, RZ, R21, 0x40, RZ, 0xc0, !PT ;  /* 0x0000004015ff7812 */ /* 0x000fe4000788c0ff */
[----:B------:R-:W-:Y:S01]  /*b360*/  IMAD.IADD R3, R9, 0x1, R3 ;  /* 0x0000000109037824 */ /* 0x000fe200078e0203 */
[----:B------:R-:W-:-:S04]  /*b370*/  LEA R10, P3, R8, UR6, 0x1 ;  /* 0x00000006080a7c11 */ /* 0x000fc8000f8608ff */
        /* <DEDUP_REMOVED lines=11> */
.L_x_806:
[----:B------:R-:W-:Y:S05]  /*b430*/  BSYNC B0 ;  /* 0x0000000000007941 */ /* 0x000fea0003800000 */
.L_x_800:
[----:B------:R-:W-:Y:S02]  /*b440*/  ULDC UR4, c[0x0][0xd14] ;  /* 0x0003450000047ab9 */ /* 0x000fe40000000800 */
[----:B------:R-:W-:-:S13]  /*b450*/  ISETP.GE.AND P0, PT, R7, UR4, PT ;  /* 0x0000000407007c0c */ /* 0x000fda000bf06270 */
[----:B------:R-:W-:Y:S05]  /*b460*/  @!P0 BRA `(.L_x_812) ;  /* 0xffffff5800b08947 */ /* 0x000fea000383ffff */
[----:B------:R-:W-:Y:S05]  /*b470*/  EXIT ;  /* 0x000000000000794d */ /* 0x000fea0003800000 */
.L_x_772:
        /* <DEDUP_REMOVED lines=10> */
[----:B------:R-:W-:Y:S01]  /*b520*/  ULDC.64 UR6, c[0x0][0x208] ;  /* 0x0000820000067ab9 */ /* 0x000fe20000000a00 */
        /* <DEDUP_REMOVED lines=9> */
[----:B------:R-:W0:Y:S01]  /*b5c0*/  S2UR UR6, SR_CTAID.X ;  /* 0x00000000000679c3 */ /* 0x000e220000002500 */
[----:B------:R-:W-:Y:S01]  /*b5d0*/  ISETP.GE.U32.AND P0, PT, R8, 0x2, PT ;  /* 0x000000020800780c */ /* 0x000fe20003f06070 */
[----:B------:R-:W-:Y:S01]  /*b5e0*/  IMAD.MOV.U32 R16, RZ, RZ, RZ ;  /* 0x000000ffff107224 */ /* 0x000fe200078e00ff */
[----:B------:R-:W-:Y:S01]  /*b5f0*/  LOP3.LUT R4, R4, 0xfffffffe, RZ, 0xc0, !PT ;  /* 0xfffffffe04047812 */ /* 0x000fe200078ec0ff */
[----:B------:R-:W-:-:S08]  /*b600*/  IMAD.MOV.U32 R19, RZ, RZ, RZ ;  /* 0x000000ffff137224 */ /* 0x000fd000078e00ff */
[----:B------:R-:W-:-:S04]  /*b610*/  @P1 LOP3.LUT R4, R4, 0x1, RZ, 0xfc, !PT ;  /* 0x0000000104041812 */ /* 0x000fc800078efcff */
[----:B------:R-:W-:-:S04]  /*b620*/  LOP3.LUT R4, R4, 0xffffffef, RZ, 0xc0, !PT ;  /* 0xffffffef04047812 */ /* 0x000fc800078ec0ff */
[----:B------:R-:W-:-:S04]  /*b630*/  @P0 LOP3.LUT R4, R4, 0x10, RZ, 0xfc, !PT ;  /* 0x0000001004040812 */ /* 0x000fc800078efcff */
[----:B------:R-:W-:Y:S01]  /*b640*/  LOP3.LUT R4, R4, 0xfffffff7, RZ, 0xc0, !PT ;  /* 0xfffffff704047812 */ /* 0x000fe200078ec0ff */
[----:B--2---:R-:W1:Y:S02]  /*b650*/  SHFL.UP PT, R5, R0, 0x1, RZ ;  /* 0x0420000000057989 */ /* 0x004e6400000e00ff */
[----:B-1----:R-:W-:-:S05]  /*b660*/  SEL R5, R5, RZ, P1 ;  /* 0x000000ff05057207 */ /* 0x002fca0000800000 */
[----:B------:R-:W-:-:S05]  /*b670*/  IMAD.IADD R5, R0, 0x1, R5 ;  /* 0x0000000100057824 */ /* 0x000fca00078e0205 */
[----:B------:R-:W1:Y:S02]  /*b680*/  SHFL.UP PT, R6, R5, 0x2, RZ ;  /* 0x0440000005067989 */ /* 0x000e6400000e00ff */
[----:B-1----:R-:W-:Y:S02]  /*b690*/  SEL R6, R6, RZ, P0 ;  /* 0x000000ff06067207 */ /* 0x002fe40000000000 */
[----:B------:R-:W-:-:S03]  /*b6a0*/  ISETP.GE.U32.AND P0, PT, R8, 0x4, PT ;  /* 0x000000040800780c */ /* 0x000fc60003f06070 */
[----:B------:R-:W-:-:S05]  /*b6b0*/  IMAD.IADD R6, R5, 0x1, R6 ;  /* 0x0000000105067824 */ /* 0x000fca00078e0206 */
[----:B------:R-:W1:Y:S05]  /*b6c0*/  SHFL.UP PT, R7, R6, 0x4, RZ ;  /* 0x0480000006077989 */ /* 0x000e6a00000e00ff */
[----:B------:R-:W-:-:S04]  /*b6d0*/  @P0 LOP3.LUT R4, R4, 0x8, RZ, 0xfc, !PT ;  /* 0x0000000804040812 */ /* 0x000fc800078efcff */
[----:B------:R-:W-:Y:S02]  /*b6e0*/  LOP3.LUT R4, R4, 0xfffffffb, RZ, 0xc0, !PT ;  /* 0xfffffffb04047812 */ /* 0x000fe400078ec0ff */
[----:B-1----:R-:W-:Y:S02]  /*b6f0*/  SEL R7, R7, RZ, P0 ;  /* 0x000000ff07077207 */ /* 0x002fe40000000000 */
[----:B------:R-:W-:Y:S02]  /*b700*/  ISETP.GE.U32.AND P0, PT, R8, 0x8, PT ;  /* 0x000000080800780c */ /* 0x000fe40003f06070 */
[----:B------:R-:W-:-:S05]  /*b710*/  IADD3 R7, R6, R7, RZ ;  /* 0x0000000706077210 */ /* 0x000fca0007ffe0ff */
[----:B------:R-:W1:Y:S06]  /*b720*/  SHFL.UP PT, R2, R7, 0x8, RZ ;  /* 0x0500000007027989 */ /* 0x000e6c00000e00ff */
[----:B------:R-:W-:-:S04]  /*b730*/  @P0 LOP3.LUT R4, R4, 0x4, RZ, 0xfc, !PT ;  /* 0x0000000404040812 */ /* 0x000fc800078efcff */
[----:B------:R-:W-:Y:S02]  /*b740*/  LOP3.LUT R4, R4, 0xfffffffd, RZ, 0xc0, !PT ;  /* 0xfffffffd04047812 */ /* 0x000fe400078ec0ff */
[----:B-1----:R-:W-:Y:S02]  /*b750*/  SEL R2, R2, RZ, P0 ;  /* 0x000000ff02027207 */ /* 0x002fe40000000000 */
[----:B------:R-:W-:-:S03]  /*b760*/  ISETP.GE.U32.AND P0, PT, R8, 0x10, PT ;  /* 0x000000100800780c */ /* 0x000fc60003f06070 */
[----:B------:R-:W-:-:S05]  /*b770*/  IMAD.IADD R3, R7, 0x1, R2 ;  /* 0x0000000107037824 */ /* 0x000fca00078e0202 */
[----:B------:R-:W1:Y:S05]  /*b780*/  SHFL.UP PT, R2, R3, 0x10, RZ ;  /* 0x0600000003027989 */ /* 0x000e6a00000e00ff */
[----:B------:R-:W-:Y:S02]  /*b790*/  @P0 LOP3.LUT R4, R4, 0x2, RZ, 0xfc, !PT ;  /* 0x0000000204040812 */ /* 0x000fe400078efcff */
[----:B-1----:R-:W-:-:S05]  /*b7a0*/  SEL R2, R2, RZ, P0 ;  /* 0x000000ff02027207 */ /* 0x002fca0000000000 */
[----:B------:R-:W-:-:S05]  /*b7b0*/  IMAD.IADD R2, R3, 0x1, R2 ;  /* 0x0000000103027824 */ /* 0x000fca00078e0202 */
[----:B------:R-:W1:Y:S02]  /*b7c0*/  SHFL.IDX PT, R5, R2, 0x1f, 0x1f ;  /* 0x03e01f0002057f89 */ /* 0x000e6400000e0000 */
[----:B-1----:R-:W-:-:S04]  /*b7d0*/  IMAD R5, R5, UR4, RZ ;  /* 0x0000000405057c24 */ /* 0x002fc8000f8e02ff */
[----:B------:R-:W-:Y:S01]  /*b7e0*/  IMAD.MOV.U32 R6, RZ, RZ, R5 ;  /* 0x000000ffff067224 */ /* 0x000fe200078e0005 */
[----:B0-----:R-:W-:-:S13]  /*b7f0*/  ISETP.GT.AND P0, PT, R5, UR6, PT ;  /* 0x0000000605007c0c */ /* 0x001fda000bf04270 */
[----:B------:R-:W-:Y:S05]  /*b800*/  @P0 BRA `(.L_x_813) ;  /* 0x0000000000c40947 */ /* 0x000fea0003800000 */
[----:B------:R-:W-:Y:S01]  /*b810*/  MOV R5, R6 ;  /* 0x0000000600057202 */ /* 0x000fe20000000f00 */
[----:B------:R-:W-:Y:S01]  /*b820*/  IMAD.MOV.U32 R19, RZ, RZ, RZ ;  /* 0x000000ffff137224 */ /* 0x000fe200078e00ff */
[----:B------:R-:W-:Y:S01]  /*b830*/  ULDC UR5, c[0x0][0xd14] ;  /* 0x0003450000057ab9 */ /* 0x000fe20000000800 */
[----:B------:R-:W-:Y:S01]  /*b840*/  ULDC UR7, c[0x0][0xd14] ;  /* 0x0003450000077ab9 */ /* 0x000fe20000000800 */
[----:B------:R-:W-:-:S05]  /*b850*/  ULDC UR4, c[0x0][0xd10] ;  /* 0x0003440000047ab9 */ /* 0x000fca0000000800 */
.L_x_817:
[----:B------:R-:W-:Y:S02]  /*b860*/  VIADD R0, R19, 0x1f ;  /* 0x0000001f13007836 */ /* 0x000fe40000000000 */
[----:B------:R-:W-:-:S03]  /*b870*/  IMAD.U32 R19, RZ, RZ, UR7 ;  /* 0x00000007ff137e24 */ /* 0x000fc6000f8e00ff */
[----:B------:R-:W-:-:S13]  /*b880*/  ISETP.GE.AND P0, PT, R0, UR5, PT ;  /* 0x0000000500007c0c */ /* 0x000fda000bf06270 */
[----:B------:R-:W-:Y:S05]  /*b890*/  @P0 BRA `(.L_x_814) ;  /* 0x0000000400440947 */ /* 0x000fea0003800000 */
[----:B------:R-:W0:Y:S01]  /*b8a0*/  S2R R2, SR_TID.X ;  /* 0x0000000000027919 */ /* 0x000e220000002100 */
[----:B------:R-:W-:Y:S01]  /*b8b0*/  IMAD.MOV.U32 R19, RZ, RZ, R0 ;  /* 0x000000ffff137224 */ /* 0x000fe200078e0000 */
[----:B------:R-:W-:Y:S01]  /*b8c0*/  BSSY B0, `(.L_x_815) ;  /* 0x000000b000007945 */ /* 0x000fe20003800000 */
[----:B------:R-:W-:Y:S02]  /*b8d0*/  MOV R0, RZ ;  /* 0x000000ff00007202 */ /* 0x000fe40000000f00 */
[----:B0-----:R-:W-:-:S04]  /*b8e0*/  LOP3.LUT R8, R2, 0x1f, RZ, 0xc0, !PT ;  /* 0x0000001f02087812 */ /* 0x001fc800078ec0ff */
[C---:B------:R-:W-:Y:S01]  /*b8f0*/  ISETP.NE.AND P1, PT, R8.reuse, 0x1f, PT ;  /* 0x0000001f0800780c */ /* 0x040fe20003f25270 */
[----:B------:R-:W-:-:S05]  /*b900*/  IMAD.IADD R7, R8, 0x1, R19 ;  /* 0x0000000108077824 */ /* 0x000fca00078e0213 */
[----:B------:R-:W-:-:S13]  /*b910*/  ISETP.GE.OR P0, PT, R7, UR5, !P1 ;  /* 0x0000000507007c0c */ /* 0x000fda000cf06670 */
[----:B------:R-:W-:Y:S05]  /*b920*/  @P0 BRA `(.L_x_816) ;  /* 0x0000000000100947 */ /* 0x000fea0003800000 */
[----:B------:R-:W0:Y:S01]  /*b930*/  LDC.64 R2, c[0x0][0xd58] ;  /* 0x00035600ff027b82 */ /* 0x000e220000000a00 */
[----:B------:R-:W-:Y:S01]  /*b940*/  ULDC.64 UR8, c[0x0][0x208] ;  /* 0x0000820000087ab9 */ /* 0x000fe20000000a00 */
[----:B0-----:R-:W-:-:S05]  /*b950*/  IMAD.WIDE R2, R7, 0x4, R2 ;  /* 0x0000000407027825 */ /* 0x001fca00078e0202 */
[----:B------:R0:W5:Y:S02]  /*b960*/  LDG.E R0, desc[UR8][R2.64] ;  /* 0x0000000802007981 */ /* 0x000164000c1e1900 */
.L_x_816:
[----:B------:R-:W-:Y:S05]  /*b970*/  BSYNC B0 ;  /* 0x0000000000007941 */ /* 0x000fea0003800000 */
.L_x_815:
        /* <DEDUP_REMOVED lines=21> */
[----:B0-----:R-:W-:-:S05]  /*bad0*/  IMAD R6, R3, UR4, RZ ;  /* 0x0000000403067c24 */ /* 0x001fca000f8e02ff */
[----:B------:R-:W-:-:S04]  /*bae0*/  IADD3 R5, R6, R5, RZ ;  /* 0x0000000506057210 */ /* 0x000fc80007ffe0ff */
[----:B------:R-:W-:-:S13]  /*baf0*/  ISETP.GT.AND P0, PT, R5, UR6, PT ;  /* 0x0000000605007c0c */ /* 0x000fda000bf04270 */
[----:B------:R-:W-:Y:S05]  /*bb00*/  @!P0 BRA `(.L_x_817) ;  /* 0xfffffffc00548947 */ /* 0x000fea000383ffff */
[----:B------:R-:W-:-:S07]  /*bb10*/  IMAD.MOV.U32 R2, RZ, RZ, R9 ;  /* 0x000000ffff027224 */ /* 0x000fce00078e0009 */
.L_x_813:
        /* <DEDUP_REMOVED lines=16> */
.L_x_818:
[----:B-1----:R-:W-:Y:S01]  /*bc20*/  IMAD R16, R16, UR4, R7 ;  /* 0x0000000410107c24 */ /* 0x002fe2000f8e0207 */
[----:B0-----:R-:W-:Y:S01]  /*bc30*/  MOV R2, RZ ;  /* 0x000000ff00027202 */ /* 0x001fe20000000f00 */
[----:B------:R-:W-:Y:S02]  /*bc40*/  IMAD R7, R11, R6, RZ ;  /* 0x000000060b077224 */ /* 0x000fe400078e02ff */
[----:B------:R-:W-:Y:S01]  /*bc50*/  IMAD.IADD R19, R5, 0x1, R19 ;  /* 0x0000000105137824 */ /* 0x000fe200078e0213 */
[----:B------:R-:W-:Y:S01]  /*bc60*/  IADD3 R9, -R16, UR6, RZ ;  /* 0x0000000610097c10 */ /* 0x000fe2000fffe1ff */
[----:B------:R-:W-:Y:S01]  /*bc70*/  IMAD.HI.U32 R2, R3, R7, R2 ;  /* 0x0000000703027227 */ /* 0x000fe200078e0002 */
[----:B------:R-:W-:Y:S02]  /*bc80*/  IABS R7, R0 ;  /* 0x0000000000077213 */ /* 0x000fe40000000000 */
[----:B------:R-:W-:-:S03]  /*bc90*/  IABS R3, R9 ;  /* 0x0000000900037213 */ /* 0x000fc60000000000 */
[----:B------:R-:W-:Y:S02]  /*bca0*/  IMAD.MOV R7, RZ, RZ, -R7 ;  /* 0x000000ffff077224 */ /* 0x000fe400078e0a07 */
        /* <DEDUP_REMOVED lines=11> */
[----:B------:R-:W-:-:S04]  /*bd60*/  @!P0 LOP3.LUT R2, RZ, R0, RZ, 0x33, !PT ;  /* 0x00000000ff028212 */ /* 0x000fc800078e33ff */
[----:B------:R-:W-:Y:S01]  /*bd70*/  IADD3 R17, -R2, RZ, RZ ;  /* 0x000000ff02117210 */ /* 0x000fe20007ffe1ff */
[----:B------:R-:W-:-:S04]  /*bd80*/  IMAD.MOV.U32 R18, RZ, RZ, R2 ;  /* 0x000000ffff127224 */ /* 0x000fc800078e0002 */
[----:B------:R-:W-:Y:S01]  /*bd90*/  IMAD R17, R0, R17, R9 ;  /* 0x0000001100117224 */ /* 0x000fe200078e0209 */
[----:B------:R-:W-:Y:S06]  /*bda0*/  BRA `(.L_x_819) ;  /* 0x00000000000c7947 */ /* 0x000fec0003800000 */
.L_x_814:
[----:B------:R-:W-:Y:S02]  /*bdb0*/  IMAD.MOV.U32 R17, RZ, RZ, RZ ;  /* 0x000000ffff117224 */ /* 0x000fe400078e00ff */
[----:B------:R-:W-:Y:S02]  /*bdc0*/  IMAD.U32 R16, RZ, RZ, UR6 ;  /* 0x00000006ff107e24 */ /* 0x000fe4000f8e00ff */
[----:B------:R-:W-:-:S07]  /*bdd0*/  IMAD.MOV.U32 R18, RZ, RZ, RZ ;  /* 0x000000ffff127224 */ /* 0x000fce00078e00ff */
.L_x_819:
[----:B------:R-:W0:Y:S01]  /*bde0*/  S2R R0, SR_TID.X ;  /* 0x0000000000007919 */ /* 0x000e220000002100 */
[----:B------:R-:W-:Y:S01]  /*bdf0*/  UMOV UR4, URZ ;  /* 0x0000003f00047c82 */ /* 0x000fe20008000000 */
[----:B------:R-:W-:Y:S01]  /*be00*/  STL [R1], RZ ;  /* 0x000000ff01007387 */ /* 0x000fe20000100800 */
[----:B0-----:R-:W-:-:S04]  /*be10*/  LOP3.LUT R0, R0, 0x1f, RZ, 0xc0, !PT ;  /* 0x0000001f00007812 */ /* 0x001fc800078ec0ff */
[----:B------:R-:W-:-:S13]  /*be20*/  ISETP.NE.AND P0, PT, R0, RZ, PT ;  /* 0x000000ff0000720c */ /* 0x000fda0003f05270 */
[----:B------:R-:W0:Y:S01]  /*be30*/  @!P0 S2R R3, SR_CgaCtaId ;  /* 0x0000000000038919 */ /* 0x000e220000008800 */
[----:B------:R-:W-:-:S04]  /*be40*/  @!P0 MOV R0, 0x400 ;  /* 0x0000040000008802 */ /* 0x000fc80000000f00 */
[----:B0-----:R-:W-:-:S05]  /*be50*/  @!P0 LEA R0, R3, R0, 0x18 ;  /* 0x0000000003008211 */ /* 0x001fca00078ec0ff */
[----:B------:R0:W-:Y:S01]  /*be60*/  @!P0 STS.128 [R0+0x388d0], R16 ;  /* 0x0388d01000008388 */ /* 0x0001e20000000c00 */
[----:B------:R-:W-:Y:S06]  /*be70*/  BAR.ARV 0x5, 0x120 ;  /* 0x0144800000007b1d */ /* 0x000fec0000002000 */
[----:B------:R-:W-:Y:S02]  /*be80*/  ISETP.GE.AND P0, PT, R19, UR5, PT ;  /* 0x0000000513007c0c */ /* 0x000fe4000bf06270 */
[----:B0-----:R-:W-:-:S05]  /*be90*/  MOV R0, 0x1 ;  /* 0x0000000100007802 */ /* 0x001fca0000000f00 */
[----:B------:R0:W-:Y:S02]  /*bea0*/  STL [R1+0x4], R0 ;  /* 0x0000040001007387 */ /* 0x0001e40000100800 */
[----:B0-----:R-:W-:-:S05]  /*beb0*/  IMAD.U32 R0, RZ, RZ, UR4 ;  /* 0x00000004ff007e24 */ /* 0x001fca000f8e00ff */
[----:B------:R0:W-:Y:S01]  /*bec0*/  STL [R1+0x2c], R0 ;  /* 0x00002c0001007387 */ /* 0x0001e20000100800 */
[----:B------:R-:W-:Y:S05]  /*bed0*/  @P0 BRA `(.L_x_820) ;  /* 0x0000004000c00947 */ /* 0x000fea0003800000 */
[----:B------:R-:W-:Y:S01]  /*bee0*/  ULDC UR4, c[0x0][0xc] ;  /* 0x0000030000047ab9 */ /* 0x000fe20000000800 */
[----:B------:R-:W-:Y:S01]  /*bef0*/  IMAD.MOV.U32 R2, RZ, RZ, 0x1 ;  /* 0x00000001ff027424 */ /* 0x000fe200078e00ff */
[----:B------:R-:W-:Y:S01]  /*bf00*/  ULDC.64 UR54, c[0x0][0x198] ;  /* 0x0000660000367ab9 */ /* 0x000fe20000000a00 */
[----:B0-----:R-:W-:Y:S01]  /*bf10*/  IMAD.U32 R0, RZ, RZ, UR4 ;  /* 0x00000004ff007e24 */ /* 0x001fe2000f8e00ff */
[----:B------:R-:W-:Y:S02]  /*bf20*/  UMOV UR4, URZ ;  /* 0x0000003f00047c82 */ /* 0x000fe40008000000 */
[----:B------:R-:W-:Y:S04]  /*bf30*/  STL [R1+0x4], R2 ;  /* 0x0000040201007387 */ /* 0x000fe80000100800 */
[----:B------:R-:W-:Y:S04]  /*bf40*/  STL [R1], RZ ;  /* 0x000000ff01007387 */ /* 0x000fe80000100800 */
[----:B------:R0:W-:Y:S02]  /*bf50*/  STL [R1+0x30], R0 ;  /* 0x0000300001007387 */ /* 0x0001e40000100800 */
[----:B0-----:R-:W-:-:S05]  /*bf60*/  IMAD.U32 R0, RZ, RZ, UR4 ;  /* 0x00000004ff007e24 */ /* 0x001fca000f8e00ff */
[----:B------:R0:W-:Y:S02]  /*bf70*/  STL [R1+0x2c], R0 ;  /* 0x00002c0001007387 */ /* 0x0001e40000100800 */
.L_x_884:
[----:B-1-3--:R-:W1:Y:S01]  /*bf80*/  LDC.64 R2, c[0x0][0xd60] ;  /* 0x00035800ff027b82 */ /* 0x00ae620000000a00 */
[----:B------:R-:W-:Y:S01]  /*bf90*/  ULDC.64 UR4, c[0x0][0x208] ;  /* 0x0000820000047ab9 */ /* 0x000fe20000000a00 */
[----:B-1----:R-:W-:-:S05]  /*bfa0*/  IMAD.WIDE R2, R19, 0x4, R2 ;  /* 0x0000000413027825 */ /* 0x002fca00078e0202 */
[----:B--2---:R-:W2:Y:S01]  /*bfb0*/  LDG.E R5, desc[UR4][R2.64] ;  /* 0x0000000402057981 */ /* 0x004ea2000c1e1900 */
[----:B------:R-:W-:Y:S05]  /*bfc0*/  YIELD ;  /* 0x0000000000007946 */ /* 0x000fea0003800000 */
[----:B------:R-:W-:Y:S01]  /*bfd0*/  ULDC.64 UR4, c[0x0][0xb20] ;  /* 0x0002c80000047ab9 */ /* 0x000fe20000000a00 */
[----:B0-----:R-:W-:Y:S01]  /*bfe0*/  IMAD.MOV.U32 R0, RZ, RZ, RZ ;  /* 0x000000ffff007224 */ /* 0x001fe200078e00ff */
[----:B------:R-:W-:Y:S01]  /*bff0*/  ISETP.NE.U32.AND P0, PT, RZ, UR4, PT ;  /* 0x00000004ff007c0c */ /* 0x000fe2000bf05070 */
[----:B------:R-:W-:-:S03]  /*c000*/  ULDC.64 UR6, c[0x0][0x208] ;  /* 0x0000820000067ab9 */ /* 0x000fc60000000a00 */
[----:B------:R-:W-:Y:S02]  /*c010*/  ISETP.NE.AND.EX P0, PT, RZ, UR5, PT, P0 ;  /* 0x00000005ff007c0c */ /* 0x000fe4000bf05300 */
[----:B------:R-:W-:Y:S02]  /*c020*/  MOV R6, RZ ;  /* 0x000000ff00067202 */ /* 0x000fe40000000f00 */
[----:B--2---:R-:W-:Y:S01]  /*c030*/  SHF.R.S32.HI R4, RZ, 0x1f, R5 ;  /* 0x0000001fff047819 */ /* 0x004fe20000011405 */
        /* <DEDUP_REMOVED lines=38> */
[----:B------:R-:W-:Y:S02]  /*c2a0*/  ULDC.64 UR4, c[0x0][0x208] ;  /* 0x0000820000047ab9 */ /* 0x000fe40000000a00 */
[----:B-----5:R-:W2:Y:S04]  /*c2b0*/  LDG.E R6, desc[UR4][R2.64] ;  /* 0x0000000402067981 */ /* 0x020ea8000c1e1900 */
[----:B-1----:R-:W2:Y:S02]  /*c2c0*/  LDG.E R5, desc[UR4][R2.64+0x4] ;  /* 0x0000040402057981 */ /* 0x002ea4000c1e1900 */
[----:B--2---:R-:W-:-:S07]  /*c2d0*/  IMAD.IADD R6, R5, 0x1, -R6 ;  /* 0x0000000105067824 */ /* 0x004fce00078e0a06 */
.L_x_821:
[----:B-1---5:R-:W-:Y:S01]  /*c2e0*/  IADD3 R2, -R0, R6, RZ ;  /* 0x0000000600027210 */ /* 0x022fe20007ffe1ff */
[----:B------:R-:W-:Y:S01]  /*c2f0*/  IMAD.IADD R3, R7, 0x1, R0 ;  /* 0x0000000107037824 */ /* 0x000fe200078e0200 */
[----:B------:R-:W-:Y:S02]  /*c300*/  BSSY B6, `(.L_x_822) ;  /* 0x000034e000067945 */ /* 0x000fe40003800000 */
[C---:B------:R-:W-:Y:S01]  /*c310*/  ISETP.GT.AND P0, PT, R2.reuse, RZ, PT ;  /* 0x000000ff0200720c */ /* 0x040fe20003f04270 */
[----:B------:R-:W-:Y:S01]  /*c320*/  VIADD R0, R2, 0x3f ;  /* 0x0000003f02007836 */ /* 0x000fe20000000000 */
[----:B------:R-:W-:Y:S04]  /*c330*/  STL [R1+0x20], R2 ;  /* 0x0000200201007387 */ /* 0x000fe80000100800 */
        /* <DEDUP_REMOVED lines=10> */
[----:B------:R-:W2:Y:S01]  /*c3e0*/  LDL R2, [R1+0x30] ;  /* 0x0000300001027983 */ /* 0x000ea20000100800 */
[----:B------:R-:W-:Y:S01]  /*c3f0*/  VOTEU.ANY UR4, UPT, PT ;  /* 0x0000000000047886 */ /* 0x000fe200038e0100 */
[----:B------:R-:W-:Y:S01]  /*c400*/  ULDC.64 UR6, c[0x0][0x208] ;  /* 0x0000820000067ab9 */ /* 0x000fe20000000a00 */
[----:B0-----:R-:W0:Y:S01]  /*c410*/  FLO.U32 R0, UR4 ;  /* 0x0000000400007d00 */ /* 0x001e2200080e0000 */
[----:B------:R-:W0:Y:S07]  /*c420*/  S2R R7, SR_LANEID ;  /* 0x0000000000077919 */ /* 0x000e2e0000000000 */
[----:B------:R-:W1:Y:S01]  /*c430*/  POPC R5, UR4 ;  /* 0x0000000400057d09 */ /* 0x000e620008000000 */
[----:B0-----:R-:W-:-:S02]  /*c440*/  ISETP.EQ.U32.AND P0, PT, R0, R7, PT ;  /* 0x000000070000720c */ /* 0x001fc40003f02070 */
[----:B--2---:R-:W-:Y:S02]  /*c450*/  R2UR UR5, R2 ;  /* 0x00000000020572ca */ /* 0x004fe400000e0000 */
[----:B------:R-:W1:Y:S09]  /*c460*/  LDC.64 R2, c[0x0][0xd38] ;  /* 0x00034e00ff027b82 */ /* 0x000e720000000a00 */
[----:B-1----:R-:W2:Y:S01]  /*c470*/  @P0 ATOMG.E.ADD.STRONG.GPU PT, R3, desc[UR6][R2.64], R5 ;  /* 0x00000005020309a8 */ /* 0x002ea200081ee1c6 */
[----:B------:R-:W0:Y:S02]  /*c480*/  S2R R4, SR_LTMASK ;  /* 0x0000000000047919 */ /* 0x000e240000003900 */
[----:B0-----:R-:W-:-:S04]  /*c490*/  LOP3.LUT R4, R4, UR4, RZ, 0xc0, !PT ;  /* 0x0000000404047c12 */ /* 0x001fc8000f8ec0ff */
[----:B------:R-:W0:Y:S01]  /*c4a0*/  POPC R7, R4 ;  /* 0x0000000400077309 */ /* 0x000e220000000000 */
[----:B--2---:R-:W0:Y:S02]  /*c4b0*/  SHFL.IDX PT, R0, R3, R0, 0x1f ;  /* 0x00001f0003007589 */ /* 0x004e2400000e0000 */
[----:B0-----:R-:W-:Y:S01]  /*c4c0*/  IADD3 R16, R0, UR5, R7 ;  /* 0x0000000500107c10 */ /* 0x001fe2000fffe007 */
[----:B------:R-:W-:Y:S06]  /*c4d0*/  BRA `(.L_x_824) ;  /* 0x0000003000c07947 */ /* 0x000fec0003800000 */
.L_x_823:
        /* <DEDUP_REMOVED lines=14> */
[----:B------:R-:W-:Y:S02]  /*c5c0*/  IMAD.U32 R5, RZ, RZ, UR7 ;  /* 0x00000007ff057e24 */ /* 0x000fe4000f8e00ff */
[----:B------:R-:W-:Y:S02]  /*c5d0*/  IMAD.U32 R6, RZ, RZ, UR8 ;  /* 0x00000008ff067e24 */ /* 0x000fe4000f8e00ff */
[----:B------:R-:W-:-:S02]  /*c5e0*/  IMAD.U32 R10, RZ, RZ, UR4 ;  /* 0x00000004ff0a7e24 */ /* 0x000fc4000f8e00ff */
[----:B------:R-:W-:Y:S02]  /*c5f0*/  IMAD.U32 R11, RZ, RZ, UR5 ;  /* 0x00000005ff0b7e24 */ /* 0x000fe4000f8e00ff */
[----:B------:R-:W-:Y:S02]  /*c600*/  IMAD.MOV.U32 R8, RZ, RZ, 0x70 ;  /* 0x00000070ff087424 */ /* 0x000fe400078e00ff */
[----:B------:R-:W-:Y:S02]  /*c610*/  IMAD.MOV.U32 R12, RZ, RZ, 0x1 ;  /* 0x00000001ff0c7424 */ /* 0x000fe400078e00ff */
[----:B------:R-:W-:-:S07]  /*c620*/  IMAD.MOV.U32 R13, RZ, RZ, RZ ;  /* 0x000000ffff0d7224 */ /* 0x000fce00078e00ff */
[----:B------:R-:W-:-:S07]  /*c630*/  LEPC R20, `(.L_x_825) ;  /* 0x000000001014794e */ /* 0x000fce0000000000 */
[----:B0-----:R-:W-:Y:S05]  /*c640*/  CALL.ABS.NOINC R2 ;  /* 0x0000000002007343 */ /* 0x001fea0003c00000 */
.L_x_825:
        /* <DEDUP_REMOVED lines=20> */
.L_x_827:
        /* <DEDUP_REMOVED lines=8> */
[----:B------:R-:W-:Y:S01]  /*c810*/  MOV R13, RZ ;  /* 0x000000ff000d7202 */ /* 0x000fe20000000f00 */
[----:B------:R-:W-:Y:S02]  /*c820*/  IMAD.U32 R7, RZ, RZ, UR9 ;  /* 0x00000009ff077e24 */ /* 0x000fe4000f8e00ff */
[----:B------:R-:W-:-:S02]  /*c830*/  IMAD.U32 R10, RZ, RZ, UR4 ;  /* 0x00000004ff0a7e24 */ /* 0x000fc4000f8e00ff */
[----:B------:R-:W-:Y:S02]  /*c840*/  IMAD.U32 R11, RZ, RZ, UR5 ;  /* 0x00000005ff0b7e24 */ /* 0x000fe4000f8e00ff */
[----:B------:R-:W-:Y:S02]  /*c850*/  IMAD.MOV.U32 R8, RZ, RZ, 0x70 ;  /* 0x00000070ff087424 */ /* 0x000fe400078e00ff */
[----:B------:R-:W-:-:S07]  /*c860*/  IMAD.MOV.U32 R12, RZ, RZ, 0x1 ;  /* 0x00000001ff0c7424 */ /* 0x000fce00078e00ff */
[----:B------:R-:W-:-:S07]  /*c870*/  LEPC R20, `(.L_x_826) ;  /* 0x000000001014794e */ /* 0x000fce0000000000 */
[----:B0-----:R-:W-:Y:S05]  /*c880*/  CALL.ABS.NOINC R2 ;  /* 0x0000000002007343 */ /* 0x001fea0003c00000 */
.L_x_826:
[----:B------:R-:W2:Y:S01]  /*c890*/  LDL.LU R2, [R1+0x18] ;  /* 0x0000180001027983 */ /* 0x000ea20000300800 */
[----:B------:R-:W-:Y:S01]  /*c8a0*/  ULDC.64 UR4, c[0x0][0xaf0] ;  /* 0x0002bc0000047ab9 */ /* 0x000fe20000000a00 */
[----:B------:R-:W0:Y:S02]  /*c8b0*/  LDC R4, c[0x0][0x428] ;  /* 0x00010a00ff047b82 */ /* 0x000e240000000800 */
[----:B------:R-:W3:Y:S04]  /*c8c0*/  LDL.LU R0, [R1+0x1c] ;  /* 0x00001c0001007983 */ /* 0x000ee80000300800 */
[----:B------:R-:W4:Y:S04]  /*c8d0*/  LDL.LU R6, [R1+0x10] ;  /* 0x0000100001067983 */ /* 0x000f280000300800 */
[----:B------:R-:W4:Y:S01]  /*c8e0*/  LDL.LU R7, [R1+0x28] ;  /* 0x0000280001077983 */ /* 0x000f220000300800 */
[----:B------:R-:W-:Y:S01]  /*c8f0*/  ISETP.NE.U32.AND P0, PT, RZ, UR4, PT ;  /* 0x00000004ff007c0c */ /* 0x000fe2000bf05070 */
[----:B------:R-:W-:-:S03]  /*c900*/  ULDC.64 UR6, c[0x0][0x208] ;  /* 0x0000820000067ab9 */ /* 0x000fc60000000a00 */
[----:B------:R-:W-:Y:S01]  /*c910*/  ISETP.NE.AND.EX P0, PT, RZ, UR5, PT, P0 ;  /* 0x00000005ff007c0c */ /* 0x000fe2000bf05300 */
[----:B------:R-:W1:Y:S02]  /*c920*/  S2R R8, SR_TID.X ;  /* 0x0000000000087919 */ /* 0x000e640000002100 */
[----:B-1----:R-:W-:-:S04]  /*c930*/  LOP3.LUT R8, R8, 0x1f, RZ, 0xc0, !PT ;  /* 0x0000001f08087812 */ /* 0x002fc800078ec0ff */
        /* <DEDUP_REMOVED lines=8> */
[----:B----4-:R-:W-:-:S06]  /*c9c0*/  IMAD.MOV.U32 R0, RZ, RZ, R6 ;  /* 0x000000ffff007224 */ /* 0x010fcc00078e0006 */
[----:B------:R1:W5:Y:S01]  /*c9d0*/  @P0 LDG.E R0, desc[UR6][R2.64] ;  /* 0x0000000602000981 */ /* 0x000362000c1e1900 */
[----:B0-----:R-:W-:Y:S01]  /*c9e0*/  ISETP.NE.AND P0, PT, R4, 0x1, PT ;  /* 0x000000010400780c */ /* 0x001fe20003f05270 */
[----:B------:R-:W-:Y:S01]  /*c9f0*/  IMAD.MOV.U32 R4, RZ, RZ, R18 ;  /* 0x000000ffff047224 */ /* 0x000fe200078e0012 */
[----:B------:R-:W-:Y:S01]  /*ca00*/  PLOP3.LUT P1, PT, P6, PT, PT, 0x8, 0x0 ;  /* 0x000000000000781c */ /* 0x000fe2000372e170 */
[----:B------:R-:W-:-:S10]  /*ca10*/  IMAD R17, R17, 0x40, R7 ;  /* 0x0000004011117824 */ /* 0x000fd400078e0207 */
[----:B------:R-:W0:Y:S08]  /*ca20*/  @P0 LDC R5, c[0x0][0x42c] ;  /* 0x00010b00ff050b82 */ /* 0x000e300000000800 */
[----:B-1----:R-:W1:Y:S01]  /*ca30*/  @P0 LDC R2, c[0x0][0x430] ;  /* 0x00010c00ff020b82 */ /* 0x002e620000000800 */
[----:B0-----:R-:W-:-:S05]  /*ca40*/  @P0 IMAD.HI.U32 R3, R18, R5, RZ ;  /* 0x0000000512030227 */ /* 0x001fca00078e00ff */
[----:B-1----:R-:W-:Y:S02]  /*ca50*/  @P0 SHF.R.U32.HI R4, RZ, R2, R3 ;  /* 0x00000002ff040219 */ /* 0x002fe40000011603 */
[----:B------:R-:W-:-:S04]  /*ca60*/  ISETP.NE.U32.AND P0, PT, RZ, UR4, PT ;  /* 0x00000004ff007c0c */ /* 0x000fc8000bf05070 */
[----:B------:R-:W-:-:S04]  /*ca70*/  ISETP.NE.AND.EX P0, PT, RZ, UR5, PT, P0 ;  /* 0x00000005ff007c0c */ /* 0x000fc8000bf05300 */
[----:B------:R-:W-:-:S09]  /*ca80*/  SEL R6, R6, RZ, !P0 ;  /* 0x000000ff06067207 */ /* 0x000fd20004000000 */
.L_x_828:
        /* <DEDUP_REMOVED lines=17> */
.L_x_898:
[----:B------:R-:W2:Y:S01]  /*cba0*/  LDL R8, [R1+0x14] ;  /* 0x0000140001087983 */ /* 0x000ea20000100800 */
[----:B------:R-:W-:Y:S01]  /*cbb0*/  UMOV UR4, 0xffffffff ;  /* 0xffffffff00047882 */ /* 0x000fe20000000000 */
[----:B------:R-:W-:Y:S01]  /*cbc0*/  SHF.R.S32.HI R5, RZ, 0x1f, R0 ;  /* 0x0000001fff057819 */ /* 0x000fe20000011400 */
[----:B--2---:R-:W-:Y:S01]  /*cbd0*/  VIADD R9, R8, 0xffffffff ;  /* 0xffffffff08097836 */ /* 0x004fe20000000000 */
[----:B------:R-:W-:Y:S06]  /*cbe0*/  BRA.DIV UR4, `(.L_x_830) ;  /* 0x0000003e04107947 */ /* 0x000fec000b800000 */
[----:B------:R-:W-:-:S13]  /*cbf0*/  ELECT P6, URZ, PT ;  /* 0x00000000003f782f */ /* 0x000fda00038c0000 */
.L_x_901:
        /* <DEDUP_REMOVED lines=8> */
[----:B------:R-:W-:Y:S01]  /*cc80*/  ULDC.64 UR6, c[0x0][0x208] ;  /* 0x0000820000067ab9 */ /* 0x000fe20000000a00 */
[----:B0-----:R-:W-:-:S13]  /*cc90*/  ISETP.NE.AND P0, PT, R12, 0x1, PT ;  /* 0x000000010c00780c */ /* 0x001fda0003f05270 */
[----:B------:R-:W0:Y:S02]  /*cca0*/  @P0 LDC.64 R10, c[0x0][0x420] ;  /* 0x00010800ff0a0b82 */ /* 0x000e240000000a00 */
[----:B0-----:R-:W-:-:S05]  /*ccb0*/  @P0 IMAD.HI.U32 R10, R9, R10, RZ ;  /* 0x0000000a090a0227 */ /* 0x001fca00078e00ff */
[----:B------:R-:W-:-:S04]  /*ccc0*/  @P0 SHF.R.U32.HI R7, RZ, R11, R10 ;  /* 0x0000000bff070219 */ /* 0x000fc8000001160a */
[----:B------:R-:W-:Y:S01]  /*ccd0*/  IADD3 R8, -R7, RZ, RZ ;  /* 0x000000ff07087210 */ /* 0x000fe20007ffe1ff */
[----:B------:R-:W-:-:S04]  /*cce0*/  IMAD.MOV.U32 R10, RZ, RZ, R7 ;  /* 0x000000ffff0a7224 */ /* 0x000fc800078e0007 */
        /* <DEDUP_REMOVED lines=10> */
.L_x_832:
        /* <DEDUP_REMOVED lines=9> */
.L_x_902:
        /* <DEDUP_REMOVED lines=11> */
.L_x_834:
        /* <DEDUP_REMOVED lines=23> */
.L_x_831:
[----:B------:R-:W0:Y:S01]  /*d040*/  S2R R12, SR_CgaCtaId ;  /* 0x00000000000c7919 */ /* 0x000e220000008800 */
[----:B------:R-:W-:Y:S05]  /*d050*/  WARPSYNC.ALL ;  /* 0x0000000000007948 */ /* 0x000fea0003800000 */
[----:B------:R-:W-:Y:S01]  /*d060*/  BAR.SYNC.DEFER_BLOCKING 0x8, 0xa0 ;  /* 0x0202800000007b1d */ /* 0x000fe20000010000 */
[----:B------:R-:W-:Y:S02]  /*d070*/  ELECT P0, URZ, PT ;  /* 0x00000000003f782f */ /* 0x000fe40003800000 */
[----:B------:R-:W-:-:S03]  /*d080*/  MOV R11, 0x400 ;  /* 0x00000400000b7802 */ /* 0x000fc60000000f00 */
[----:B------:R-:W-:Y:S01]  /*d090*/  BSSY B0, `(.L_x_835) ;  /* 0x000004c000007945 */ /* 0x000fe20003800000 */
[----:B0-----:R-:W-:-:S07]  /*d0a0*/  LEA R11, R12, R11, 0x18 ;  /* 0x0000000b0c0b7211 */ /* 0x001fce00078ec0ff */
[----:B------:R-:W-:Y:S05]  /*d0b0*/  @!P0 BRA `(.L_x_836) ;  /* 0x0000000400248947 */ /* 0x000fea0003800000 */
[----:B------:R-:W-:Y:S01]  /*d0c0*/  R2UR UR16, R11 ;  /* 0x000000000b1072ca */ /* 0x000fe200000e0000 */
[----:B------:R-:W-:Y:S01]  /*d0d0*/  UIADD3 UR14, UP0, UR54, 0x270, URZ ;  /* 0x00000270360e7890 */ /* 0x000fe2000ff1e03f */
[----:B------:R-:W-:Y:S01]  /*d0e0*/  R2UR UR11, R17 ;  /* 0x00000000110b72ca */ /* 0x000fe200000e0000 */
[----:B------:R-:W-:Y:S01]  /*d0f0*/  UMOV UR6, 0x0 ;  /* 0x0000000000067882 */ /* 0x000fe20000000000 */
[----:B------:R-:W-:Y:S01]  /*d100*/  R2UR UR12, R18 ;  /* 0x00000000120c72ca */ /* 0x000fe200000e0000 */
[----:B------:R-:W-:Y:S01]  /*d110*/  UIADD3.X UR15, URZ, UR55, URZ, UP0, !UPT ;  /* 0x000000373f0f7290 */ /* 0x000fe200087fe43f */
[----:B------:R-:W-:Y:S01]  /*d120*/  R2UR UR13, R6 ;  /* 0x00000000060d72ca */ /* 0x000fe200000e0000 */
[----:B------:R-:W-:Y:S01]  /*d130*/  UIADD3 UR4, UP0, UR54, 0x770, URZ ;  /* 0x0000077036047890 */ /* 0x000fe2000ff1e03f */
[----:B------:R-:W-:Y:S01]  /*d140*/  MOV R6, 0x2000 ;  /* 0x0000200000067802 */ /* 0x000fe20000000f00 */
[----:B------:R-:W-:Y:S01]  /*d150*/  UMOV UR7, 0x12f00000 ;  /* 0x12f0000000077882 */ /* 0x000fe20000000000 */
[----:B------:R-:W-:Y:S01]  /*d160*/  UMOV UR10, URZ ;  /* 0x0000003f000a7c82 */ /* 0x000fe20008000000 */
[----:B------:R-:W-:Y:S01]  /*d170*/  UIADD3.X UR5, URZ, UR55, URZ, UP0, !UPT ;  /* 0x000000373f057290 */ /* 0x000fe200087fe43f */
[----:B------:R0:W-:Y:S01]  /*d180*/  SYNCS.ARRIVE.TRANS64 RZ, [R11+URZ+0x38800], R6 ;  /* 0x038800060bff79a7 */ /* 0x0001e2000800003f */
[----:B------:R-:W-:Y:S01]  /*d190*/  UIADD3 UR8, UR16, 0x20400, URZ ;  /* 0x0002040010087890 */ /* 0x000fe2000fffe03f */
[----:B------:R-:W-:Y:S01]  /*d1a0*/  MOV R8, UR46 ;  /* 0x0000002e00087c02 */ /* 0x000fe20008000f00 */
[----:B------:R-:W-:-:S02]  /*d1b0*/  UIADD3 UR9, UR16, 0x38800, URZ ;  /* 0x0003880010097890 */ /* 0x000fc4000fffe03f */
[----:B------:R-:W-:Y:S01]  /*d1c0*/  UIADD3 UR40, UR16, 0x28400, URZ ;  /* 0x0002840010287890 */ /* 0x000fe2000fffe03f */
[----:B------:R-:W-:Y:S01]  /*d1d0*/  R2UR UR46, R8 ;  /* 0x00000000082e72ca */ /* 0x000fe200000e0000 */
[----:B------:R-:W-:Y:S01]  /*d1e0*/  UMOV UR42, 0x100 ;  /* 0x00000100002a7882 */ /* 0x000fe20000000000 */
[----:B------:R-:W-:Y:S01]  /*d1f0*/  UMOV UR43, UR11 ;  /* 0x0000000b002b7c82 */ /* 0x000fe20008000000 */
[----:B------:R-:W-:Y:S01]  /*d200*/  MOV R10, UR42 ;  /* 0x0000002a000a7c02 */ /* 0x000fe20008000f00 */
[----:B0-----:R-:W-:Y:S01]  /*d210*/  IMAD.MOV.U32 R6, RZ, RZ, 0x10000 ;  /* 0x00010000ff067424 */ /* 0x001fe200078e00ff */
[----:B------:R-:W-:Y:S01]  /*d220*/  UMOV UR42, 0x40 ;  /* 0x00000040002a7882 */ /* 0x000fe20000000000 */
[----:B------:R0:W-:Y:S01]  /*d230*/  UTMALDG.4D [UR8], [UR14], desc[UR6] ;  /* 0x000006080e0075b4 */ /* 0x0001e20008019000 */
[----:B------:R-:W-:Y:S01]  /*d240*/  UMOV UR44, UR12 ;  /* 0x0000000c002c7c82 */ /* 0x000fe20008000000 */
[----:B------:R-:W-:Y:S01]  /*d250*/  UMOV UR45, UR13 ;  /* 0x0000000d002d7c82 */ /* 0x000fe20008000000 */
[----:B------:R-:W-:Y:S01]  /*d260*/  UIADD3 UR56, UR16, 0x2a400, URZ ;  /* 0x0002a40010387890 */ /* 0x000fe2000fffe03f */
[----:B------:R1:W-:Y:S01]  /*d270*/  SYNCS.ARRIVE.TRANS64 RZ, [R11+URZ+0x38810], R6 ;  /* 0x038810060bff79a7 */ /* 0x0003e2000800003f */
[----:B------:R-:W-:-:S02]  /*d280*/  UIADD3 UR48, UR16, 0x2c400, URZ ;  /* 0x0002c40010307890 */ /* 0x000fc4000fffe03f */
        /* <DEDUP_REMOVED lines=17> */
[----:B0-----:R-:W-:Y:S01]  /*d3a0*/  UIADD3 UR8, UR16, 0x26400, URZ ;  /* 0x0002640010087890 */ /* 0x001fe2000fffe03f */
[----:B-1----:R-:W-:Y:S01]  /*d3b0*/  MOV R6, UR47 ;  /* 0x0000002f00067c02 */ /* 0x002fe20008000f00 */
        /* <DEDUP_REMOVED lines=16> */
[----:B------:R1:W-:Y:S01]  /*d4c0*/  UTMALDG.4D [UR48], [UR4], desc[UR6] ;  /* 0x00000630040075b4 */ /* 0x0003e20008019000 */
[----:B0-----:R-:W-:Y:S01]  /*d4d0*/  R2UR UR42, R10 ;  /* 0x000000000a2a72ca */ /* 0x001fe200000e0000 */
[----:B------:R-:W-:-:S02]  /*d4e0*/  UIADD3 UR40, UR16, 0x2e400, URZ ;  /* 0x0002e40010287890 */ /* 0x000fc4000fffe03f */
[----:B------:R-:W-:-:S10]  /*d4f0*/  UIADD3 UR16, UR16, 0x34400, URZ ;  /* 0x0003440010107890 */ /* 0x000fd4000fffe03f */
[----:B------:R1:W-:Y:S01]  /*d500*/  UTMALDG.4D [UR40], [UR4], desc[UR6] ;  /* 0x00000628040075b4 */ /* 0x0003e20008019000 */
[----:B------:R1:W-:Y:S01]  /*d510*/  UTMALDG.4D [UR32], [UR4], desc[UR6] ;  /* 0x00000620040075b4 */ /* 0x0003e20008019000 */
[----:B------:R1:W-:Y:S01]  /*d520*/  UTMALDG.4D [UR24], [UR4], desc[UR6] ;  /* 0x00000618040075b4 */ /* 0x0003e20008019000 */
[----:B------:R1:W-:Y:S02]  /*d530*/  UTMALDG.4D [UR16], [UR4], desc[UR6] ;  /* 0x00000610040075b4 */ /* 0x0003e40008019000 */
[----:B-1----:R-:W-:Y:S01]  /*d540*/  NOP ;  /* 0x0000000000007918 */ /* 0x002fe20000000000 */
.L_x_836:
[----:B------:R-:W-:Y:S05]  /*d550*/  BSYNC B0 ;  /* 0x0000000000007941 */ /* 0x000fea0003800000 */
.L_x_835:
[----:B------:R-:W2:Y:S02]  /*d560*/  LDL.LU R6, [R1+0x2c] ;  /* 0x00002c0001067983 */ /* 0x000ea40000300800 */
[----:B--2---:R-:W-:-:S13]  /*d570*/  R2UR UR5, R6 ;  /* 0x00000000060572ca */ /* 0x004fda00000e0000 */
[----:B------:R-:W-:-:S04]  /*d580*/  UIADD3 UR5, UR5, 0x1, URZ ;  /* 0x0000000105057890 */ /* 0x000fc8000fffe03f */
[----:B------:R-:W-:Y:S02]  /*d590*/  ULEA.HI UR4, UR5, UR5, URZ, 0x1 ;  /* 0x0000000505047291 */ /* 0x000fe4000f8f083f */
[----:B------:R-:W-:Y:S02]  /*d5a0*/  IMAD.U32 R6, RZ, RZ, UR5 ;  /* 0x00000005ff067e24 */ /* 0x000fe4000f8e00ff */
[----:B------:R-:W-:-:S03]  /*d5b0*/  ULOP3.LUT UR4, UR4, 0xfffffffe, URZ, 0xc0, !UPT ;  /* 0xfffffffe04047892 */ /* 0x000fc6000f8ec03f */
[----:B------:R0:W-:Y:S01]  /*d5c0*/  STL [R1+0x2c], R6 ;  /* 0x00002c0601007387 */ /* 0x0001e20000100800 */
[----:B------:R-:W-:-:S06]  /*d5d0*/  UIADD3 UR4, UR5, -UR4, URZ ;  /* 0x8000000405047290 */ /* 0x000fcc000fffe03f */
[----:B0-----:R-:W-:-:S05]  /*d5e0*/  IMAD.U32 R6, RZ, RZ, UR4 ;  /* 0x00000004ff067e24 */ /* 0x001fca000f8e00ff */
[----:B------:R-:W-:-:S04]  /*d5f0*/  SHF.L.U32 R6, R6, 0x1f, RZ ;  /* 0x0000001f06067819 */ /* 0x000fc800000006ff */
[----:B------:R-:W0:Y:S02]  /*d600*/  SYNCS.PHASECHK.TRANS64.TRYWAIT P0, [R11+URZ+0x38820], R6 ;  /* 0x038820060b0075a7 */ /* 0x000e24000800017f */
[----:B0-----:R-:W-:Y:S05]  /*d610*/  @!P0 BRA `(.L_x_837) ;  /* 0x0000003000b88947 */ /* 0x001fea0003800000 */
.L_x_903:
[----:B------:R-:W-:Y:S01]  /*d620*/  ULDC.64 UR38, c[0x0][0x3f8] ;  /* 0x0000fe0000267ab9 */ /* 0x000fe20000000a00 */
[----:B------:R-:W-:Y:S01]  /*d630*/  ULDC.64 UR46, c[0x0][0x408] ;  /* 0x00010200002e7ab9 */ /* 0x000fe20000000a00 */
        /* <DEDUP_REMOVED lines=11> */
.L_x_904:
        /* <DEDUP_REMOVED lines=11> */
.L_x_841:
        /* <DEDUP_REMOVED lines=19> */
[----:B--2---:R-:W-:Y:S02]  /*d8d0*/  LEA R6, R10, R11, 0x10 ;  /* 0x0000000b0a067211 */ /* 0x004fe400078e80ff */
[----:B---3--:R-:W-:-:S02]  /*d8e0*/  R2UR UR11, R13 ;  /* 0x000000000d0b72ca */ /* 0x008fc400000e0000 */
        /* <DEDUP_REMOVED lines=37> */
.L_x_839:
[----:B------:R-:W-:Y:S05]  /*db40*/  BSYNC B0 ;  /* 0x0000000000007941 */ /* 0x000fea0003800000 */
.L_x_838:
        /* <DEDUP_REMOVED lines=17> */
[----:B--2---:R-:W-:-:S05]  /*dc60*/  VIADD R6, R10, 0x1 ;  /* 0x000000010a067836 */ /* 0x004fca0000000000 */
        /* <DEDUP_REMOVED lines=11> */
[----:B------:R-:W-:Y:S01]  /*dd20*/  MOV R10, R8 ;  /* 0x00000008000a7202 */ /* 0x000fe20000000f00 */
[----:B------:R-:W-:Y:S01]  /*dd30*/  ULDC.64 UR4, c[0x0][0x408] ;  /* 0x0001020000047ab9 */ /* 0x000fe20000000a00 */
[----:B------:R-:W-:Y:S01]  /*dd40*/  ULDC.64 UR6, c[0x0][0x208] ;  /* 0x0000820000067ab9 */ /* 0x000fe20000000a00 */
[----:B------:R-:W-:-:S04]  /*dd50*/  IMAD R12, R5, UR4, RZ ;  /* 0x00000004050c7c24 */ /* 0x000fc8000f8e02ff */
[----:B------:R-:W-:Y:S01]  /*dd60*/  IMAD R12, R0, UR5, R12 ;  /* 0x00000005000c7c24 */ /* 0x000fe2000f8e020c */
[----:B-1----:R-:W-:-:S13]  /*dd70*/  ISETP.NE.AND P0, PT, R13, 0x1, PT ;  /* 0x000000010d00780c */ /* 0x002fda0003f05270 */
[----:B------:R-:W1:Y:S02]  /*dd80*/  @P0 LDC.64 R6, c[0x0][0x420] ;  /* 0x00010800ff060b82 */ /* 0x000e640000000a00 */
[----:B-1----:R-:W-:-:S05]  /*dd90*/  @P0 IMAD.HI.U32 R6, R8, R6, RZ ;  /* 0x0000000608060227 */ /* 0x002fca00078e00ff */
[----:B------:R-:W-:-:S04]  /*dda0*/  @P0 SHF.R.U32.HI R10, RZ, R7, R6 ;  /* 0x00000007ff0a0219 */ /* 0x000fc80000011606 */
[--C-:B------:R-:W-:Y:S01]  /*ddb0*/  SHF.R.S32.HI R7, RZ, 0x1f, R10.reuse ;  /* 0x0000001fff077819 */ /* 0x100fe2000001140a */
        /* <DEDUP_REMOVED lines=8> */
.L_x_848:
[----:B-1----:R-:W1:Y:S01]  /*de40*/  S2R R3, SR_CgaCtaId ;  /* 0x0000000000037919 */ /* 0x002e620000008800 */
[----:B------:R-:W-:-:S04]  /*de50*/  MOV R2, 0x400 ;  /* 0x0000040000027802 */ /* 0x000fc80000000f00 */
[----:B-1----:R-:W-:Y:S02]  /*de60*/  LEA R2, R3, R2, 0x18 ;  /* 0x0000000203027211 */ /* 0x002fe400078ec0ff */
[----:B------:R-:W-:-:S03]  /*de70*/  SHF.L.U32 R3, R14, 0x1f, RZ ;  /* 0x0000001f0e037819 */ /* 0x000fc600000006ff */
[----:B------:R-:W-:-:S04]  /*de80*/  IMAD R2, R15, 0x8, R2 ;  /* 0x000000080f027824 */ /* 0x000fc800078e0202 */
[----:B------:R-:W1:Y:S02]  /*de90*/  SYNCS.PHASECHK.TRANS64.TRYWAIT P0, [R2+URZ+0x38840], R3 ;  /* 0x03884003020075a7 */ /* 0x000e64000800017f */
[----:B-1----:R-:W-:Y:S05]  /*dea0*/  @!P0 BRA `(.L_x_849) ;  /* 0x0000002800c88947 */ /* 0x002fea0003800000 */
.L_x_905:
[----:B------:R-:W2:Y:S02]  /*deb0*/  S2R R6, SR_TID.X ;  /* 0x0000000000067919 */ /* 0x000ea40000002100 */
        /* <DEDUP_REMOVED lines=10> */
.L_x_850:
        /* <DEDUP_REMOVED lines=14> */
[----:B--2---:R-:W-:-:S04]  /*e040*/  LEA R6, R6, R12, 0xd ;  /* 0x0000000c06067211 */ /* 0x004fc800078e68ff */
[----:B------:R-:W-:Y:S01]  /*e050*/  R2UR UR8, R6 ;  /* 0x00000000060872ca */ /* 0x000fe200000e0000 */
[----:B---3--:R-:W-:-:S05]  /*e060*/  IMAD R8, R8, 0x40, R10 ;  /* 0x0000004008087824 */ /* 0x008fca00078e020a */
[----:B------:R-:W-:-:S07]  /*e070*/  R2UR UR11, R8 ;  /* 0x00000000080b72ca */ /* 0x000fce00000e0000 */
[----:B------:R-:W-:-:S09]  /*e080*/  UIADD3 UR8, UR8, 0x22400, URZ ;  /* 0x0002240008087890 */ /* 0x000fd2000fffe03f */
[----:B------:R2:W-:Y:S01]  /*e090*/  UTMALDG.4D [UR8], [UR4], desc[UR6] ;  /* 0x00000608040075b4 */ /* 0x0005e20008019000 */
[----:B------:R-:W3:Y:S02]  /*e0a0*/  SYNCS.PHASECHK.TRANS64.TRYWAIT P0, [R2+URZ+0x38860], R3 ;  /* 0x03886003020075a7 */ /* 0x000ee4000800017f */
[----:B--23--:R-:W-:Y:S05]  /*e0b0*/  @!P0 BRA `(.L_x_851) ;  /* 0x0000002800588947 */ /* 0x00cfea0003800000 */
.L_x_906:
        /* <DEDUP_REMOVED lines=8> */
.L_x_852:
[----:B-12---:R-:W2:Y:S01]  /*e140*/  LDL R3, [R1] ;  /* 0x0000000001037983 */ /* 0x006ea20000100800 */
        /* <DEDUP_REMOVED lines=53> */
.L_x_847:
[----:B------:R-:W-:Y:S05]  /*e4a0*/  BSYNC B2 ;  /* 0x0000000000027941 */ /* 0x000fea0003800000 */
.L_x_846:
[----:B------:R-:W2:Y:S02]  /*e4b0*/  LDL.LU R2, [R1+0x14] ;  /* 0x0000140001027983 */ /* 0x000ea40000300800 */
[----:B--2---:R-:W-:-:S07]  /*e4c0*/  VIADD R8, R2, 0xfffffffd ;  /* 0xfffffffd02087836 */ /* 0x004fce0000000000 */
.L_x_845:
[----:B------:R-:W-:Y:S05]  /*e4d0*/  BSYNC B1 ;  /* 0x0000000000017941 */ /* 0x000fea0003800000 */
.L_x_844:
[----:B------:R-:W-:-:S05]  /*e4e0*/  IMAD.MOV R2, RZ, RZ, -R11 ;  /* 0x000000ffff027224 */ /* 0x000fca00078e0a0b */
[----:B------:R-:W-:-:S13]  /*e4f0*/  ISETP.NE.AND P0, PT, R9, R2, PT ;  /* 0x000000020900720c */ /* 0x000fda0003f05270 */
[----:B------:R-:W-:Y:S05]  /*e500*/  @!P0 BRA `(.L_x_843) ;  /* 0x0000001000388947 */ /* 0x000fea0003800000 */
.L_x_867:
[----:B------:R-:W2:Y:S04]  /*e510*/  LDL.LU R3, [R1] ;  /* 0x0000000001037983 */ /* 0x000ea80000300800 */
[----:B------:R-:W3:Y:S01]  /*e520*/  LDL.LU R2, [R1+0x4] ;  /* 0x0000040001027983 */ /* 0x000ee20000300800 */
[----:B------:R-:W-:Y:S05]  /*e530*/  YIELD ;  /* 0x0000000000007946 */ /* 0x000fea0003800000 */
[----:B------:R-:W-:Y:S01]  /*e540*/  BSSY B1, `(.L_x_853) ;  /* 0x0000081000017945 */ /* 0x000fe20003800000 */
[----:B--2---:R-:W-:-:S04]  /*e550*/  IADD3 R9, R3, 0x1, RZ ;  /* 0x0000000103097810 */ /* 0x004fc80007ffe0ff */
[----:B------:R-:W-:-:S04]  /*e560*/  ISETP.NE.AND P0, PT, R9, 0x2, PT ;  /* 0x000000020900780c */ /* 0x000fc80003f05270 */
[----:B------:R-:W-:Y:S02]  /*e570*/  SEL R10, RZ, 0x1, P0 ;  /* 0x00000001ff0a7807 */ /* 0x000fe40000000000 */
[----:B------:R-:W-:Y:S02]  /*e580*/  SEL R9, R9, RZ, P0 ;  /* 0x000000ff09097207 */ /* 0x000fe40000000000 */
[----:B---3--:R-:W-:Y:S01]  /*e590*/  LOP3.LUT R10, R2, R10, RZ, 0x3c, !PT ;  /* 0x0000000a020a7212 */ /* 0x008fe200078e3cff */
[----:B-1----:R-:W-:Y:S06]  /*e5a0*/  @!P6 BRA `(.L_x_854) ;  /* 0x0000000400e8e947 */ /* 0x002fec0003800000 */
[----:B------:R-:W-:Y:S01]  /*e5b0*/  ISETP.NE.U32.AND P0, PT, RZ, UR38, PT ;  /* 0x00000026ff007c0c */ /* 0x000fe2000bf05070 */
[----:B------:R-:W-:-:S03]  /*e5c0*/  IMAD.MOV.U32 R12, RZ, RZ, R8 ;  /* 0x000000ffff0c7224 */ /* 0x000fc600078e0008 */
[----:B------:R-:W-:-:S13]  /*e5d0*/  ISETP.NE.AND.EX P0, PT, RZ, UR39, PT, P0 ;  /* 0x00000027ff007c0c */ /* 0x000fda000bf05300 */
[----:B------:R-:W-:Y:S05]  /*e5e0*/  @!P0 BRA `(.L_x_855) ;  /* 0x0000000000488947 */ /* 0x000fea0003800000 */
[----:B------:R-:W1:Y:S01]  /*e5f0*/  LDC R12, c[0x0][0x41c] ;  /* 0x00010700ff0c7b82 */ /* 0x000e620000000800 */
[----:B------:R-:W-:Y:S01]  /*e600*/  IMAD.MOV.U32 R11, RZ, RZ, R8 ;  /* 0x000000ffff0b7224 */ /* 0x000fe200078e0008 */
        /* <DEDUP_REMOVED lines=11> */
[----:B------:R-:W-:-:S04]  /*e6c0*/  LEA R6, P0, R2, UR38, 0x2 ;  /* 0x0000002602067c11 */ /* 0x000fc8000f8010ff */
[----:B------:R-:W-:Y:S01]  /*e6d0*/  LEA.HI.X R7, R2, UR39, R3, 0x2, P0 ;  /* 0x0000002702077c11 */ /* 0x000fe200080f1403 */
[----:B------:R-:W-:-:S04]  /*e6e0*/  IMAD.MOV R3, RZ, RZ, -R11 ;  /* 0x000000ffff037224 */ /* 0x000fc800078e0a0b */
[----:B------:R-:W-:Y:S01]  /*e6f0*/  IMAD R12, R12, R3, R8 ;  /* 0x000000030c0c7224 */ /* 0x000fe200078e0208 */
[----:B------:R1:W5:Y:S06]  /*e700*/  LDG.E R7, desc[UR4][R6.64] ;  /* 0x0000000406077981 */ /* 0x00036c000c1e1900 */
.L_x_855:
[----:B------:R-:W2:Y:S01]  /*e710*/  S2R R3, SR_CgaCtaId ;  /* 0x0000000000037919 */ /* 0x000ea20000008800 */
[----:B------:R-:W-:-:S04]  /*e720*/  MOV R2, 0x400 ;  /* 0x0000040000027802 */ /* 0x000fc80000000f00 */
[----:B--2---:R-:W-:Y:S02]  /*e730*/  LEA R2, R3, R2, 0x18 ;  /* 0x0000000203027211 */ /* 0x004fe400078ec0ff */
[----:B------:R-:W-:Y:S02]  /*e740*/  SHF.L.U32 R3, R10, 0x1f, RZ ;  /* 0x0000001f0a037819 */ /* 0x000fe400000006ff */
[----:B------:R-:W-:-:S04]  /*e750*/  LEA R2, R9, R2, 0x3 ;  /* 0x0000000209027211 */ /* 0x000fc800078e18ff */
[----:B------:R-:W2:Y:S02]  /*e760*/  SYNCS.PHASECHK.TRANS64.TRYWAIT P0, [R2+URZ+0x38840], R3 ;  /* 0x03884003020075a7 */ /* 0x000ea4000800017f */
[----:B--2---:R-:W-:Y:S05]  /*e770*/  @!P0 BRA `(.L_x_856) ;  /* 0x0000002000bc8947 */ /* 0x004fea0003800000 */
.L_x_907:
        /* <DEDUP_REMOVED lines=11> */
.L_x_857:
        /* <DEDUP_REMOVED lines=21> */
.L_x_908:
        /* <DEDUP_REMOVED lines=8> */
.L_x_859:
        /* <DEDUP_REMOVED lines=53> */
.L_x_854:
[----:B------:R-:W-:Y:S05]  /*ed50*/  BSYNC B1 ;  /* 0x0000000000017941 */ /* 0x000fea0003800000 */
.L_x_853:
        /* <DEDUP_REMOVED lines=9> */
[----:B------:R-:W-:Y:S01]  /*edf0*/  ISETP.NE.U32.AND P0, PT, RZ, UR38, PT ;  /* 0x00000026ff007c0c */ /* 0x000fe2000bf05070 */
[----:B------:R-:W-:-:S03]  /*ee00*/  VIADD R9, R8, 0xffffffff ;  /* 0xffffffff08097836 */ /* 0x000fc60000000000 */
[----:B------:R-:W-:-:S13]  /*ee10*/  ISETP.NE.AND.EX P0, PT, RZ, UR39, PT, P0 ;  /* 0x00000027ff007c0c */ /* 0x000fda000bf05300 */
[----:B------:R-:W-:Y:S05]  /*ee20*/  @!P0 BRA `(.L_x_862) ;  /* 0x0000000000448947 */ /* 0x000fea0003800000 */
[----:B------:R-:W2:Y:S01]  /*ee30*/  LDC R6, c[0x0][0x41c] ;  /* 0x00010700ff067b82 */ /* 0x000ea20000000800 */
[----:B------:R-:W-:Y:S01]  /*ee40*/  IMAD R7, R5, UR46, RZ ;  /* 0x0000002e05077c24 */ /* 0x000fe2000f8e02ff */
[----:B------:R-:W-:Y:S01]  /*ee50*/  ULDC.64 UR4, c[0x0][0x208] ;  /* 0x0000820000047ab9 */ /* 0x000fe20000000a00 */
[----:B--2---:R-:W-:-:S13]  /*ee60*/  ISETP.NE.AND P0, PT, R6, 0x1, PT ;  /* 0x000000010600780c */ /* 0x004fda0003f05270 */
[----:B------:R-:W2:Y:S02]  /*ee70*/  @P0 LDC.64 R2, c[0x0][0x420] ;  /* 0x00010800ff020b82 */ /* 0x000ea40000000a00 */
[----:B--2---:R-:W-:-:S04]  /*ee80*/  @P0 IMAD.HI.U32 R10, R9, R2, RZ ;  /* 0x00000002090a0227 */ /* 0x004fc800078e00ff */
[----:B------:R-:W-:Y:S01]  /*ee90*/  IMAD.MOV.U32 R2, RZ, RZ, R9 ;  /* 0x000000ffff027224 */ /* 0x000fe200078e0009 */
[----:B------:R-:W-:-:S05]  /*eea0*/  @P0 SHF.R.U32.HI R2, RZ, R3, R10 ;  /* 0x00000003ff020219 */ /* 0x000fca000001160a */
[----:B------:R-:W-:-:S04]  /*eeb0*/  IMAD.MOV R3, RZ, RZ, -R2 ;  /* 0x000000ffff037224 */ /* 0x000fc800078e0a02 */
[----:B------:R-:W-:Y:S01]  /*eec0*/  IMAD R9, R6, R3, R9 ;  /* 0x0000000306097224 */ /* 0x000fe200078e0209 */
[--C-:B------:R-:W-:Y:S01]  /*eed0*/  SHF.R.S32.HI R3, RZ, 0x1f, R2.reuse ;  /* 0x0000001fff037819 */ /* 0x100fe20000011402 */
[C---:B------:R-:W-:Y:S02]  /*eee0*/  IMAD R6, R0.reuse, UR47, R7 ;  /* 0x0000002f00067c24 */ /* 0x040fe4000f8e0207 */
[----:B------:R-:W-:-:S04]  /*eef0*/  IMAD.WIDE.U32 R2, R0, UR46, R2 ;  /* 0x0000002e00027c25 */ /* 0x000fc8000f8e0002 */
[----:B------:R-:W-:Y:S01]  /*ef00*/  IMAD.IADD R3, R6, 0x1, R3 ;  /* 0x0000000106037824 */ /* 0x000fe200078e0203 */
[----:B------:R-:W-:-:S04]  /*ef10*/  LEA R6, P0, R2, UR38, 0x2 ;  /* 0x0000002602067c11 */ /* 0x000fc8000f8010ff */
[----:B------:R-:W-:-:S06]  /*ef20*/  LEA.HI.X R7, R2, UR39, R3, 0x2, P0 ;  /* 0x0000002702077c11 */ /* 0x000fcc00080f1403 */
[----:B------:R2:W5:Y:S03]  /*ef30*/  LDG.E R7, desc[UR4][R6.64] ;  /* 0x0000000406077981 */ /* 0x000566000c1e1900 */
.L_x_862:
[----:B------:R-:W3:Y:S01]  /*ef40*/  S2R R3, SR_CgaCtaId ;  /* 0x0000000000037919 */ /* 0x000ee20000008800 */
[----:B------:R-:W-:-:S04]  /*ef50*/  MOV R2, 0x400 ;  /* 0x0000040000027802 */ /* 0x000fc80000000f00 */
[----:B---3--:R-:W-:Y:S02]  /*ef60*/  LEA R2, R3, R2, 0x18 ;  /* 0x0000000203027211 */ /* 0x008fe400078ec0ff */
[----:B------:R-:W-:-:S03]  /*ef70*/  SHF.L.U32 R3, R11, 0x1f, RZ ;  /* 0x0000001f0b037819 */ /* 0x000fc600000006ff */
[----:B------:R-:W-:-:S04]  /*ef80*/  IMAD R2, R12, 0x8, R2 ;  /* 0x000000080c027824 */ /* 0x000fc800078e0202 */
[----:B------:R-:W3:Y:S02]  /*ef90*/  SYNCS.PHASECHK.TRANS64.TRYWAIT P0, [R2+URZ+0x38840], R3 ;  /* 0x03884003020075a7 */ /* 0x000ee4000800017f */
[----:B---3--:R-:W-:Y:S05]  /*efa0*/  @!P0 BRA `(.L_x_863) ;  /* 0x0000001800d88947 */ /* 0x008fea0003800000 */
.L_x_909:
        /* <DEDUP_REMOVED lines=11> */
.L_x_864:
        /* <DEDUP_REMOVED lines=22> */
.L_x_910:
        /* <DEDUP_REMOVED lines=8> */
.L_x_866:
        /* <DEDUP_REMOVED lines=54> */
.L_x_861:
[----:B------:R-:W-:Y:S05]  /*f5a0*/  BSYNC B1 ;  /* 0x0000000000017941 */ /* 0x000fea0003800000 */
.L_x_860:
[C---:B------:R-:W-:Y:S01]  /*f5b0*/  ISETP.GT.AND P0, PT, R8.reuse, 0x1, PT ;  /* 0x000000010800780c */ /* 0x040fe20003f04270 */
[----:B------:R-:W-:-:S05]  /*f5c0*/  VIADD R2, R8, 0xfffffffe ;  /* 0xfffffffe08027836 */ /* 0x000fca0000000000 */
[----:B------:R-:W-:-:S07]  /*f5d0*/  MOV R8, R2 ;  /* 0x0000000200087202 */ /* 0x000fce0000000f00 */
[----:B------:R-:W-:Y:S05]  /*f5e0*/  @P0 BRA `(.L_x_867) ;  /* 0xffffffec00c80947 */ /* 0x000fea000383ffff */
.L_x_843:
[----:B------:R-:W-:Y:S05]  /*f5f0*/  BSYNC B0 ;  /* 0x0000000000007941 */ /* 0x000fea0003800000 */
.L_x_842:
        /* <DEDUP_REMOVED lines=11> */
[----:B--2---:R-:W2:Y:S01]  /*f6b0*/  LDL R2, [R1+0x30] ;  /* 0x0000300001027983 */ /* 0x004ea20000100800 */
[----:B------:R-:W-:Y:S01]  /*f6c0*/  VOTEU.ANY UR4, UPT, PT ;  /* 0x0000000000047886 */ /* 0x000fe200038e0100 */
[----:B------:R-:W-:Y:S01]  /*f6d0*/  ULDC.64 UR6, c[0x0][0x208] ;  /* 0x0000820000067ab9 */ /* 0x000fe20000000a00 */
[----:B------:R-:W3:Y:S01]  /*f6e0*/  FLO.U32 R4, UR4 ;  /* 0x0000000400047d00 */ /* 0x000ee200080e0000 */
[----:B------:R-:W3:Y:S07]  /*f6f0*/  S2R R7, SR_LANEID ;  /* 0x0000000000077919 */ /* 0x000eee0000000000 */
[----:B------:R-:W4:Y:S01]  /*f700*/  POPC R5, UR4 ;  /* 0x0000000400057d09 */ /* 0x000f220008000000 */
[----:B---3--:R-:W-:-:S02]  /*f710*/  ISETP.EQ.U32.AND P0, PT, R4, R7, PT ;  /* 0x000000070400720c */ /* 0x008fc40003f02070 */
[----:B--2---:R-:W-:Y:S02]  /*f720*/  R2UR UR5, R2 ;  /* 0x00000000020572ca */ /* 0x004fe400000e0000 */
[----:B------:R-:W4:Y:S09]  /*f730*/  LDC.64 R2, c[0x0][0xd38] ;  /* 0x00034e00ff027b82 */ /* 0x000f320000000a00 */
[----:B----4-:R-:W2:Y:S01]  /*f740*/  @P0 ATOMG.E.ADD.STRONG.GPU PT, R3, desc[UR6][R2.64], R5 ;  /* 0x00000005020309a8 */ /* 0x010ea200081ee1c6 */
[----:B------:R-:W3:Y:S02]  /*f750*/  S2R R6, SR_LTMASK ;  /* 0x0000000000067919 */ /* 0x000ee40000003900 */
[----:B---3--:R-:W-:-:S04]  /*f760*/  LOP3.LUT R6, R6, UR4, RZ, 0xc0, !PT ;  /* 0x0000000406067c12 */ /* 0x008fc8000f8ec0ff */
[----:B------:R-:W3:Y:S01]  /*f770*/  POPC R7, R6 ;  /* 0x0000000600077309 */ /* 0x000ee20000000000 */
[----:B--2---:R-:W3:Y:S02]  /*f780*/  SHFL.IDX PT, R4, R3, R4, 0x1f ;  /* 0x00001f0403047589 */ /* 0x004ee400000e0000 */
[----:B---3--:R-:W-:-:S07]  /*f790*/  IADD3 R16, R4, UR5, R7 ;  /* 0x0000000504107c10 */ /* 0x008fce000fffe007 */
.L_x_869:
[----:B------:R-:W-:Y:S05]  /*f7a0*/  BSYNC B0 ;  /* 0x0000000000007941 */ /* 0x000fea0003800000 */
.L_x_868:
[----:B--2---:R-:W2:Y:S02]  /*f7b0*/  LDL.LU R2, [R1+0x4] ;  /* 0x0000040001027983 */ /* 0x004ea40000300800 */
[----:B--2---:R-:W-:-:S05]  /*f7c0*/  LOP3.LUT R2, R2, R0, RZ, 0x3c, !PT ;  /* 0x0000000002027212 */ /* 0x004fca00078e3cff */
[----:B------:R2:W-:Y:S02]  /*f7d0*/  STL [R1+0x4], R2 ;  /* 0x0000040201007387 */ /* 0x0005e40000100800 */
.L_x_824:
[----:B------:R-:W-:Y:S05]  /*f7e0*/  BSYNC B6 ;  /* 0x0000000000067941 */ /* 0x000fea0003800000 */
.L_x_822:
[----:B------:R-:W-:-:S03]  /*f7f0*/  UMOV UR4, 0xffffffff ;  /* 0xffffffff00047882 */ /* 0x000fc60000000000 */
[----:B------:R-:W-:Y:S05]  /*f800*/  BRA.DIV UR4, `(.L_x_870) ;  /* 0x0000001204e87947 */ /* 0x000fea000b800000 */
[----:B------:R3:W4:Y:S04]  /*f810*/  SHFL.IDX PT, R4, R16, RZ, 0x1f ;  /* 0x00001fff10047589 */ /* 0x00072800000e0000 */
[----:B------:R3:W0:Y:S02]  /*f820*/  SHFL.IDX PT, R5, R16, 0x1, 0x1f ;  /* 0x00201f0010057f89 */ /* 0x00062400000e0000 */
.L_x_914:
        /* <DEDUP_REMOVED lines=10> */
[----:B--2---:R-:W0:Y:S01]  /*f8d0*/  LDC.64 R2, c[0x0][0xd58] ;  /* 0x00035600ff027b82 */ /* 0x004e220000000a00 */
[----:B------:R-:W-:Y:S01]  /*f8e0*/  ULDC.64 UR4, c[0x0][0x208] ;  /* 0x0000820000047ab9 */ /* 0x000fe20000000a00 */
[----:B0-----:R-:W-:-:S05]  /*f8f0*/  IMAD.WIDE R2, R7, 0x4, R2 ;  /* 0x0000000407027825 */ /* 0x001fca00078e0202 */
[----:B------:R0:W5:Y:S02]  /*f900*/  LDG.E R17, desc[UR4][R2.64] ;  /* 0x0000000402117981 */ /* 0x000164000c1e1900 */
.L_x_872:
[----:B------:R-:W-:Y:S05]  /*f910*/  BSYNC B0 ;  /* 0x0000000000007941 */ /* 0x000fea0003800000 */
.L_x_871:
        /* <DEDUP_REMOVED lines=23> */
.L_x_922:
[----:B------:R-:W-:Y:S02]  /*fa90*/  ULDC UR4, c[0x0][0xd10] ;  /* 0x0003440000047ab9 */ /* 0x000fe40000000800 */
[----:B---3--:R-:W-:-:S04]  /*faa0*/  IMAD.U32 R16, RZ, RZ, UR4 ;  /* 0x00000004ff107e24 */ /* 0x008fc8000f8e00ff */
[----:B--2---:R-:W-:-:S04]  /*fab0*/  IMAD R2, R14, R16, RZ ;  /* 0x000000100e027224 */ /* 0x004fc800078e02ff */
[----:B------:R-:W-:-:S05]  /*fac0*/  IMAD.IADD R5, R5, 0x1, R2 ;  /* 0x0000000105057824 */ /* 0x000fca00078e0202 */
[----:B----4-:R-:W-:-:S13]  /*fad0*/  ISETP.GT.AND P0, PT, R5, R4, PT ;  /* 0x000000040500720c */ /* 0x010fda0003f04270 */
[----:B------:R-:W-:Y:S05]  /*fae0*/  @P0 BRA `(.L_x_874) ;  /* 0x0000000000b80947 */ /* 0x000fea0003800000 */
[----:B------:R-:W2:Y:S02]  /*faf0*/  LDC R0, c[0x0][0xd14] ;  /* 0x00034500ff007b82 */ /* 0x000ea40000000800 */
.L_x_879:
[----:B------:R-:W-:-:S04]  /*fb00*/  IADD3 R19, R19, 0x1f, RZ ;  /* 0x0000001f13137810 */ /* 0x000fc80007ffe0ff */
[----:B--2---:R-:W-:-:S13]  /*fb10*/  ISETP.GE.AND P0, PT, R19, R0, PT ;  /* 0x000000001300720c */ /* 0x004fda0003f06270 */
[----:B------:R-:W-:Y:S05]  /*fb20*/  @P0 BRA `(.L_x_875) ;  /* 0x0000000400600947 */ /* 0x000fea0003800000 */
[----:B------:R-:W2:Y:S01]  /*fb30*/  S2R R2, SR_TID.X ;  /* 0x0000000000027919 */ /* 0x000ea20000002100 */
[----:B------:R-:W-:Y:S01]  /*fb40*/  BSSY B0, `(.L_x_876) ;  /* 0x000000b000007945 */ /* 0x000fe20003800000 */
[----:B------:R-:W-:Y:S01]  /*fb50*/  IMAD.MOV.U32 R17, RZ, RZ, RZ ;  /* 0x000000ffff117224 */ /* 0x000fe200078e00ff */
[----:B--2---:R-:W-:-:S04]  /*fb60*/  LOP3.LUT R8, R2, 0x1f, RZ, 0xc0, !PT ;  /* 0x0000001f02087812 */ /* 0x004fc800078ec0ff */
[C---:B------:R-:W-:Y:S01]  /*fb70*/  ISETP.NE.AND P1, PT, R8.reuse, 0x1f, PT ;  /* 0x0000001f0800780c */ /* 0x040fe20003f25270 */
[----:B------:R-:W-:-:S05]  /*fb80*/  IMAD.IADD R7, R8, 0x1, R19 ;  /* 0x0000000108077824 */ /* 0x000fca00078e0213 */
[----:B------:R-:W-:-:S13]  /*fb90*/  ISETP.GE.OR P0, PT, R7, R0, !P1 ;  /* 0x000000000700720c */ /* 0x000fda0004f06670 */
[----:B------:R-:W-:Y:S05]  /*fba0*/  @P0 BRA `(.L_x_877) ;  /* 0x0000000000100947 */ /* 0x000fea0003800000 */
[----:B0-----:R-:W0:Y:S01]  /*fbb0*/  LDC.64 R2, c[0x0][0xd58] ;  /* 0x00035600ff027b82 */ /* 0x001e220000000a00 */
[----:B------:R-:W-:Y:S01]  /*fbc0*/  ULDC.64 UR4, c[0x0][0x208] ;  /* 0x0000820000047ab9 */ /* 0x000fe20000000a00 */
[----:B0-----:R-:W-:-:S05]  /*fbd0*/  IMAD.WIDE R2, R7, 0x4, R2 ;  /* 0x0000000407027825 */ /* 0x001fca00078e0202 */
[----:B------:R2:W5:Y:S02]  /*fbe0*/  LDG.E R17, desc[UR4][R2.64] ;  /* 0x0000000402117981 */ /* 0x000564000c1e1900 */
.L_x_877:
[----:B------:R-:W-:Y:S05]  /*fbf0*/  BSYNC B0 ;  /* 0x0000000000007941 */ /* 0x000fea0003800000 */
.L_x_876:
[----:B------:R-:W-:-:S03]  /*fc00*/  UMOV UR4, 0xffffffff ;  /* 0xffffffff00047882 */ /* 0x000fc60000000000 */
[----:B------:R-:W-:Y:S05]  /*fc10*/  BRA.DIV UR4, `(.L_x_878) ;  /* 0x0000001604007947 */ /* 0x000fea000b800000 */
[----:B-----5:R-:W3:Y:S01]  /*fc20*/  SHFL.UP PT, R14, R17, 0x1, RZ ;  /* 0x04200000110e7989 */ /* 0x020ee200000e00ff */
[C---:B------:R-:W-:Y:S02]  /*fc30*/  ISETP.NE.AND P0, PT, R8.reuse, RZ, PT ;  /* 0x000000ff0800720c */ /* 0x040fe40003f05270 */
[----:B------:R-:W-:Y:S02]  /*fc40*/  ISETP.GE.U32.AND P1, PT, R8, 0x2, PT ;  /* 0x000000020800780c */ /* 0x000fe40003f26070 */
[----:B---3--:R-:W-:Y:S02]  /*fc50*/  SEL R14, R14, RZ, P0 ;  /* 0x000000ff0e0e7207 */ /* 0x008fe40000000000 */
[----:B------:R-:W-:-:S03]  /*fc60*/  ISETP.GE.U32.AND P0, PT, R8, 0x4, PT ;  /* 0x000000040800780c */ /* 0x000fc60003f06070 */
[----:B------:R-:W-:-:S05]  /*fc70*/  IMAD.IADD R13, R17, 0x1, R14 ;  /* 0x00000001110d7824 */ /* 0x000fca00078e020e */
[----:B------:R-:W2:Y:S02]  /*fc80*/  SHFL.UP PT, R14, R13, 0x2, RZ ;  /* 0x044000000d0e7989 */ /* 0x000ea400000e00ff */
        /* <DEDUP_REMOVED lines=14> */
.L_x_930:
[----:B------:R-:W-:Y:S02]  /*fd70*/  ULDC UR4, c[0x0][0xd10] ;  /* 0x0003440000047ab9 */ /* 0x000fe40000000800 */
[----:B------:R-:W-:-:S04]  /*fd80*/  IMAD.U32 R16, RZ, RZ, UR4 ;  /* 0x00000004ff107e24 */ /* 0x000fc8000f8e00ff */
[----:B--2---:R-:W-:-:S04]  /*fd90*/  IMAD R2, R14, R16, RZ ;  /* 0x000000100e027224 */ /* 0x004fc800078e02ff */
[----:B------:R-:W-:-:S05]  /*fda0*/  IMAD.IADD R5, R2, 0x1, R5 ;  /* 0x0000000102057824 */ /* 0x000fca00078e0205 */
[----:B------:R-:W-:-:S13]  /*fdb0*/  ISETP.GT.AND P0, PT, R5, R4, PT ;  /* 0x000000040500720c */ /* 0x000fda0003f04270 */
[----:B------:R-:W-:Y:S05]  /*fdc0*/  @!P0 BRA `(.L_x_879) ;  /* 0xfffffffc004c8947 */ /* 0x000fea000383ffff */
.L_x_874:
        /* <DEDUP_REMOVED lines=8> */
.L_x_934:
[----:B------:R-:W-:Y:S01]  /*fe50*/  ISETP.NE.AND P0, PT, R6, RZ, PT ;  /* 0x000000ff0600720c */ /* 0x000fe20003f05270 */
[----:B------:R-:W-:-:S12]  /*fe60*/  IMAD.MOV.U32 R14, RZ, RZ, RZ ;  /* 0x000000ffff0e7224 */ /* 0x000fd800078e00ff */
[----:B------:R-:W-:Y:S05]  /*fe70*/  @!P0 BRA `(.L_x_881) ;  /* 0x0000000000108947 */ /* 0x000fea0003800000 */
[----:B------:R-:W-:Y:S01]  /*fe80*/  UMOV UR4, 0xffffffff ;  /* 0xffffffff00047882 */ /* 0x000fe20000000000 */
[----:B-1----:R-:W-:Y:S02]  /*fe90*/  IADD3 R12, R5, -0x1, RZ ;  /* 0xffffffff050c7810 */ /* 0x002fe40007ffe0ff */
[----:B------:R-:W-:Y:S05]  /*fea0*/  BRA.DIV UR4, `(.L_x_882) ;  /* 0x0000001604747947 */ /* 0x000fea000b800000 */
[----:B------:R4:W1:Y:S02]  /*feb0*/  SHFL.IDX PT, R14, R3, R12, 0x1f ;  /* 0x00001f0c030e7589 */ /* 0x00086400000e0000 */
.L_x_881:
[----:B---3--:R-:W-:Y:S01]  /*fec0*/  IABS R6, R17 ;  /* 0x0000001100067213 */ /* 0x008fe20000000000 */
[----:B-1----:R-:W-:Y:S02]  /*fed0*/  IMAD R16, R14, R16, R2 ;  /* 0x000000100e107224 */ /* 0x002fe400078e0202 */
[----:B------:R-:W-:Y:S01]  /*fee0*/  IMAD.MOV.U32 R2, RZ, RZ, RZ ;  /* 0x000000ffff027224 */ /* 0x000fe200078e00ff */
[----:B------:R-:W1:Y:S01]  /*fef0*/  I2F.RP R7, R6 ;  /* 0x0000000600077306 */ /* 0x000e620000209400 */
[----:B------:R-:W-:-:S07]  /*ff00*/  IMAD.IADD R19, R5, 0x1, R19 ;  /* 0x0000000105137824 */ /* 0x000fce00078e0213 */
[----:B-1----:R-:W1:Y:S02]  /*ff10*/  MUFU.RCP R7, R7 ;  /* 0x0000000700077308 */ /* 0x002e640000001000 */
[----:B-1----:R-:W-:-:S06]  /*ff20*/  VIADD R8, R7, 0xffffffe ;  /* 0x0ffffffe07087836 */ /* 0x002fcc0000000000 */
[----:B0---4-:R-:W0:Y:S02]  /*ff30*/  F2I.FTZ.U32.TRUNC.NTZ R3, R8 ;  /* 0x0000000800037305 */ /* 0x011e24000021f000 */
[----:B0-----:R-:W-:-:S04]  /*ff40*/  IMAD.MOV R9, RZ, RZ, -R3 ;  /* 0x000000ffff097224 */ /* 0x001fc800078e0a03 */
[----:B------:R-:W-:-:S04]  /*ff50*/  IMAD R9, R9, R6, RZ ;  /* 0x0000000609097224 */ /* 0x000fc800078e02ff */
[----:B------:R-:W-:Y:S01]  /*ff60*/  IMAD.HI.U32 R3, R3, R9, R2 ;  /* 0x0000000903037227 */ /* 0x000fe200078e0002 */
[----:B------:R-:W-:-:S03]  /*ff70*/  IABS R9, R17 ;  /* 0x0000001100097213 */ /* 0x000fc60000000000 */
[----:B------:R-:W-:Y:S02]  /*ff80*/  IMAD.IADD R2, R4, 0x1, -R16 ;  /* 0x0000000104027824 */ /* 0x000fe400078e0a10 */
[----:B------:R-:W-:-:S03]  /*ff90*/  IMAD.MOV R7, RZ, RZ, -R9 ;  /* 0x000000ffff077224 */ /* 0x000fc600078e0a09 */
[----:B------:R-:W-:-:S05]  /*ffa0*/  IABS R4, R2 ;  /* 0x0000000200047213 */ /* 0x000fca0000000000 */
[----:B------:R-:W-:-:S04]  /*ffb0*/  IMAD.HI.U32 R3, R3, R4, RZ ;  /* 0x0000000403037227 */ /* 0x000fc800078e00ff */
[----:B------:R-:W-:Y:S01]  /*ffc0*/  IMAD R7, R3, R7, R4 ;  /* 0x0000000703077224 */ /* 0x000fe200078e0204 */
[----:B------:R-:W-:-:S04]  /*ffd0*/  LOP3.LUT R4, R2, R17, RZ, 0x3c, !PT ;  /* 0x0000001102047212 */ /* 0x000fc800078e3cff */
[----:B------:R-:W-:-:S13]  /*ffe0*/  ISETP.GT.U32.AND P0, PT, R6, R7, PT ;  /* 0x000000070600720c */ /* 0x000fda0003f04070 */
[----:B------:R-:W-:Y:S01]  /*fff0*/  @!P0 IADD3 R7, R7, -R6, RZ ;  /* 0x8000000607078210 */ /* 0x000fe20007ffe0ff */
[----:B------:R-:W-:-:S03]  /*10000*/  @!P0 VIADD R3, R3, 0x1 ;  /* 0x0000000103038836 */ /* 0x000fc60000000000 */
[----:B------:R-:W-:-:S13]  /*10010*/  ISETP.GE.U32.AND P0, PT, R7, R6, PT ;  /* 0x000000060700720c */ /* 0x000fda0003f06070 */
[----:B------:R-:W-:Y:S01]  /*10020*/  @P0 VIADD R3, R3, 0x1 ;  /* 0x0000000103030836 */ /* 0x000fe20000000000 */
[----:B------:R-:W-:-:S13]  /*10030*/  ISETP.GE.AND P0, PT, R4, RZ, PT ;  /* 0x000000ff0400720c */ /* 0x000fda0003f06270 */
[----:B------:R-:W-:Y:S01]  /*10040*/  @!P0 IMAD.MOV R3, RZ, RZ, -R3 ;  /* 0x000000ffff038224 */ /* 0x000fe200078e0a03 */
[----:B------:R-:W-:-:S13]  /*10050*/  ISETP.NE.AND P0, PT, R17, RZ, PT ;  /* 0x000000ff1100720c */ /* 0x000fda0003f05270 */
[----:B------:R-:W-:-:S04]  /*10060*/  @!P0 LOP3.LUT R3, RZ, R17, RZ, 0x33, !PT ;  /* 0x00000011ff038212 */ /* 0x000fc800078e33ff */
[----:B------:R-:W-:Y:S01]  /*10070*/  MOV R18, R3 ;  /* 0x0000000300127202 */ /* 0x000fe20000000f00 */
[----:B------:R-:W-:-:S04]  /*10080*/  IMAD.MOV R4, RZ, RZ, -R3 ;  /* 0x000000ffff047224 */ /* 0x000fc800078e0a03 */
[----:B------:R-:W-:Y:S01]  /*10090*/  IMAD R17, R17, R4, R2 ;  /* 0x0000000411117224 */ /* 0x000fe200078e0202 */
[----:B------:R-:W-:Y:S06]  /*100a0*/  BRA `(.L_x_883) ;  /* 0x00000000001c7947 */ /* 0x000fec0003800000 */
.L_x_875:
[----:B------:R-:W-:Y:S01]  /*100b0*/  UMOV UR4, URZ ;  /* 0x0000003f00047c82 */ /* 0x000fe20008000000 */
[----:B------:R-:W-:Y:S01]  /*100c0*/  UMOV UR5, URZ ;  /* 0x0000003f00057c82 */ /* 0x000fe20008000000 */
[----:B------:R-:W-:Y:S01]  /*100d0*/  ULDC UR6, c[0x0][0xd14] ;  /* 0x0003450000067ab9 */ /* 0x000fe20000000800 */
[----:B------:R-:W-:Y:S02]  /*100e0*/  IMAD.MOV.U32 R16, RZ, RZ, R4 ;  /* 0x000000ffff107224 */ /* 0x000fe400078e0004 */
[----:B------:R-:W-:Y:S02]  /*100f0*/  IMAD.U32 R17, RZ, RZ, UR4 ;  /* 0x00000004ff117e24 */ /* 0x000fe4000f8e00ff */
[----:B------:R-:W-:Y:S02]  /*10100*/  IMAD.U32 R18, RZ, RZ, UR5 ;  /* 0x00000005ff127e24 */ /* 0x000fe4000f8e00ff */
[----:B------:R-:W-:-:S07]  /*10110*/  IMAD.U32 R19, RZ, RZ, UR6 ;  /* 0x00000006ff137e24 */ /* 0x000fce000f8e00ff */
.L_x_883:
[----:B------:R-:W3:Y:S01]  /*10120*/  S2R R2, SR_TID.X ;  /* 0x0000000000027919 */ /* 0x000ee20000002100 */
[----:B------:R-:W-:Y:S05]  /*10130*/  WARPSYNC.ALL ;  /* 0x0000000000007948 */ /* 0x000fea0003800000 */
[----:B------:R-:W-:Y:S01]  /*10140*/  BAR.SYNC.DEFER_BLOCKING 0x4, 0x120 ;  /* 0x0104800000007b1d */ /* 0x000fe20000010000 */
[----:B---3--:R-:W-:-:S04]  /*10150*/  LOP3.LUT R2, R2, 0x1f, RZ, 0xc0, !PT ;  /* 0x0000001f02027812 */ /* 0x008fc800078ec0ff */
[----:B------:R-:W-:-:S13]  /*10160*/  ISETP.NE.AND P0, PT, R2, RZ, PT ;  /* 0x000000ff0200720c */ /* 0x000fda0003f05270 */
[----:B0-----:R-:W0:Y:S01]  /*10170*/  @!P0 S2R R3, SR_CgaCtaId ;  /* 0x0000000000038919 */ /* 0x001e220000008800 */
[----:B------:R-:W-:-:S04]  /*10180*/  @!P0 MOV R2, 0x400 ;  /* 0x0000040000028802 */ /* 0x000fc80000000f00 */
[----:B0-----:R-:W-:-:S05]  /*10190*/  @!P0 LEA R2, R3, R2, 0x18 ;  /* 0x0000000203028211 */ /* 0x001fca00078ec0ff */
[----:B------:R3:W-:Y:S01]  /*101a0*/  @!P0 STS.128 [R2+0x388d0], R16 ;  /* 0x0388d01002008388 */ /* 0x0007e20000000c00 */
[----:B------:R-:W-:Y:S06]  /*101b0*/  BAR.ARV 0x5, 0x120 ;  /* 0x0144800000007b1d */ /* 0x000fec0000002000 */
[----:B------:R-:W-:-:S13]  /*101c0*/  ISETP.GE.AND P0, PT, R19, R0, PT ;  /* 0x000000001300720c */ /* 0x000fda0003f06270 */
[----:B------:R-:W-:Y:S05]  /*101d0*/  @!P0 BRA `(.L_x_884) ;  /* 0xffffffbc00688947 */ /* 0x000fea000383ffff */
.L_x_820:
[----:B0-----:R-:W4:Y:S01]  /*101e0*/  LDL R0, [R1+0x2c] ;  /* 0x00002c0001007983 */ /* 0x001f220000100800 */
[----:B------:R-:W0:Y:S01]  /*101f0*/  S2R R3, SR_CgaCtaId ;  /* 0x0000000000037919 */ /* 0x000e220000008800 */
[----:B----4-:R-:W-:Y:S02]  /*10200*/  R2UR UR4, R0 ;  /* 0x00000000000472ca */ /* 0x010fe400000e0000 */
[----:B------:R-:W-:-:S04]  /*10210*/  MOV R0, 0x400 ;  /* 0x0000040000007802 */ /* 0x000fc80000000f00 */
[----:B0-----:R-:W-:-:S07]  /*10220*/  LEA R0, R3, R0, 0x18 ;  /* 0x0000000003007211 */ /* 0x001fce00078ec0ff */
[----:B------:R-:W-:-:S04]  /*10230*/  UIADD3 UR4, UR4, 0x1, URZ ;  /* 0x0000000104047890 */ /* 0x000fc8000fffe03f */
[----:B------:R-:W-:-:S04]  /*10240*/  ULEA.HI UR5, UR4, UR4, URZ, 0x1 ;  /* 0x0000000404057291 */ /* 0x000fc8000f8f083f */
[----:B------:R-:W-:-:S04]  /*10250*/  ULOP3.LUT UR5, UR5, 0xfffffffe, URZ, 0xc0, !UPT ;  /* 0xfffffffe05057892 */ /* 0x000fc8000f8ec03f */
[----:B------:R-:W-:-:S06]  /*10260*/  UIADD3 UR5, UR4, -UR5, URZ ;  /* 0x8000000504057290 */ /* 0x000fcc000fffe03f */
[----:B------:R-:W-:-:S05]  /*10270*/  IMAD.U32 R3, RZ, RZ, UR5 ;  /* 0x00000005ff037e24 */ /* 0x000fca000f8e00ff */
[----:B------:R-:W-:-:S04]  /*10280*/  SHF.L.U32 R3, R3, 0x1f, RZ ;  /* 0x0000001f03037819 */ /* 0x000fc800000006ff */
[----:B------:R-:W0:Y:S02]  /*10290*/  SYNCS.PHASECHK.TRANS64.TRYWAIT P0, [R0+URZ+0x38820], R3 ;  /* 0x03882003000075a7 */ /* 0x000e24000800017f */
[----:B0-----:R-:W-:Y:S05]  /*102a0*/  @!P0 BRA `(.L_x_885) ;  /* 0x0000001000988947 */ /* 0x001fea0003800000 */
.L_x_937:
[----:B------:R-:W-:-:S03]  /*102b0*/  UMOV UR4, 0xffffffff ;  /* 0xffffffff00047882 */ /* 0x000fc60000000000 */
[----:B------:R-:W-:Y:S05]  /*102c0*/  BRA.DIV UR4, `(.L_x_886) ;  /* 0x0000001204a47947 */ /* 0x000fea000b800000 */
[----:B---3--:R-:W3:Y:S02]  /*102d0*/  S2R R2, SR_TID.X ;  /* 0x0000000000027919 */ /* 0x008ee40000002100 */
[----:B---3--:R-:W-:-:S04]  /*102e0*/  SHF.R.U32.HI R2, RZ, 0x5, R2 ;  /* 0x00000005ff027819 */ /* 0x008fc80000011602 */
[----:B------:R-:W-:-:S05]  /*102f0*/  LOP3.LUT R2, R2, 0x3, RZ, 0xc0, !PT ;  /* 0x0000000302027812 */ /* 0x000fca00078ec0ff */
[----:B------:R3:W4:Y:S02]  /*10300*/  SHFL.IDX PT, R14, R2, RZ, 0x1f ;  /* 0x00001fff020e7589 */ /* 0x00072400000e0000 */
.L_x_940:
[----:B----4-:R-:W-:Y:S01]  /*10310*/  ISETP.NE.AND P0, PT, R14, RZ, PT ;  /* 0x000000ff0e00720c */ /* 0x010fe20003f05270 */
[----:B------:R-:W-:-:S12]  /*10320*/  BSSY B0, `(.L_x_887) ;  /* 0x0000020000007945 */ /* 0x000fd80003800000 */
[----:B------:R-:W-:Y:S05]  /*10330*/  @P0 BRA `(.L_x_888) ;  /* 0x0000000000780947 */ /* 0x000fea0003800000 */
[----:B------:R-:W-:-:S03]  /*10340*/  UMOV UR4, 0xffffffff ;  /* 0xffffffff00047882 */ /* 0x000fc60000000000 */
[----:B------:R-:W-:Y:S05]  /*10350*/  BRA.DIV UR4, `(.L_x_889) ;  /* 0x0000001204b47947 */ /* 0x000fea000b800000 */
[----:B------:R-:W-:-:S13]  /*10360*/  ELECT P6, URZ, PT ;  /* 0x00000000003f782f */ /* 0x000fda00038c0000 */
.L_x_943:
[----:B------:R-:W-:Y:S05]  /*10370*/  @!P6 BRA `(.L_x_888) ;  /* 0x000000000068e947 */ /* 0x000fea0003800000 */
[----:B0-----:R-:W4:Y:S04]  /*10380*/  LDL R3, [R1] ;  /* 0x0000000001037983 */ /* 0x001f280000100800 */
[----:B------:R-:W2:Y:S01]  /*10390*/  LDL.LU R7, [R1+0x4] ;  /* 0x0000040001077983 */ /* 0x000ea20000300800 */
[----:B---3--:R-:W-:-:S05]  /*103a0*/  IADD3 R2, R0, 0x38840, RZ ;  /* 0x0003884000027810 */ /* 0x008fca0007ffe0ff */
[C---:B----4-:R-:W-:Y:S02]  /*103b0*/  IMAD R6, R3.reuse, 0x8, R2 ;  /* 0x0000000803067824 */ /* 0x050fe400078e0202 */
[----:B------:R-:W-:Y:S01]  /*103c0*/  VIADD R3, R3, 0x1 ;  /* 0x0000000103037836 */ /* 0x000fe20000000000 */
[----:B--2---:R-:W-:-:S04]  /*103d0*/  SHF.L.U32 R5, R7, 0x1f, RZ ;  /* 0x0000001f07057819 */ /* 0x004fc800000006ff */
        /* <DEDUP_REMOVED lines=8> */
.L_x_944:
[----:B------:R-:W2:Y:S01]  /*10460*/  LDL.LU R4, [R1] ;  /* 0x0000000001047983 */ /* 0x000ea20000300800 */
[----:B------:R-:W3:Y:S01]  /*10470*/  SYNCS.PHASECHK.TRANS64.TRYWAIT P0, [R7+URZ], R2 ;  /* 0x00000002070075a7 */ /* 0x000ee2000800017f */
[----:B------:R-:W-:-:S04]  /*10480*/  VIADD R0, R0, 0x38860 ;  /* 0x0003886000007836 */ /* 0x000fc80000000000 */
[----:B--2---:R-:W-:Y:S01]  /*10490*/  IMAD R4, R4, 0x8, R0 ;  /* 0x0000000804047824 */ /* 0x004fe200078e0200 */
[----:B---3--:R-:W-:Y:S06]  /*104a0*/  @!P0 BRA `(.L_x_891) ;  /* 0x0000001000948947 */ /* 0x008fec0003800000 */
.L_x_945:
[----:B------:R-:W3:Y:S02]  /*104b0*/  SYNCS.PHASECHK.TRANS64.TRYWAIT P0, [R4+URZ], R5 ;  /* 0x00000005040075a7 */ /* 0x000ee4000800017f */
[----:B---3--:R-:W-:Y:S05]  /*104c0*/  @!P0 BRA `(.L_x_892) ;  /* 0x0000001000a08947 */ /* 0x008fea0003800000 */
.L_x_946:
[----:B------:R-:W-:-:S07]  /*104d0*/  LEA R3, R3, R0, 0x3 ;  /* 0x0000000003037211 */ /* 0x000fce00078e18ff */
.L_x_893:
[----:B----4-:R4:W0:Y:S02]  /*104e0*/  SYNCS.PHASECHK.TRANS64.TRYWAIT P0, [R3+URZ], R2 ;  /* 0x00000002030075a7 */ /* 0x010824000800017f */
[----:B0-----:R-:W-:Y:S05]  /*104f0*/  @!P0 NANOSLEEP.SYNCS 0x989680 ;  /* 0x009896800000895d */ /* 0x001fea0003900000 */
[----:B------:R-:W0:Y:S02]  /*10500*/  @!P0 SYNCS.PHASECHK.TRANS64 P0, [R3+URZ], R2 ;  /* 0x00000002030085a7 */ /* 0x000e24000800007f */
[----:B0-----:R-:W-:Y:S05]  /*10510*/  @!P0 BRA `(.L_x_893) ;  /* 0xfffffffc00f08947 */ /* 0x001fea000383ffff */
.L_x_888:
[----:B------:R-:W-:Y:S05]  /*10520*/  BSYNC B0 ;  /* 0x0000000000007941 */ /* 0x000fea0003800000 */
.L_x_887:
[----:B------:R-:W-:Y:S05]  /*10530*/  EXIT ;  /* 0x000000000000794d */ /* 0x000fea0003800000 */
.L_x_780:
[----:B0-----:R-:W-:-:S04]  /*10540*/  IMAD.U32 R3, RZ, RZ, UR37 ;  /* 0x00000025ff037e24 */ /* 0x001fc8000f8e00ff */
[----:B------:R0:W1:Y:S03]  /*10550*/  SYNCS.PHASECHK.TRANS64.TRYWAIT P1, [R3+URZ+0x38800], R4 ;  /* 0x03880004030075a7 */ /* 0x000066000802017f */
[----:B-1----:R-:W-:Y:S05]  /*10560*/  @!P1 NANOSLEEP.SYNCS 0x989680 ;  /* 0x009896800000995d */ /* 0x002fea0003900000 */
[----:B------:R-:W1:Y:S02]  /*10570*/  @!P1 SYNCS.PHASECHK.TRANS64 P1, [R3+URZ+0x38800], R4 ;  /* 0x03880004030095a7 */ /* 0x000e64000802007f */
[----:B-1----:R-:W-:Y:S05]  /*10580*/  @!P1 BRA `(.L_x_780) ;  /* 0xfffffffc00ec9947 */ /* 0x002fea000383ffff */
[----:B------:R-:W-:Y:S05]  /*10590*/  BRA `(.L_x_894) ;  /* 0xffffff2800cc7947 */ /* 0x000fea000383ffff */
.L_x_784:
[----:B-1----:R1:W2:Y:S02]  /*105a0*/  SYNCS.PHASECHK.TRANS64.TRYWAIT P1, [R3+URZ+0x38830], R6 ;  /* 0x03883006030075a7 */ /* 0x0022a4000802017f */
[----:B--2---:R-:W-:Y:S05]  /*105b0*/  @!P1 NANOSLEEP.SYNCS 0x989680 ;  /* 0x009896800000995d */ /* 0x004fea0003900000 */
[----:B------:R-:W2:Y:S02]  /*105c0*/  @!P1 SYNCS.PHASECHK.TRANS64 P1, [R3+URZ+0x38830], R6 ;  /* 0x03883006030095a7 */ /* 0x000ea4000802007f */
[----:B--2---:R-:W-:Y:S05]  /*105d0*/  @!P1 BRA `(.L_x_784) ;  /* 0xfffffffc00f09947 */ /* 0x004fea000383ffff */
[----:B------:R-:W-:Y:S05]  /*105e0*/  BRA `(.L_x_783) ;  /* 0xffffff2800e47947 */ /* 0x000fea000383ffff */
.L_x_785:
[----:B--2---:R-:W-:-:S04]  /*105f0*/  IMAD.U32 R5, RZ, RZ, UR37 ;  /* 0x00000025ff057e24 */ /* 0x004fc8000f8e00ff */
[----:B------:R2:W3:Y:S03]  /*10600*/  SYNCS.PHASECHK.TRANS64.TRYWAIT P1, [R5+URZ+0x38810], R4 ;  /* 0x03881004050075a7 */ /* 0x0004e6000802017f */
[----:B---3--:R-:W-:Y:S05]  /*10610*/  @!P1 NANOSLEEP.SYNCS 0x989680 ;  /* 0x009896800000995d */ /* 0x008fea0003900000 */
[----:B------:R-:W3:Y:S02]  /*10620*/  @!P1 SYNCS.PHASECHK.TRANS64 P1, [R5+URZ+0x38810], R4 ;  /* 0x03881004050095a7 */ /* 0x000ee4000802007f */
[----:B---3--:R-:W-:Y:S05]  /*10630*/  @!P1 BRA `(.L_x_785) ;  /* 0xfffffffc00ec9947 */ /* 0x008fea000383ffff */
[----:B------:R-:W-:Y:S05]  /*10640*/  BRA `(.L_x_895) ;  /* 0xffffff2c006c7947 */ /* 0x000fea000383ffff */
.L_x_789:
[----:B----4-:R4:W0:Y:S02]  /*10650*/  SYNCS.PHASECHK.TRANS64.TRYWAIT P1, [R3+URZ+0x38850], R6 ;  /* 0x03885006030075a7 */ /* 0x010824000802017f */
[----:B0-----:R-:W-:Y:S05]  /*10660*/  @!P1 NANOSLEEP.SYNCS 0x989680 ;  /* 0x009896800000995d */ /* 0x001fea0003900000 */
[----:B------:R-:W0:Y:S02]  /*10670*/  @!P1 SYNCS.PHASECHK.TRANS64 P1, [R3+URZ+0x38850], R6 ;  /* 0x03885006030095a7 */ /* 0x000e24000802007f */
[----:B0-----:R-:W-:Y:S05]  /*10680*/  @!P1 BRA `(.L_x_789) ;  /* 0xfffffffc00f09947 */ /* 0x001fea000383ffff */
[----:B------:R-:W-:Y:S05]  /*10690*/  BRA `(.L_x_788) ;  /* 0xffffff2c00787947 */ /* 0x000fea000383ffff */
.L_x_794:
[----:B-1----:R-:W-:-:S04]  /*106a0*/  IMAD.U32 R5, RZ, RZ, UR6 ;  /* 0x00000006ff057e24 */ /* 0x002fc8000f8e00ff */
[----:B------:R1:W2:Y:S03]  /*106b0*/  SYNCS.PHASECHK.TRANS64.TRYWAIT P3, [R5+URZ+0x38830], R4 ;  /* 0x03883004050075a7 */ /* 0x0002a6000806017f */
[----:B--2---:R-:W-:Y:S05]  /*106c0*/  @!P3 NANOSLEEP.SYNCS 0x989680 ;  /* 0x009896800000b95d */ /* 0x004fea0003900000 */
[----:B------:R-:W2:Y:S02]  /*106d0*/  @!P3 SYNCS.PHASECHK.TRANS64 P3, [R5+URZ+0x38830], R4 ;  /* 0x038830040500b5a7 */ /* 0x000ea4000806007f */
[----:B--2---:R-:W-:Y:S05]  /*106e0*/  @!P3 BRA `(.L_x_794) ;  /* 0xfffffffc00ecb947 */ /* 0x004fea000383ffff */
[----:B------:R-:W-:Y:S05]  /*106f0*/  BRA `(.L_x_793) ;  /* 0xffffff5000047947 */ /* 0x000fea000383ffff */
.L_x_798:
[----:B-1----:R-:W-:-:S04]  /*10700*/  IMAD.U32 R5, RZ, RZ, UR6 ;  /* 0x00000006ff057e24 */ /* 0x002fc8000f8e00ff */
[----:B------:R1:W3:Y:S03]  /*10710*/  SYNCS.PHASECHK.TRANS64.TRYWAIT P3, [R5+URZ+0x38850], R4 ;  /* 0x03885004050075a7 */ /* 0x0002e6000806017f */
[----:B---3--:R-:W-:Y:S05]  /*10720*/  @!P3 NANOSLEEP.SYNCS 0x989680 ;  /* 0x009896800000b95d */ /* 0x008fea0003900000 */
[----:B------:R-:W3:Y:S02]  /*10730*/  @!P3 SYNCS.PHASECHK.TRANS64 P3, [R5+URZ+0x38850], R4 ;  /* 0x038850040500b5a7 */ /* 0x000ee4000806007f */
[----:B---3--:R-:W-:Y:S05]  /*10740*/  @!P3 BRA `(.L_x_798) ;  /* 0xfffffffc00ecb947 */ /* 0x008fea000383ffff */
[----:B------:R-:W-:Y:S05]  /*10750*/  BRA `(.L_x_797) ;  /* 0xffffff5000907947 */ /* 0x000fea000383ffff */
.L_x_829:
[----:B------:R-:W0:Y:S01]  /*10760*/  S2R R5, SR_TID.X ;  /* 0x0000000000057919 */ /* 0x000e220000002100 */
[----:B------:R-:W-:Y:S01]  /*10770*/  BSSY B0, `(.L_x_896) ;  /* 0x000000a000007945 */ /* 0x000fe20003800000 */
[----:B------:R-:W-:Y:S01]  /*10780*/  MOV R12, RZ ;  /* 0x000000ff000c7202 */ /* 0x000fe20000000f00 */
[----:B------:R-:W-:Y:S02]  /*10790*/  IMAD.MOV.U32 R11, RZ, RZ, 0x1f ;  /* 0x0000001fff0b7424 */ /* 0x000fe400078e00ff */
[----:B------:R-:W-:Y:S01]  /*107a0*/  IMAD.MOV.U32 R15, RZ, RZ, -0x1 ;  /* 0xffffffffff0f7424 */ /* 0x000fe200078e00ff */
[----:B0-----:R-:W-:-:S04]  /*107b0*/  SHF.R.U32.HI R5, RZ, 0x5, R5 ;  /* 0x00000005ff057819 */ /* 0x001fc80000011605 */
[----:B------:R-:W-:-:S05]  /*107c0*/  LOP3.LUT R5, R5, 0x3, RZ, 0xc0, !PT ;  /* 0x0000000305057812 */ /* 0x000fca00078ec0ff */
[----:B------:R-:W-:-:S07]  /*107d0*/  IMAD.MOV.U32 R13, RZ, RZ, R5 ;  /* 0x000000ffff0d7224 */ /* 0x000fce00078e0005 */
[----:B------:R-:W-:Y:S05]  /*107e0*/  WARPSYNC.COLLECTIVE R15, `(.L_x_897) ;  /* 0x000000000f087348 */ /* 0x000fea0003c00000 */
[----:B------:R0:W1:Y:S02]  /*107f0*/  SHFL.IDX P6, R14, R13, R12, R11 ;  /* 0x0000000c0d0e7389 */ /* 0x00006400000c000b */
[----:B01----:R-:W-:Y:S01]  /*10800*/  ENDCOLLECTIVE ;  /* 0x000000000000791b */ /* 0x003fe20003800000 */
.L_x_897:
[----:B------:R-:W-:Y:S05]  /*10810*/  BSYNC B0 ;  /* 0x0000000000007941 */ /* 0x000fea0003800000 */
.L_x_896:
[----:B------:R-:W-:Y:S05]  /*10820*/  BRA `(.L_x_898) ;  /* 0xffffffc000dc7947 */ /* 0x000fea000383ffff */
.L_x_830:
[----:B------:R-:W-:Y:S01]  /*10830*/  BSSY B0, `(.L_x_899) ;  /* 0x0000006000007945 */ /* 0x000fe20003800000 */
[----:B------:R-:W-:-:S07]  /*10840*/  IMAD.MOV.U32 R15, RZ, RZ, -0x1 ;  /* 0xffffffffff0f7424 */ /* 0x000fce00078e00ff */
[----:B------:R-:W-:Y:S05]  /*10850*/  WARPSYNC.COLLECTIVE R15, `(.L_x_900) ;  /* 0x000000000f0c7348 */ /* 0x000fea0003c00000 */
[----:B------:R-:W-:Y:S02]  /*10860*/  ELECT P6, UR62, PT ;  /* 0x00000000003e782f */ /* 0x000fe400038c0000 */
[----:B------:R-:W-:Y:S01]  /*10870*/  MOV R14, UR62 ;  /* 0x0000003e000e7c02 */ /* 0x000fe20008000f00 */
[----:B------:R-:W-:Y:S10]  /*10880*/  ENDCOLLECTIVE ;  /* 0x000000000000791b */ /* 0x000ff40003800000 */
.L_x_900:
[----:B------:R-:W-:Y:S05]  /*10890*/  BSYNC B0 ;  /* 0x0000000000007941 */ /* 0x000fea0003800000 */
.L_x_899:
[----:B------:R-:W-:Y:S05]  /*108a0*/  BRA `(.L_x_901) ;  /* 0xffffffc000d47947 */ /* 0x000fea000383ffff */
.L_x_833:
[----:B0-----:R0:W1:Y:S02]  /*108b0*/  SYNCS.PHASECHK.TRANS64.TRYWAIT P0, [R8+URZ+0x38840], R10 ;  /* 0x0388400a080075a7 */ /* 0x001064000800017f */
[----:B-1----:R-:W-:Y:S05]  /*108c0*/  @!P0 NANOSLEEP.SYNCS 0x989680 ;  /* 0x009896800000895d */ /* 0x002fea0003900000 */
[----:B------:R-:W1:Y:S02]  /*108d0*/  @!P0 SYNCS.PHASECHK.TRANS64 P0, [R8+URZ+0x38840], R10 ;  /* 0x0388400a080085a7 */ /* 0x000e64000800007f */
[----:B-1----:R-:W-:Y:S05]  /*108e0*/  @!P0 BRA `(.L_x_833) ;  /* 0xfffffffc00f08947 */ /* 0x002fea000383ffff */
[----:B------:R-:W-:Y:S05]  /*108f0*/  BRA `(.L_x_902) ;  /* 0xffffffc400487947 */ /* 0x000fea000383ffff */
.L_x_837:
        /* <DEDUP_REMOVED lines=8> */
.L_x_840:
[----:B0-----:R0:W1:Y:S02]  /*10980*/  SYNCS.PHASECHK.TRANS64.TRYWAIT P0, [R6+URZ+0x38860], R8 ;  /* 0x03886008060075a7 */ /* 0x001064000800017f */
[----:B-1----:R-:W-:Y:S05]  /*10990*/  @!P0 NANOSLEEP.SYNCS 0x989680 ;  /* 0x009896800000895d */ /* 0x002fea0003900000 */
[----:B------:R-:W1:Y:S02]  /*109a0*/  @!P0 SYNCS.PHASECHK.TRANS64 P0, [R6+URZ+0x38860], R8 ;  /* 0x03886008060085a7 */ /* 0x000e64000800007f */
[----:B-1----:R-:W-:Y:S05]  /*109b0*/  @!P0 BRA `(.L_x_840) ;  /* 0xfffffffc00f08947 */ /* 0x002fea000383ffff */
[----:B------:R-:W-:Y:S05]  /*109c0*/  BRA `(.L_x_904) ;  /* 0xffffffcc00487947 */ /* 0x000fea000383ffff */
.L_x_849:
[----:B-1----:R1:W2:Y:S02]  /*109d0*/  SYNCS.PHASECHK.TRANS64.TRYWAIT P0, [R2+URZ+0x38840], R3 ;  /* 0x03884003020075a7 */ /* 0x0022a4000800017f */
[----:B--2---:R-:W-:Y:S05]  /*109e0*/  @!P0 NANOSLEEP.SYNCS 0x989680 ;  /* 0x009896800000895d */ /* 0x004fea0003900000 */
[----:B------:R-:W2:Y:S02]  /*109f0*/  @!P0 SYNCS.PHASECHK.TRANS64 P0, [R2+URZ+0x38840], R3 ;  /* 0x03884003020085a7 */ /* 0x000ea4000800007f */
[----:B--2---:R-:W-:Y:S05]  /*10a00*/  @!P0 BRA `(.L_x_849) ;  /* 0xfffffffc00f08947 */ /* 0x004fea000383ffff */
[----:B------:R-:W-:Y:S05]  /*10a10*/  BRA `(.L_x_905) ;  /* 0xffffffd400247947 */ /* 0x000fea000383ffff */
.L_x_851:
[----:B--2---:R2:W3:Y:S02]  /*10a20*/  SYNCS.PHASECHK.TRANS64.TRYWAIT P0, [R2+URZ+0x38860], R3 ;  /* 0x03886003020075a7 */ /* 0x0044e4000800017f */
[----:B---3--:R-:W-:Y:S05]  /*10a30*/  @!P0 NANOSLEEP.SYNCS 0x989680 ;  /* 0x009896800000895d */ /* 0x008fea0003900000 */
[----:B------:R-:W3:Y:S02]  /*10a40*/  @!P0 SYNCS.PHASECHK.TRANS64 P0, [R2+URZ+0x38860], R3 ;  /* 0x03886003020085a7 */ /* 0x000ee4000800007f */
[----:B---3--:R-:W-:Y:S05]  /*10a50*/  @!P0 BRA `(.L_x_851) ;  /* 0xfffffffc00f08947 */ /* 0x008fea000383ffff */
[----:B------:R-:W-:Y:S05]  /*10a60*/  BRA `(.L_x_906) ;  /* 0xffffffd400947947 */ /* 0x000fea000383ffff */
.L_x_856:
[----:B--2---:R2:W3:Y:S02]  /*10a70*/  SYNCS.PHASECHK.TRANS64.TRYWAIT P0, [R2+URZ+0x38840], R3 ;  /* 0x03884003020075a7 */ /* 0x0044e4000800017f */
[----:B---3--:R-:W-:Y:S05]  /*10a80*/  @!P0 NANOSLEEP.SYNCS 0x989680 ;  /* 0x009896800000895d */ /* 0x008fea0003900000 */
[----:B------:R-:W3:Y:S02]  /*10a90*/  @!P0 SYNCS.PHASECHK.TRANS64 P0, [R2+URZ+0x38840], R3 ;  /* 0x03884003020085a7 */ /* 0x000ee4000800007f */
[----:B---3--:R-:W-:Y:S05]  /*10aa0*/  @!P0 BRA `(.L_x_856) ;  /* 0xfffffffc00f08947 */ /* 0x008fea000383ffff */
[----:B------:R-:W-:Y:S05]  /*10ab0*/  BRA `(.L_x_907) ;  /* 0xffffffdc00307947 */ /* 0x000fea000383ffff */
.L_x_858:
[----:B-1----:R1:W3:Y:S02]  /*10ac0*/  SYNCS.PHASECHK.TRANS64.TRYWAIT P1, [R2+URZ+0x38860], R3 ;  /* 0x03886003020075a7 */ /* 0x0022e4000802017f */
[----:B---3--:R-:W-:Y:S05]  /*10ad0*/  @!P1 NANOSLEEP.SYNCS 0x989680 ;  /* 0x009896800000995d */ /* 0x008fea0003900000 */
[----:B------:R-:W3:Y:S02]  /*10ae0*/  @!P1 SYNCS.PHASECHK.TRANS64 P1, [R2+URZ+0x38860], R3 ;  /* 0x03886003020095a7 */ /* 0x000ee4000802007f */
[----:B---3--:R-:W-:Y:S05]  /*10af0*/  @!P1 BRA `(.L_x_858) ;  /* 0xfffffffc00f09947 */ /* 0x008fea000383ffff */
[----:B------:R-:W-:Y:S05]  /*10b00*/  BRA `(.L_x_908) ;  /* 0xffffffdc009c7947 */ /* 0x000fea000383ffff */
.L_x_863:
[----:B---3--:R3:W4:Y:S02]  /*10b10*/  SYNCS.PHASECHK.TRANS64.TRYWAIT P0, [R2+URZ+0x38840], R3 ;  /* 0x03884003020075a7 */ /* 0x008724000800017f */
[----:B----4-:R-:W-:Y:S05]  /*10b20*/  @!P0 NANOSLEEP.SYNCS 0x989680 ;  /* 0x009896800000895d */ /* 0x010fea0003900000 */
[----:B------:R-:W4:Y:S02]  /*10b30*/  @!P0 SYNCS.PHASECHK.TRANS64 P0, [R2+URZ+0x38840], R3 ;  /* 0x03884003020085a7 */ /* 0x000f24000800007f */
[----:B----4-:R-:W-:Y:S05]  /*10b40*/  @!P0 BRA `(.L_x_863) ;  /* 0xfffffffc00f08947 */ /* 0x010fea000383ffff */
[----:B------:R-:W-:Y:S05]  /*10b50*/  BRA `(.L_x_909) ;  /* 0xffffffe400147947 */ /* 0x000fea000383ffff */
.L_x_865:
[----:B-1----:R1:W2:Y:S02]  /*10b60*/  SYNCS.PHASECHK.TRANS64.TRYWAIT P1, [R2+URZ+0x38860], R3 ;  /* 0x03886003020075a7 */ /* 0x0022a4000802017f */
[----:B--2---:R-:W-:Y:S05]  /*10b70*/  @!P1 NANOSLEEP.SYNCS 0x989680 ;  /* 0x009896800000995d */ /* 0x004fea0003900000 */
[----:B------:R-:W2:Y:S02]  /*10b80*/  @!P1 SYNCS.PHASECHK.TRANS64 P1, [R2+URZ+0x38860], R3 ;  /* 0x03886003020095a7 */ /* 0x000ea4000802007f */
[----:B--2---:R-:W-:Y:S05]  /*10b90*/  @!P1 BRA `(.L_x_865) ;  /* 0xfffffffc00f09947 */ /* 0x004fea000383ffff */
[----:B------:R-:W-:Y:S05]  /*10ba0*/  BRA `(.L_x_910) ;  /* 0xffffffe400847947 */ /* 0x000fea000383ffff */
.L_x_870:
[----:B------:R-:W-:Y:S01]  /*10bb0*/  BSSY B0, `(.L_x_911) ;  /* 0x0000008000007945 */ /* 0x000fe20003800000 */
[----:B------:R-:W-:Y:S01]  /*10bc0*/  IMAD.MOV.U32 R13, RZ, RZ, R16 ;  /* 0x000000ffff0d7224 */ /* 0x000fe200078e0010 */
[----:B-1----:R-:W-:Y:S01]  /*10bd0*/  MOV R11, 0x1f ;  /* 0x0000001f000b7802 */ /* 0x002fe20000000f00 */
[----:B------:R-:W-:Y:S02]  /*10be0*/  IMAD.MOV.U32 R12, RZ, RZ, RZ ;  /* 0x000000ffff0c7224 */ /* 0x000fe400078e00ff */
[----:B0-----:R-:W-:-:S07]  /*10bf0*/  IMAD.MOV.U32 R15, RZ, RZ, -0x1 ;  /* 0xffffffffff0f7424 */ /* 0x001fce00078e00ff */
[----:B--2---:R-:W-:Y:S05]  /*10c00*/  WARPSYNC.COLLECTIVE R15, `(.L_x_912) ;  /* 0x000000000f087348 */ /* 0x004fea0003c00000 */
[----:B------:R0:W1:Y:S02]  /*10c10*/  SHFL.IDX P6, R14, R13, R12, R11 ;  /* 0x0000000c0d0e7389 */ /* 0x00006400000c000b */
[----:B012---:R-:W-:Y:S01]  /*10c20*/  ENDCOLLECTIVE ;  /* 0x000000000000791b */ /* 0x007fe20003800000 */
.L_x_912:
[----:B------:R-:W-:Y:S05]  /*10c30*/  BSYNC B0 ;  /* 0x0000000000007941 */ /* 0x000fea0003800000 */
.L_x_911:
        /* <DEDUP_REMOVED lines=8> */
.L_x_913:
[----:B------:R-:W-:Y:S01]  /*10cc0*/  IMAD.MOV.U32 R5, RZ, RZ, R14 ;  /* 0x000000ffff057224 */ /* 0x000fe200078e000e */
[----:B------:R-:W-:Y:S06]  /*10cd0*/  BRA `(.L_x_914) ;  /* 0xffffffe800d47947 */ /* 0x000fec000383ffff */
.L_x_873:
[----:B------:R-:W-:Y:S01]  /*10ce0*/  BSSY B0, `(.L_x_915) ;  /* 0x0000008000007945 */ /* 0x000fe20003800000 */
[----:B-----5:R-:W-:Y:S02]  /*10cf0*/  IMAD.MOV.U32 R13, RZ, RZ, R17 ;  /* 0x000000ffff0d7224 */ /* 0x020fe400078e0011 */
[----:B-1----:R-:W-:Y:S02]  /*10d00*/  IMAD.MOV.U32 R12, RZ, RZ, 0x1 ;  /* 0x00000001ff0c7424 */ /* 0x002fe400078e00ff */
[----:B------:R-:W-:Y:S02]  /*10d10*/  IMAD.MOV.U32 R11, RZ, RZ, RZ ;  /* 0x000000ffff0b7224 */ /* 0x000fe400078e00ff */
[----:B------:R-:W-:-:S07]  /*10d20*/  IMAD.MOV.U32 R15, RZ, RZ, -0x1 ;  /* 0xffffffffff0f7424 */ /* 0x000fce00078e00ff */
[----:B0-234-:R-:W-:Y:S05]  /*10d30*/  WARPSYNC.COLLECTIVE R15, `(.L_x_916) ;  /* 0x000000000f087348 */ /* 0x01dfea0003c00000 */
[----:B------:R1:W0:Y:S02]  /*10d40*/  SHFL.UP P6, R14, R13, R12, R11 ;  /* 0x0400000c0d0e7389 */ /* 0x00022400000c000b */
[----:B01234-:R-:W-:Y:S01]  /*10d50*/  ENDCOLLECTIVE ;  /* 0x000000000000791b */ /* 0x01ffe20003800000 */
.L_x_916:
[----:B------:R-:W-:Y:S05]  /*10d60*/  BSYNC B0 ;  /* 0x0000000000007941 */ /* 0x000fea0003800000 */
.L_x_915:
[----:B------:R-:W-:Y:S01]  /*10d70*/  ISETP.NE.AND P0, PT, R8, RZ, PT ;  /* 0x000000ff0800720c */ /* 0x000fe20003f05270 */
[----:B------:R-:W-:Y:S02]  /*10d80*/  IMAD.MOV.U32 R12, RZ, RZ, 0x2 ;  /* 0x00000002ff0c7424 */ /* 0x000fe400078e00ff */
[----:B------:R-:W-:Y:S01]  /*10d90*/  IMAD.MOV.U32 R11, RZ, RZ, RZ ;  /* 0x000000ffff0b7224 */ /* 0x000fe200078e00ff */
[----:B------:R-:W-:Y:S01]  /*10da0*/  SEL R14, R14, RZ, P0 ;  /* 0x000000ff0e0e7207 */ /* 0x000fe20000000000 */
[----:B------:R-:W-:Y:S01]  /*10db0*/  IMAD.MOV.U32 R15, RZ, RZ, -0x1 ;  /* 0xffffffffff0f7424 */ /* 0x000fe200078e00ff */
[----:B------:R-:W-:Y:S02]  /*10dc0*/  ISETP.GE.U32.AND P0, PT, R8, 0x2, PT ;  /* 0x000000020800780c */ /* 0x000fe40003f06070 */
[----:B------:R-:W-:-:S11]  /*10dd0*/  IADD3 R13, R17, R14, RZ ;  /* 0x0000000e110d7210 */ /* 0x000fd60007ffe0ff */
[----:B------:R-:W-:Y:S05]  /*10de0*/  WARPSYNC.COLLECTIVE R15, `(.L_x_917) ;  /* 0x000000000f087348 */ /* 0x000fea0003c00000 */
[----:B------:R0:W1:Y:S02]  /*10df0*/  SHFL.UP P6, R14, R13, R12, R11 ;  /* 0x0400000c0d0e7389 */ /* 0x00006400000c000b */
[----:B01----:R-:W-:Y:S01]  /*10e00*/  ENDCOLLECTIVE ;  /* 0x000000000000791b */ /* 0x003fe20003800000 */
.L_x_917:
        /* <DEDUP_REMOVED lines=8> */
.L_x_918:
        /* <DEDUP_REMOVED lines=8> */
.L_x_919:
        /* <DEDUP_REMOVED lines=8> */
.L_x_920:
[----:B------:R-:W-:Y:S02]  /*10f90*/  IMAD.MOV.U32 R12, RZ, RZ, 0x1f ;  /* 0x0000001fff0c7424 */ /* 0x000fe400078e00ff */
[----:B------:R-:W-:Y:S01]  /*10fa0*/  IMAD.MOV.U32 R11, RZ, RZ, 0x1f ;  /* 0x0000001fff0b7424 */ /* 0x000fe200078e00ff */
[----:B------:R-:W-:-:S05]  /*10fb0*/  SEL R14, R14, RZ, P0 ;  /* 0x000000ff0e0e7207 */ /* 0x000fca0000000000 */
[----:B------:R-:W-:-:S04]  /*10fc0*/  IMAD.IADD R3, R7, 0x1, R14 ;  /* 0x0000000107037824 */ /* 0x000fc800078e020e */
[----:B------:R-:W-:-:S07]  /*10fd0*/  IMAD.MOV.U32 R13, RZ, RZ, R3 ;  /* 0x000000ffff0d7224 */ /* 0x000fce00078e0003 */
[----:B------:R-:W-:Y:S05]  /*10fe0*/  WARPSYNC.COLLECTIVE R15, `(.L_x_921) ;  /* 0x000000000f087348 */ /* 0x000fea0003c00000 */
[----:B------:R0:W1:Y:S02]  /*10ff0*/  SHFL.IDX P6, R14, R13, R12, R11 ;  /* 0x0000000c0d0e7389 */ /* 0x00006400000c000b */
[----:B01----:R-:W-:Y:S01]  /*11000*/  ENDCOLLECTIVE ;  /* 0x000000000000791b */ /* 0x003fe20003800000 */
.L_x_921:
[----:B------:R-:W-:Y:S05]  /*11010*/  BRA `(.L_x_922) ;  /* 0xffffffe8009c7947 */ /* 0x000fea000383ffff */
.L_x_878:
[----:B------:R-:W-:Y:S01]  /*11020*/  BSSY B0, `(.L_x_923) ;  /* 0x0000008000007945 */ /* 0x000fe20003800000 */
[----:B-----5:R-:W-:Y:S01]  /*11030*/  IMAD.MOV.U32 R13, RZ, RZ, R17 ;  /* 0x000000ffff0d7224 */ /* 0x020fe200078e0011 */
[----:B-1----:R-:W-:Y:S01]  /*11040*/  MOV R12, 0x1 ;  /* 0x00000001000c7802 */ /* 0x002fe20000000f00 */
[----:B------:R-:W-:Y:S02]  /*11050*/  IMAD.MOV.U32 R11, RZ, RZ, RZ ;  /* 0x000000ffff0b7224 */ /* 0x000fe400078e00ff */
[----:B------:R-:W-:-:S07]  /*11060*/  IMAD.MOV.U32 R15, RZ, RZ, -0x1 ;  /* 0xffffffffff0f7424 */ /* 0x000fce00078e00ff */
[----:B0-2---:R-:W-:Y:S05]  /*11070*/  WARPSYNC.COLLECTIVE R15, `(.L_x_924) ;  /* 0x000000000f087348 */ /* 0x005fea0003c00000 */
[----:B------:R1:W3:Y:S02]  /*11080*/  SHFL.UP P6, R14, R13, R12, R11 ;  /* 0x0400000c0d0e7389 */ /* 0x0002e400000c000b */
[----:B0123--:R-:W-:Y:S01]  /*11090*/  ENDCOLLECTIVE ;  /* 0x000000000000791b */ /* 0x00ffe20003800000 */
.L_x_924:
[----:B------:R-:W-:Y:S05]  /*110a0*/  BSYNC B0 ;  /* 0x0000000000007941 */ /* 0x000fea0003800000 */
.L_x_923:
        /* <DEDUP_REMOVED lines=10> */
.L_x_925:
        /* <DEDUP_REMOVED lines=8> */
.L_x_926:
        /* <DEDUP_REMOVED lines=8> */
.L_x_927:
        /* <DEDUP_REMOVED lines=8> */
.L_x_928:
        /* <DEDUP_REMOVED lines=8> */
.L_x_929:
[----:B------:R-:W-:Y:S05]  /*11350*/  BRA `(.L_x_930) ;  /* 0xffffffe800847947 */ /* 0x000fea000383ffff */
.L_x_880:
[----:B------:R-:W-:Y:S01]  /*11360*/  BSSY B0, `(.L_x_931) ;  /* 0x0000006000007945 */ /* 0x000fe20003800000 */
[----:B------:R-:W-:Y:S01]  /*11370*/  PLOP3.LUT P6, PT, P6, PT, PT, 0x8, 0x0 ;  /* 0x000000000000781c */ /* 0x000fe200037ce170 */
[----:B------:R-:W-:-:S12]  /*11380*/  IMAD.MOV.U32 R15, RZ, RZ, -0x1 ;  /* 0xffffffffff0f7424 */ /* 0x000fd800078e00ff */
[----:B01----:R-:W-:Y:S05]  /*11390*/  WARPSYNC.COLLECTIVE R15, `(.L_x_932) ;  /* 0x000000000f087348 */ /* 0x003fea0003c00000 */
[----:B------:R-:W-:Y:S01]  /*113a0*/  VOTE.ANY R14, PT, P6 ;  /* 0x00000000000e7806 */ /* 0x000fe200030e0100 */
[----:B01----:R-:W-:Y:S06]  /*113b0*/  ENDCOLLECTIVE ;  /* 0x000000000000791b */ /* 0x003fec0003800000 */
.L_x_932:
[----:B------:R-:W-:Y:S05]  /*113c0*/  BSYNC B0 ;  /* 0x0000000000007941 */ /* 0x000fea0003800000 */
.L_x_931:
[----:B------:R-:W-:Y:S01]  /*113d0*/  IMAD.MOV.U32 R6, RZ, RZ, R14 ;  /* 0x000000ffff067224 */ /* 0x000fe200078e000e */
[----:B------:R-:W-:Y:S01]  /*113e0*/  MOV R11, 0x1f ;  /* 0x0000001f000b7802 */ /* 0x000fe20000000f00 */
[----:B------:R-:W-:Y:S02]  /*113f0*/  IMAD.MOV.U32 R13, RZ, RZ, R17 ;  /* 0x000000ffff0d7224 */ /* 0x000fe400078e0011 */
[----:B------:R-:W0:Y:S01]  /*11400*/  POPC R5, R6 ;  /* 0x0000000600057309 */ /* 0x000e220000000000 */
[----:B------:R-:W-:Y:S02]  /*11410*/  IMAD.MOV.U32 R15, RZ, RZ, -0x1 ;  /* 0xffffffffff0f7424 */ /* 0x000fe400078e00ff */
[----:B0-----:R-:W-:-:S07]  /*11420*/  IMAD.MOV.U32 R12, RZ, RZ, R5 ;  /* 0x000000ffff0c7224 */ /* 0x001fce00078e0005 */
[----:B------:R-:W-:Y:S05]  /*11430*/  WARPSYNC.COLLECTIVE R15, `(.L_x_933) ;  /* 0x000000000f087348 */ /* 0x000fea0003c00000 */
[----:B------:R0:W1:Y:S02]  /*11440*/  SHFL.IDX P6, R14, R13, R12, R11 ;  /* 0x0000000c0d0e7389 */ /* 0x00006400000c000b */
[----:B01----:R-:W-:Y:S01]  /*11450*/  ENDCOLLECTIVE ;  /* 0x000000000000791b */ /* 0x003fe20003800000 */
.L_x_933:
[----:B------:R-:W-:Y:S01]  /*11460*/  IMAD.MOV.U32 R17, RZ, RZ, R14 ;  /* 0x000000ffff117224 */ /* 0x000fe200078e000e */
[----:B------:R-:W-:Y:S06]  /*11470*/  BRA `(.L_x_934) ;  /* 0xffffffe800747947 */ /* 0x000fec000383ffff */
.L_x_882:
[----:B------:R-:W-:Y:S01]  /*11480*/  BSSY B0, `(.L_x_935) ;  /* 0x0000007000007945 */ /* 0x000fe20003800000 */
[----:B------:R-:W-:Y:S02]  /*11490*/  IMAD.MOV.U32 R13, RZ, RZ, R3 ;  /* 0x000000ffff0d7224 */ /* 0x000fe400078e0003 */
[----:B------:R-:W-:Y:S02]  /*114a0*/  IMAD.MOV.U32 R11, RZ, RZ, 0x1f ;  /* 0x0000001fff0b7424 */ /* 0x000fe400078e00ff */
[----:B------:R-:W-:-:S07]  /*114b0*/  IMAD.MOV.U32 R15, RZ, RZ, -0x1 ;  /* 0xffffffffff0f7424 */ /* 0x000fce00078e00ff */
[----:B0-23--:R-:W-:Y:S05]  /*114c0*/  WARPSYNC.COLLECTIVE R15, `(.L_x_936) ;  /* 0x000000000f087348 */ /* 0x00dfea0003c00000 */
[----:B------:R1:W4:Y:S02]  /*114d0*/  SHFL.IDX P6, R14, R13, R12, R11 ;  /* 0x0000000c0d0e7389 */ /* 0x00032400000c000b */
[----:B01234-:R-:W-:Y:S01]  /*114e0*/  ENDCOLLECTIVE ;  /* 0x000000000000791b */ /* 0x01ffe20003800000 */
.L_x_936:
[----:B------:R-:W-:Y:S05]  /*114f0*/  BSYNC B0 ;  /* 0x0000000000007941 */ /* 0x000fea0003800000 */
.L_x_935:
[----:B------:R-:W-:Y:S05]  /*11500*/  BRA `(.L_x_881) ;  /* 0xffffffe8006c7947 */ /* 0x000fea000383ffff */
.L_x_885:
[----:B0-----:R0:W4:Y:S02]  /*11510*/  SYNCS.PHASECHK.TRANS64.TRYWAIT P0, [R0+URZ+0x38820], R3 ;  /* 0x03882003000075a7 */ /* 0x001124000800017f */
[----:B----4-:R-:W-:Y:S05]  /*11520*/  @!P0 NANOSLEEP.SYNCS 0x989680 ;  /* 0x009896800000895d */ /* 0x010fea0003900000 */
[----:B------:R-:W4:Y:S02]  /*11530*/  @!P0 SYNCS.PHASECHK.TRANS64 P0, [R0+URZ+0x38820], R3 ;  /* 0x03882003000085a7 */ /* 0x000f24000800007f */
[----:B----4-:R-:W-:Y:S05]  /*11540*/  @!P0 BRA `(.L_x_885) ;  /* 0xfffffffc00f08947 */ /* 0x010fea000383ffff */
[----:B------:R-:W-:Y:S05]  /*11550*/  BRA `(.L_x_937) ;  /* 0xffffffec00547947 */ /* 0x000fea000383ffff */
.L_x_886:
[----:B---3--:R-:W3:Y:S01]  /*11560*/  S2R R2, SR_TID.X ;  /* 0x0000000000027919 */ /* 0x008ee20000002100 */
[----:B------:R-:W-:Y:S01]  /*11570*/  BSSY B0, `(.L_x_938) ;  /* 0x000000a000007945 */ /* 0x000fe20003800000 */
[----:B-1----:R-:W-:Y:S02]  /*11580*/  IMAD.MOV.U32 R12, RZ, RZ, RZ ;  /* 0x000000ffff0c7224 */ /* 0x002fe400078e00ff */
[----:B------:R-:W-:Y:S02]  /*11590*/  IMAD.MOV.U32 R11, RZ, RZ, 0x1f ;  /* 0x0000001fff0b7424 */ /* 0x000fe400078e00ff */
[----:B------:R-:W-:Y:S01]  /*115a0*/  IMAD.MOV.U32 R15, RZ, RZ, -0x1 ;  /* 0xffffffffff0f7424 */ /* 0x000fe200078e00ff */
[----:B---3--:R-:W-:-:S04]  /*115b0*/  SHF.R.U32.HI R2, RZ, 0x5, R2 ;  /* 0x00000005ff027819 */ /* 0x008fc80000011602 */
[----:B------:R-:W-:-:S04]  /*115c0*/  LOP3.LUT R2, R2, 0x3, RZ, 0xc0, !PT ;  /* 0x0000000302027812 */ /* 0x000fc800078ec0ff */
[----:B------:R-:W-:-:S07]  /*115d0*/  MOV R13, R2 ;  /* 0x00000002000d7202 */ /* 0x000fce0000000f00 */
[----:B0-2---:R-:W-:Y:S05]  /*115e0*/  WARPSYNC.COLLECTIVE R15, `(.L_x_939) ;  /* 0x000000000f087348 */ /* 0x005fea0003c00000 */
[----:B------:R1:W3:Y:S02]  /*115f0*/  SHFL.IDX P6, R14, R13, R12, R11 ;  /* 0x0000000c0d0e7389 */ /* 0x0002e400000c000b */
[----:B0123--:R-:W-:Y:S01]  /*11600*/  ENDCOLLECTIVE ;  /* 0x000000000000791b */ /* 0x00ffe20003800000 */
.L_x_939:
[----:B------:R-:W-:Y:S05]  /*11610*/  BSYNC B0 ;  /* 0x0000000000007941 */ /* 0x000fea0003800000 */
.L_x_938:
[----:B------:R-:W-:Y:S05]  /*11620*/  BRA `(.L_x_940) ;  /* 0xffffffec00387947 */ /* 0x000fea000383ffff */
.L_x_889:
[----:B------:R-:W-:Y:S01]  /*11630*/  BSSY B1, `(.L_x_941) ;  /* 0x0000006000017945 */ /* 0x000fe20003800000 */
[----:B------:R-:W-:-:S07]  /*11640*/  IMAD.MOV.U32 R15, RZ, RZ, -0x1 ;  /* 0xffffffffff0f7424 */ /* 0x000fce00078e00ff */
[----:B0123--:R-:W-:Y:S05]  /*11650*/  WARPSYNC.COLLECTIVE R15, `(.L_x_942) ;  /* 0x000000000f0c7348 */ /* 0x00ffea0003c00000 */
[----:B------:R-:W-:Y:S02]  /*11660*/  ELECT P6, UR62, PT ;  /* 0x00000000003e782f */ /* 0x000fe400038c0000 */
[----:B------:R-:W-:Y:S01]  /*11670*/  MOV R14, UR62 ;  /* 0x0000003e000e7c02 */ /* 0x000fe20008000f00 */
[----:B0123--:R-:W-:Y:S10]  /*11680*/  ENDCOLLECTIVE ;  /* 0x000000000000791b */ /* 0x00fff40003800000 */
.L_x_942:
[----:B------:R-:W-:Y:S05]  /*11690*/  BSYNC B1 ;  /* 0x0000000000017941 */ /* 0x000fea0003800000 */
.L_x_941:
[----:B------:R-:W-:Y:S05]  /*116a0*/  BRA `(.L_x_943) ;  /* 0xffffffec00307947 */ /* 0x000fea000383ffff */
.L_x_890:
[----:B0-----:R0:W2:Y:S02]  /*116b0*/  SYNCS.PHASECHK.TRANS64.TRYWAIT P0, [R6+URZ], R5 ;  /* 0x00000005060075a7 */ /* 0x0010a4000800017f */
[----:B--2---:R-:W-:Y:S05]  /*116c0*/  @!P0 NANOSLEEP.SYNCS 0x989680 ;  /* 0x009896800000895d */ /* 0x004fea0003900000 */
[----:B------:R-:W2:Y:S02]  /*116d0*/  @!P0 SYNCS.PHASECHK.TRANS64 P0, [R6+URZ], R5 ;  /* 0x00000005060085a7 */ /* 0x000ea4000800007f */
[----:B--2---:R-:W-:Y:S05]  /*116e0*/  @!P0 BRA `(.L_x_890) ;  /* 0xfffffffc00f08947 */ /* 0x004fea000383ffff */
[----:B------:R-:W-:Y:S05]  /*116f0*/  BRA `(.L_x_944) ;  /* 0xffffffec00587947 */ /* 0x000fea000383ffff */
.L_x_891:
[----:B--2---:R2:W3:Y:S02]  /*11700*/  SYNCS.PHASECHK.TRANS64.TRYWAIT P0, [R7+URZ], R2 ;  /* 0x00000002070075a7 */ /* 0x0044e4000800017f */
[----:B---3--:R-:W-:Y:S05]  /*11710*/  @!P0 NANOSLEEP.SYNCS 0x989680 ;  /* 0x009896800000895d */ /* 0x008fea0003900000 */
[----:B------:R-:W3:Y:S02]  /*11720*/  @!P0 SYNCS.PHASECHK.TRANS64 P0, [R7+URZ], R2 ;  /* 0x00000002070085a7 */ /* 0x000ee4000800007f */
[----:B---3--:R-:W-:Y:S05]  /*11730*/  @!P0 BRA `(.L_x_891) ;  /* 0xfffffffc00f08947 */ /* 0x008fea000383ffff */
[----:B------:R-:W-:Y:S05]  /*11740*/  BRA `(.L_x_945) ;  /* 0xffffffec00587947 */ /* 0x000fea000383ffff */
.L_x_892:
[----:B---3--:R3:W4:Y:S02]  /*11750*/  SYNCS.PHASECHK.TRANS64.TRYWAIT P0, [R4+URZ], R5 ;  /* 0x00000005040075a7 */ /* 0x008724000800017f */
[----:B----4-:R-:W-:Y:S05]  /*11760*/  @!P0 NANOSLEEP.SYNCS 0x989680 ;  /* 0x009896800000895d */ /* 0x010fea0003900000 */
[----:B------:R-:W4:Y:S02]  /*11770*/  @!P0 SYNCS.PHASECHK.TRANS64 P0, [R4+URZ], R5 ;  /* 0x00000005040085a7 */ /* 0x000f24000800007f */
[----:B----4-:R-:W-:Y:S05]  /*11780*/  @!P0 BRA `(.L_x_892) ;  /* 0xfffffffc00f08947 */ /* 0x010fea000383ffff */
[----:B------:R-:W-:Y:S05]  /*11790*/  BRA `(.L_x_946) ;  /* 0xffffffec004c7947 */ /* 0x000fea000383ffff */
.L_x_947:
        /* <DEDUP_REMOVED lines=14> */
.L_x_4553:


//--------------------- .text._ZN7cutlass13device_kernelIN5flash11enable_sm90INS1_16FlashAttnFwdSm90INS1_25CollectiveMainloopFwdSm90ILi2EN4cute5tupleIJNS5_1CILi1EEES8_S8_EEENS6_IJNS7_ILi64EEESA_SA_EEELi512ENS_6half_tEfNS_4arch4Sm90ELb0ELb0ELb0ELb1ELb0ELb1ELb1ELb0ELb0ELb0ELb0ELb0EEENS1_21CollectiveEpilogueFwdINS6_IJSA_NS7_ILi512EEESA_EEES9_SC_SE_Li256ELb1ELb0ELb0ELb0EEENS1_36VarlenDynamicPersistentTileSchedulerILi64ELi64ELi256ELi32ELb0ELb0ELb1ELb0ELb1ELb1EEEEEEEEEvNT_6ParamsE --------------------------
	.section	.text._ZN7cutlass13device_kernelIN5flash11enable_sm90INS1_16FlashAttnFwdSm90INS1_25CollectiveMainloopFwdSm90ILi2EN4cute5tupleIJNS5_1CILi1EEES8_S8_EEENS6_IJNS7_ILi64EEESA_SA_EEELi512ENS_6half_tEfNS_4arch4Sm90ELb0ELb0ELb0ELb1ELb0ELb1ELb1ELb0ELb0ELb0ELb0ELb0EEENS1_21CollectiveEpilogueFwdINS6_IJSA_NS7_ILi512EEESA_EEES9_SC_SE_Li256ELb1ELb0ELb0ELb0EEENS1_36VarlenDynamicPersistentTileSchedulerILi64ELi64ELi256ELi32ELb0ELb0ELb1ELb0ELb1ELb1EEEEEEEEEvNT_6ParamsE,"ax",@progbits
	.align	128
.text._ZN7cutlass13device_kernelIN5flash11enable_sm90INS1_16FlashAttnFwdSm90INS1_25CollectiveMainloopFwdSm90ILi2EN4cute5tupleIJNS5_1CILi1EEES8_S8_EEENS6_IJNS7_ILi64EEESA_SA_EEELi512ENS_6half_tEfNS_4arch4Sm90ELb0ELb0ELb0ELb1ELb0ELb1ELb1ELb0ELb0ELb0ELb0ELb0EEENS1_21CollectiveEpilogueFwdINS6_IJSA_NS7_ILi512EEESA_EEES9_SC_SE_Li256ELb1ELb0ELb0ELb0EEENS1_36VarlenDynamicPersistentTileSchedulerILi64ELi64ELi256ELi32ELb0ELb0ELb1ELb0ELb1ELb1EEEEEEEEEvNT_6ParamsE:
        .type           _ZN7cutlass13device_kernelIN5flash11enable_sm90INS1_16FlashAttnFwdSm90INS1_25CollectiveMainloopFwdSm90ILi2EN4cute5tupleIJNS5_1CILi1EEES8_S8_EEENS6_IJNS7_ILi64EEESA_SA_EEELi512ENS_6half_tEfNS_4arch4Sm90ELb0ELb0ELb0ELb1ELb0ELb1ELb1ELb0ELb0ELb0ELb0ELb0EEENS1_21CollectiveEpilogueFwdINS6_IJSA_NS7_ILi512EEESA_EEES9_SC_SE_Li256ELb1ELb0ELb0ELb0EEENS1_36VarlenDynamicPersistentTileSchedulerILi64ELi64ELi256ELi32ELb0ELb0ELb1ELb0ELb1ELb1EEEEEEEEEvNT_6ParamsE,@function
        .size           _ZN7cutlass13device_kernelIN5flash11enable_sm90INS1_16FlashAttnFwdSm90INS1_25CollectiveMainloopFwdSm90ILi2EN4cute5tupleIJNS5_1CILi1EEES8_S8_EEENS6_IJNS7_ILi64EEESA_SA_EEELi512ENS_6half_tEfNS_4arch4Sm90ELb0ELb0ELb0ELb1ELb0ELb1ELb1ELb0ELb0ELb0ELb0ELb0EEENS1_21CollectiveEpilogueFwdINS6_IJSA_NS7_ILi512EEESA_EEES9_SC_SE_Li256ELb1ELb0ELb0ELb0EEENS1_36VarlenDynamicPersistentTileSchedulerILi64ELi64ELi256ELi32ELb0ELb0ELb1ELb0ELb1ELb1EEEEEEEEEvNT_6ParamsE,(.L_x_4554 - _ZN7cutlass13device_kernelIN5flash11enable_sm90INS1_16FlashAttnFwdSm90INS1_25CollectiveMainloopFwdSm90ILi2EN4cute5tupleIJNS5_1CILi1EEES8_S8_EEENS6_IJNS7_ILi64EEESA_SA_EEELi512ENS_6half_tEfNS_4arch4Sm90ELb0ELb0ELb0ELb1ELb0ELb1ELb1ELb0ELb0ELb0ELb0ELb0EEENS1_21CollectiveEpilogueFwdINS6_IJSA_NS7_ILi512EEESA_EEES9_SC_SE_Li256ELb1ELb0ELb0ELb0EEENS1_36VarlenDynamicPersistentTileSchedulerILi64ELi64ELi256ELi32ELb0ELb0ELb1ELb0ELb1ELb1EEEEEEEEEvNT_6ParamsE)
        .other          _ZN7cutlass13device_kernelIN5flash11enable_sm90INS1_16FlashAttnFwdSm90INS1_25CollectiveMainloopFwdSm90ILi2EN4cute5tupleIJNS5_1CILi1EEES8_S8_EEENS6_IJNS7_ILi64EEESA_SA_EEELi512ENS_6half_tEfNS_4arch4Sm90ELb0ELb0ELb0ELb1ELb0ELb1ELb1ELb0ELb0ELb0ELb0ELb0EEENS1_21CollectiveEpilogueFwdINS6_IJSA_NS7_ILi512EEESA_EEES9_SC_SE_Li256ELb1ELb0ELb0ELb0EEENS1_36VarlenDynamicPersistentTileSchedulerILi64ELi64ELi256ELi32ELb0ELb0ELb1ELb0ELb1ELb1EEEEEEEEEvNT_6ParamsE,@"STO_CUDA_ENTRY STV_DEFAULT"
_ZN7cutlass13device_kernelIN5flash11enable_sm90INS1_16FlashAttnFwdSm90INS1_25CollectiveMainloopFwdSm90ILi2EN4cute5tupleIJNS5_1CILi1EEES8_S8_EEENS6_IJNS7_ILi64EEESA_SA_EEELi512ENS_6half_tEfNS_4arch4Sm90ELb0ELb0ELb0ELb1ELb0ELb1ELb1ELb0ELb0ELb0ELb0ELb0EEENS1_21CollectiveEpilogueFwdINS6_IJSA_NS7_ILi512EEESA_EEES9_SC_SE_Li256ELb1ELb0ELb0ELb0EEENS1_36VarlenDynamicPersistentTileSchedulerILi64ELi64ELi256ELi32ELb0ELb0ELb1ELb0ELb1ELb1EEEEEEEEEvNT_6ParamsE:
        /* <DEDUP_REMOVED lines=16> */
[----:B------:R-:W-:Y:S02]  /*0100*/  UIADD3 UR4, UP5, UR4, 0x670, URZ ;  /* 0x0000067004047890 */ /* 0x000fe4000ffbe03f */
[----:B------:R-:W-:Y:S02]  /*0110*/  UIADD3.X UR9, URZ, UR5, URZ, UP1, !UPT ;  /* 0x000000053f097290 */ /* 0x000fe40008ffe43f */
[----:B------:R-:W-:Y:S02]  /*0120*/  UIADD3.X UR11, URZ, UR5, URZ, UP2, !UPT ;  /* 0x000000053f0b7290 */ /* 0x000fe400097fe43f */
[----:B------:R-:W-:Y:S01]  /*0130*/  UIADD3.X UR13, URZ, UR5, URZ, UP3, !UPT ;  /* 0x000000053f0d7290 */ /* 0x000fe20009ffe43f */
[----:B------:R0:W-:Y:S01]  /*0140*/  UTMACCTL.PF [UR6] ;  /* 0x00000000060079b9 */ /* 0x0001e20008040000 */
[----:B------:R-:W-:-:S03]  /*0150*/  UIADD3.X UR15, URZ, UR5, URZ, UP4, !UPT ;  /* 0x000000053f0f7290 */ /* 0x000fc6000a7fe43f */
[----:B------:R0:W-:Y:S01]  /*0160*/  UTMACCTL.PF [UR8] ;  /* 0x00000000080079b9 */ /* 0x0001e20008040000 */
[----:B------:R-:W-:Y:S01]  /*0170*/  UIADD3.X UR5, URZ, UR5, URZ, UP5, !UPT ;  /* 0x000000053f057290 */ /* 0x000fe2000affe43f */
[----:B------:R0:W-:Y:S02]  /*0180*/  UTMACCTL.PF [UR10] ;  /* 0x000000000a0079b9 */ /* 0x0001e40008040000 */
[----:B------:R0:W-:Y:S02]  /*0190*/  UTMACCTL.PF [UR12] ;  /* 0x000000000c0079b9 */ /* 0x0001e40008040000 */
[----:B------:R0:W-:Y:S04]  /*01a0*/  UTMACCTL.PF [UR14] ;  /* 0x000000000e0079b9 */ /* 0x0001e80008040000 */
[----:B------:R0:W-:Y:S02]  /*01b0*/  UTMACCTL.PF [UR4] ;  /* 0x00000000040079b9 */ /* 0x0001e40008040000 */
[----:B0-----:R-:W-:Y:S01]  /*01c0*/  NOP ;  /* 0x0000000000007918 */ /* 0x001fe20000000000 */
.L_x_949:
[----:B------:R-:W-:Y:S05]  /*01d0*/  BSYNC B0 ;  /* 0x0000000000007941 */ /* 0x000fea0003800000 */
.L_x_948:
        /* <DEDUP_REMOVED lines=14> */
[----:B-1----:R0:W-:Y:S01]  /*02c0*/  STL [R1+0x4], R3 ;  /* 0x0000040301007387 */ /* 0x0021e20000100800 */
        /* <DEDUP_REMOVED lines=24> */
.L_x_950:
        /* <DEDUP_REMOVED lines=22> */
.L_x_951:
        /* <DEDUP_REMOVED lines=18> */
.L_x_952:
        /* <DEDUP_REMOVED lines=22> */
.L_x_953:
        /* <DEDUP_REMOVED lines=22> */
.L_x_954:
        /* <DEDUP_REMOVED lines=9> */
.L_x_957:
        /* <DEDUP_REMOVED lines=22> */
[----:B------:R-:W-:-:S05]  /*0b80*/  VIADD R230, R0, 0xffffff80 ;  /* 0xffffff8000e67836 */ /* 0x000fca0000000000 */
[----:B------:R-:W-:-:S04]  /*0b90*/  SHF.R.S32.HI R3, RZ, 0x1f, R230 ;  /* 0x0000001fff037819 */ /* 0x000fc800000114e6 */
[CC--:B------:R-:W-:Y:S02]  /*0ba0*/  LEA.HI R0, R3.reuse, R230.reuse, RZ, 0x7 ;  /* 0x000000e603007211 */ /* 0x0c0fe400078f38ff */
[CC--:B------:R-:W-:Y:S02]  /*0bb0*/  LEA.HI R6, R3.reuse, R230.reuse, RZ, 0x4 ;  /* 0x000000e603067211 */ /* 0x0c0fe400078f20ff */
[----:B------:R-:W-:Y:S02]  /*0bc0*/  LOP3.LUT R5, R0, 0xffffff80, RZ, 0xc0, !PT ;  /* 0xffffff8000057812 */ /* 0x000fe400078ec0ff */
[----:B------:R-:W-:Y:S02]  /*0bd0*/  LOP3.LUT R7, R6, 0xfffffff0, RZ, 0xc0, !PT ;  /* 0xfffffff006077812 */ /* 0x000fe400078ec0ff */
[----:B------:R-:W-:Y:S02]  /*0be0*/  LEA.HI R4, R3, R230, RZ, 0x5 ;  /* 0x000000e603047211 */ /* 0x000fe400078f28ff */
[C---:B------:R-:W-:Y:S01]  /*0bf0*/  IADD3 R5, R230.reuse, -R5, RZ ;  /* 0x80000005e6057210 */ /* 0x040fe20007ffe0ff */
[----:B------:R-:W-:Y:S01]  /*0c00*/  IMAD.IADD R10, R230, 0x1, -R7 ;  /* 0x00000001e60a7824 */ /* 0x000fe200078e0a07 */
[----:B------:R-:W-:-:S02]  /*0c10*/  SHF.R.S32.HI R189, RZ, 0x5, R4 ;  /* 0x00000005ffbd7819 */ /* 0x000fc40000011404 */
[----:B------:R-:W-:Y:S02]  /*0c20*/  SHF.R.S32.HI R12, RZ, 0x1f, R4 ;  /* 0x0000001fff0c7819 */ /* 0x000fe40000011404 */
[----:B------:R-:W-:Y:S02]  /*0c30*/  SHF.R.S32.HI R13, RZ, 0x4, R6 ;  /* 0x00000004ff0d7819 */ /* 0x000fe40000011406 */
[----:B------:R-:W-:Y:S02]  /*0c40*/  SHF.R.S32.HI R4, RZ, 0x1f, R5 ;  /* 0x0000001fff047819 */ /* 0x000fe40000011405 */
[----:B------:R-:W-:Y:S02]  /*0c50*/  SHF.R.S32.HI R7, RZ, 0x1f, R10 ;  /* 0x0000001fff077819 */ /* 0x000fe4000001140a */
[----:B------:R-:W-:Y:S02]  /*0c60*/  LEA.HI R8, R6, R13, RZ, 0x1 ;  /* 0x0000000d06087211 */ /* 0x000fe400078f08ff */
[----:B------:R-:W-:-:S02]  /*0c70*/  LEA.HI R6, R4, R5, RZ, 0x2 ;  /* 0x0000000504067211 */ /* 0x000fc400078f10ff */
[----:B------:R-:W-:Y:S02]  /*0c80*/  LEA.HI R14, R12, R189, RZ, 0x2 ;  /* 0x000000bd0c0e7211 */ /* 0x000fe400078f10ff */
[----:B------:R-:W-:Y:S02]  /*0c90*/  LEA.HI R9, R7, R10, RZ, 0x3 ;  /* 0x0000000a07097211 */ /* 0x000fe400078f18ff */
[----:B------:R-:W-:Y:S02]  /*0ca0*/  LOP3.LUT R12, R8, 0x1ffffffe, RZ, 0xc0, !PT ;  /* 0x1ffffffe080c7812 */ /* 0x000fe400078ec0ff */
[--C-:B------:R-:W-:Y:S02]  /*0cb0*/  SHF.R.S32.HI R7, RZ, 0x2, R6.reuse ;  /* 0x00000002ff077819 */ /* 0x100fe40000011406 */
[----:B------:R-:W-:-:S04]  /*0cc0*/  SHF.R.S32.HI R8, RZ, 0x1f, R6 ;  /* 0x0000001fff087819 */ /* 0x000fc80000011406 */
[----:B------:R-:W-:Y:S02]  /*0cd0*/  LEA.HI R8, R8, R7, RZ, 0x3 ;  /* 0x0000000708087211 */ /* 0x000fe400078f18ff */
[----:B------:R-:W-:Y:S02]  /*0ce0*/  LEA.HI R4, R4, R5, RZ, 0x5 ;  /* 0x0000000504047211 */ /* 0x000fe400078f28ff */
[----:B------:R-:W-:Y:S02]  /*0cf0*/  LOP3.LUT R8, R8, 0xfffffff8, RZ, 0xc0, !PT ;  /* 0xfffffff808087812 */ /* 0x000fe400078ec0ff */
[----:B------:R-:W-:Y:S02]  /*0d00*/  LOP3.LUT R11, R9, 0xfffffff8, RZ, 0xc0, !PT ;  /* 0xfffffff8090b7812 */ /* 0x000fe400078ec0ff */
[----:B------:R-:W-:Y:S01]  /*0d10*/  SHF.R.S32.HI R217, RZ, 0x7, R0 ;  /* 0x00000007ffd97819 */ /* 0x000fe20000011400 */
[----:B------:R-:W-:Y:S01]  /*0d20*/  IMAD.IADD R7, R7, 0x1, -R8 ;  /* 0x0000000107077824 */ /* 0x000fe200078e0a08 */
[----:B------:R-:W-:-:S02]  /*0d30*/  LOP3.LUT R14, R14, 0x3ffffc, RZ, 0xc0, !PT ;  /* 0x003ffffc0e0e7812 */ /* 0x000fc400078ec0ff */
[----:B------:R-:W-:Y:S02]  /*0d40*/  SHF.R.S32.HI R4, RZ, 0x5, R4 ;  /* 0x00000005ff047819 */ /* 0x000fe40000011404 */
[----:B------:R-:W-:Y:S01]  /*0d50*/  LOP3.LUT R6, R6, 0x7ffffffc, RZ, 0xc0, !PT ;  /* 0x7ffffffc06067812 */ /* 0x000fe200078ec0ff */
[----:B------:R-:W-:Y:S02]  /*0d60*/  IMAD.IADD R11, R10, 0x1, -R11 ;  /* 0x000000010a0b7824 */ /* 0x000fe400078e0a0b */
[----:B------:R-:W-:Y:S01]  /*0d70*/  IMAD R15, R217, 0x100, R10 ;  /* 0x00000100d90f7824 */ /* 0x000fe200078e020a */
[----:B------:R-:W-:Y:S01]  /*0d80*/  IADD3 R6, R5, -R6, RZ ;  /* 0x8000000605067210 */ /* 0x000fe20007ffe0ff */
[----:B------:R-:W-:Y:S01]  /*0d90*/  IMAD.IADD R14, R189, 0x1, -R14 ;  /* 0x00000001bd0e7824 */ /* 0x000fe200078e0a0e */
[CC--:B------:R-:W-:Y:S01]  /*0da0*/  LEA.HI R5, R3.reuse, R230.reuse, RZ, 0x2 ;  /* 0x000000e603057211 */ /* 0x0c0fe200078f10ff */
[----:B------:R-:W-:Y:S01]  /*0db0*/  IMAD R188, R4, 0x10, R7 ;  /* 0x0000001004bc7824 */ /* 0x000fe200078e0207 */
[----:B------:R-:W-:Y:S01]  /*0dc0*/  LEA.HI R4, R3, R230, RZ, 0x3 ;  /* 0x000000e603047211 */ /* 0x000fe200078f18ff */
[----:B------:R-:W-:-:S02]  /*0dd0*/  IMAD.IADD R12, R13, 0x1, -R12 ;  /* 0x000000010d0c7824 */ /* 0x000fc400078e0a0c */
[----:B------:R-:W-:Y:S01]  /*0de0*/  IMAD.SHL.U32 R10, R11, 0x40, RZ ;  /* 0x000000400b0a7824 */ /* 0x000fe200078e00ff */
[----:B------:R-:W-:Y:S01]  /*0df0*/  LEA R14, R14, R15, 0x4 ;  /* 0x0000000f0e0e7211 */ /* 0x000fe200078e20ff */
[----:B------:R-:W-:Y:S01]  /*0e00*/  IMAD.SHL.U32 R13, R12, 0x8, RZ ;  /* 0x000000080c0d7824 */ /* 0x000fe200078e00ff */
[----:B------:R-:W-:Y:S02]  /*0e10*/  LOP3.LUT R3, R4, 0x1ffffff8, RZ, 0xc0, !PT ;  /* 0x1ffffff804037812 */ /* 0x000fe400078ec0ff */
[----:B------:R-:W-:Y:S01]  /*0e20*/  SHF.R.S32.HI R19, RZ, 0x2, R5 ;  /* 0x00000002ff137819 */ /* 0x000fe20000011405 */
[----:B------:R-:W-:Y:S01]  /*0e30*/  IMAD.SHL.U32 R9, R9, 0x40, RZ ;  /* 0x0000004009097824 */ /* 0x000fe200078e00ff */
[----:B------:R-:W-:Y:S01]  /*0e40*/  LOP3.LUT R10, R10, 0x1c0, RZ, 0xc0, !PT ;  /* 0x000001c00a0a7812 */ /* 0x000fe200078ec0ff */
[----:B------:R-:W-:Y:S02]  /*0e50*/  IMAD.U32 R229, R14, 0x40, R13 ;  /* 0x000000400ee57824 */ /* 0x000fe400078e000d */
[----:B------:R-:W-:Y:S01]  /*0e60*/  IMAD.IADD R3, R230, 0x1, -R3 ;  /* 0x00000001e6037824 */ /* 0x000fe200078e0a03 */
[----:B------:R-:W-:Y:S01]  /*0e70*/  LOP3.LUT R13, R10, 0x8, R13, 0xf8, !PT ;  /* 0x000000080a0d7812 */ /* 0x000fe200078ef80d */
[----:B------:R-:W-:Y:S01]  /*0e80*/  VIADD R232, R19, 0x20 ;  /* 0x0000002013e87836 */ /* 0x000fe20000000000 */
[----:B------:R-:W-:-:S02]  /*0e90*/  SHF.R.U32.HI R10, RZ, 0x3, R10 ;  /* 0x00000003ff0a7819 */ /* 0x000fc4000001160a */
[----:B------:R-:W-:Y:S01]  /*0ea0*/  LOP3.LUT R8, R9, 0x7ffffe00, RZ, 0xc0, !PT ;  /* 0x7ffffe0009087812 */ /* 0x000fe200078ec0ff */
[----:B------:R-:W-:Y:S01]  /*0eb0*/  IMAD.SHL.U32 R187, R3, 0x8, RZ ;  /* 0x0000000803bb7824 */ /* 0x000fe200078e00ff */
[----:B------:R-:W-:Y:S02]  /*0ec0*/  SHF.R.S32.HI R192, RZ, 0x3, R4 ;  /* 0x00000003ffc07819 */ /* 0x000fe40000011404 */
[----:B------:R-:W-:Y:S02]  /*0ed0*/  LOP3.LUT R215, R5, 0xfffffffc, RZ, 0xc0, !PT ;  /* 0xfffffffc05d77812 */ /* 0x000fe400078ec0ff */
[----:B------:R-:W-:Y:S02]  /*0ee0*/  SHF.R.S32.HI R4, RZ, 0x1f, R5 ;  /* 0x0000001fff047819 */ /* 0x000fe40000011405 */
[----:B------:R-:W-:Y:S01]  /*0ef0*/  SHF.R.S32.HI R3, RZ, 0x1f, R232 ;  /* 0x0000001fff037819 */ /* 0x000fe200000114e8 */
[----:B------:R-:W-:Y:S01]  /*0f00*/  IMAD R8, R189, 0x400, R8 ;  /* 0x00000400bd087824 */ /* 0x000fe200078e0208 */
[----:B------:R-:W-:Y:S01]  /*0f10*/  LOP3.LUT R13, R13, R10, RZ, 0x3c, !PT ;  /* 0x0000000a0d0d7212 */ /* 0x000fe200078e3cff */
[----:B------:R-:W-:Y:S01]  /*0f20*/  IMAD.IADD R215, R230, 0x1, -R215 ;  /* 0x00000001e6d77824 */ /* 0x000fe200078e0ad7 */
[----:B------:R-:W-:Y:S01]  /*0f30*/  LEA.HI R4, R4, R19, RZ, 0x3 ;  /* 0x0000001304047211 */ /* 0x000fe200078f18ff */
[----:B------:R-:W-:Y:S01]  /*0f40*/  IMAD.SHL.U32 R220, R232, 0x40, RZ ;  /* 0x00000040e8dc7824 */ /* 0x000fe200078e00ff */
[----:B------:R-:W-:Y:S01]  /*0f50*/  LEA.HI R3, R3, R232, RZ, 0x3 ;  /* 0x000000e803037211 */ /* 0x000fe200078f18ff */
[----:B------:R-:W-:Y:S01]  /*0f60*/  IMAD.IADD R13, R8, 0x1, R13 ;  /* 0x00000001080d7824 */ /* 0x000fe200078e020d */
[----:B------:R-:W-:-:S02]  /*0f70*/  R2P PR, R11, 0x6 ;  /* 0x000000060b007804 */ /* 0x000fc40000000000 */
[----:B------:R-:W-:Y:S01]  /*0f80*/  LOP3.LUT R4, R4, 0xfffffff8, RZ, 0xc0, !PT ;  /* 0xfffffff804047812 */ /* 0x000fe200078ec0ff */
[----:B------:R-:W-:Y:S01]  /*0f90*/  IMAD.SHL.U32 R3, R3, 0x40, RZ ;  /* 0x0000004003037824 */ /* 0x000fe200078e00ff */
[----:B------:R-:W-:Y:S01]  /*0fa0*/  LEA.HI R0, R0, R217, RZ, 0x1 ;  /* 0x000000d900007211 */ /* 0x000fe200078f08ff */
[----:B------:R-:W-:Y:S01]  /*0fb0*/  IMAD R194, R13, 0x2, R2 ;  /* 0x000000020dc27824 */ /* 0x000fe200078e0202 */
[----:B------:R-:W-:Y:S01]  /*0fc0*/  LOP3.LUT R220, R220, 0x1c0, RZ, 0xc0, !PT ;  /* 0x000001c0dcdc7812 */ /* 0x000fe200078ec0ff */
[----:B------:R-:W-:Y:S01]  /*0fd0*/  IMAD.MOV.U32 R196, RZ, RZ, 0x40 ;  /* 0x00000040ffc47424 */ /* 0x000fe200078e00ff */
[----:B------:R-:W-:Y:S01]  /*0fe0*/  LOP3.LUT R0, R0, 0xfffffe, RZ, 0xc0, !PT ;  /* 0x00fffffe00007812 */ /* 0x000fe200078ec0ff */
[----:B------:R-:W-:Y:S01]  /*0ff0*/  IMAD.IADD R186, R19, 0x1, -R4 ;  /* 0x0000000113ba7824 */ /* 0x000fe200078e0a04 */
[----:B------:R-:W-:Y:S01]  /*1000*/  SHF.R.U32.HI R231, RZ, 0x3, R220 ;  /* 0x00000003ffe77819 */ /* 0x000fe200000116dc */
[----:B------:R-:W-:Y:S01]  /*1010*/  VIADD R208, R194, 0x36400 ;  /* 0x00036400c2d07836 */ /* 0x000fe20000000000 */
[----:B------:R-:W-:-:S02]  /*1020*/  LOP3.LUT R221, R3, 0xfffffe00, RZ, 0xc0, !PT ;  /* 0xfffffe0003dd7812 */ /* 0x000fc400078ec0ff */
[----:B------:R-:W-:Y:S01]  /*1030*/  IADD3 R195, R194, 0x36420, RZ ;  /* 0x00036420c2c37810 */ /* 0x000fe20007ffe0ff */
[----:B------:R-:W-:Y:S01]  /*1040*/  @P1 VIADD R195, R208, 0xffffffe0 ;  /* 0xffffffe0d0c31836 */ /* 0x000fe20000000000 */
[----:B------:R-:W-:Y:S01]  /*1050*/  SEL R196, R196, 0xffffffc0, !P2 ;  /* 0xffffffc0c4c47807 */ /* 0x000fe20005000000 */
[----:B------:R-:W-:Y:S01]  /*1060*/  IMAD.IADD R0, R217, 0x1, -R0 ;  /* 0x00000001d9007824 */ /* 0x000fe200078e0a00 */
[----:B------:R-:W-:Y:S01]  /*1070*/  CS2R R22, SRZ ;  /* 0x0000000000167805 */ /* 0x000fe2000001ff00 */
[----:B------:R-:W-:Y:S01]  /*1080*/  IMAD.MOV.U32 R184, RZ, RZ, RZ ;  /* 0x000000ffffb87224 */ /* 0x000fe200078e00ff */
[----:B------:R-:W-:Y:S01]  /*1090*/  MOV R213, RZ ;  /* 0x000000ff00d57202 */ /* 0x000fe20000000f00 */
[----:B------:R-:W-:Y:S01]  /*10a0*/  IMAD.IADD R208, R208, 0x1, R196 ;  /* 0x00000001d0d07824 */ /* 0x000fe200078e02c4 */
[----:B------:R-:W-:Y:S01]  /*10b0*/  SHF.R.S32.HI R219, RZ, 0x1f, R19 ;  /* 0x0000001fffdb7819 */ /* 0x000fe20000011413 */
[----:B------:R-:W-:Y:S01]  /*10c0*/  IMAD.MOV.U32 R18, RZ, RZ, RZ ;  /* 0x000000ffff127224 */ /* 0x000fe200078e00ff */
[----:B------:R-:W-:Y:S01]  /*10d0*/  IADD3 R196, R196, R195, RZ ;  /* 0x000000c3c4c47210 */ /* 0x000fe20007ffe0ff */
[----:B------:R-:W-:-:S02]  /*10e0*/  IMAD.SHL.U32 R191, R0, 0x100, RZ ;  /* 0x0000010000bf7824 */ /* 0x000fc400078e00ff */
[----:B------:R-:W-:Y:S01]  /*10f0*/  IMAD.SHL.U32 R190, R6, 0x2, RZ ;  /* 0x0000000206be7824 */ /* 0x000fe200078e00ff */
[----:B--2---:R-:W-:Y:S02]  /*1100*/  LOP3.LUT R185, R16, 0x1, RZ, 0xfc, !PT ;  /* 0x0000000110b97812 */ /* 0x004fe400078efcff */
[----:B------:R-:W-:-:S04]  /*1110*/  SHF.L.U32 R16, R215, 0x3, RZ ;  /* 0x00000003d7107819 */ /* 0x000fc800000006ff */
[----:B------:R-:W-:-:S04]  /*1120*/  LOP3.LUT R4, R220, 0x38, R16, 0xf8, !PT ;  /* 0x00000038dc047812 */ /* 0x000fc800078ef810 */
[----:B------:R-:W-:-:S05]  /*1130*/  LOP3.LUT R3, R221, R4, R231, 0xf6, !PT ;  /* 0x00000004dd037212 */ /* 0x000fca00078ef6e7 */
[----:B------:R-:W-:-:S07]  /*1140*/  IMAD R218, R3, 0x2, R2 ;  /* 0x0000000203da7824 */ /* 0x000fce00078e0202 */
.L_x_1075:
        /* <DEDUP_REMOVED lines=8> */
[----:B------:R-:W-:Y:S01]  /*11d0*/  ISETP.NE.U32.AND P1, PT, RZ, UR8, PT ;  /* 0x00000008ff007c0c */ /* 0x000fe2000bf25070 */
[----:B------:R-:W-:Y:S01]  /*11e0*/  IMAD.MOV.U32 R33, RZ, RZ, RZ ;  /* 0x000000ffff217224 */ /* 0x000fe200078e00ff */
[----:B------:R-:W-:Y:S02]  /*11f0*/  ISETP.NE.AND.EX P2, PT, RZ, UR5, PT, P2 ;  /* 0x00000005ff007c0c */ /* 0x000fe4000bf45320 */
[----:B------:R-:W-:Y:S02]  /*1200*/  ISETP.NE.AND.EX P1, PT, RZ, UR9, PT, P1 ;  /* 0x00000009ff007c0c */ /* 0x000fe4000bf25310 */
[----:B------:R-:W-:-:S04]  /*1210*/  ISETP.NE.U32.AND P0, PT, RZ, UR6, PT ;  /* 0x00000006ff007c0c */ /* 0x000fc8000bf05070 */
        /* <DEDUP_REMOVED lines=39> */
.L_x_959:
[----:B------:R-:W-:Y:S02]  /*1490*/  IMAD.U32 R24, RZ, RZ, UR5 ;  /* 0x00000005ff187e24 */ /* 0x000fe4000f8e00ff */
[----:B------:R-:W-:Y:S01]  /*14a0*/  IMAD.U32 R28, RZ, RZ, UR4 ;  /* 0x00000004ff1c7e24 */ /* 0x000fe2000f8e00ff */
[----:B------:R-:W-:Y:S06]  /*14b0*/  @!P2 BRA `(.L_x_960) ;  /* 0x000000000010a947 */ /* 0x000fec0003800000 */
[----:B------:R-:W-:-:S04]  /*14c0*/  IADD3 R4, P0, R210, UR8, RZ ;  /* 0x00000008d2047c10 */ /* 0x000fc8000ff1e0ff */
[----:B------:R-:W-:-:S05]  /*14d0*/  IADD3.X R5, R211, UR9, RZ, P0, !PT ;  /* 0x00000009d3057c10 */ /* 0x000fca00087fe4ff */
[----:B------:R0:W5:Y:S01]  /*14e0*/  LDG.E R28, desc[UR54][R4.64] ;  /* 0x00000036041c7981 */ /* 0x000162000c1e1900 */
[----:B------:R-:W-:Y:S05]  /*14f0*/  BRA `(.L_x_961) ;  /* 0x0000000000107947 */ /* 0x000fea0003800000 */
.L_x_960:
[----:B------:R-:W-:Y:S05]  /*1500*/  @!P0 BRA `(.L_x_961) ;  /* 0x00000000000c8947 */ /* 0x000fea0003800000 */
[----:B------:R-:W2:Y:S04]  /*1510*/  LDG.E R5, desc[UR54][R8.64] ;  /* 0x0000003608057981 */ /* 0x000ea8000c1e1900 */
[----:B------:R-:W2:Y:S02]  /*1520*/  LDG.E R28, desc[UR54][R8.64+0x4] ;  /* 0x00000436081c7981 */ /* 0x000ea4000c1e1900 */
[----:B--2---:R-:W-:-:S07]  /*1530*/  IMAD.IADD R28, R28, 0x1, -R5 ;  /* 0x000000011c1c7824 */ /* 0x004fce00078e0a05 */
.L_x_961:
        /* <DEDUP_REMOVED lines=8> */
[----:B------:R-:W-:Y:S02]  /*15c0*/  ISETP.NE.U32.AND P1, PT, RZ, UR4, PT ;  /* 0x00000004ff007c0c */ /* 0x000fe4000bf25070 */
[----:B-----5:R-:W-:Y:S02]  /*15d0*/  MOV R27, R28 ;  /* 0x0000001c001b7202 */ /* 0x020fe40000000f00 */
[----:B------:R-:W-:-:S13]  /*15e0*/  ISETP.NE.AND.EX P1, PT, RZ, UR5, PT, P1 ;  /* 0x00000005ff007c0c */ /* 0x000fda000bf25310 */
[----:B------:R-:W-:-:S04]  /*15f0*/  @P1 IADD3 R6, P2, R210, UR4, RZ ;  /* 0x00000004d2061c10 */ /* 0x000fc8000ff5e0ff */
[----:B------:R-:W-:-:S05]  /*1600*/  @P1 IADD3.X R7, R211, UR5, RZ, P2, !PT ;  /* 0x00000005d3071c10 */ /* 0x000fca00097fe4ff */
[----:B------:R0:W5:Y:S01]  /*1610*/  @P1 LDG.E R27, desc[UR54][R6.64] ;  /* 0x00000036061b1981 */ /* 0x000162000c1e1900 */
[----:B------:R-:W-:Y:S01]  /*1620*/  IMAD.IADD R11, R28, 0x1, -R3 ;  /* 0x000000011c0b7824 */ /* 0x000fe200078e0a03 */
[----:B------:R-:W-:-:S03]  /*1630*/  PLOP3.LUT P3, PT, PT, PT, PT, 0x80, 0x0 ;  /* 0x000000000000781c */ /* 0x000fc60003f6f070 */
[----:B------:R-:W-:-:S05]  /*1640*/  IMAD.MOV R31, RZ, RZ, -R11 ;  /* 0x000000ffff1f7224 */ /* 0x000fca00078e0a0b */
[----:B------:R-:W-:Y:S01]  /*1650*/  VIMNMX R31, RZ, R31, !PT ;  /* 0x0000001fff1f7248 */ /* 0x000fe20007fe0100 */
[----:B--2---:R-:W-:-:S04]  /*1660*/  @P0 IMAD.IADD R24, R9, 0x1, -R0 ;  /* 0x0000000109180824 */ /* 0x004fc800078e0a00 */
        /* <DEDUP_REMOVED lines=36> */
.L_x_964:
[----:B------:R-:W-:Y:S05]  /*18b0*/  BSYNC B6 ;  /* 0x0000000000067941 */ /* 0x000fea0003800000 */
.L_x_963:
        /* <DEDUP_REMOVED lines=20> */
.L_x_966:
[----:B------:R-:W-:Y:S05]  /*1a00*/  BSYNC B6 ;  /* 0x0000000000067941 */ /* 0x000fea0003800000 */
.L_x_965:
        /* <DEDUP_REMOVED lines=49> */
[----:B------:R-:W-:Y:S02]  /*1d20*/  VIADD R60, R49, 0x8 ;  /* 0x00000008313c7836 */ /* 0x000fe40000000000 */
[----:B--2---:R-:W-:-:S04]  /*1d30*/  @P0 IMAD.HI.U32 R0, R26, R7, RZ ;  /* 0x000000071a000227 */ /* 0x004fc800078e00ff */
[----:B------:R-:W-:Y:S01]  /*1d40*/  IMAD.X R49, R219, 0x1, R12, P2 ;  /* 0x00000001db317824 */ /* 0x000fe200010e060c */
[----:B---3--:R-:W-:Y:S02]  /*1d50*/  @P0 SHF.R.U32.HI R26, RZ, R9, R0 ;  /* 0x00000009ff1a0219 */ /* 0x008fe40000011600 */
[----:B------:R-:W-:Y:S02]  /*1d60*/  ISETP.NE.U32.AND P0, PT, RZ, UR6, PT ;  /* 0x00000006ff007c0c */ /* 0x000fe4000bf05070 */
[----:B------:R-:W-:Y:S01]  /*1d70*/  SHF.R.S32.HI R0, RZ, 0x1f, R26 ;  /* 0x0000001fff007819 */ /* 0x000fe2000001141a */
[----:B------:R-:W-:Y:S01]  /*1d80*/  IMAD.WIDE.U32 R4, R26, UR4, R4 ;  /* 0x000000041a047c25 */ /* 0x000fe2000f8e0004 */
[----:B------:R-:W-:Y:S01]  /*1d90*/  ISETP.NE.AND.EX P0, PT, RZ, UR7, PT, P0 ;  /* 0x00000007ff007c0c */ /* 0x000fe2000bf05300 */
[----:B------:R-:W-:Y:S02]  /*1da0*/  ULDC.64 UR6, c[0x0][0x320] ;  /* 0x0000c80000067ab9 */ /* 0x000fe40000000a00 */
[----:B------:R-:W-:-:S02]  /*1db0*/  IMAD R7, R0, UR6, RZ ;  /* 0x0000000600077c24 */ /* 0x000fc4000f8e02ff */
[----:B------:R-:W-:Y:S02]  /*1dc0*/  IMAD R3, R0, UR4, RZ ;  /* 0x0000000400037c24 */ /* 0x000fe4000f8e02ff */
        /* <DEDUP_REMOVED lines=12> */
[----:B------:R-:W-:Y:S01]  /*1e90*/  IMAD R3, R9, UR5, R8 ;  /* 0x0000000509037c24 */ /* 0x000fe2000f8e0208 */
        /* <DEDUP_REMOVED lines=15> */
[----:B------:R-:W-:-:S04]  /*1f90*/  IMAD.WIDE.U32 R4, R19, R32, R42 ;  /* 0x0000002013047225 */ /* 0x000fc800078e002a */
[----:B------:R-:W-:Y:S02]  /*1fa0*/  IMAD.IADD R9, R15, 0x1, R9 ;  /* 0x000000010f097824 */ /* 0x000fe400078e0209 */
[----:B------:R-:W-:Y:S01]  /*1fb0*/  IMAD.IADD R5, R5, 0x1, R15 ;  /* 0x0000000105057824 */ /* 0x000fe200078e020f */
[----:B-----5:R-:W-:Y:S01]  /*1fc0*/  SHF.R.S32.HI R15, RZ, 0x1f, R27 ;  /* 0x0000001fff0f7819 */ /* 0x020fe2000001141b */
[-C--:B------:R-:W-:Y:S02]  /*1fd0*/  IMAD R6, R219, R46.reuse, RZ ;  /* 0x0000002edb067224 */ /* 0x080fe400078e02ff */
[----:B------:R-:W-:-:S04]  /*1fe0*/  IMAD.WIDE.U32 R10, R19, R46, R16 ;  /* 0x0000002e130a7225 */ /* 0x000fc800078e0010 */
[----:B------:R-:W-:Y:S02]  /*1ff0*/  IMAD R21, R19, R47, R6 ;  /* 0x0000002f13157224 */ /* 0x000fe400078e0206 */
[----:B------:R-:W-:Y:S02]  /*2000*/  IMAD R14, R15, R32, RZ ;  /* 0x000000200f0e7224 */ /* 0x000fe400078e02ff */
[----:B------:R-:W-:Y:S01]  /*2010*/  IMAD.WIDE.U32 R6, R19, R46, R42 ;  /* 0x0000002e13067225 */ /* 0x000fe200078e002a */
[----:B------:R-:W-:-:S03]  /*2020*/  IADD3 R11, R21, R11, RZ ;  /* 0x0000000b150b7210 */ /* 0x000fc60007ffe0ff */
        /* <DEDUP_REMOVED lines=20> */
.L_x_996:
[----:B------:R-:W-:Y:S01]  /*2170*/  IADD3 R51, R51, -0x1, RZ ;  /* 0xffffffff33337810 */ /* 0x000fe20007ffe0ff */
[----:B--2---:R-:W-:Y:S01]  /*2180*/  IMAD.SHL.U32 R32, R22, 0x1000, RZ ;  /* 0x0000100016207824 */ /* 0x004fe200078e00ff */
[----:B------:R-:W-:Y:S01]  /*2190*/  ISETP.GE.AND P3, PT, R63, 0x1, PT ;  /* 0x000000013f00780c */ /* 0x000fe20003f66270 */
[----:B------:R-:W-:Y:S05]  /*21a0*/  YIELD ;  /* 0x0000000000007946 */ /* 0x000fea0003800000 */
[----:B------:R-:W-:Y:S01]  /*21b0*/  SHF.R.S32.HI R76, RZ, 0x1f, R51 ;  /* 0x0000001fff4c7819 */ /* 0x000fe20000011433 */
[-C--:B-1----:R-:W-:Y:S01]  /*21c0*/  IMAD R4, R52, R51.reuse, RZ ;  /* 0x0000003334047224 */ /* 0x082fe200078e02ff */
[----:B------:R-:W-:Y:S01]  /*21d0*/  BSSY B0, `(.L_x_967) ;  /* 0x0000175000007945 */ /* 0x000fe20003800000 */
[----:B---3--:R-:W-:-:S04]  /*21e0*/  IMAD.WIDE.U32 R14, R53, R51, RZ ;  /* 0x00000033350e7225 */ /* 0x008fc800078e00ff */
[----:B------:R-:W-:Y:S01]  /*21f0*/  IMAD R5, R76, R53, R4 ;  /* 0x000000354c057224 */ /* 0x000fe200078e0204 */
[----:B------:R-:W-:-:S03]  /*2200*/  IADD3 R4, P2, R3, R14, RZ ;  /* 0x0000000e03047210 */ /* 0x000fc60007f5e0ff */
[----:B------:R-:W-:Y:S01]  /*2210*/  IMAD.IADD R79, R15, 0x1, R5 ;  /* 0x000000010f4f7824 */ /* 0x000fe200078e0205 */
[----:B--2---:R-:W-:Y:S01]  /*2220*/  LEA R12, P4, R4, R46, 0x1 ;  /* 0x0000002e040c7211 */ /* 0x004fe200078808ff */
[----:B------:R-:W-:Y:S02]  /*2230*/  IMAD.IADD R5, R67, 0x1, R32 ;  /* 0x0000000143057824 */ /* 0x000fe400078e0220 */
        /* <DEDUP_REMOVED lines=9> */
[----:B------:R-:W-:-:S05]  /*22d0*/  IMAD R7, R76, R55, R6 ;  /* 0x000000374c077224 */ /* 0x000fca00078e0206 */
[----:B------:R-:W-:-:S03]  /*22e0*/  IADD3 R59, R5, R7, RZ ;  /* 0x00000007053b7210 */ /* 0x000fc60007ffe0ff */
        /* <DEDUP_REMOVED lines=16> */
[----:B------:R-:W-:-:S04]  /*23f0*/  IMAD.WIDE.U32 R4, R51, R57, R72 ;  /* 0x0000003933047225 */ /* 0x000fc800078e0048 */
[----:B------:R-:W-:Y:S01]  /*2400*/  IMAD.X R10, R59, 0x1, R68, P3 ;  /* 0x000000013b0a7824 */ /* 0x000fe200018e0644 */
[----:B------:R-:W-:Y:S01]  /*2410*/  LEA R6, P3, R7, UR4, 0x1 ;  /* 0x0000000407067c11 */ /* 0x000fe2000f8608ff */
[----:B------:R-:W-:Y:S01]  /*2420*/  IMAD.IADD R5, R5, 0x1, R9 ;  /* 0x0000000105057824 */ /* 0x000fe200078e0209 */
[----:B------:R-:W-:Y:S01]  /*2430*/  LEA R78, P5, R4, UR6, 0x1 ;  /* 0x00000006044e7c11 */ /* 0x000fe2000f8a08ff */
[----:B------:R-:W-:Y:S01]  /*2440*/  VIADD R8, R42, 0x10 ;  /* 0x000000102a087836 */ /* 0x000fe20000000000 */
[----:B------:R-:W-:Y:S02]  /*2450*/  LEA.HI.X R7, R7, UR5, R10, 0x1, P3 ;  /* 0x0000000507077c11 */ /* 0x000fe400098f0c0a */
[----:B------:R-:W-:Y:S02]  /*2460*/  CS2R R10, SRZ ;  /* 0x00000000000a7805 */ /* 0x000fe4000001ff00 */
[----:B------:R-:W-:Y:S02]  /*2470*/  LEA.HI.X R79, R4, UR7, R5, 0x1, P5 ;  /* 0x00000007044f7c11 */ /* 0x000fe4000a8f0c05 */
[----:B------:R-:W-:-:S02]  /*2480*/  ISETP.GE.AND P3, PT, R42, R63, PT ;  /* 0x0000003f2a00720c */ /* 0x000fc40003f66270 */
[----:B------:R-:W-:Y:S02]  /*2490*/  ISETP.GE.AND P5, PT, R8, R63, PT ;  /* 0x0000003f0800720c */ /* 0x000fe40003fa6270 */
[----:B------:R-:W-:-:S09]  /*24a0*/  CS2R R8, SRZ ;  /* 0x0000000000087805 */ /* 0x000fd2000001ff00 */
[----:B------:R0:W5:Y:S04]  /*24b0*/  @!P3 LDG.E.64 R34, desc[UR54][R6.64] ;  /* 0x000000360622b981 */ /* 0x000168000c1e1b00 */
[----:B------:R0:W5:Y:S04]  /*24c0*/  @!P5 LDG.E.64 R8, desc[UR54][R6.64+0x20] ;  /* 0x000020360608d981 */ /* 0x000168000c1e1b00 */
[----:B------:R0:W5:Y:S04]  /*24d0*/  @!P3 LDG.E.64 R14, desc[UR54][R78.64] ;  /* 0x000000364e0eb981 */ /* 0x000168000c1e1b00 */
[----:B------:R0:W5:Y:S02]  /*24e0*/  @!P5 LDG.E.64 R10, desc[UR54][R78.64+0x20] ;  /* 0x000020364e0ad981 */ /* 0x000164000c1e1b00 */
.L_x_971:
[----:B------:R-:W-:Y:S05]  /*24f0*/  BSYNC B1 ;  /* 0x0000000000017941 */ /* 0x000fea0003800000 */
.L_x_970:
[----:B------:R-:W-:Y:S01]  /*2500*/  ISETP.NE.AND P3, PT, R185, 0x3, PT ;  /* 0x00000003b900780c */ /* 0x000fe20003f65270 */
[----:B-----5:R-:W-:Y:S01]  /*2510*/  IMAD.MOV.U32 R4, RZ, RZ, R8 ;  /* 0x000000ffff047224 */ /* 0x020fe200078e0008 */
[----:B------:R-:W-:Y:S01]  /*2520*/  MOV R5, R9 ;  /* 0x0000000900057202 */ /* 0x000fe20000000f00 */
[----:B0-----:R-:W-:Y:S02]  /*2530*/  IMAD.MOV.U32 R6, RZ, RZ, R34 ;  /* 0x000000ffff067224 */ /* 0x001fe400078e0022 */
[----:B------:R-:W-:Y:S01]  /*2540*/  IMAD.MOV.U32 R7, RZ, RZ, R35 ;  /* 0x000000ffff077224 */ /* 0x000fe200078e0023 */
[----:B------:R-:W-:Y:S01]  /*2550*/  PRMT R84, R4, 0x5410, R5 ;  /* 0x0000541004547816 */ /* 0x000fe20000000005 */
[----:B------:R-:W-:Y:S02]  /*2560*/  IMAD.MOV.U32 R4, RZ, RZ, R10 ;  /* 0x000000ffff047224 */ /* 0x000fe400078e000a */
[----:B------:R-:W-:Y:S01]  /*2570*/  IMAD.MOV.U32 R5, RZ, RZ, R11 ;  /* 0x000000ffff057224 */ /* 0x000fe200078e000b */
[----:B------:R-:W-:Y:S01]  /*2580*/  PRMT R79, R6, 0x5410, R7 ;  /* 0x00005410064f7816 */ /* 0x000fe20000000007 */
[----:B------:R-:W-:Y:S01]  /*2590*/  IMAD.MOV.U32 R6, RZ, RZ, R14 ;  /* 0x000000ffff067224 */ /* 0x000fe200078e000e */
[----:B------:R-:W-:-:S02]  /*25a0*/  MOV R7, R15 ;  /* 0x0000000f00077202 */ /* 0x000fc40000000f00 */
[----:B------:R-:W-:Y:S02]  /*25b0*/  PRMT R85, R4, 0x5410, R5 ;  /* 0x0000541004557816 */ /* 0x000fe40000000005 */
[----:B------:R-:W-:Y:S01]  /*25c0*/  PRMT R86, R6, 0x5410, R7 ;  /* 0x0000541006567816 */ /* 0x000fe20000000007 */
[----:B------:R-:W-:Y:S06]  /*25d0*/  @!P3 BRA `(.L_x_972) ;  /* 0x000000000004b947 */ /* 0x000fec0003800000 */
[----:B------:R-:W-:Y:S01]  /*25e0*/  BPT.TRAP 0x1 ;  /* 0x000000040000795c */ /* 0x000fe20000300000 */
.L_x_972:
[----:B------:R-:W-:Y:S01]  /*25f0*/  IMAD R72, R22, 0x8, R2 ;  /* 0x0000000816487824 */ /* 0x000fe200078e0202 */
[----:B------:R-:W-:Y:S01]  /*2600*/  SHF.L.U32 R59, R184, 0x1f, RZ ;  /* 0x0000001fb83b7819 */ /* 0x000fe200000006ff */
[----:B------:R-:W-:Y:S03]  /*2610*/  BSSY B1, `(.L_x_973) ;  /* 0x0000003000017945 */ /* 0x000fe60003800000 */
[----:B------:R-:W0:Y:S02]  /*2620*/  SYNCS.PHASECHK.TRANS64.TRYWAIT P5, [R72+URZ+0x38890], R59 ;  /* 0x0388903b480075a7 */ /* 0x000e2400080a017f */
[----:B0-----:R-:W-:Y:S05]  /*2630*/  @!P5 BRA `(.L_x_974) ;  /* 0x0000015000c8d947 */ /* 0x001fea0003800000 */
.L_x_1175:
[----:B------:R-:W-:Y:S05]  /*2640*/  BSYNC B1 ;  /* 0x0000000000017941 */ /* 0x000fea0003800000 */
.L_x_973:
        /* <DEDUP_REMOVED lines=10> */
[----:B--2---:R-:W-:Y:S01]  /*26f0*/  IMAD.MOV.U32 R14, RZ, RZ, R6 ;  /* 0x000000ffff0e7224 */ /* 0x004fe200078e0006 */
[----:B------:R-:W-:Y:S01]  /*2700*/  SHF.R.U32.HI R76, RZ, 0x10, R15 ;  /* 0x00000010ff4c7819 */ /* 0x000fe2000001160f */
[----:B------:R-:W-:Y:S02]  /*2710*/  HADD2.F32 R6, -RZ, R5.H1_H1 ;  /* 0x30000005ff067230 */ /* 0x000fe40000004100 */
[----:B------:R-:W-:Y:S02]  /*2720*/  HADD2.F32 R35, -RZ, R35.H0_H0 ;  /* 0x20000023ff237230 */ /* 0x000fe40000004100 */
[----:B------:R-:W-:-:S02]  /*2730*/  HADD2.F32 R5, -RZ, R5.H0_H0 ;  /* 0x20000005ff057230 */ /* 0x000fc40000004100 */
[----:B------:R-:W-:Y:S02]  /*2740*/  HADD2.F32 R33, -RZ, R33.H0_H0 ;  /* 0x20000021ff217230 */ /* 0x000fe40000004100 */
[CC--:B------:R-:W-:Y:S01]  /*2750*/  FMUL.FTZ R78, R6.reuse, R35.reuse ;  /* 0x00000023064e7220 */ /* 0x0c0fe20000410000 */
[----:B------:R-:W-:Y:S02]  /*2760*/  HADD2.F32 R76, -RZ, R76.H0_H0 ;  /* 0x2000004cff4c7230 */ /* 0x000fe40000004100 */
[C---:B------:R-:W-:Y:S01]  /*2770*/  FMUL.FTZ R35, R5.reuse, R35 ;  /* 0x0000002305237220 */ /* 0x040fe20000410000 */
[--C-:B------:R-:W-:Y:S02]  /*2780*/  HADD2.F32 R15, -RZ, R7.reuse.H1_H1 ;  /* 0x30000007ff0f7230 */ /* 0x100fe40000004100 */
[-C--:B------:R-:W-:Y:S01]  /*2790*/  FFMA.FTZ R78, R5, R33.reuse, -R78 ;  /* 0x00000021054e7223 */ /* 0x080fe2000001084e */
[----:B------:R-:W-:Y:S02]  /*27a0*/  HADD2.F32 R7, -RZ, R7.H0_H0 ;  /* 0x20000007ff077230 */ /* 0x000fe40000004100 */
[----:B------:R-:W-:Y:S01]  /*27b0*/  FFMA.FTZ R81, R6, R33, R35 ;  /* 0x0000002106517223 */ /* 0x000fe20000010023 */
[----:B------:R-:W-:-:S02]  /*27c0*/  HADD2.F32 R34, -RZ, R34.H0_H0 ;  /* 0x20000022ff227230 */ /* 0x000fc40000004100 */
[-C--:B------:R-:W-:Y:S01]  /*27d0*/  FMUL.FTZ R80, R15, R76.reuse ;  /* 0x0000004c0f507220 */ /* 0x080fe20000410000 */
[----:B------:R-:W-:Y:S02]  /*27e0*/  HADD2.F32 R5, -RZ, R4.H1_H1 ;  /* 0x30000004ff057230 */ /* 0x000fe40000004100 */
[C---:B------:R-:W-:Y:S01]  /*27f0*/  FMUL.FTZ R76, R7.reuse, R76 ;  /* 0x0000004c074c7220 */ /* 0x040fe20000410000 */
[----:B------:R-:W-:Y:S02]  /*2800*/  HADD2.F32 R33, -RZ, R86.H0_H0 ;  /* 0x20000056ff217230 */ /* 0x000fe40000004100 */
[-C--:B------:R-:W-:Y:S01]  /*2810*/  FFMA.FTZ R80, R7, R34.reuse, -R80 ;  /* 0x0000002207507223 */ /* 0x080fe20000010850 */
[----:B------:R-:W-:Y:S02]  /*2820*/  HADD2.F32 R4, -RZ, R4.H0_H0 ;  /* 0x20000004ff047230 */ /* 0x000fe40000004100 */
[----:B------:R-:W-:Y:S01]  /*2830*/  FFMA.FTZ R83, R15, R34, R76 ;  /* 0x000000220f537223 */ /* 0x000fe2000001004c */
[----:B------:R-:W-:-:S02]  /*2840*/  HADD2.F32 R35, -RZ, R86.H1_H1 ;  /* 0x30000056ff237230 */ /* 0x000fc40000004100 */
[--C-:B------:R-:W-:Y:S02]  /*2850*/  HADD2.F32 R6, -RZ, R14.reuse.H1_H1 ;  /* 0x3000000eff067230 */ /* 0x100fe40000004100 */
[-C--:B------:R-:W-:Y:S01]  /*2860*/  FMUL.FTZ R34, R4, R33.reuse ;  /* 0x0000002104227220 */ /* 0x080fe20000410000 */
[----:B------:R-:W-:Y:S02]  /*2870*/  HADD2.F32 R14, -RZ, R14.H0_H0 ;  /* 0x2000000eff0e7230 */ /* 0x000fe40000004100 */
        /* <DEDUP_REMOVED lines=13> */
.L_x_979:
[----:B------:R-:W-:Y:S05]  /*2950*/  BSYNC B2 ;  /* 0x0000000000027941 */ /* 0x000fea0003800000 */
.L_x_978:
[----:B--2---:R1:W-:Y:S02]  /*2960*/  STG.E.128 desc[UR54][R12.64], R4 ;  /* 0x000000040c007986 */ /* 0x0043e4000c101d36 */
.L_x_977:
[----:B------:R-:W-:Y:S05]  /*2970*/  BSYNC B1 ;  /* 0x0000000000017941 */ /* 0x000fea0003800000 */
.L_x_976:
        /* <DEDUP_REMOVED lines=52> */
.L_x_981:
[----:B------:R-:W-:Y:S05]  /*2cc0*/  BSYNC B1 ;  /* 0x0000000000017941 */ /* 0x000fea0003800000 */
.L_x_980:
[----:B-1----:R1:W-:Y:S01]  /*2cd0*/  STG.E.128 desc[UR54][R12.64+0x40], R4 ;  /* 0x000040040c007986 */ /* 0x0023e2000c101d36 */
[----:B------:R-:W-:Y:S05]  /*2ce0*/  BRA `(.L_x_975) ;  /* 0x0000000c000c7947 */ /* 0x000fea0003800000 */
.L_x_969:
        /* <DEDUP_REMOVED lines=13> */
[----:B------:R-:W-:-:S03]  /*2dc0*/  CS2R R4, SRZ ;  /* 0x0000000000047805 */ /* 0x000fc6000001ff00 */
[----:B------:R-:W-:Y:S01]  /*2dd0*/  @!P3 IMAD.IADD R9, R11, 0x1, R9 ;  /* 0x000000010b09b824 */ /* 0x000fe200078e0209 */
        /* <DEDUP_REMOVED lines=26> */
.L_x_982:
[----:B------:R-:W-:Y:S01]  /*2f80*/  IMAD R72, R22, 0x8, R2 ;  /* 0x0000000816487824 */ /* 0x000fe200078e0202 */
[----:B------:R-:W-:Y:S01]  /*2f90*/  SHF.L.U32 R59, R184, 0x1f, RZ ;  /* 0x0000001fb83b7819 */ /* 0x000fe200000006ff */
[----:B------:R-:W-:Y:S03]  /*2fa0*/  BSSY B1, `(.L_x_983) ;  /* 0x0000003000017945 */ /* 0x000fe60003800000 */
[----:B------:R-:W0:Y:S02]  /*2fb0*/  SYNCS.PHASECHK.TRANS64.TRYWAIT P5, [R72+URZ+0x38890], R59 ;  /* 0x0388903b480075a7 */ /* 0x000e2400080a017f */
[----:B0-----:R-:W-:Y:S05]  /*2fc0*/  @!P5 BRA `(.L_x_984) ;  /* 0x000001480078d947 */ /* 0x001fea0003800000 */
.L_x_1176:
[----:B------:R-:W-:Y:S05]  /*2fd0*/  BSYNC B1 ;  /* 0x0000000000017941 */ /* 0x000fea0003800000 */
.L_x_983:
[----:B------:R-:W-:Y:S01]  /*2fe0*/  ISETP.GE.OR P5, PT, R19, R58, P0 ;  /* 0x0000003a1300720c */ /* 0x000fe200007a6670 */
        /* <DEDUP_REMOVED lines=8> */
[----:B------:R-:W-:Y:S01]  /*3070*/  IMAD.IADD R12, R62, 0x1, -R65 ;  /* 0x000000013e0c7824 */ /* 0x000fe200078e0a41 */
[----:B------:R-:W-:Y:S02]  /*3080*/  BSSY B1, `(.L_x_985) ;  /* 0x0000067000017945 */ /* 0x000fe40003800000 */
        /* <DEDUP_REMOVED lines=12> */
[----:B------:R-:W-:-:S03]  /*3150*/  IMAD.IADD R13, R70, 0x1, R32 ;  /* 0x00000001460d7824 */ /* 0x000fc600078e0220 */
[----:B------:R-:W-:Y:S01]  /*3160*/  LEA R15, R189, R12, 0x9 ;  /* 0x0000000cbd0f7211 */ /* 0x000fe200078e48ff */
[----:B------:R-:W-:-:S04]  /*3170*/  IMAD R13, R13, 0x2, R2 ;  /* 0x000000020d0d7824 */ /* 0x000fc800078e0202 */
[----:B------:R-:W-:-:S04]  /*3180*/  IMAD.IADD R15, R32, 0x1, R15 ;  /* 0x00000001200f7824 */ /* 0x000fc800078e020f */
        /* <DEDUP_REMOVED lines=86> */
.L_x_986:
[----:B------:R-:W-:Y:S05]  /*36f0*/  BSYNC B1 ;  /* 0x0000000000017941 */ /* 0x000fea0003800000 */
.L_x_985:
        /* <DEDUP_REMOVED lines=10> */
.L_x_968:
[----:B------:R-:W-:-:S13]  /*37a0*/  ISETP.NE.AND P3, PT, R185, 0x3, PT ;  /* 0x00000003b900780c */ /* 0x000fda0003f65270 */
[----:B------:R-:W-:Y:S05]  /*37b0*/  @!P3 BRA `(.L_x_987) ;  /* 0x000000000004b947 */ /* 0x000fea0003800000 */
[----:B------:R-:W-:Y:S01]  /*37c0*/  BPT.TRAP 0x1 ;  /* 0x000000040000795c */ /* 0x000fe20000300000 */
.L_x_987:
        /* <DEDUP_REMOVED lines=8> */
.L_x_1177:
[----:B------:R-:W-:Y:S05]  /*3850*/  BSYNC B1 ;  /* 0x0000000000017941 */ /* 0x000fea0003800000 */
.L_x_988:
[----:B------:R-:W-:Y:S05]  /*3860*/  @P4 BRA `(.L_x_975) ;  /* 0x00000000002c4947 */ /* 0x000fea0003800000 */
[----:B------:R-:W-:Y:S01]  /*3870*/  @!P1 LOP3.LUT P4, RZ, R186, 0x4, RZ, 0xc0, !PT ;  /* 0x00000004baff9812 */ /* 0x000fe2000788c0ff */
[----:B------:R-:W-:Y:S01]  /*3880*/  @!P1 VIADD R4, R67, 0x20 ;  /* 0x0000002043049836 */ /* 0x000fe20000000000 */
[----:B------:R-:W-:Y:S02]  /*3890*/  PLOP3.LUT P5, PT, PT, PT, PT, 0x8, 0x0 ;  /* 0x000000000000781c */ /* 0x000fe40003fae170 */
[----:B------:R-:W-:-:S13]  /*38a0*/  @!P1 PLOP3.LUT P5, PT, P4, PT, PT, 0x80, 0x0 ;  /* 0x000000000000981c */ /* 0x000fda00027af070 */
[----:B------:R-:W-:-:S04]  /*38b0*/  @P5 VIADD R4, R67, 0xffffffe0 ;  /* 0xffffffe043045836 */ /* 0x000fc80000000000 */
[----:B------:R-:W-:-:S04]  /*38c0*/  @!P1 IMAD.IADD R5, R32, 0x1, R4 ;  /* 0x0000000120059824 */ /* 0x000fc800078e0204 */
[----:B------:R-:W-:Y:S02]  /*38d0*/  @!P1 IMAD R8, R5, 0x2, R2 ;  /* 0x0000000205089824 */ /* 0x000fe400078e0202 */
[----:B------:R-:W1:Y:S04]  /*38e0*/  @!P0 LDS.128 R4, [R33+0x22400] ;  /* 0x0224000021048984 */ /* 0x000e680000000c00 */
[----:B------:R-:W2:Y:S04]  /*38f0*/  @!P1 LDS.128 R8, [R8+0x22400] ;  /* 0x0224000008089984 */ /* 0x000ea80000000c00 */
[----:B-1----:R1:W-:Y:S04]  /*3900*/  @!P0 STG.E.128 desc[UR54][R12.64], R4 ;  /* 0x000000040c008986 */ /* 0x0023e8000c101d36 */
[----:B--2---:R1:W-:Y:S02]  /*3910*/  @!P1 STG.E.128 desc[UR54][R12.64+0x40], R8 ;  /* 0x000040080c009986 */ /* 0x0043e4000c101d36 */
.L_x_975:
[----:B------:R-:W-:Y:S05]  /*3920*/  BSYNC B0 ;  /* 0x0000000000007941 */ /* 0x000fea0003800000 */
.L_x_967:
        /* <DEDUP_REMOVED lines=12> */
[----:B------:R-:W-:-:S04]  /*39f0*/  @!P4 IADD3 R4, R72, 0x388a0, RZ ;  /* 0x000388a04804c810 */ /* 0x000fc80007ffe0ff */
[----:B------:R-:W-:-:S04]  /*3a00*/  @!P4 PRMT R4, RZ, 0x654, R4 ;  /* 0x00000654ff04c816 */ /* 0x000fc80000000004 */
[----:B------:R1:W-:Y:S01]  /*3a10*/  @!P4 SYNCS.ARRIVE.TRANS64.RED.A1T0 RZ, [R4+URZ], RZ ;  /* 0x000000ff04ffc9a7 */ /* 0x0003e2000810043f */
[----:B------:R-:W-:Y:S05]  /*3a20*/  @!P3 BRA `(.L_x_991) ;  /* 0x000000000004b947 */ /* 0x000fea0003800000 */
[----:B------:R-:W-:Y:S01]  /*3a30*/  BPT.TRAP 0x1 ;  /* 0x000000040000795c */ /* 0x000fe20000300000 */
.L_x_991:
[----:B------:R-:W-:Y:S05]  /*3a40*/  BSYNC B0 ;  /* 0x0000000000007941 */ /* 0x000fea0003800000 */
.L_x_990:
[----:B------:R-:W4:Y:S01]  /*3a50*/  SYNCS.PHASECHK.TRANS64.TRYWAIT P5, [R72+URZ+0x388b0], R59 ;  /* 0x0388b03b480075a7 */ /* 0x000f2200080a017f */
[----:B------:R-:W-:Y:S01]  /*3a60*/  BSSY B0, `(.L_x_992) ;  /* 0x0000003000007945 */ /* 0x000fe20003800000 */
[----:B------:R-:W-:-:S03]  /*3a70*/  ISETP.GE.AND P3, PT, R19, R58, PT ;  /* 0x0000003a1300720c */ /* 0x000fc60003f66270 */
[----:B----4-:R-:W-:Y:S10]  /*3a80*/  @!P5 BRA `(.L_x_993) ;  /* 0x0000013c00f0d947 */ /* 0x010ff40003800000 */
.L_x_1178:
[----:B------:R-:W-:Y:S05]  /*3a90*/  BSYNC B0 ;  /* 0x0000000000007941 */ /* 0x000fea0003800000 */
.L_x_992:
[----:B------:R-:W-:Y:S04]  /*3aa0*/  BSSY B0, `(.L_x_994) ;  /* 0x0000051000007945 */ /* 0x000fe80003800000 */
[----:B------:R-:W-:Y:S05]  /*3ab0*/  @P3 BRA `(.L_x_995) ;  /* 0x00000004003c3947 */ /* 0x000fea0003800000 */
[----:B-1----:R-:W-:Y:S01]  /*3ac0*/  IMAD.WIDE R4, R51, 0x40, R48 ;  /* 0x0000004033047825 */ /* 0x002fe200078e0230 */
[----:B------:R-:W-:Y:S01]  /*3ad0*/  ULDC.64 UR4, c[0x0][0x318] ;  /* 0x0000c60000047ab9 */ /* 0x000fe20000000a00 */
[----:B------:R-:W-:Y:S02]  /*3ae0*/  LOP3.LUT P3, RZ, R186, 0x4, RZ, 0xc0, !PT ;  /* 0x00000004baff7812 */ /* 0x000fe4000786c0ff */
[----:B------:R-:W-:Y:S02]  /*3af0*/  IMAD R5, R5, UR4, RZ ;  /* 0x0000000405057c24 */ /* 0x000fe4000f8e02ff */
[----:B------:R-:W-:Y:S02]  /*3b00*/  IMAD.MOV.U32 R76, RZ, RZ, R40 ;  /* 0x000000ffff4c7224 */ /* 0x000fe400078e0028 */
[C---:B------:R-:W-:Y:S02]  /*3b10*/  IMAD R5, R4.reuse, UR5, R5 ;  /* 0x0000000504057c24 */ /* 0x040fe4000f8e0205 */
[----:B------:R-:W-:Y:S01]  /*3b20*/  IMAD.WIDE.U32 R6, R4, UR4, R76 ;  /* 0x0000000404067c25 */ /* 0x000fe2000f8e004c */
[----:B------:R-:W-:-:S03]  /*3b30*/  ULDC.64 UR4, c[0x0][0x308] ;  /* 0x0000c20000047ab9 */ /* 0x000fc60000000a00 */
[----:B------:R-:W-:Y:S01]  /*3b40*/  IMAD R9, R22, 0x8000, R67 ;  /* 0x0000800016097824 */ /* 0x000fe200078e0243 */
[----:B------:R-:W-:Y:S01]  /*3b50*/  LEA R58, P5, R6, UR4, 0x1 ;  /* 0x00000004063a7c11 */ /* 0x000fe2000f8a08ff */
[----:B------:R-:W-:Y:S01]  /*3b60*/  IMAD.IADD R5, R7, 0x1, R5 ;  /* 0x0000000107057824 */ /* 0x000fe200078e0205 */
[----:B------:R-:W-:Y:S01]  /*3b70*/  ULDC UR4, c[0x0][0x310] ;  /* 0x0000c40000047ab9 */ /* 0x000fe20000000800 */
[----:B------:R-:W-:Y:S02]  /*3b80*/  VIADD R4, R16, 0x40 ;  /* 0x0000004010047836 */ /* 0x000fe40000000000 */
        /* <DEDUP_REMOVED lines=9> */
[----:B------:R-:W-:Y:S02]  /*3c20*/  VIADD R78, R16, 0x140 ;  /* 0x00000140104e7836 */ /* 0x000fe40000000000 */
[----:B------:R-:W-:-:S06]  /*3c30*/  IMAD R79, R79, 0x2, R2 ;  /* 0x000000024f4f7824 */ /* 0x000fcc00078e0202 */
        /* <DEDUP_REMOVED lines=55> */
.L_x_995:
[----:B------:R-:W-:Y:S05]  /*3fb0*/  BSYNC B0 ;  /* 0x0000000000007941 */ /* 0x000fea0003800000 */
.L_x_994:
[----:B------:R-:W-:Y:S01]  /*3fc0*/  @!PT LDS RZ, [RZ] ;  /* 0x00000000fffff984 */ /* 0x000fe20000000800 */
[----:B------:R-:W-:Y:S01]  /*3fd0*/  @!PT LDS RZ, [RZ] ;  /* 0x00000000fffff984 */ /* 0x000fe20000000800 */
[----:B------:R-:W-:Y:S01]  /*3fe0*/  @!PT LDS RZ, [RZ] ;  /* 0x00000000fffff984 */ /* 0x000fe20000000800 */
[----:B------:R-:W-:Y:S01]  /*3ff0*/  @!PT LDS RZ, [RZ] ;  /* 0x00000000fffff984 */ /* 0x000fe20000000800 */
[----:B------:R5:W-:Y:S06]  /*4000*/  MEMBAR.ALL.CTA ;  /* 0x0000000000007992 */ /* 0x000bec0000008000 */
[----:B-----5:R-:W5:Y:S01]  /*4010*/  FENCE.VIEW.ASYNC.S ;  /* 0x00000000000073c6 */ /* 0x020f620000000000 */
[----:B0---4-:R-:W-:Y:S01]  /*4020*/  @!P4 VIADD R72, R72, 0x388c0 ;  /* 0x000388c04848c836 */ /* 0x011fe20000000000 */
[----:B-----5:R0:W-:Y:S04]  /*4030*/  BAR.SYNC.DEFER_BLOCKING R60, 0x80 ;  /* 0x0002003c0000751d */ /* 0x0201e80000010000 */
[----:B------:R-:W-:Y:S01]  /*4040*/  @!P4 PRMT R72, RZ, 0x654, R72 ;  /* 0x00000654ff48c816 */ /* 0x000fe20000000048 */
[----:B------:R-:W-:Y:S01]  /*4050*/  VIADD R22, R22, 0x1 ;  /* 0x0000000116167836 */ /* 0x000fe20000000000 */
[----:B------:R-:W-:-:S02]  /*4060*/  PLOP3.LUT P3, PT, PT, PT, PT, 0x8, 0x0 ;  /* 0x000000000000781c */ /* 0x000fc40003f6e170 */
[----:B------:R0:W-:Y:S02]  /*4070*/  @!P4 SYNCS.ARRIVE.TRANS64.RED.A1T0 RZ, [R72+URZ], RZ ;  /* 0x000000ff48ffc9a7 */ /* 0x0001e4000810043f */
[----:B------:R-:W-:-:S04]  /*4080*/  ISETP.NE.AND P4, PT, R22, 0x2, PT ;  /* 0x000000021600780c */ /* 0x000fc80003f85270 */
[----:B------:R-:W-:Y:S02]  /*4090*/  SEL R5, RZ, 0x1, P4 ;  /* 0x00000001ff057807 */ /* 0x000fe40002000000 */
[----:B------:R-:W-:Y:S02]  /*40a0*/  SEL R22, R22, RZ, P4 ;  /* 0x000000ff16167207 */ /* 0x000fe40002000000 */
[----:B------:R-:W-:Y:S01]  /*40b0*/  LOP3.LUT R184, R184, R5, RZ, 0x3c, !PT ;  /* 0x00000005b8b87212 */ /* 0x000fe200078e3cff */
[----:B0-----:R-:W-:Y:S06]  /*40c0*/  @P2 BRA `(.L_x_996) ;  /* 0xffffffe000282947 */ /* 0x001fec000383ffff */
.L_x_962:
[----:B-1----:R-:W4:Y:S01]  /*40d0*/  LDL R4, [R1+0x4] ;  /* 0x0000040001047983 */ /* 0x002f220000100800 */
        /* <DEDUP_REMOVED lines=33> */
[----:B------:R-:W-:Y:S02]  /*42f0*/  MOV R3, RZ ;  /* 0x000000ff00037202 */ /* 0x000fe40000000f00 */
        /* <DEDUP_REMOVED lines=8> */
[----:B---3--:R-:W-:Y:S02]  /*4380*/  CS2R R80, SRZ ;  /* 0x0000000000507805 */ /* 0x008fe4000001ff00 */
        /* <DEDUP_REMOVED lines=13> */
[----:B------:R-:W-:Y:S01]  /*4460*/  CS2R R46, SRZ ;  /* 0x00000000002e7805 */ /* 0x000fe2000001ff00 */
[----:B------:R-:W-:Y:S01]  /*4470*/  IMAD.MOV.U32 R169, RZ, RZ, RZ ;  /* 0x000000ffffa97224 */ /* 0x000fe200078e00ff */
[----:B--2---:R-:W-:Y:S02]  /*4480*/  CS2R R32, SRZ ;  /* 0x0000000000207805 */ /* 0x004fe4000001ff00 */
[----:B------:R-:W-:Y:S02]  /*4490*/  CS2R R174, SRZ ;  /* 0x0000000000ae7805 */ /* 0x000fe4000001ff00 */
[----:B------:R-:W-:Y:S02]  /*44a0*/  CS2R R38, SRZ ;  /* 0x0000000000267805 */ /* 0x000fe4000001ff00 */
[----:B------:R-:W-:Y:S01]  /*44b0*/  CS2R R176, SRZ ;  /* 0x0000000000b07805 */ /* 0x000fe2000001ff00 */
[----:B------:R-:W-:Y:S01]  /*44c0*/  IMAD.MOV.U32 R35, RZ, RZ, RZ ;  /* 0x000000ffff237224 */ /* 0x000fe200078e00ff */
[----:B------:R-:W-:Y:S01]  /*44d0*/  CS2R R28, SRZ ;  /* 0x00000000001c7805 */ /* 0x000fe2000001ff00 */
[----:B------:R-:W-:Y:S01]  /*44e0*/  IMAD.MOV.U32 R178, RZ, RZ, RZ ;  /* 0x000000ffffb27224 */ /* 0x000fe200078e00ff */
[----:B------:R-:W-:Y:S01]  /*44f0*/  MOV R7, RZ ;  /* 0x000000ff00077202 */ /* 0x000fe20000000f00 */
[----:B------:R-:W-:-:S02]  /*4500*/  IMAD.MOV.U32 R31, RZ, RZ, RZ ;  /* 0x000000ffff1f7224 */ /* 0x000fc400078e00ff */
[----:B------:R-:W-:Y:S02]  /*4510*/  IMAD.MOV.U32 R180, RZ, RZ, RZ ;  /* 0x000000ffffb47224 */ /* 0x000fe400078e00ff */
[----:B------:R-:W-:Y:S02]  /*4520*/  IMAD.MOV.U32 R0, RZ, RZ, RZ ;  /* 0x000000ffff007224 */ /* 0x000fe400078e00ff */
[----:B------:R-:W-:Y:S01]  /*4530*/  IMAD.MOV.U32 R5, RZ, RZ, RZ ;  /* 0x000000ffff057224 */ /* 0x000fe200078e00ff */
[----:B----4-:R-:W-:Y:S01]  /*4540*/  ISETP.NE.AND P0, PT, R4, 0x1, PT ;  /* 0x000000010400780c */ /* 0x010fe20003f05270 */
[----:B------:R-:W-:-:S12]  /*4550*/  @P3 BRA `(.L_x_998) ;  /* 0x0000000000083947 */ /* 0x000fd80003800000 */
[----:B------:R-:W0:Y:S02]  /*4560*/  FENCE.VIEW.ASYNC.G ;  /* 0x00000000000073c6 */ /* 0x000e240000000100 */
[----:B0-----:R-:W-:Y:S06]  /*4570*/  BAR.ARV 0xc, 0x120 ;  /* 0x0304800000007b1d */ /* 0x001fec0000002000 */
.L_x_998:
[----:B------:R-:W-:Y:S05]  /*4580*/  BSYNC B0 ;  /* 0x0000000000007941 */ /* 0x000fea0003800000 */
.L_x_997:
        /* <DEDUP_REMOVED lines=8> */
[----:B------:R-:W-:Y:S01]  /*4610*/  IMAD.MOV.U32 R5, RZ, RZ, 0x40000040 ;  /* 0x40000040ff057424 */ /* 0x000fe200078e00ff */
[----:B------:R-:W-:Y:S01]  /*4620*/  MOV R7, 0x40000040 ;  /* 0x4000004000077802 */ /* 0x000fe20000000f00 */
[----:B------:R-:W-:Y:S01]  /*4630*/  IMAD.MOV.U32 R11, RZ, RZ, 0x40000040 ;  /* 0x40000040ff0b7424 */ /* 0x000fe200078e00ff */
[----:B------:R-:W-:Y:S01]  /*4640*/  BAR.SYNC.DEFER_BLOCKING 0xe, 0x100 ;  /* 0x0384000000007b1d */ /* 0x000fe20000010000 */
[----:B------:R-:W-:Y:S01]  /*4650*/  IMAD.MOV.U32 R9, RZ, RZ, 0x40000040 ;  /* 0x40000040ff097424 */ /* 0x000fe200078e00ff */
[----:B------:R-:W-:Y:S01]  /*4660*/  R2UR UR5, R5 ;  /* 0x00000000050572ca */ /* 0x000fe200000e0000 */
[----:B------:R-:W-:Y:S01]  /*4670*/  IMAD.MOV.U32 R13, RZ, RZ, 0x40000040 ;  /* 0x40000040ff0d7424 */ /* 0x000fe200078e00ff */
[----:B------:R-:W-:Y:S01]  /*4680*/  R2UR UR7, R7 ;  /* 0x00000000070772ca */ /* 0x000fe200000e0000 */
[----:B------:R-:W-:Y:S01]  /*4690*/  IMAD.MOV.U32 R7, RZ, RZ, 0x40000040 ;  /* 0x40000040ff077424 */ /* 0x000fe200078e00ff */
[----:B------:R-:W-:Y:S01]  /*46a0*/  ISETP.GE.AND P0, PT, R168, 0x41, PT ;  /* 0x00000041a800780c */ /* 0x000fe20003f06270 */
[----:B------:R-:W-:Y:S01]  /*46b0*/  BSSY B0, `(.L_x_1002) ;  /* 0x00000f6000007945 */ /* 0x000fe20003800000 */
[----:B------:R-:W1:Y:S01]  /*46c0*/  S2R R20, SR_TID.X ;  /* 0x0000000000147919 */ /* 0x000e620000002100 */
[----:B0-----:R-:W-:-:S04]  /*46d0*/  LEA.HI R3, R0, R0, RZ, 0x1 ;  /* 0x0000000000037211 */ /* 0x001fc800078f08ff */
[----:B------:R-:W-:Y:S01]  /*46e0*/  LOP3.LUT R3, R3, 0x1fffe, RZ, 0xc0, !PT ;  /* 0x0001fffe03037812 */ /* 0x000fe200078ec0ff */
[----:B-----5:R-:W-:-:S03]  /*46f0*/  WARPGROUP.ARRIVE ;  /* 0x00000000000079c5 */ /* 0x020fc60000000000 */
[----:B------:R-:W-:Y:S01]  /*4700*/  IADD3 R3, R0, -R3, RZ ;  /* 0x8000000300037210 */ /* 0x000fe20007ffe0ff */
[----:B------:R-:W-:-:S04]  /*4710*/  VIADD R0, R2, 0x36400 ;  /* 0x0003640002007836 */ /* 0x000fc80000000000 */
[----:B------:R-:W-:Y:S01]  /*4720*/  IMAD R3, R3, 0x8000, R2 ;  /* 0x0000800003037824 */ /* 0x000fe200078e0202 */
[----:B------:R-:W-:-:S03]  /*4730*/  SHF.R.U32.HI R0, RZ, 0x4, R0 ;  /* 0x00000004ff007819 */ /* 0x000fc60000011600 */
[----:B------:R-:W-:Y:S01]  /*4740*/  VIADD R3, R3, 0x400 ;  /* 0x0000040003037836 */ /* 0x000fe20000000000 */
[----:B------:R-:W-:Y:S02]  /*4750*/  LOP3.LUT R0, R0, 0x3fff, RZ, 0xc0, !PT ;  /* 0x00003fff00007812 */ /* 0x000fe400078ec0ff */
[----:B-1----:R-:W-:Y:S02]  /*4760*/  LOP3.LUT R20, R20, 0x7f, RZ, 0xc0, !PT ;  /* 0x0000007f14147812 */ /* 0x002fe400078ec0ff */
[----:B------:R-:W-:Y:S02]  /*4770*/  SHF.R.U32.HI R3, RZ, 0x4, R3 ;  /* 0x00000004ff037819 */ /* 0x000fe40000011603 */
[----:B------:R-:W-:Y:S02]  /*4780*/  LOP3.LUT R4, R0, 0x10000, RZ, 0xfc, !PT ;  /* 0x0001000000047812 */ /* 0x000fe400078efcff */
[----:B------:R-:W-:Y:S02]  /*4790*/  LOP3.LUT R3, R3, 0x3fff, RZ, 0xc0, !PT ;  /* 0x00003fff03037812 */ /* 0x000fe400078ec0ff */
[C---:B------:R-:W-:Y:S01]  /*47a0*/  R2UR UR4, R4.reuse ;  /* 0x00000000040472ca */ /* 0x040fe200000e0000 */
[----:B------:R-:W-:Y:S01]  /*47b0*/  VIADD R10, R4, 0x2 ;  /* 0x00000002040a7836 */ /* 0x000fe20000000000 */
[----:B------:R-:W-:-:S02]  /*47c0*/  LOP3.LUT R15, R3, 0x2000000, RZ, 0xfc, !PT ;  /* 0x02000000030f7812 */ /* 0x000fc400078efcff */
[----:B------:R-:W-:-:S03]  /*47d0*/  ISETP.NE.AND P2, PT, R20, RZ, PT ;  /* 0x000000ff1400720c */ /* 0x000fc60003f45270 */
[----:B------:R-:W-:-:S04]  /*47e0*/  IMAD R6, R18, 0x1000, R15 ;  /* 0x0000100012067824 */ /* 0x000fc800078e020f */
[C---:B------:R-:W-:Y:S01]  /*47f0*/  VIADD R8, R6.reuse, 0x80 ;  /* 0x0000008006087836 */ /* 0x040fe20000000000 */
[C---:B------:R-:W-:Y:S02]  /*4800*/  R2UR UR6, R6.reuse ;  /* 0x00000000060672ca */ /* 0x040fe400000e0000 */
[C---:B------:R-:W-:Y:S01]  /*4810*/  IADD3 R12, R6.reuse, 0x100, RZ ;  /* 0x00000100060c7810 */ /* 0x040fe20007ffe0ff */
[----:B------:R-:W-:Y:S02]  /*4820*/  VIADD R6, R6, 0x180 ;  /* 0x0000018006067836 */ /* 0x000fe40000000000 */
[----:B------:R-:W-:-:S04]  /*4830*/  @!P2 IMAD R0, R18, 0x8, R2 ;  /* 0x000000081200a824 */ /* 0x000fc800078e0202 */
[----:B------:R-:W-:-:S04]  /*4840*/  @!P2 VIADD R0, R0, 0x38860 ;  /* 0x000388600000a836 */ /* 0x000fc80000000000 */
[----:B------:R-:W-:Y:S01]  /*4850*/  HGMMA.64x256x16.F32 R24, gdesc[UR4].tnspB, RZ, !UPT, gsb0 ;  /* 0x43e00000041879f0 */ /* 0x000fe2000c0008ff */
[----:B------:R-:W-:Y:S02]  /*4860*/  R2UR UR4, R10 ;  /* 0x000000000a0472ca */ /* 0x000fe400000e0000 */
[----:B------:R-:W-:Y:S02]  /*4870*/  R2UR UR5, R11 ;  /* 0x000000000b0572ca */ /* 0x000fe400000e0000 */
[----:B------:R-:W-:Y:S01]  /*4880*/  R2UR UR6, R8 ;  /* 0x00000000080672ca */ /* 0x000fe200000e0000 */
[----:B------:R-:W-:Y:S01]  /*4890*/  VIADD R8, R4, 0x4 ;  /* 0x0000000404087836 */ /* 0x000fe20000000000 */
[----:B------:R-:W-:Y:S01]  /*48a0*/  R2UR UR7, R9 ;  /* 0x00000000090772ca */ /* 0x000fe200000e0000 */
[----:B------:R-:W-:Y:S01]  /*48b0*/  IMAD.MOV.U32 R9, RZ, RZ, 0x40000040 ;  /* 0x40000040ff097424 */ /* 0x000fe200078e00ff */
[----:B------:R-:W-:Y:S01]  /*48c0*/  @!P2 PRMT R0, RZ, 0x654, R0 ;  /* 0x00000654ff00a816 */ /* 0x000fe20000000000 */
[----:B------:R-:W-:-:S02]  /*48d0*/  WARPGROUP.DEPBAR.LE gsb0, 0x0 ;  /* 0x00008000000079c5 */ /* 0x000fc40000010000 */
[----:B------:R-:W-:-:S15]  /*48e0*/  WARPGROUP.ARRIVE ;  /* 0x00000000000079c5 */ /* 0x000fde0000000000 */
[----:B------:R-:W-:-:S01]  /*48f0*/  NOP ;  /* 0x0000000000007918 */ /* 0x000fc20000000000 */
[----:B------:R-:W-:Y:S01]  /*4900*/  HGMMA.64x256x16.F32 R24, gdesc[UR4].tnspB, R24, gsb0 ;  /* 0x43e00000041879f0 */ /* 0x000fe20008000818 */
[----:B------:R-:W-:Y:S02]  /*4910*/  R2UR UR4, R8 ;  /* 0x00000000080472ca */ /* 0x000fe400000e0000 */
[----:B------:R-:W-:Y:S02]  /*4920*/  R2UR UR5, R9 ;  /* 0x00000000090572ca */ /* 0x000fe400000e0000 */
[----:B------:R-:W-:Y:S01]  /*4930*/  R2UR UR6, R12 ;  /* 0x000000000c0672ca */ /* 0x000fe200000e0000 */
[----:B------:R-:W-:Y:S01]  /*4940*/  VIADD R12, R4, 0x6 ;  /* 0x00000006040c7836 */ /* 0x000fe20000000000 */
[----:B------:R-:W-:Y:S02]  /*4950*/  R2UR UR7, R13 ;  /* 0x000000000d0772ca */ /* 0x000fe400000e0000 */
[----:B------:R-:W-:Y:S01]  /*4960*/  MOV R13, 0x40000040 ;  /* 0x40000040000d7802 */ /* 0x000fe20000000f00 */
[----:B------:R-:W-:-:S02]  /*4970*/  WARPGROUP.DEPBAR.LE gsb0, 0x0 ;  /* 0x00008000000079c5 */ /* 0x000fc40000010000 */
[----:B------:R-:W-:-:S15]  /*4980*/  WARPGROUP.ARRIVE ;  /* 0x00000000000079c5 */ /* 0x000fde0000000000 */
[----:B------:R-:W-:-:S01]  /*4990*/  NOP ;  /* 0x0000000000007918 */ /* 0x000fc20000000000 */
        /* <DEDUP_REMOVED lines=12> */
[----:B------:R-:W-:Y:S05]  /*4a60*/  @!P0 BRA `(.L_x_1003) ;  /* 0x0000000800e88947 */ /* 0x000fea0003800000 */
[----:B------:R-:W-:-:S07]  /*4a70*/  VIADD R182, R182, 0xfffffffe ;  /* 0xfffffffeb6b67836 */ /* 0x000fce0000000000 */
.L_x_1004:
[----:B------:R-:W-:Y:S01]  /*4a80*/  BAR.SYNC.DEFER_BLOCKING 0xe, 0x100 ;  /* 0x0384000000007b1d */ /* 0x000fe20000010000 */
[C---:B------:R-:W-:Y:S01]  /*4a90*/  IMAD R3, R18.reuse, 0x40, R188 ;  /* 0x0000004012037824 */ /* 0x040fe200078e02bc */
[----:B------:R-:W-:Y:S01]  /*4aa0*/  IADD3 R18, R18, 0x1, RZ ;  /* 0x0000000112127810 */ /* 0x000fe20007ffe0ff */
[----:B------:R-:W-:Y:S01]  /*4ab0*/  IMAD.MOV.U32 R7, RZ, RZ, 0x40000040 ;  /* 0x40000040ff077424 */ /* 0x000fe200078e00ff */
[----:B------:R-:W-:Y:S01]  /*4ac0*/  R2UR UR4, R4 ;  /* 0x00000000040472ca */ /* 0x000fe200000e0000 */
[----:B------:R-:W-:Y:S01]  /*4ad0*/  IMAD R3, R3, 0x4, R2 ;  /* 0x0000000403037824 */ /* 0x000fe200078e0202 */
[C---:B------:R-:W-:Y:S01]  /*4ae0*/  ISETP.NE.AND P0, PT, R18.reuse, 0x2, PT ;  /* 0x000000021200780c */ /* 0x040fe20003f05270 */
[----:B------:R-:W-:Y:S01]  /*4af0*/  IMAD.MOV.U32 R21, RZ, RZ, 0x40000040 ;  /* 0x40000040ff157424 */ /* 0x000fe200078e00ff */
[----:B------:R-:W-:Y:S01]  /*4b00*/  R2UR UR7, R7 ;  /* 0x00000000070772ca */ /* 0x000fe200000e0000 */
[----:B------:R-:W-:Y:S01]  /*4b10*/  IMAD.MOV.U32 R7, RZ, RZ, 0x40000040 ;  /* 0x40000040ff077424 */ /* 0x000fe200078e00ff */
[----:B------:R-:W-:-:S02]  /*4b20*/  SEL R18, R18, RZ, P0 ;  /* 0x000000ff12127207 */ /* 0x000fc40000000000 */
[----:B------:R-:W-:Y:S02]  /*4b30*/  R2UR UR5, R5 ;  /* 0x00000000050572ca */ /* 0x000fe400000e0000 */
[----:B------:R-:W-:Y:S01]  /*4b40*/  ISETP.GT.AND P1, PT, R182, RZ, PT ;  /* 0x000000ffb600720c */ /* 0x000fe20003f24270 */
[----:B------:R-:W-:Y:S02]  /*4b50*/  IMAD R6, R18, 0x1000, R15 ;  /* 0x0000100012067824 */ /* 0x000fe400078e020f */
[----:B------:R-:W-:Y:S02]  /*4b60*/  VIADD R182, R182, 0xffffffff ;  /* 0xffffffffb6b67836 */ /* 0x000fe40000000000 */
[C---:B------:R-:W-:Y:S01]  /*4b70*/  VIADD R20, R6.reuse, 0x80 ;  /* 0x0000008006147836 */ /* 0x040fe20000000000 */
[----:B------:R-:W-:Y:S01]  /*4b80*/  R2UR UR6, R6 ;  /* 0x00000000060672ca */ /* 0x000fe200000e0000 */
[----:B0-----:R-:W0:Y:S04]  /*4b90*/  LDS R0, [R3+0x38400] ;  /* 0x0384000003007984 */ /* 0x001e280000000800 */
        /* <DEDUP_REMOVED lines=129> */
[----:B------:R-:W-:-:S04]  /*53b0*/  @!P2 IMAD R0, R18, 0x8, R2 ;  /* 0x000000081200a824 */ /* 0x000fc800078e0202 */
[----:B------:R-:W-:Y:S01]  /*53c0*/  @!P2 VIADD R0, R0, 0x38860 ;  /* 0x000388600000a836 */ /* 0x000fe20000000000 */
[----:B------:R-:W-:-:S04]  /*53d0*/  WARPGROUP.ARRIVE ;  /* 0x00000000000079c5 */ /* 0x000fc80000000000 */
[----:B------:R-:W-:Y:S02]  /*53e0*/  @!P2 PRMT R0, RZ, 0x654, R0 ;  /* 0x00000654ff00a816 */ /* 0x000fe40000000000 */
[----:B------:R-:W-:Y:S01]  /*53f0*/  HGMMA.64x256x16.F32 R24, gdesc[UR4].tnspB, R24, gsb0 ;  /* 0x43e00000041879f0 */ /* 0x000fe20008000818 */
[----:B------:R-:W-:Y:S02]  /*5400*/  R2UR UR4, R10 ;  /* 0x000000000a0472ca */ /* 0x000fe400000e0000 */
[----:B------:R-:W-:Y:S02]  /*5410*/  R2UR UR5, R11 ;  /* 0x000000000b0572ca */ /* 0x000fe400000e0000 */
[----:B------:R-:W-:Y:S01]  /*5420*/  R2UR UR6, R20 ;  /* 0x00000000140672ca */ /* 0x000fe200000e0000 */
[C---:B------:R-:W-:Y:S01]  /*5430*/  VIADD R20, R6.reuse, 0x100 ;  /* 0x0000010006147836 */ /* 0x040fe20000000000 */
[----:B------:R-:W-:Y:S01]  /*5440*/  R2UR UR7, R21 ;  /* 0x00000000150772ca */ /* 0x000fe200000e0000 */
[----:B------:R-:W-:Y:S01]  /*5450*/  VIADD R6, R6, 0x180 ;  /* 0x0000018006067836 */ /* 0x000fe20000000000 */
        /* <DEDUP_REMOVED lines=23> */
[----:B------:R0:W-:Y:S02]  /*55d0*/  @!P2 SYNCS.ARRIVE.TRANS64.RED.A1T0 RZ, [R0+URZ], RZ ;  /* 0x000000ff00ffa9a7 */ /* 0x0001e4000810043f */
[----:B0-----:R-:W-:-:S04]  /*55e0*/  SEL R0, RZ, 0x1, P0 ;  /* 0x00000001ff007807 */ /* 0x001fc80000000000 */
[----:B------:R-:W-:Y:S01]  /*55f0*/  LOP3.LUT R23, R23, R0, RZ, 0x3c, !PT ;  /* 0x0000000017177212 */ /* 0x000fe200078e3cff */
[----:B------:R-:W-:Y:S06]  /*5600*/  @P1 BRA `(.L_x_1004) ;  /* 0xfffffff4001c1947 */ /* 0x000fec000383ffff */
.L_x_1003:
[----:B------:R-:W-:Y:S05]  /*5610*/  BSYNC B0 ;  /* 0x0000000000007941 */ /* 0x000fea0003800000 */
.L_x_1002:
[----:B------:R-:W-:Y:S01]  /*5620*/  BAR.SYNC.DEFER_BLOCKING 0xe, 0x100 ;  /* 0x0384000000007b1d */ /* 0x000fe20000010000 */
[C---:B------:R-:W-:Y:S01]  /*5630*/  LEA R3, R18.reuse, R188, 0x6 ;  /* 0x000000bc12037211 */ /* 0x040fe200078e30ff */
[----:B------:R-:W-:Y:S01]  /*5640*/  VIADD R18, R18, 0x1 ;  /* 0x0000000112127836 */ /* 0x000fe20000000000 */
[----:B------:R-:W-:-:S03]  /*5650*/  PLOP3.LUT P0, PT, PT, PT, PT, 0x8, 0x0 ;  /* 0x000000000000781c */ /* 0x000fc60003f0e170 */
[----:B------:R-:W-:Y:S01]  /*5660*/  IMAD R3, R3, 0x4, R2 ;  /* 0x0000000403037824 */ /* 0x000fe200078e0202 */
[----:B------:R-:W-:-:S04]  /*5670*/  ISETP.NE.AND P1, PT, R18, 0x2, PT ;  /* 0x000000021200780c */ /* 0x000fc80003f25270 */
[----:B------:R-:W-:Y:S02]  /*5680*/  SEL R4, RZ, 0x1, P1 ;  /* 0x00000001ff047807 */ /* 0x000fe40000800000 */
[----:B------:R-:W-:Y:S02]  /*5690*/  SEL R18, R18, RZ, P1 ;  /* 0x000000ff12127207 */ /* 0x000fe40000800000 */
[----:B------:R-:W-:Y:S01]  /*56a0*/  LOP3.LUT R23, R23, R4, RZ, 0x3c, !PT ;  /* 0x0000000417177212 */ /* 0x000fe200078e3cff */
        /* <DEDUP_REMOVED lines=132> */
.L_x_1000:
        /* <DEDUP_REMOVED lines=8> */
[----:B------:R-:W-:Y:S02]  /*5f70*/  VIADD R0, R2, 0x36400 ;  /* 0x0003640002007836 */ /* 0x000fe40000000000 */
[----:B------:R-:W-:-:S03]  /*5f80*/  IMAD R3, R3, 0x8000, R2 ;  /* 0x0000800003037824 */ /* 0x000fc600078e0202 */
[----:B------:R-:W-:Y:S02]  /*5f90*/  LOP3.LUT P0, RZ, R0, 0x3ff, RZ, 0xc0, !PT ;  /* 0x000003ff00ff7812 */ /* 0x000fe4000780c0ff */
[----:B------:R-:W-:-:S04]  /*5fa0*/  IADD3 R3, R3, 0x400, RZ ;  /* 0x0000040003037810 */ /* 0x000fc80007ffe0ff */
[----:B------:R-:W-:-:S04]  /*5fb0*/  SHF.R.U32.HI R3, RZ, 0x4, R3 ;  /* 0x00000004ff037819 */ /* 0x000fc80000011603 */
[----:B------:R-:W-:-:S03]  /*5fc0*/  LOP3.LUT R56, R3, 0x3fff, RZ, 0xc0, !PT ;  /* 0x00003fff03387812 */ /* 0x000fc600078ec0ff */
        /* <DEDUP_REMOVED lines=17> */
.L_x_1006:
[----:B------:R-:W-:Y:S05]  /*60e0*/  BSYNC B6 ;  /* 0x0000000000067941 */ /* 0x000fea0003800000 */
.L_x_1005:
[----:B------:R-:W-:Y:S02]  /*60f0*/  ULDC UR4, c[0x0][0x3d4] ;  /* 0x0000f50000047ab9 */ /* 0x000fe40000000800 */
[----:B------:R-:W-:-:S13]  /*6100*/  ISETP.LT.AND P0, PT, RZ, UR4, PT ;  /* 0x00000004ff007c0c */ /* 0x000fda000bf01270 */
[----:B------:R-:W-:Y:S05]  /*6110*/  @P0 BRA `(.L_x_1007) ;  /* 0x00000000003c0947 */ /* 0x000fea0003800000 */
[----:B------:R-:W-:-:S04]  /*6120*/  LEA.HI R0, R213, R213, RZ, 0x1 ;  /* 0x000000d5d5007211 */ /* 0x000fc800078f08ff */
[----:B------:R-:W-:-:S05]  /*6130*/  LOP3.LUT R0, R0, 0xfffffffe, RZ, 0xc0, !PT ;  /* 0xfffffffe00007812 */ /* 0x000fca00078ec0ff */
[----:B------:R-:W-:-:S05]  /*6140*/  IMAD.IADD R3, R213, 0x1, -R0 ;  /* 0x00000001d5037824 */ /* 0x000fca00078e0a00 */
[----:B------:R-:W-:-:S04]  /*6150*/  SHF.L.U32 R5, R3, 0x1f, RZ ;  /* 0x0000001f03057819 */ /* 0x000fc800000006ff */
[----:B------:R0:W1:Y:S03]  /*6160*/  SYNCS.PHASECHK.TRANS64.TRYWAIT P0, [R2+URZ+0x38800], R5 ;  /* 0x03880005020075a7 */ /* 0x000066000800017f */
[----:B-1----:R-:W-:Y:S05]  /*6170*/  @!P0 NANOSLEEP.SYNCS 0x989680 ;  /* 0x009896800000895d */ /* 0x002fea0003900000 */
[----:B------:R-:W1:Y:S01]  /*6180*/  @!P0 SYNCS.PHASECHK.TRANS64 P0, [R2+URZ+0x38800], R5 ;  /* 0x03880005020085a7 */ /* 0x000e62000800007f */
[----:B------:R-:W-:Y:S04]  /*6190*/  BSSY B0, `(.L_x_1008) ;  /* 0x0000006000007945 */ /* 0x000fe80003800000 */
[----:B-1----:R-:W-:Y:S05]  /*61a0*/  @P0 BRA `(.L_x_1009) ;  /* 0x0000000000100947 */ /* 0x002fea0003800000 */
.L_x_1010:
[----:B-1----:R1:W2:Y:S02]  /*61b0*/  SYNCS.PHASECHK.TRANS64.TRYWAIT P0, [R2+URZ+0x38800], R5 ;  /* 0x03880005020075a7 */ /* 0x0022a4000800017f */
[----:B--2---:R-:W-:Y:S05]  /*61c0*/  @!P0 NANOSLEEP.SYNCS 0x989680 ;  /* 0x009896800000895d */ /* 0x004fea0003900000 */
[----:B------:R-:W2:Y:S02]  /*61d0*/  @!P0 SYNCS.PHASECHK.TRANS64 P0, [R2+URZ+0x38800], R5 ;  /* 0x03880005020085a7 */ /* 0x000ea4000800007f */
[----:B--2---:R-:W-:Y:S05]  /*61e0*/  @!P0 BRA `(.L_x_1010) ;  /* 0xfffffffc00f08947 */ /* 0x004fea000383ffff */
.L_x_1009:
[----:B------:R-:W-:Y:S05]  /*61f0*/  BSYNC B0 ;  /* 0x0000000000007941 */ /* 0x000fea0003800000 */
.L_x_1008:
[----:B------:R-:W-:Y:S05]  /*6200*/  BRA `(.L_x_1011) ;  /* 0x0000002000747947 */ /* 0x000fea0003800000 */
.L_x_1007:
[----:B-----5:R-:W-:Y:S01]  /*6210*/  SHF.R.S32.HI R0, RZ, 0x1f, R27 ;  /* 0x0000001fff007819 */ /* 0x020fe2000001141b */
[----:B------:R-:W-:Y:S01]  /*6220*/  ULDC.64 UR4, c[0x0][0x3d8] ;  /* 0x0000f60000047ab9 */ /* 0x000fe20000000a00 */
[----:B------:R-:W-:Y:S01]  /*6230*/  VIADD R3, R2, 0x20400 ;  /* 0x0002040002037836 */ /* 0x000fe20000000000 */
[----:B------:R-:W-:Y:S01]  /*6240*/  ULDC.64 UR6, c[0x0][0x3e8] ;  /* 0x0000fa0000067ab9 */ /* 0x000fe20000000a00 */
[----:B------:R-:W-:Y:S01]  /*6250*/  IMAD.WIDE.U32 R4, R27, UR4, RZ ;  /* 0x000000041b047c25 */ /* 0x000fe2000f8e00ff */
[----:B------:R-:W-:Y:S01]  /*6260*/  SHF.L.U32 R29, R215, 0x2, RZ ;  /* 0x00000002d71d7819 */ /* 0x000fe200000006ff */
[----:B------:R-:W-:Y:S01]  /*6270*/  BSSY B6, `(.L_x_1012) ;  /* 0x0000032000067945 */ /* 0x000fe20003800000 */
[----:B------:R-:W-:Y:S01]  /*6280*/  LOP3.LUT P0, RZ, R3, 0x3ff, RZ, 0xc0, !PT ;  /* 0x000003ff03ff7812 */ /* 0x000fe2000780c0ff */
[C---:B------:R-:W-:Y:S01]  /*6290*/  IMAD R6, R0.reuse, UR4, RZ ;  /* 0x0000000400067c24 */ /* 0x040fe2000f8e02ff */
[----:B------:R-:W-:Y:S01]  /*62a0*/  IADD3 R3, P6, R29, R4, RZ ;  /* 0x000000041d037210 */ /* 0x000fe20007fde0ff */
[----:B------:R-:W-:Y:S01]  /*62b0*/  IMAD R0, R0, UR6, RZ ;  /* 0x0000000600007c24 */ /* 0x000fe2000f8e02ff */
[----:B------:R-:W-:Y:S01]  /*62c0*/  SHF.R.S32.HI R12, RZ, 0x1f, R29 ;  /* 0x0000001fff0c7819 */ /* 0x000fe2000001141d */
[C---:B------:R-:W-:Y:S01]  /*62d0*/  IMAD R11, R27.reuse, UR5, R6 ;  /* 0x000000051b0b7c24 */ /* 0x040fe2000f8e0206 */
[----:B------:R-:W-:Y:S01]  /*62e0*/  ULDC.64 UR4, c[0x0][0x3c8] ;  /* 0x0000f20000047ab9 */ /* 0x000fe20000000a00 */
[----:B------:R-:W-:Y:S01]  /*62f0*/  IMAD.WIDE.U32 R6, R27, UR6, RZ ;  /* 0x000000061b067c25 */ /* 0x000fe2000f8e00ff */
[----:B------:R-:W-:-:S02]  /*6300*/  LEA R24, P2, R4, UR4, 0x1 ;  /* 0x0000000404187c11 */ /* 0x000fc4000f8408ff */
[----:B------:R-:W-:Y:S01]  /*6310*/  SHF.R.S32.HI R14, RZ, 0x1f, R16 ;  /* 0x0000001fff0e7819 */ /* 0x000fe20000011410 */
[----:B------:R-:W-:Y:S01]  /*6320*/  IMAD.IADD R11, R11, 0x1, R5 ;  /* 0x000000010b0b7824 */ /* 0x000fe200078e0205 */
[----:B------:R-:W-:Y:S01]  /*6330*/  IADD3 R5, P1, R16, R4, RZ ;  /* 0x0000000410057210 */ /* 0x000fe20007f3e0ff */
[----:B------:R-:W-:Y:S01]  /*6340*/  IMAD R9, R27, UR7, R0 ;  /* 0x000000071b097c24 */ /* 0x000fe2000f8e0200 */
[----:B------:R-:W-:Y:S01]  /*6350*/  LEA R32, P5, R3, UR4, 0x1 ;  /* 0x0000000403207c11 */ /* 0x000fe2000f8a08ff */
[--C-:B------:R-:W-:Y:S01]  /*6360*/  IMAD.X R10, R12, 0x1, R11.reuse, P6 ;  /* 0x000000010c0a7824 */ /* 0x100fe200030e060b */
[----:B------:R-:W-:Y:S01]  /*6370*/  LEA.HI.X R26, R4, UR5, R11, 0x1, P2 ;  /* 0x00000005041a7c11 */ /* 0x000fe200090f0c0b */
[----:B------:R-:W-:Y:S01]  /*6380*/  IMAD.IADD R9, R9, 0x1, R7 ;  /* 0x0000000109097824 */ /* 0x000fe200078e0207 */
[-C--:B------:R-:W-:Y:S01]  /*6390*/  IADD3 R8, P2, R29, R6.reuse, RZ ;  /* 0x000000061d087210 */ /* 0x080fe20007f5e0ff */
[----:B------:R-:W-:Y:S01]  /*63a0*/  ULDC.64 UR6, c[0x0][0x3e0] ;  /* 0x0000f80000067ab9 */ /* 0x000fe20000000a00 */
[----:B------:R-:W-:Y:S01]  /*63b0*/  IADD3 R0, P4, R16, R6, RZ ;  /* 0x0000000610007210 */ /* 0x000fe20007f9e0ff */
[----:B------:R-:W-:Y:S01]  /*63c0*/  IMAD.X R4, R14, 0x1, R11, P1 ;  /* 0x000000010e047824 */ /* 0x000fe200008e060b */
[----:B------:R-:W-:Y:S01]  /*63d0*/  LEA.HI.X R33, R3, UR5, R10, 0x1, P5 ;  /* 0x0000000503217c11 */ /* 0x000fe2000a8f0c0a */
[----:B------:R-:W-:Y:S01]  /*63e0*/  IMAD.X R7, R12, 0x1, R9, P2 ;  /* 0x000000010c077824 */ /* 0x000fe200010e0609 */
[----:B------:R-:W-:-:S02]  /*63f0*/  LEA R27, P3, R6, UR6, 0x1 ;  /* 0x00000006061b7c11 */ /* 0x000fc4000f8608ff */
[----:B------:R-:W-:Y:S02]  /*6400*/  LEA R34, P6, R8, UR6, 0x1 ;  /* 0x0000000608227c11 */ /* 0x000fe4000f8c08ff */
[----:B------:R-:W-:Y:S02]  /*6410*/  LEA R36, P1, R5, UR4, 0x1 ;  /* 0x0000000405247c11 */ /* 0x000fe4000f8208ff */
[----:B------:R-:W-:Y:S02]  /*6420*/  LEA R38, P2, R0, UR6, 0x1 ;  /* 0x0000000600267c11 */ /* 0x000fe4000f8408ff */
[----:B------:R-:W-:Y:S02]  /*6430*/  IADD3.X R3, R14, R9, RZ, P4, !PT ;  /* 0x000000090e037210 */ /* 0x000fe400027fe4ff */
[----:B------:R-:W-:Y:S02]  /*6440*/  LEA.HI.X R35, R8, UR7, R7, 0x1, P6 ;  /* 0x0000000708237c11 */ /* 0x000fe4000b0f0c07 */
[----:B------:R-:W-:-:S02]  /*6450*/  LEA.HI.X R28, R6, UR7, R9, 0x1, P3 ;  /* 0x00000007061c7c11 */ /* 0x000fc400098f0c09 */
[----:B------:R-:W-:Y:S02]  /*6460*/  LEA.HI.X R37, R5, UR5, R4, 0x1, P1 ;  /* 0x0000000505257c11 */ /* 0x000fe400088f0c04 */
        /* <DEDUP_REMOVED lines=17> */
[----:B-1----:R-:W-:Y:S05]  /*6580*/  CALL.ABS.NOINC R14 ;  /* 0x000000000e007343 */ /* 0x002fea0003c00000 */
.L_x_1013:
[----:B------:R-:W-:Y:S05]  /*6590*/  BSYNC B6 ;  /* 0x0000000000067941 */ /* 0x000fea0003800000 */
.L_x_1012:
        /* <DEDUP_REMOVED lines=34> */
.L_x_1017:
[----:B------:R-:W-:Y:S05]  /*67c0*/  BSYNC B1 ;  /* 0x0000000000017941 */ /* 0x000fea0003800000 */
.L_x_1016:
[----:B------:R-:W-:-:S03]  /*67d0*/  UMOV UR4, 0xffffffff ;  /* 0xffffffff00047882 */ /* 0x000fc60000000000 */
[----:B------:R-:W-:Y:S05]  /*67e0*/  BRA.DIV UR4, `(.L_x_1018) ;  /* 0x0000011204ac7947 */ /* 0x000fea000b800000 */
.L_x_1181:
[----:B------:R-:W-:-:S03]  /*67f0*/  UMOV UR4, 0xffffffff ;  /* 0xffffffff00047882 */ /* 0x000fc60000000000 */
[----:B------:R-:W-:Y:S05]  /*6800*/  BRA.DIV UR4, `(.L_x_1019) ;  /* 0x0000011204cc7947 */ /* 0x000fea000b800000 */
.L_x_1184:
[----:B------:R-:W-:-:S03]  /*6810*/  UMOV UR4, 0xffffffff ;  /* 0xffffffff00047882 */ /* 0x000fc60000000000 */
[----:B------:R-:W-:Y:S05]  /*6820*/  BRA.DIV UR4, `(.L_x_1020) ;  /* 0x0000011204ec7947 */ /* 0x000fea000b800000 */
.L_x_1187:
[----:B------:R-:W-:-:S03]  /*6830*/  UMOV UR4, 0xffffffff ;  /* 0xffffffff00047882 */ /* 0x000fc60000000000 */
[----:B------:R-:W-:Y:S05]  /*6840*/  BRA.DIV UR4, `(.L_x_1021) ;  /* 0x00000116040c7947 */ /* 0x000fea000b800000 */
.L_x_1190:
[----:B------:R-:W1:Y:S01]  /*6850*/  SYNCS.PHASECHK.TRANS64.TRYWAIT P0, [R2+URZ+0x38800], R25 ;  /* 0x03880019020075a7 */ /* 0x000e62000800017f */
[--C-:B-----5:R-:W-:Y:S01]  /*6860*/  IMAD.MOV.U32 R10, RZ, RZ, R9.reuse ;  /* 0x000000ffff0a7224 */ /* 0x120fe200078e0009 */
[--C-:B0-----:R-:W-:Y:S01]  /*6870*/  SHF.R.U64 R33, R8, 0x10, R9.reuse ;  /* 0x0000001008217819 */ /* 0x101fe20000001209 */
[----:B------:R-:W-:Y:S01]  /*6880*/  IMAD.MOV.U32 R28, RZ, RZ, R8 ;  /* 0x000000ffff1c7224 */ /* 0x000fe200078e0008 */
[----:B------:R-:W-:Y:S01]  /*6890*/  SHF.R.U32.HI R12, RZ, 0x10, R9 ;  /* 0x00000010ff0c7819 */ /* 0x000fe20000011609 */
[----:B------:R-:W-:Y:S01]  /*68a0*/  IMAD R9, R189, 0x200, R0 ;  /* 0x00000200bd097824 */ /* 0x000fe200078e0200 */
[----:B------:R-:W-:Y:S01]  /*68b0*/  LOP3.LUT P2, RZ, R186, 0x4, RZ, 0xc0, !PT ;  /* 0x00000004baff7812 */ /* 0x000fe2000784c0ff */
[----:B------:R-:W-:Y:S01]  /*68c0*/  IMAD.MOV.U32 R32, RZ, RZ, R20 ;  /* 0x000000ffff207224 */ /* 0x000fe200078e0014 */
[----:B------:R-:W-:Y:S01]  /*68d0*/  SHF.R.U64 R35, R4, 0x10, R5 ;  /* 0x0000001004237819 */ /* 0x000fe20000001205 */
[----:B------:R-:W-:Y:S01]  /*68e0*/  IMAD.MOV.U32 R11, RZ, RZ, R21 ;  /* 0x000000ffff0b7224 */ /* 0x000fe200078e0015 */
[----:B------:R-:W-:Y:S01]  /*68f0*/  LEA R8, R9, R2, 0x1 ;  /* 0x0000000209087211 */ /* 0x000fe200078e08ff */
[----:B------:R-:W-:Y:S01]  /*6900*/  IMAD.MOV.U32 R27, RZ, RZ, R4 ;  /* 0x000000ffff1b7224 */ /* 0x000fe200078e0004 */
[--C-:B------:R-:W-:Y:S01]  /*6910*/  SHF.R.U32.HI R14, RZ, 0x10, R5.reuse ;  /* 0x00000010ff0e7819 */ /* 0x100fe20000011605 */
[----:B------:R-:W-:Y:S01]  /*6920*/  IMAD.MOV.U32 R9, RZ, RZ, R5 ;  /* 0x000000ffff097224 */ /* 0x000fe200078e0005 */
[--C-:B------:R-:W-:Y:S01]  /*6930*/  SHF.R.U64 R34, R20, 0x10, R21.reuse ;  /* 0x0000001014227819 */ /* 0x100fe20000001215 */
[----:B------:R-:W-:Y:S01]  /*6940*/  IMAD.MOV.U32 R31, RZ, RZ, R6 ;  /* 0x000000ffff1f7224 */ /* 0x000fe200078e0006 */
[----:B------:R-:W-:Y:S01]  /*6950*/  SHF.R.U32.HI R13, RZ, 0x10, R21 ;  /* 0x00000010ff0d7819 */ /* 0x000fe20000011615 */
[C---:B------:R-:W-:Y:S01]  /*6960*/  VIADD R4, R8.reuse, 0x20400 ;  /* 0x0002040008047836 */ /* 0x040fe20000000000 */
[----:B------:R-:W-:Y:S01]  /*6970*/  MOV R5, R7 ;  /* 0x0000000700057202 */ /* 0x000fe20000000f00 */
[----:B------:R-:W-:Y:S01]  /*6980*/  BSSY B1, `(.L_x_1022) ;  /* 0x000000d000017945 */ /* 0x000fe20003800000 */
        /* <DEDUP_REMOVED lines=12> */
.L_x_1191:
[----:B------:R-:W-:Y:S05]  /*6a50*/  BSYNC B1 ;  /* 0x0000000000017941 */ /* 0x000fea0003800000 */
.L_x_1022:
        /* <DEDUP_REMOVED lines=22> */
[----:B------:R-:W-:Y:S01]  /*6bc0*/  FMUL.FTZ R21, R5, R20 ;  /* 0x0000001405157220 */ /* 0x000fe20000410000 */
[C---:B------:R-:W-:Y:S01]  /*6bd0*/  FFMA.FTZ R24, R9.reuse, R13, -R24 ;  /* 0x0000000d09187223 */ /* 0x040fe20000010818 */
[----:B------:R-:W-:Y:S01]  /*6be0*/  FFMA.FTZ R15, R9, R15, R4 ;  /* 0x0000000f090f7223 */ /* 0x000fe20000010004 */
[----:B0-----:R-:W-:Y:S01]  /*6bf0*/  FMUL.FTZ R25, R5, R14 ;  /* 0x0000000e05197220 */ /* 0x001fe20000410000 */
        /* <DEDUP_REMOVED lines=10> */
[----:B------:R-:W-:Y:S01]  /*6ca0*/  FMUL.FTZ R25, R7, R13 ;  /* 0x0000000d07197220 */ /* 0x000fe20000410000 */
[----:B------:R-:W-:Y:S01]  /*6cb0*/  FFMA.FTZ R6, R11, R4, -R14 ;  /* 0x000000040b067223 */ /* 0x000fe2000001080e */
[----:B------:R-:W-:Y:S01]  /*6cc0*/  FMUL.FTZ R26, R7, R5 ;  /* 0x00000005071a7220 */ /* 0x000fe20000410000 */
        /* <DEDUP_REMOVED lines=8> */
.L_x_1027:
[----:B------:R-:W-:Y:S05]  /*6d50*/  BSYNC B2 ;  /* 0x0000000000027941 */ /* 0x000fea0003800000 */
.L_x_1026:
        /* <DEDUP_REMOVED lines=39> */
.L_x_1025:
[----:B------:R-:W-:Y:S05]  /*6fd0*/  BSYNC B1 ;  /* 0x0000000000017941 */ /* 0x000fea0003800000 */
.L_x_1024:
        /* <DEDUP_REMOVED lines=13> */
[----:B0-----:R-:W-:Y:S02]  /*70b0*/  HADD2.F32 R25, -RZ, R27.H1_H1 ;  /* 0x3000001bff197230 */ /* 0x001fe40000004100 */
        /* <DEDUP_REMOVED lines=8> */
[-C--:B------:R-:W-:Y:S01]  /*7140*/  FFMA.FTZ R4, R15, R9.reuse, -R14 ;  /* 0x000000090f047223 */ /* 0x080fe2000001080e */
[----:B------:R-:W-:Y:S01]  /*7150*/  FFMA.FTZ R9, R21, R9, R20 ;  /* 0x0000000915097223 */ /* 0x000fe20000010014 */
[----:B------:R-:W-:-:S02]  /*7160*/  HADD2.F32 R12, -RZ, R7.H0_H0 ;  /* 0x20000007ff0c7230 */ /* 0x000fc40000004100 */
[C---:B------:R-:W-:Y:S01]  /*7170*/  FMUL.FTZ R15, R24.reuse, R5 ;  /* 0x00000005180f7220 */ /* 0x040fe20000410000 */
[----:B------:R-:W-:Y:S02]  /*7180*/  HADD2.F32 R21, -RZ, R28.H1_H1 ;  /* 0x3000001cff157230 */ /* 0x000fe40000004100 */
[-C--:B------:R-:W-:Y:S01]  /*7190*/  FFMA.FTZ R5, R24, R10.reuse, -R13 ;  /* 0x0000000a18057223 */ /* 0x080fe2000001080d */
[----:B------:R-:W-:Y:S02]  /*71a0*/  HADD2.F32 R6, -RZ, R6.H1_H1 ;  /* 0x30000006ff067230 */ /* 0x000fe40000004100 */
[----:B------:R-:W-:Y:S01]  /*71b0*/  FFMA.FTZ R10, R26, R10, R15 ;  /* 0x0000000a1a0a7223 */ /* 0x000fe2000001000f */
[----:B------:R-:W-:Y:S01]  /*71c0*/  HADD2.F32 R7, -RZ, R7.H1_H1 ;  /* 0x30000007ff077230 */ /* 0x000fe20000004100 */
[----:B------:R-:W-:Y:S01]  /*71d0*/  F2FP.F16.F32.PACK_AB R4, R9, R4 ;  /* 0x000000040904723e */ /* 0x000fe200000000ff */
[----:B------:R-:W-:Y:S02]  /*71e0*/  HADD2.F32 R28, -RZ, R35.H1_H1 ;  /* 0x30000023ff1c7230 */ /* 0x000fe40000004100 */
[----:B------:R-:W-:Y:S01]  /*71f0*/  FMUL.FTZ R14, R25, R6 ;  /* 0x00000006190e7220 */ /* 0x000fe20000410000 */
[----:B------:R-:W-:-:S02]  /*7200*/  HADD2.F32 R24, -RZ, R33.H1_H1 ;  /* 0x30000021ff187230 */ /* 0x000fc40000004100 */
[C---:B------:R-:W-:Y:S01]  /*7210*/  FMUL.FTZ R20, R21.reuse, R6 ;  /* 0x0000000615147220 */ /* 0x040fe20000410000 */
[----:B------:R-:W-:Y:S01]  /*7220*/  F2FP.F16.F32.PACK_AB R5, R10, R5 ;  /* 0x000000050a05723e */ /* 0x000fe200000000ff */
[----:B------:R-:W-:Y:S01]  /*7230*/  FMUL.FTZ R13, R28, R7 ;  /* 0x000000071c0d7220 */ /* 0x000fe20000410000 */
[----:B------:R-:W-:Y:S01]  /*7240*/  FFMA.FTZ R6, R21, R11, -R14 ;  /* 0x0000000b15067223 */ /* 0x000fe2000001080e */
[C---:B------:R-:W-:Y:S01]  /*7250*/  FMUL.FTZ R15, R24.reuse, R7 ;  /* 0x00000007180f7220 */ /* 0x040fe20000410000 */
[----:B------:R-:W-:Y:S01]  /*7260*/  FFMA.FTZ R11, R25, R11, R20 ;  /* 0x0000000b190b7223 */ /* 0x000fe20000010014 */
[-C--:B------:R-:W-:Y:S02]  /*7270*/  FFMA.FTZ R7, R24, R12.reuse, -R13 ;  /* 0x0000000c18077223 */ /* 0x080fe4000001080d */
[----:B------:R-:W-:Y:S02]  /*7280*/  FFMA.FTZ R12, R28, R12, R15 ;  /* 0x0000000c1c0c7223 */ /* 0x000fe4000001000f */
[----:B------:R-:W-:-:S03]  /*7290*/  F2FP.F16.F32.PACK_AB R6, R11, R6 ;  /* 0x000000060b06723e */ /* 0x000fc600000000ff */
[----:B------:R-:W-:-:S05]  /*72a0*/  F2FP.F16.F32.PACK_AB R7, R12, R7 ;  /* 0x000000070c07723e */ /* 0x000fca00000000ff */
[----:B------:R1:W-:Y:S02]  /*72b0*/  STS.128 [R8+0x21400], R4 ;  /* 0x0214000408007388 */ /* 0x0003e40000000c00 */
.L_x_1030:
[----:B------:R-:W-:Y:S05]  /*72c0*/  BSYNC B1 ;  /* 0x0000000000017941 */ /* 0x000fea0003800000 */
.L_x_1029:
[----:B------:R-:W-:Y:S05]  /*72d0*/  @P1 BRA `(.L_x_1028) ;  /* 0x00000010001c1947 */ /* 0x000fea0003800000 */
[----:B-1----:R-:W1:Y:S01]  /*72e0*/  LDS.128 R4, [R0+0x1000] ;  /* 0x0010000000047984 */ /* 0x002e620000000c00 */
[--C-:B------:R-:W-:Y:S02]  /*72f0*/  HADD2.F32 R14, -RZ, R31.reuse.H0_H0 ;  /* 0x2000001fff0e7230 */ /* 0x100fe40000004100 */
        /* <DEDUP_REMOVED lines=15> */
[----:B------:R-:W-:Y:S02]  /*73f0*/  HADD2.F32 R6, -RZ, R6.H1_H1 ;  /* 0x30000006ff067230 */ /* 0x000fe40000004100 */
[C---:B------:R-:W-:Y:S01]  /*7400*/  FMUL.FTZ R12, R21.reuse, R5 ;  /* 0x00000005150c7220 */ /* 0x040fe20000410000 */
[--C-:B------:R-:W-:Y:S02]  /*7410*/  HADD2.F32 R11, -RZ, R7.reuse.H0_H0 ;  /* 0x20000007ff0b7230 */ /* 0x100fe40000004100 */
[----:B------:R-:W-:Y:S01]  /*7420*/  FFMA.FTZ R4, R21, R9, -R4 ;  /* 0x0000000915047223 */ /* 0x000fe20000010804 */
[----:B------:R-:W-:Y:S02]  /*7430*/  HADD2.F32 R14, -RZ, R32.H1_H1 ;  /* 0x30000020ff0e7230 */ /* 0x000fe40000004100 */
[----:B------:R-:W-:Y:S01]  /*7440*/  FMUL.FTZ R5, R20, R6 ;  /* 0x0000000614057220 */ /* 0x000fe20000410000 */
[----:B------:R-:W-:-:S02]  /*7450*/  HADD2.F32 R7, -RZ, R7.H1_H1 ;  /* 0x30000007ff077230 */ /* 0x000fc40000004100 */
[----:B------:R-:W-:Y:S01]  /*7460*/  FFMA.FTZ R9, R25, R9, R12 ;  /* 0x0000000919097223 */ /* 0x000fe2000001000c */
[----:B------:R-:W-:Y:S02]  /*7470*/  HADD2.F32 R21, -RZ, R34.H1_H1 ;  /* 0x30000022ff157230 */ /* 0x000fe40000004100 */
[C---:B------:R-:W-:Y:S01]  /*7480*/  FMUL.FTZ R15, R14.reuse, R6 ;  /* 0x000000060e0f7220 */ /* 0x040fe20000410000 */
[-C--:B------:R-:W-:Y:S01]  /*7490*/  FFMA.FTZ R5, R14, R10.reuse, -R5 ;  /* 0x0000000a0e057223 */ /* 0x080fe20000010805 */
[----:B------:R-:W-:Y:S01]  /*74a0*/  FMUL.FTZ R6, R27, R7 ;  /* 0x000000071b067220 */ /* 0x000fe20000410000 */
[----:B------:R-:W-:Y:S01]  /*74b0*/  F2FP.F16.F32.PACK_AB R8, R8, R13 ;  /* 0x0000000d0808723e */ /* 0x000fe200000000ff */
[C---:B------:R-:W-:Y:S01]  /*74c0*/  FMUL.FTZ R12, R21.reuse, R7 ;  /* 0x00000007150c7220 */ /* 0x040fe20000410000 */
[----:B------:R-:W-:Y:S01]  /*74d0*/  FFMA.FTZ R10, R20, R10, R15 ;  /* 0x0000000a140a7223 */ /* 0x000fe2000001000f */
[-C--:B------:R-:W-:Y:S01]  /*74e0*/  FFMA.FTZ R6, R21, R11.reuse, -R6 ;  /* 0x0000000b15067223 */ /* 0x080fe20000010806 */
[----:B------:R-:W-:Y:S01]  /*74f0*/  F2FP.F16.F32.PACK_AB R9, R9, R4 ;  /* 0x000000040909723e */ /* 0x000fe200000000ff */
[----:B------:R-:W-:-:S02]  /*7500*/  FFMA.FTZ R11, R27, R11, R12 ;  /* 0x0000000b1b0b7223 */ /* 0x000fc4000001000c */
[----:B------:R-:W-:-:S03]  /*7510*/  F2FP.F16.F32.PACK_AB R10, R10, R5 ;  /* 0x000000050a0a723e */ /* 0x000fc600000000ff */
[----:B------:R-:W-:-:S05]  /*7520*/  F2FP.F16.F32.PACK_AB R11, R11, R6 ;  /* 0x000000060b0b723e */ /* 0x000fca00000000ff */
[----:B------:R3:W-:Y:S01]  /*7530*/  STS.128 [R0+0x1000], R8 ;  /* 0x0010000800007388 */ /* 0x0007e20000000c00 */
[----:B------:R-:W-:Y:S05]  /*7540*/  BRA `(.L_x_1028) ;  /* 0x0000000c00807947 */ /* 0x000fea0003800000 */
.L_x_1015:
        /* <DEDUP_REMOVED lines=14> */
.L_x_1194:
[----:B------:R-:W-:Y:S01]  /*7630*/  UMOV UR4, 0xffffffff ;  /* 0xffffffff00047882 */ /* 0x000fe20000000000 */
[----:B------:R-:W-:Y:S02]  /*7640*/  LOP3.LUT R0, R0, 0xfffffffe, RZ, 0xc0, !PT ;  /* 0xfffffffe00007812 */ /* 0x000fe400078ec0ff */
[----:B------:R-:W-:Y:S05]  /*7650*/  BRA.DIV UR4, `(.L_x_1032) ;  /* 0x0000010604ec7947 */ /* 0x000fea000b800000 */
.L_x_1197:
[----:B------:R-:W-:Y:S01]  /*7660*/  UMOV UR4, 0xffffffff ;  /* 0xffffffff00047882 */ /* 0x000fe20000000000 */
[----:B------:R-:W-:Y:S02]  /*7670*/  IMAD.IADD R3, R213, 0x1, -R0 ;  /* 0x00000001d5037824 */ /* 0x000fe400078e0a00 */
[----:B------:R-:W-:Y:S05]  /*7680*/  BRA.DIV UR4, `(.L_x_1033) ;  /* 0x0000010a04087947 */ /* 0x000fea000b800000 */
.L_x_1200:
[----:B------:R-:W-:Y:S01]  /*7690*/  UMOV UR4, 0xffffffff ;  /* 0xffffffff00047882 */ /* 0x000fe20000000000 */
[----:B------:R-:W-:Y:S02]  /*76a0*/  SHF.L.U32 R9, R3, 0x1f, RZ ;  /* 0x0000001f03097819 */ /* 0x000fe400000006ff */
[----:B------:R-:W-:Y:S05]  /*76b0*/  BRA.DIV UR4, `(.L_x_1034) ;  /* 0x0000010a04247947 */ /* 0x000fea000b800000 */
.L_x_1203:
[----:B------:R-:W1:Y:S01]  /*76c0*/  SYNCS.PHASECHK.TRANS64.TRYWAIT P1, [R2+URZ+0x38800], R9 ;  /* 0x03880009020075a7 */ /* 0x000e62000802017f */
[----:B-----5:R-:W-:Y:S01]  /*76d0*/  IMAD.MOV.U32 R41, RZ, RZ, R32 ;  /* 0x000000ffff297224 */ /* 0x020fe200078e0020 */
[----:B------:R-:W-:Y:S01]  /*76e0*/  MOV R8, R33 ;  /* 0x0000002100087202 */ /* 0x000fe20000000f00 */
[----:B------:R-:W-:Y:S01]  /*76f0*/  IMAD.MOV.U32 R40, RZ, RZ, R34 ;  /* 0x000000ffff287224 */ /* 0x000fe200078e0022 */
[----:B------:R-:W-:Y:S01]  /*7700*/  SHF.R.U64 R44, R4, 0x10, R5 ;  /* 0x00000010042c7819 */ /* 0x000fe20000001205 */
[----:B------:R-:W-:Y:S01]  /*7710*/  IMAD.MOV.U32 R0, RZ, RZ, R35 ;  /* 0x000000ffff007224 */ /* 0x000fe200078e0023 */
[----:B------:R-:W-:Y:S01]  /*7720*/  PRMT R41, R41, 0x5410, R8 ;  /* 0x0000541029297816 */ /* 0x000fe20000000008 */
[----:B0-----:R-:W-:Y:S01]  /*7730*/  IMAD.MOV.U32 R39, RZ, RZ, R4 ;  /* 0x000000ffff277224 */ /* 0x001fe200078e0004 */
        /* <DEDUP_REMOVED lines=22> */
.L_x_1204:
[----:B------:R-:W-:Y:S05]  /*78a0*/  BSYNC B1 ;  /* 0x0000000000017941 */ /* 0x000fea0003800000 */
.L_x_1035:
[----:B------:R-:W-:Y:S01]  /*78b0*/  BSSY B1, `(.L_x_1037) ;  /* 0x0000059000017945 */ /* 0x000fe20003800000 */
[----:B------:R-:W-:-:S03]  /*78c0*/  LOP3.LUT R0, R0, 0x38, RZ, 0xc0, !PT ;  /* 0x0000003800007812 */ /* 0x000fc600078ec0ff */
[----:B------:R-:W-:Y:S05]  /*78d0*/  @P2 BRA `(.L_x_1038) ;  /* 0x0000000400582947 */ /* 0x000fea0003800000 */
[----:B------:R-:W-:Y:S02]  /*78e0*/  IMAD.SHL.U32 R4, R186, 0x40, RZ ;  /* 0x00000040ba047824 */ /* 0x000fe400078e00ff */
[----:B------:R-:W-:Y:S02]  /*78f0*/  HADD2.F32 R29, -RZ, R39.H0_H0 ;  /* 0x20000027ff1d7230 */ /* 0x000fe40000004100 */
[----:B------:R-:W-:Y:S01]  /*7900*/  HADD2.F32 R27, -RZ, R41.H0_H0 ;  /* 0x20000029ff1b7230 */ /* 0x000fe20000004100 */
[----:B------:R-:W-:Y:S01]  /*7910*/  LOP3.LUT R7, R4, 0x1c0, RZ, 0xc0, !PT ;  /* 0x000001c004077812 */ /* 0x000fe200078ec0ff */
[--C-:B------:R-:W-:Y:S02]  /*7920*/  HADD2.F32 R31, -RZ, R44.reuse.H0_H0 ;  /* 0x2000002cff1f7230 */ /* 0x100fe40000004100 */
[----:B------:R-:W-:Y:S01]  /*7930*/  HADD2.F32 R26, -RZ, R44.H1_H1 ;  /* 0x3000002cff1a7230 */ /* 0x000fe20000004100 */
[----:B------:R-:W-:Y:S02]  /*7940*/  LOP3.LUT R4, R7, 0x38, R16, 0xf8, !PT ;  /* 0x0000003807047812 */ /* 0x000fe400078ef810 */
[----:B0-----:R-:W-:-:S04]  /*7950*/  SHF.R.U32.HI R9, RZ, 0x3, R7 ;  /* 0x00000003ff097819 */ /* 0x001fc80000011607 */
[----:B------:R-:W-:-:S05]  /*7960*/  LOP3.LUT R4, R4, R9, RZ, 0x3c, !PT ;  /* 0x0000000904047212 */ /* 0x000fca00078e3cff */
[----:B------:R-:W-:Y:S01]  /*7970*/  IMAD R5, R189, 0x200, R4 ;  /* 0x00000200bd057824 */ /* 0x000fe200078e0204 */
[----:B------:R-:W-:-:S03]  /*7980*/  LOP3.LUT R4, R9, R0, R7, 0x1e, !PT ;  /* 0x0000000009047212 */ /* 0x000fc600078e1e07 */
[----:B------:R-:W-:Y:S02]  /*7990*/  IMAD R34, R5, 0x2, R2 ;  /* 0x0000000205227824 */ /* 0x000fe400078e0202 */
[----:B------:R-:W-:-:S03]  /*79a0*/  IMAD R5, R189, 0x200, R4 ;  /* 0x00000200bd057824 */ /* 0x000fc600078e0204 */
[----:B------:R-:W0:Y:S02]  /*79b0*/  LDS.128 R8, [R34+0x20400] ;  /* 0x0204000022087984 */ /* 0x000e240000000c00 */
[----:B------:R-:W-:-:S05]  /*79c0*/  LEA R36, R5, R2, 0x1 ;  /* 0x0000000205247211 */ /* 0x000fca00078e08ff */
[----:B------:R-:W1:Y:S01]  /*79d0*/  LDS.128 R4, [R36+0x20400] ;  /* 0x0204000024047984 */ /* 0x000e620000000c00 */
[--C-:B0-----:R-:W-:Y:S02]  /*79e0*/  HADD2.F32 R12, -RZ, R8.reuse.H0_H0 ;  /* 0x20000008ff0c7230 */ /* 0x101fe40000004100 */
[----:B------:R-:W-:Y:S02]  /*79f0*/  HADD2.F32 R8, -RZ, R8.H1_H1 ;  /* 0x30000008ff087230 */ /* 0x000fe40000004100 */
[--C-:B------:R-:W-:Y:S02]  /*7a00*/  HADD2.F32 R13, -RZ, R9.reuse.H0_H0 ;  /* 0x20000009ff0d7230 */ /* 0x100fe40000004100 */
[----:B------:R-:W-:Y:S02]  /*7a10*/  HADD2.F32 R9, -RZ, R9.H1_H1 ;  /* 0x30000009ff097230 */ /* 0x000fe40000004100 */
[--C-:B-1----:R-:W-:Y:S02]  /*7a20*/  HADD2.F32 R20, -RZ, R4.reuse.H0_H0 ;  /* 0x20000004ff147230 */ /* 0x102fe40000004100 */
[----:B------:R-:W-:-:S02]  /*7a30*/  HADD2.F32 R4, -RZ, R4.H1_H1 ;  /* 0x30000004ff047230 */ /* 0x000fc40000004100 */
[----:B------:R-:W-:Y:S02]  /*7a40*/  HADD2.F32 R21, -RZ, R5.H0_H0 ;  /* 0x20000005ff157230 */ /* 0x000fe40000004100 */
[C---:B------:R-:W-:Y:S01]  /*7a50*/  FMUL.FTZ R33, R20.reuse, R29 ;  /* 0x0000001d14217220 */ /* 0x040fe20000410000 */
[----:B------:R-:W-:Y:S01]  /*7a60*/  FMUL.FTZ R35, R20, R27 ;  /* 0x0000001b14237220 */ /* 0x000fe20000410000 */
[----:B------:R-:W-:Y:S02]  /*7a70*/  HADD2.F32 R20, -RZ, R39.H1_H1 ;  /* 0x30000027ff147230 */ /* 0x000fe40000004100 */
[----:B------:R-:W-:Y:S01]  /*7a80*/  FMUL.FTZ R37, R4, R31 ;  /* 0x0000001f04257220 */ /* 0x000fe20000410000 */
[C---:B------:R-:W-:Y:S01]  /*7a90*/  FFMA.FTZ R33, R12.reuse, R27, -R33 ;  /* 0x0000001b0c217223 */ /* 0x040fe20000010821 */
[----:B------:R-:W-:Y:S02]  /*7aa0*/  HADD2.F32 R27, -RZ, R42.H0_H0 ;  /* 0x2000002aff1b7230 */ /* 0x000fe40000004100 */
[----:B------:R-:W-:Y:S01]  /*7ab0*/  FFMA.FTZ R35, R12, R29, R35 ;  /* 0x0000001d0c237223 */ /* 0x000fe20000010023 */
[----:B------:R-:W-:-:S02]  /*7ac0*/  HADD2.F32 R12, -RZ, R41.H1_H1 ;  /* 0x30000029ff0c7230 */ /* 0x000fc40000004100 */
[----:B------:R-:W-:Y:S02]  /*7ad0*/  HADD2.F32 R5, -RZ, R5.H1_H1 ;  /* 0x30000005ff057230 */ /* 0x000fe40000004100 */
[----:B------:R-:W-:Y:S01]  /*7ae0*/  FMUL.FTZ R29, R4, R27 ;  /* 0x0000001b041d7220 */ /* 0x000fe20000410000 */
[C---:B------:R-:W-:Y:S01]  /*7af0*/  FMUL.FTZ R4, R21.reuse, R20 ;  /* 0x0000001415047220 */ /* 0x040fe20000410000 */
[-C--:B------:R-:W-:Y:S01]  /*7b00*/  FMUL.FTZ R21, R21, R12.reuse ;  /* 0x0000000c15157220 */ /* 0x080fe20000410000 */
[----:B------:R-:W-:Y:S02]  /*7b10*/  HADD2.F32 R24, -RZ, R6.H0_H0 ;  /* 0x20000006ff187230 */ /* 0x000fe40000004100 */
[----:B------:R-:W-:Y:S01]  /*7b20*/  FFMA.FTZ R30, R8, R31, R29 ;  /* 0x0000001f081e7223 */ /* 0x000fe2000001001d */
[C---:B------:R-:W-:Y:S01]  /*7b30*/  FFMA.FTZ R29, R13.reuse, R12, -R4 ;  /* 0x0000000c0d1d7223 */ /* 0x040fe20000010804 */
[----:B------:R-:W-:Y:S02]  /*7b40*/  HADD2.F32 R4, -RZ, R42.H1_H1 ;  /* 0x3000002aff047230 */ /* 0x000fe40000004100 */
[----:B------:R-:W-:Y:S01]  /*7b50*/  FFMA.FTZ R20, R13, R20, R21 ;  /* 0x000000140d147223 */ /* 0x000fe20000010015 */
[----:B------:R-:W-:-:S02]  /*7b60*/  HADD2.F32 R21, -RZ, R38.H0_H0 ;  /* 0x20000026ff157230 */ /* 0x000fc40000004100 */
[----:B------:R-:W-:Y:S01]  /*7b70*/  FFMA.FTZ R28, R8, R27, -R37 ;  /* 0x0000001b081c7223 */ /* 0x000fe20000010825 */
[----:B------:R-:W-:Y:S02]  /*7b80*/  HADD2.F32 R14, -RZ, R10.H0_H0 ;  /* 0x2000000aff0e7230 */ /* 0x000fe40000004100 */
[C---:B------:R-:W-:Y:S01]  /*7b90*/  FMUL.FTZ R8, R5.reuse, R26 ;  /* 0x0000001a05087220 */ /* 0x040fe20000410000 */
[----:B------:R-:W-:Y:S02]  /*7ba0*/  HADD2.F32 R13, -RZ, R40.H0_H0 ;  /* 0x20000028ff0d7230 */ /* 0x000fe40000004100 */
[----:B------:R-:W-:Y:S01]  /*7bb0*/  FMUL.FTZ R12, R5, R4 ;  /* 0x00000004050c7220 */ /* 0x000fe20000410000 */
[----:B------:R-:W-:Y:S02]  /*7bc0*/  HADD2.F32 R6, -RZ, R6.H1_H1 ;  /* 0x30000006ff067230 */ /* 0x000fe40000004100 */
[----:B------:R-:W-:Y:S01]  /*7bd0*/  FMUL.FTZ R31, R24, R21 ;  /* 0x00000015181f7220 */ /* 0x000fe20000410000 */
[----:B------:R-:W-:-:S02]  /*7be0*/  HADD2.F32 R27, -RZ, R45.H0_H0 ;  /* 0x2000002dff1b7230 */ /* 0x000fc40000004100 */
[C---:B------:R-:W-:Y:S01]  /*7bf0*/  FFMA.FTZ R32, R9.reuse, R4, -R8 ;  /* 0x0000000409207223 */ /* 0x040fe20000010808 */
[----:B------:R-:W-:Y:S02]  /*7c00*/  HADD2.F32 R5, -RZ, R43.H0_H0 ;  /* 0x2000002bff057230 */ /* 0x000fe40000004100 */
[-C--:B------:R-:W-:Y:S01]  /*7c10*/  FMUL.FTZ R24, R24, R13.reuse ;  /* 0x0000000d18187220 */ /* 0x080fe20000410000 */
[----:B------:R-:W-:Y:S02]  /*7c20*/  HADD2.F32 R10, -RZ, R10.H1_H1 ;  /* 0x3000000aff0a7230 */ /* 0x000fe40000004100 */
[----:B------:R-:W-:Y:S01]  /*7c30*/  FFMA.FTZ R9, R9, R26, R12 ;  /* 0x0000001a09097223 */ /* 0x000fe2000001000c */
[--C-:B------:R-:W-:Y:S02]  /*7c40*/  HADD2.F32 R25, -RZ, R7.reuse.H0_H0 ;  /* 0x20000007ff197230 */ /* 0x100fe40000004100 */
[----:B------:R-:W-:Y:S01]  /*7c50*/  FFMA.FTZ R31, R14, R13, -R31 ;  /* 0x0000000d0e1f7223 */ /* 0x000fe2000001081f */
[----:B------:R-:W-:-:S02]  /*7c60*/  HADD2.F32 R7, -RZ, R7.H1_H1 ;  /* 0x30000007ff077230 */ /* 0x000fc40000004100 */
[C---:B------:R-:W-:Y:S01]  /*7c70*/  FMUL.FTZ R37, R6.reuse, R27 ;  /* 0x0000001b06257220 */ /* 0x040fe20000410000 */
[----:B------:R-:W-:Y:S01]  /*7c80*/  FMUL.FTZ R13, R6, R5 ;  /* 0x00000005060d7220 */ /* 0x000fe20000410000 */
[----:B------:R-:W-:Y:S02]  /*7c90*/  HADD2.F32 R8, -RZ, R38.H1_H1 ;  /* 0x30000026ff087230 */ /* 0x000fe40000004100 */
[----:B------:R-:W-:Y:S01]  /*7ca0*/  FFMA.FTZ R24, R14, R21, R24 ;  /* 0x000000150e187223 */ /* 0x000fe20000010018 */
[----:B------:R-:W-:Y:S02]  /*7cb0*/  HADD2.F32 R12, -RZ, R45.H1_H1 ;  /* 0x3000002dff0c7230 */ /* 0x000fe40000004100 */
[C---:B------:R-:W-:Y:S01]  /*7cc0*/  FFMA.FTZ R14, R10.reuse, R5, -R37 ;  /* 0x000000050a0e7223 */ /* 0x040fe20000010825 */
[----:B------:R-:W-:Y:S02]  /*7cd0*/  HADD2.F32 R4, -RZ, R40.H1_H1 ;  /* 0x30000028ff047230 */ /* 0x000fe40000004100 */
[----:B------:R-:W-:Y:S01]  /*7ce0*/  FFMA.FTZ R13, R10, R27, R13 ;  /* 0x0000001b0a0d7223 */ /* 0x000fe2000001000d */
[----:B------:R-:W-:-:S02]  /*7cf0*/  HADD2.F32 R6, -RZ, R43.H1_H1 ;  /* 0x3000002bff067230 */ /* 0x000fc40000004100 */
[----:B------:R-:W-:Y:S01]  /*7d00*/  FMUL.FTZ R10, R25, R8 ;  /* 0x00000008190a7220 */ /* 0x000fe20000410000 */
[--C-:B------:R-:W-:Y:S02]  /*7d10*/  HADD2.F32 R15, -RZ, R11.reuse.H0_H0 ;  /* 0x2000000bff0f7230 */ /* 0x100fe40000004100 */
[----:B------:R-:W-:Y:S01]  /*7d20*/  FMUL.FTZ R26, R7, R12 ;  /* 0x0000000c071a7220 */ /* 0x000fe20000410000 */
[----:B------:R-:W-:Y:S02]  /*7d30*/  HADD2.F32 R11, -RZ, R11.H1_H1 ;  /* 0x3000000bff0b7230 */ /* 0x000fe40000004100 */
[----:B------:R-:W-:Y:S01]  /*7d40*/  FMUL.FTZ R25, R25, R4 ;  /* 0x0000000419197220 */ /* 0x000fe20000410000 */
[----:B------:R-:W-:Y:S01]  /*7d50*/  FMUL.FTZ R5, R7, R6 ;  /* 0x0000000607057220 */ /* 0x000fe20000410000 */
[----:B------:R-:W-:Y:S01]  /*7d60*/  FFMA.FTZ R7, R15, R4, -R10 ;  /* 0x000000040f077223 */ /* 0x000fe2000001080a */
[----:B------:R-:W-:Y:S01]  /*7d70*/  F2FP.F16.F32.PACK_AB R4, R28, R33 ;  /* 0x000000211c04723e */ /* 0x000fe200000000ff */
[----:B------:R-:W-:Y:S01]  /*7d80*/  FFMA.FTZ R26, R11, R6, -R26 ;  /* 0x000000060b1a7223 */ /* 0x000fe2000001081a */
[----:B------:R-:W-:Y:S01]  /*7d90*/  FFMA.FTZ R25, R15, R8, R25 ;  /* 0x000000080f197223 */ /* 0x000fe20000010019 */
[----:B------:R-:W-:Y:S01]  /*7da0*/  FFMA.FTZ R12, R11, R12, R5 ;  /* 0x0000000c0b0c7223 */ /* 0x000fe20000010005 */
[----:B------:R-:W-:-:S02]  /*7db0*/  F2FP.F16.F32.PACK_AB R5, R32, R29 ;  /* 0x0000001d2005723e */ /* 0x000fc400000000ff */
[----:B------:R-:W-:Y:S02]  /*7dc0*/  F2FP.F16.F32.PACK_AB R6, R14, R31 ;  /* 0x0000001f0e06723e */ /* 0x000fe400000000ff */
[----:B------:R-:W-:Y:S02]  /*7dd0*/  F2FP.F16.F32.PACK_AB R7, R26, R7 ;  /* 0x000000071a07723e */ /* 0x000fe400000000ff */
[----:B------:R-:W-:Y:S02]  /*7de0*/  F2FP.F16.F32.PACK_AB R8, R30, R35 ;  /* 0x000000231e08723e */ /* 0x000fe400000000ff */
[----:B------:R-:W-:Y:S01]  /*7df0*/  F2FP.F16.F32.PACK_AB R9, R9, R20 ;  /* 0x000000140909723e */ /* 0x000fe200000000ff */
[----:B------:R1:W-:Y:S01]  /*7e00*/  STS.128 [R34+0x20400], R4 ;  /* 0x0204000422007388 */ /* 0x0003e20000000c00 */
[----:B------:R-:W-:Y:S02]  /*7e10*/  F2FP.F16.F32.PACK_AB R10, R13, R24 ;  /* 0x000000180d0a723e */ /* 0x000fe400000000ff */
[----:B------:R-:W-:-:S05]  /*7e20*/  F2FP.F16.F32.PACK_AB R11, R12, R25 ;  /* 0x000000190c0b723e */ /* 0x000fca00000000ff */
[----:B------:R1:W-:Y:S02]  /*7e30*/  STS.128 [R36+0x20400], R8 ;  /* 0x0204000824007388 */ /* 0x0003e40000000c00 */
.L_x_1038:
[----:B------:R-:W-:Y:S05]  /*7e40*/  BSYNC B1 ;  /* 0x0000000000017941 */ /* 0x000fea0003800000 */
.L_x_1037:
[----:B------:R-:W-:Y:S05]  /*7e50*/  @P0 BRA `(.L_x_1028) ;  /* 0x00000004003c0947 */ /* 0x000fea0003800000 */
[----:B------:R-:W-:Y:S01]  /*7e60*/  LOP3.LUT R0, R231, R0, R220, 0x1e, !PT ;  /* 0x00000000e7007212 */ /* 0x000fe200078e1edc */
[----:B01----:R-:W0:Y:S01]  /*7e70*/  LDS.128 R8, [R218+0x20400] ;  /* 0x02040000da087984 */ /* 0x003e220000000c00 */
[----:B------:R-:W-:Y:S02]  /*7e80*/  HADD2.F32 R26, -RZ, R41.H0_H0 ;  /* 0x20000029ff1a7230 */ /* 0x000fe40000004100 */
[----:B------:R-:W-:Y:S02]  /*7e90*/  HADD2.F32 R28, -RZ, R39.H0_H0 ;  /* 0x20000027ff1c7230 */ /* 0x000fe40000004100 */
[----:B------:R-:W-:Y:S02]  /*7ea0*/  IMAD.IADD R5, R221, 0x1, R0 ;  /* 0x00000001dd057824 */ /* 0x000fe400078e0200 */
[----:B------:R-:W-:Y:S02]  /*7eb0*/  HADD2.F32 R30, -RZ, R44.H0_H0 ;  /* 0x2000002cff1e7230 */ /* 0x000fe40000004100 */
[----:B------:R-:W-:-:S02]  /*7ec0*/  IMAD R0, R5, 0x2, R2 ;  /* 0x0000000205007824 */ /* 0x000fc400078e0202 */
[----:B------:R-:W-:Y:S02]  /*7ed0*/  HADD2.F32 R37, -RZ, R39.H1_H1 ;  /* 0x30000027ff257230 */ /* 0x000fe40000004100 */
[----:B------:R-:W-:Y:S01]  /*7ee0*/  HADD2.F32 R35, -RZ, R41.H1_H1 ;  /* 0x30000029ff237230 */ /* 0x000fe20000004100 */
[----:B------:R-:W1:Y:S01]  /*7ef0*/  LDS.128 R4, [R0+0x20400] ;  /* 0x0204000000047984 */ /* 0x000e620000000c00 */
[--C-:B------:R-:W-:Y:S02]  /*7f00*/  HADD2.F32 R34, -RZ, R45.reuse.H0_H0 ;  /* 0x2000002dff227230 */ /* 0x100fe40000004100 */
[----:B------:R-:W-:Y:S02]  /*7f10*/  HADD2.F32 R32, -RZ, R38.H0_H0 ;  /* 0x20000026ff207230 */ /* 0x000fe40000004100 */
[----:B------:R-:W-:Y:S02]  /*7f20*/  HADD2.F32 R39, -RZ, R45.H1_H1 ;  /* 0x3000002dff277230 */ /* 0x000fe40000004100 */
[----:B0-----:R-:W-:-:S02]  /*7f30*/  HADD2.F32 R12, -RZ, R8.H0_H0 ;  /* 0x20000008ff0c7230 */ /* 0x001fc40000004100 */
[----:B------:R-:W-:Y:S02]  /*7f40*/  HADD2.F32 R8, -RZ, R8.H1_H1 ;  /* 0x30000008ff087230 */ /* 0x000fe40000004100 */
[--C-:B------:R-:W-:Y:S02]  /*7f50*/  HADD2.F32 R13, -RZ, R9.reuse.H0_H0 ;  /* 0x20000009ff0d7230 */ /* 0x100fe40000004100 */
[----:B------:R-:W-:Y:S02]  /*7f60*/  HADD2.F32 R9, -RZ, R9.H1_H1 ;  /* 0x30000009ff097230 */ /* 0x000fe40000004100 */
[--C-:B------:R-:W-:Y:S02]  /*7f70*/  HADD2.F32 R14, -RZ, R10.reuse.H0_H0 ;  /* 0x2000000aff0e7230 */ /* 0x100fe40000004100 */
[----:B------:R-:W-:Y:S02]  /*7f80*/  HADD2.F32 R10, -RZ, R10.H1_H1 ;  /* 0x3000000aff0a7230 */ /* 0x000fe40000004100 */
[----:B------:R-:W-:-:S02]  /*7f90*/  HADD2.F32 R15, -RZ, R11.H0_H0 ;  /* 0x2000000bff0f7230 */ /* 0x000fc40000004100 */
[--C-:B-1----:R-:W-:Y:S02]  /*7fa0*/  HADD2.F32 R20, -RZ, R4.reuse.H0_H0 ;  /* 0x20000004ff147230 */ /* 0x102fe40000004100 */
[----:B------:R-:W-:Y:S02]  /*7fb0*/  HADD2.F32 R4, -RZ, R4.H1_H1 ;  /* 0x30000004ff047230 */ /* 0x000fe40000004100 */
[--C-:B------:R-:W-:Y:S02]  /*7fc0*/  HADD2.F32 R21, -RZ, R5.reuse.H0_H0 ;  /* 0x20000005ff157230 */ /* 0x100fe40000004100 */
[-C--:B------:R-:W-:Y:S01]  /*7fd0*/  FMUL.FTZ R27, R28, R20.reuse ;  /* 0x000000141c1b7220 */ /* 0x080fe20000410000 */
[----:B------:R-:W-:Y:S01]  /*7fe0*/  FMUL.FTZ R29, R26, R20 ;  /* 0x000000141a1d7220 */ /* 0x000fe20000410000 */
[----:B------:R-:W-:Y:S02]  /*7ff0*/  HADD2.F32 R20, -RZ, R42.H0_H0 ;  /* 0x2000002aff147230 */ /* 0x000fe40000004100 */
[----:B------:R-:W-:Y:S01]  /*8000*/  FMUL.FTZ R31, R30, R4 ;  /* 0x000000041e1f7220 */ /* 0x000fe20000410000 */
[----:B------:R-:W-:-:S02]  /*8010*/  HADD2.F32 R5, -RZ, R5.H1_H1 ;  /* 0x30000005ff057230 */ /* 0x000fc40000004100 */
[-C--:B------:R-:W-:Y:S01]  /*8020*/  FFMA.FTZ R27, R26, R12.reuse, -R27 ;  /* 0x0000000c1a1b7223 */ /* 0x080fe2000001081b */
[----:B------:R-:W-:Y:S01]  /*8030*/  FFMA.FTZ R29, R28, R12, R29 ;  /* 0x0000000c1c1d7223 */ /* 0x000fe2000001001d */
[C---:B------:R-:W-:Y:S01]  /*8040*/  FMUL.FTZ R33, R20.reuse, R4 ;  /* 0x0000000414217220 */ /* 0x040fe20000410000 */
[-C--:B------:R-:W-:Y:S01]  /*8050*/  FFMA.FTZ R4, R20, R8.reuse, -R31 ;  /* 0x0000000814047223 */ /* 0x080fe2000001081f */
[----:B------:R-:W-:Y:S02]  /*8060*/  HADD2.F32 R31, -RZ, R44.H1_H1 ;  /* 0x3000002cff1f7230 */ /* 0x000fe40000004100 */
[-C--:B------:R-:W-:Y:S01]  /*8070*/  FMUL.FTZ R12, R37, R21.reuse ;  /* 0x00000015250c7220 */ /* 0x080fe20000410000 */
[----:B------:R-:W-:Y:S01]  /*8080*/  FMUL.FTZ R20, R35, R21 ;  /* 0x0000001523147220 */ /* 0x000fe20000410000 */
[----:B------:R-:W-:Y:S02]  /*8090*/  HADD2.F32 R21, -RZ, R42.H1_H1 ;  /* 0x3000002aff157230 */ /* 0x000fe40000004100 */
[----:B------:R-:W-:Y:S01]  /*80a0*/  FFMA.FTZ R8, R30, R8, R33 ;  /* 0x000000081e087223 */ /* 0x000fe20000010021 */
[----:B------:R-:W-:Y:S01]  /*80b0*/  FMUL.FTZ R26, R31, R5 ;  /* 0x000000051f1a7220 */ /* 0x000fe20000410000 */
[----:B------:R-:W-:-:S02]  /*80c0*/  HADD2.F32 R24, -RZ, R6.H0_H0 ;  /* 0x20000006ff187230 */ /* 0x000fc40000004100 */
[----:B------:R-:W-:Y:S01]  /*80d0*/  FFMA.FTZ R12, R35, R13, -R12 ;  /* 0x0000000d230c7223 */ /* 0x000fe2000001080c */
[----:B------:R-:W-:Y:S02]  /*80e0*/  HADD2.F32 R6, -RZ, R6.H1_H1 ;  /* 0x30000006ff067230 */ /* 0x000fe40000004100 */
[C---:B------:R-:W-:Y:S01]  /*80f0*/  FMUL.FTZ R28, R21.reuse, R5 ;  /* 0x00000005151c7220 */ /* 0x040fe20000410000 */
[----:B------:R-:W-:Y:S01]  /*8100*/  FFMA.FTZ R5, R21, R9, -R26 ;  /* 0x0000000915057223 */ /* 0x000fe2000001081a */
[----:B------:R-:W-:Y:S02]  /*8110*/  HADD2.F32 R26, -RZ, R43.H0_H0 ;  /* 0x2000002bff1a7230 */ /* 0x000fe40000004100 */
[----:B------:R-:W-:Y:S01]  /*8120*/  FFMA.FTZ R20, R37, R13, R20 ;  /* 0x0000000d25147223 */ /* 0x000fe20000010014 */
[----:B------:R-:W-:Y:S02]  /*8130*/  HADD2.F32 R30, -RZ, R40.H0_H0 ;  /* 0x20000028ff1e7230 */ /* 0x000fe40000004100 */
[----:B------:R-:W-:Y:S01]  /*8140*/  FFMA.FTZ R9, R31, R9, R28 ;  /* 0x000000091f097223 */ /* 0x000fe2000001001c */
[----:B------:R-:W-:Y:S01]  /*8150*/  FMUL.FTZ R31, R34, R6 ;  /* 0x00000006221f7220 */ /* 0x000fe20000410000 */
[----:B------:R-:W-:-:S02]  /*8160*/  HADD2.F32 R25, -RZ, R7.H0_H0 ;  /* 0x20000007ff197230 */ /* 0x000fc40000004100 */
[----:B------:R-:W-:Y:S01]  /*8170*/  FMUL.FTZ R33, R26, R6 ;  /* 0x000000061a217220 */ /* 0x000fe20000410000 */
[----:B------:R-:W-:Y:S02]  /*8180*/  HADD2.F32 R7, -RZ, R7.H1_H1 ;  /* 0x30000007ff077230 */ /* 0x000fe40000004100 */
[-C--:B------:R-:W-:Y:S01]  /*8190*/  FMUL.FTZ R13, R32, R24.reuse ;  /* 0x00000018200d7220 */ /* 0x080fe20000410000 */
[----:B------:R-:W-:Y:S01]  /*81a0*/  FMUL.FTZ R21, R30, R24 ;  /* 0x000000181e157220 */ /* 0x000fe20000410000 */
[----:B------:R-:W-:Y:S01]  /*81b0*/  FFMA.FTZ R6, R26, R10, -R31 ;  /* 0x0000000a1a067223 */ /* 0x000fe2000001081f */
[----:B------:R-:W-:Y:S02]  /*81c0*/  HADD2.F32 R37, -RZ, R38.H1_H1 ;  /* 0x30000026ff257230 */ /* 0x000fe40000004100 */
[-C--:B------:R-:W-:Y:S01]  /*81d0*/  FFMA.FTZ R13, R30, R14.reuse, -R13 ;  /* 0x0000000e1e0d7223 */ /* 0x080fe2000001080d */
[----:B------:R-:W-:Y:S02]  /*81e0*/  HADD2.F32 R31, -RZ, R40.H1_H1 ;  /* 0x30000028ff1f7230 */ /* 0x000fe40000004100 */
[----:B------:R-:W-:Y:S01]  /*81f0*/  FFMA.FTZ R21, R32, R14, R21 ;  /* 0x0000000e20157223 */ /* 0x000fe20000010015 */
[----:B------:R-:W-:-:S02]  /*8200*/  HADD2.F32 R35, -RZ, R43.H1_H1 ;  /* 0x3000002bff237230 */ /* 0x000fc40000004100 */
[----:B------:R-:W-:Y:S01]  /*8210*/  FMUL.FTZ R14, R37, R25 ;  /* 0x00000019250e7220 */ /* 0x000fe20000410000 */
[----:B------:R-:W-:Y:S02]  /*8220*/  HADD2.F32 R11, -RZ, R11.H1_H1 ;  /* 0x3000000bff0b7230 */ /* 0x000fe40000004100 */
[----:B------:R-:W-:Y:S01]  /*8230*/  FMUL.FTZ R26, R39, R7 ;  /* 0x00000007271a7220 */ /* 0x000fe20000410000 */
[----:B------:R-:W-:Y:S01]  /*8240*/  FMUL.FTZ R24, R31, R25 ;  /* 0x000000191f187220 */ /* 0x000fe20000410000 */
[----:B------:R-:W-:Y:S01]  /*8250*/  FMUL.FTZ R28, R35, R7 ;  /* 0x00000007231c7220 */ /* 0x000fe20000410000 */
[----:B------:R-:W-:Y:S01]  /*8260*/  FFMA.FTZ R7, R31, R15, -R14 ;  /* 0x0000000f1f077223 */ /* 0x000fe2000001080e */
[----:B------:R-:W-:Y:S01]  /*8270*/  FFMA.FTZ R26, R35, R11, -R26 ;  /* 0x0000000b231a7223 */ /* 0x000fe2000001081a */
[----:B------:R-:W-:Y:S01]  /*8280*/  FFMA.FTZ R10, R34, R10, R33 ;  /* 0x0000000a220a7223 */ /* 0x000fe20000010021 */
[----:B------:R-:W-:Y:S01]  /*8290*/  FFMA.FTZ R24, R37, R15, R24 ;  /* 0x0000000f25187223 */ /* 0x000fe20000010018 */
[----:B------:R-:W-:Y:S01]  /*82a0*/  FFMA.FTZ R11, R39, R11, R28 ;  /* 0x0000000b270b7223 */ /* 0x000fe2000001001c */
[----:B------:R-:W-:-:S02]  /*82b0*/  F2FP.F16.F32.PACK_AB R4, R4, R27 ;  /* 0x0000001b0404723e */ /* 0x000fc400000000ff */
[----:B------:R-:W-:Y:S02]  /*82c0*/  F2FP.F16.F32.PACK_AB R5, R5, R12 ;  /* 0x0000000c0505723e */ /* 0x000fe400000000ff */
[----:B------:R-:W-:Y:S02]  /*82d0*/  F2FP.F16.F32.PACK_AB R6, R6, R13 ;  /* 0x0000000d0606723e */ /* 0x000fe400000000ff */
[----:B------:R-:W-:Y:S02]  /*82e0*/  F2FP.F16.F32.PACK_AB R7, R26, R7 ;  /* 0x000000071a07723e */ /* 0x000fe400000000ff */
[----:B------:R-:W-:Y:S02]  /*82f0*/  F2FP.F16.F32.PACK_AB R8, R8, R29 ;  /* 0x0000001d0808723e */ /* 0x000fe400000000ff */
[----:B------:R-:W-:Y:S01]  /*8300*/  F2FP.F16.F32.PACK_AB R9, R9, R20 ;  /* 0x000000140909723e */ /* 0x000fe200000000ff */
[----:B------:R4:W-:Y:S01]  /*8310*/  STS.128 [R218+0x20400], R4 ;  /* 0x02040004da007388 */ /* 0x0009e20000000c00 */
[----:B------:R-:W-:-:S02]  /*8320*/  F2FP.F16.F32.PACK_AB R10, R10, R21 ;  /* 0x000000150a0a723e */ /* 0x000fc400000000ff */
[----:B------:R-:W-:-:S05]  /*8330*/  F2FP.F16.F32.PACK_AB R11, R11, R24 ;  /* 0x000000180b0b723e */ /* 0x000fca00000000ff */
[----:B------:R4:W-:Y:S02]  /*8340*/  STS.128 [R0+0x20400], R8 ;  /* 0x0204000800007388 */ /* 0x0009e40000000c00 */
.L_x_1028:
[----:B------:R-:W-:Y:S05]  /*8350*/  BSYNC B0 ;  /* 0x0000000000007941 */ /* 0x000fea0003800000 */
.L_x_1014:
        /* <DEDUP_REMOVED lines=8> */
.L_x_1011:
[----:B------:R-:W-:-:S13]  /*83e0*/  ISETP.NE.AND P0, PT, R185, 0x3, PT ;  /* 0x00000003b900780c */ /* 0x000fda0003f05270 */
[----:B------:R-:W-:Y:S05]  /*83f0*/  @!P0 BRA `(.L_x_1039) ;  /* 0x0000000000048947 */ /* 0x000fea0003800000 */
[----:B------:R-:W-:Y:S01]  /*8400*/  BPT.TRAP 0x1 ;  /* 0x000000040000795c */ /* 0x000fe20000300000 */
.L_x_1039:
[----:B------:R-:W-:Y:S01]  /*8410*/  IMAD R20, R18, 0x8, R2 ;  /* 0x0000000812147824 */ /* 0x000fe200078e0202 */
[----:B------:R-:W-:-:S04]  /*8420*/  SHF.L.U32 R13, R23, 0x1f, RZ ;  /* 0x0000001f170d7819 */ /* 0x000fc800000006ff */
[----:B------:R0:W0:Y:S01]  /*8430*/  SYNCS.PHASECHK.TRANS64.TRYWAIT P1, [R20+URZ+0x38830], R13 ;  /* 0x0388300d140075a7 */ /* 0x000022000802017f */
[----:B------:R-:W-:Y:S05]  /*8440*/  @!P0 BRA `(.L_x_1040) ;  /* 0x0000000000048947 */ /* 0x000fea0003800000 */
[----:B------:R-:W-:Y:S01]  /*8450*/  BPT.TRAP 0x1 ;  /* 0x000000040000795c */ /* 0x000fe20000300000 */
.L_x_1040:
[C---:B--234-:R-:W-:Y:S02]  /*8460*/  VIADD R0, R2.reuse, 0x22400 ;  /* 0x0002240002007836 */ /* 0x05cfe40000000000 */
[----:B-1----:R-:W-:-:S03]  /*8470*/  VIADD R4, R2, 0x20400 ;  /* 0x0002040002047836 */ /* 0x002fc60000000000 */
[----:B------:R-:W-:Y:S02]  /*8480*/  SHF.R.U32.HI R0, RZ, 0x4, R0 ;  /* 0x00000004ff007819 */ /* 0x000fe40000011600 */
[----:B------:R-:W-:Y:S02]  /*8490*/  SHF.R.U32.HI R4, RZ, 0x4, R4 ;  /* 0x00000004ff047819 */ /* 0x000fe40000011604 */
[----:B------:R-:W-:Y:S02]  /*84a0*/  LOP3.LUT R0, R0, 0x3fff, RZ, 0xc0, !PT ;  /* 0x00003fff00007812 */ /* 0x000fe400078ec0ff */
[----:B------:R-:W-:Y:S02]  /*84b0*/  LOP3.LUT R4, R4, 0x3fff, RZ, 0xc0, !PT ;  /* 0x00003fff04047812 */ /* 0x000fe400078ec0ff */
[----:B------:R-:W-:Y:S01]  /*84c0*/  LOP3.LUT R0, R0, 0x10000, RZ, 0xfc, !PT ;  /* 0x0001000000007812 */ /* 0x000fe200078efcff */
[----:B0-----:R-:W-:Y:S06]  /*84d0*/  @P1 BRA `(.L_x_1041) ;  /* 0x0000000000081947 */ /* 0x001fec0003800000 */
[----:B------:R-:W0:Y:S02]  /*84e0*/  SYNCS.PHASECHK.TRANS64.TRYWAIT P1, [R20+URZ+0x38830], R13 ;  /* 0x0388300d140075a7 */ /* 0x000e24000802017f */
[----:B0-----:R-:W-:Y:S05]  /*84f0*/  @!P1 BRA `(.L_x_1042) ;  /* 0x000000f800d09947 */ /* 0x001fea0003800000 */
.L_x_1041:
        /* <DEDUP_REMOVED lines=10> */
[C---:B------:R-:W-:Y:S01]  /*85a0*/  VIADD R6, R10.reuse, 0x2 ;  /* 0x000000020a067836 */ /* 0x040fe20000000000 */
[----:B------:R-:W-:Y:S01]  /*85b0*/  R2UR UR7, R11 ;  /* 0x000000000b0772ca */ /* 0x000fe200000e0000 */
[----:B------:R-:W-:Y:S01]  /*85c0*/  IMAD.MOV.U32 R5, RZ, RZ, 0x40000040 ;  /* 0x40000040ff057424 */ /* 0x000fe200078e00ff */
[----:B------:R-:W-:Y:S01]  /*85d0*/  MOV R7, 0x40000040 ;  /* 0x4000004000077802 */ /* 0x000fe20000000f00 */
[C---:B------:R-:W-:Y:S01]  /*85e0*/  VIADD R14, R10.reuse, 0x4 ;  /* 0x000000040a0e7836 */ /* 0x040fe20000000000 */
[----:B------:R-:W-:Y:S01]  /*85f0*/  IADD3 R10, R10, 0x6, RZ ;  /* 0x000000060a0a7810 */ /* 0x000fe20007ffe0ff */
[----:B------:R-:W-:Y:S01]  /*8600*/  IMAD.MOV.U32 R15, RZ, RZ, 0x40000040 ;  /* 0x40000040ff0f7424 */ /* 0x000fe200078e00ff */
[----:B------:R-:W-:Y:S01]  /*8610*/  SHF.L.U32 R3, R3, 0x1f, RZ ;  /* 0x0000001f03037819 */ /* 0x000fe200000006ff */
[----:B------:R-:W-:Y:S01]  /*8620*/  IMAD.MOV.U32 R9, RZ, RZ, 0x40000040 ;  /* 0x40000040ff097424 */ /* 0x000fe200078e00ff */
[----:B------:R-:W-:Y:S01]  /*8630*/  BSSY B0, `(.L_x_1043) ;  /* 0x000001e000007945 */ /* 0x000fe20003800000 */
[----:B------:R-:W-:-:S04]  /*8640*/  IMAD.MOV.U32 R11, RZ, RZ, 0x40000040 ;  /* 0x40000040ff0b7424 */ /* 0x000fc800078e00ff */
[----:B------:R-:W-:Y:S01]  /*8650*/  HGMMA.64x64x16.F32 R24, gdesc[UR4], RZ, !UPT, gsb0 ;  /* 0x00e00000041879f0 */ /* 0x000fe2000c0008ff */
[----:B------:R-:W-:Y:S02]  /*8660*/  R2UR UR4, R4 ;  /* 0x00000000040472ca */ /* 0x000fe400000e0000 */
[----:B------:R-:W-:Y:S02]  /*8670*/  R2UR UR5, R5 ;  /* 0x00000000050572ca */ /* 0x000fe400000e0000 */
[----:B------:R-:W-:Y:S01]  /*8680*/  R2UR UR6, R6 ;  /* 0x00000000060672ca */ /* 0x000fe200000e0000 */
[C---:B------:R-:W-:Y:S01]  /*8690*/  VIADD R6, R8.reuse, 0x4 ;  /* 0x0000000408067836 */ /* 0x040fe20000000000 */
[----:B------:R-:W-:Y:S01]  /*86a0*/  R2UR UR7, R7 ;  /* 0x00000000070772ca */ /* 0x000fe200000e0000 */
[----:B------:R-:W-:Y:S02]  /*86b0*/  IMAD.MOV.U32 R7, RZ, RZ, 0x40000040 ;  /* 0x40000040ff077424 */ /* 0x000fe400078e00ff */
[----:B------:R-:W-:Y:S01]  /*86c0*/  VIADD R8, R8, 0x6 ;  /* 0x0000000608087836 */ /* 0x000fe20000000000 */
        /* <DEDUP_REMOVED lines=18> */
[----:B------:R-:W1:Y:S02]  /*87f0*/  SYNCS.PHASECHK.TRANS64.TRYWAIT P1, [R2+URZ+0x38810], R3 ;  /* 0x03881003020075a7 */ /* 0x000e64000802017f */
[----:B-1----:R-:W-:Y:S05]  /*8800*/  @!P1 BRA `(.L_x_1044) ;  /* 0x000000f800209947 */ /* 0x002fea0003800000 */
.L_x_1205:
[----:B------:R-:W-:Y:S05]  /*8810*/  BSYNC B0 ;  /* 0x0000000000007941 */ /* 0x000fea0003800000 */
.L_x_1043:
[----:B------:R-:W-:Y:S05]  /*8820*/  @!P0 BRA `(.L_x_1045) ;  /* 0x0000000000048947 */ /* 0x000fea0003800000 */
[----:B------:R-:W-:Y:S01]  /*8830*/  BPT.TRAP 0x1 ;  /* 0x000000040000795c */ /* 0x000fe20000300000 */
.L_x_1045:
[----:B------:R2:W3:Y:S01]  /*8840*/  SYNCS.PHASECHK.TRANS64.TRYWAIT P1, [R20+URZ+0x38850], R13 ;  /* 0x0388500d140075a7 */ /* 0x0004e2000802017f */
[----:B------:R-:W-:Y:S05]  /*8850*/  @!P0 BRA `(.L_x_1046) ;  /* 0x0000000000048947 */ /* 0x000fea0003800000 */
[----:B------:R-:W-:Y:S01]  /*8860*/  BPT.TRAP 0x1 ;  /* 0x000000040000795c */ /* 0x000fe20000300000 */
.L_x_1046:
[C---:B-1----:R-:W-:Y:S01]  /*8870*/  VIADD R3, R2.reuse, 0x400 ;  /* 0x0000040002037836 */ /* 0x042fe20000000000 */
[----:B------:R-:W-:Y:S01]  /*8880*/  BSSY B0, `(.L_x_1047) ;  /* 0x000000a000007945 */ /* 0x000fe20003800000 */
[----:B------:R-:W-:-:S03]  /*8890*/  VIADD R10, R2, 0x26400 ;  /* 0x00026400020a7836 */ /* 0x000fc60000000000 */
[----:B------:R-:W-:Y:S02]  /*88a0*/  SHF.R.U32.HI R3, RZ, 0x4, R3 ;  /* 0x00000004ff037819 */ /* 0x000fe40000011603 */
[----:B------:R-:W-:Y:S02]  /*88b0*/  SHF.R.U32.HI R10, RZ, 0x4, R10 ;  /* 0x00000004ff0a7819 */ /* 0x000fe4000001160a */
[----:B------:R-:W-:Y:S02]  /*88c0*/  LOP3.LUT R3, R3, 0x3fff, RZ, 0xc0, !PT ;  /* 0x00003fff03037812 */ /* 0x000fe400078ec0ff */
[----:B------:R-:W-:Y:S02]  /*88d0*/  LOP3.LUT R11, R10, 0x3fff, RZ, 0xc0, !PT ;  /* 0x00003fff0a0b7812 */ /* 0x000fe400078ec0ff */
[----:B------:R-:W-:Y:S01]  /*88e0*/  LOP3.LUT R10, R3, 0x10000, RZ, 0xfc, !PT ;  /* 0x00010000030a7812 */ /* 0x000fe200078efcff */
[----:B---3--:R-:W-:Y:S06]  /*88f0*/  @P1 BRA `(.L_x_1048) ;  /* 0x0000000000081947 */ /* 0x008fec0003800000 */
[----:B------:R-:W1:Y:S02]  /*8900*/  SYNCS.PHASECHK.TRANS64.TRYWAIT P1, [R20+URZ+0x38850], R13 ;  /* 0x0388500d140075a7 */ /* 0x000e64000802017f */
[----:B-1----:R-:W-:Y:S05]  /*8910*/  @!P1 BRA `(.L_x_1049) ;  /* 0x000000f400f09947 */ /* 0x002fea0003800000 */
.L_x_1048:
[----:B------:R-:W-:Y:S05]  /*8920*/  BSYNC B0 ;  /* 0x0000000000007941 */ /* 0x000fea0003800000 */
.L_x_1047:
[----:B------:R-:W-:Y:S01]  /*8930*/  LOP3.LUT R3, R11, 0x10000, RZ, 0xfc, !PT ;  /* 0x000100000b037812 */ /* 0x000fe200078efcff */
[----:B------:R-:W-:Y:S01]  /*8940*/  IMAD R12, R18, 0x1000, R10 ;  /* 0x00001000120c7824 */ /* 0x000fe200078e020a */
[----:B------:R-:W-:Y:S05]  /*8950*/  WARPSYNC.ALL ;  /* 0x0000000000007948 */ /* 0x000fea0003800000 */
[----:B------:R-:W-:Y:S01]  /*8960*/  IMAD.MOV.U32 R15, RZ, RZ, 0x40000040 ;  /* 0x40000040ff0f7424 */ /* 0x000fe200078e00ff */
[----:B------:R-:W-:Y:S01]  /*8970*/  MOV R14, R3 ;  /* 0x00000003000e7202 */ /* 0x000fe20000000f00 */
[----:B012---:R-:W-:Y:S01]  /*8980*/  IMAD.MOV.U32 R13, RZ, RZ, 0x40000040 ;  /* 0x40000040ff0d7424 */ /* 0x007fe200078e00ff */
[----:B------:R-:W-:Y:S01]  /*8990*/  R2UR UR6, R12 ;  /* 0x000000000c0672ca */ /* 0x000fe200000e0000 */
[----:B------:R-:W-:Y:S01]  /*89a0*/  WARPGROUP.ARRIVE ;  /* 0x00000000000079c5 */ /* 0x000fe20000000000 */
[----:B------:R-:W-:Y:S01]  /*89b0*/  R2UR UR4, R14 ;  /* 0x000000000e0472ca */ /* 0x000fe200000e0000 */
[----:B------:R-:W-:Y:S01]  /*89c0*/  VIADD R58, R3, 0x2 ;  /* 0x00000002033a7836 */ /* 0x000fe20000000000 */
[----:B------:R-:W-:Y:S01]  /*89d0*/  R2UR UR5, R15 ;  /* 0x000000000f0572ca */ /* 0x000fe200000e0000 */
[C---:B------:R-:W-:Y:S01]  /*89e0*/  VIADD R14, R12.reuse, 0x2 ;  /* 0x000000020c0e7836 */ /* 0x040fe20000000000 */
[----:B------:R-:W-:Y:S01]  /*89f0*/  R2UR UR7, R13 ;  /* 0x000000000d0772ca */ /* 0x000fe200000e0000 */
[----:B------:R-:W-:Y:S01]  /*8a00*/  IMAD.MOV.U32 R59, RZ, RZ, 0x40000040 ;  /* 0x40000040ff3b7424 */ /* 0x000fe200078e00ff */
[----:B------:R-:W-:Y:S01]  /*8a10*/  MOV R15, 0x40000040 ;  /* 0x40000040000f7802 */ /* 0x000fe20000000f00 */
[----:B------:R-:W0:Y:S01]  /*8a20*/  S2R R21, SR_TID.X ;  /* 0x0000000000157919 */ /* 0x000e220000002100 */
[----:B------:R-:W-:Y:S01]  /*8a30*/  VIADD R62, R12, 0x800 ;  /* 0x000008000c3e7836 */ /* 0x000fe20000000000 */
[----:B------:R-:W-:Y:S01]  /*8a40*/  BSSY B0, `(.L_x_1050) ;  /* 0x00005b2000007945 */ /* 0x000fe20003800000 */
[----:B------:R-:W-:Y:S01]  /*8a50*/  VIADD R60, R3, 0x800 ;  /* 0x00000800033c7836 */ /* 0x000fe20000000000 */
[----:B------:R-:W1:Y:S01]  /*8a60*/  S2R R57, SR_TID.X ;  /* 0x0000000000397919 */ /* 0x000e620000002100 */
[----:B------:R-:W-:-:S02]  /*8a70*/  IMAD.MOV.U32 R61, RZ, RZ, 0x40000040 ;  /* 0x40000040ff3d7424 */ /* 0x000fc400078e00ff */
[----:B------:R-:W-:-:S03]  /*8a80*/  IMAD.MOV.U32 R63, RZ, RZ, 0x40000040 ;  /* 0x40000040ff3f7424 */ /* 0x000fc600078e00ff */
[----:B------:R-:W-:Y:S01]  /*8a90*/  HGMMA.64x64x16.F32 R24, gdesc[UR4], R24, gsb0 ;  /* 0x00e00000041879f0 */ /* 0x000fe20008000818 */
[----:B------:R-:W-:Y:S01]  /*8aa0*/  R2UR UR4, R58 ;  /* 0x000000003a0472ca */ /* 0x000fe200000e0000 */
[----:B------:R-:W-:Y:S01]  /*8ab0*/  VIADD R58, R3, 0x4 ;  /* 0x00000004033a7836 */ /* 0x000fe20000000000 */
[----:B------:R-:W-:Y:S01]  /*8ac0*/  R2UR UR5, R59 ;  /* 0x000000003b0572ca */ /* 0x000fe200000e0000 */
[----:B------:R-:W-:Y:S01]  /*8ad0*/  IMAD.MOV.U32 R59, RZ, RZ, 0x40000040 ;  /* 0x40000040ff3b7424 */ /* 0x000fe200078e00ff */
[----:B------:R-:W-:Y:S01]  /*8ae0*/  R2UR UR6, R14 ;  /* 0x000000000e0672ca */ /* 0x000fe200000e0000 */
[----:B------:R-:W-:Y:S01]  /*8af0*/  VIADD R14, R12, 0x4 ;  /* 0x000000040c0e7836 */ /* 0x000fe20000000000 */
[----:B------:R-:W-:Y:S01]  /*8b00*/  R2UR UR7, R15 ;  /* 0x000000000f0772ca */ /* 0x000fe200000e0000 */
[----:B------:R-:W-:Y:S01]  /*8b10*/  IMAD.MOV.U32 R15, RZ, RZ, 0x40000040 ;  /* 0x40000040ff0f7424 */ /* 0x000fe200078e00ff */
[----:B0-----:R-:W-:Y:S02]  /*8b20*/  SHF.R.U32.HI R21, RZ, 0x7, R21 ;  /* 0x00000007ff157819 */ /* 0x001fe40000011615 */
[----:B-1----:R-:W-:-:S03]  /*8b30*/  LOP3.LUT R57, R57, 0x7f, RZ, 0xc0, !PT ;  /* 0x0000007f39397812 */ /* 0x002fc600078ec0ff */
[----:B------:R0:W1:Y:S02]  /*8b40*/  SHFL.IDX PT, R11, R21, RZ, 0x1f ;  /* 0x00001fff150b7589 */ /* 0x00006400000e0000 */
[----:B0-----:R-:W-:Y:S01]  /*8b50*/  IMAD.MOV.U32 R21, RZ, RZ, 0x4 ;  /* 0x00000004ff157424 */ /* 0x001fe200078e00ff */
[----:B-1----:R-:W-:-:S04]  /*8b60*/  ISETP.GT.AND P1, PT, R11, 0x7f, PT ;  /* 0x0000007f0b00780c */ /* 0x002fc80003f24270 */
[----:B------:R-:W-:Y:S02]  /*8b70*/  SEL R11, RZ, 0x2, !P1 ;  /* 0x00000002ff0b7807 */ /* 0x000fe40004800000 */
[C---:B------:R-:W-:Y:S02]  /*8b80*/  SEL R13, R21.reuse, 0x2, P1 ;  /* 0x00000002150d7807 */ /* 0x040fe40000800000 */
[----:B------:R-:W-:Y:S01]  /*8b90*/  SEL R21, R21, 0x6, !P1 ;  /* 0x0000000615157807 */ /* 0x000fe20004800000 */
[----:B------:R-:W-:Y:S02]  /*8ba0*/  WARPGROUP.DEPBAR.LE gsb0, 0x0 ;  /* 0x00008000000079c5 */ /* 0x000fe40000010000 */
[----:B------:R-:W-:-:S06]  /*8bb0*/  WARPGROUP.ARRIVE ;  /* 0x00000000000079c5 */ /* 0x000fcc0000000000 */
[----:B------:R-:W-:Y:S01]  /*8bc0*/  HGMMA.64x64x16.F32 R24, gdesc[UR4], R24, gsb0 ;  /* 0x00e00000041879f0 */ /* 0x000fe20008000818 */
[----:B------:R-:W-:Y:S01]  /*8bd0*/  R2UR UR4, R58 ;  /* 0x000000003a0472ca */ /* 0x000fe200000e0000 */
[----:B------:R-:W-:Y:S01]  /*8be0*/  VIADD R58, R3, 0x6 ;  /* 0x00000006033a7836 */ /* 0x000fe20000000000 */
[----:B------:R-:W-:Y:S01]  /*8bf0*/  R2UR UR5, R59 ;  /* 0x000000003b0572ca */ /* 0x000fe200000e0000 */
[----:B------:R-:W-:Y:S01]  /*8c00*/  IMAD.MOV.U32 R59, RZ, RZ, 0x40000040 ;  /* 0x40000040ff3b7424 */ /* 0x000fe200078e00ff */
[----:B------:R-:W-:Y:S02]  /*8c10*/  R2UR UR6, R14 ;  /* 0x000000000e0672ca */ /* 0x000fe400000e0000 */
[----:B------:R-:W-:Y:S01]  /*8c20*/  R2UR UR7, R15 ;  /* 0x000000000f0772ca */ /* 0x000fe200000e0000 */
[----:B------:R-:W-:Y:S01]  /*8c30*/  IMAD.MOV.U32 R15, RZ, RZ, 0x40000040 ;  /* 0x40000040ff0f7424 */ /* 0x000fe200078e00ff */
[----:B------:R-:W-:Y:S01]  /*8c40*/  IADD3 R14, R12, 0x6, RZ ;  /* 0x000000060c0e7810 */ /* 0x000fe20007ffe0ff */
[----:B------:R-:W-:-:S02]  /*8c50*/  WARPGROUP.DEPBAR.LE gsb0, 0x0 ;  /* 0x00008000000079c5 */ /* 0x000fc40000010000 */
[----:B------:R-:W-:-:S08]  /*8c60*/  WARPGROUP.ARRIVE ;  /* 0x00000000000079c5 */ /* 0x000fd00000000000 */
[----:B------:R-:W-:Y:S01]  /*8c70*/  HGMMA.64x64x16.F32 R24, gdesc[UR4], R24, gsb0 ;  /* 0x00e00000041879f0 */ /* 0x000fe20008000818 */
[----:B------:R-:W-:Y:S01]  /*8c80*/  R2UR UR4, R58 ;  /* 0x000000003a0472ca */ /* 0x000fe200000e0000 */
[----:B------:R-:W-:Y:S01]  /*8c90*/  VIADD R58, R3, 0x200 ;  /* 0x00000200033a7836 */ /* 0x000fe20000000000 */
[----:B------:R-:W-:Y:S01]  /*8ca0*/  R2UR UR5, R59 ;  /* 0x000000003b0572ca */ /* 0x000fe200000e0000 */
[----:B------:R-:W-:Y:S01]  /*8cb0*/  IMAD.MOV.U32 R59, RZ, RZ, 0x40000040 ;  /* 0x40000040ff3b7424 */ /* 0x000fe200078e00ff */
[----:B------:R-:W-:Y:S01]  /*8cc0*/  R2UR UR6, R14 ;  /* 0x000000000e0672ca */ /* 0x000fe200000e0000 */
[----:B------:R-:W-:Y:S01]  /*8cd0*/  VIADD R14, R12, 0x200 ;  /* 0x000002000c0e7836 */ /* 0x000fe20000000000 */
[----:B------:R-:W-:Y:S02]  /*8ce0*/  R2UR UR7, R15 ;  /* 0x000000000f0772ca */ /* 0x000fe400000e0000 */
[----:B------:R-:W-:Y:S01]  /*8cf0*/  MOV R15, 0x40000040 ;  /* 0x40000040000f7802 */ /* 0x000fe20000000f00 */
        /* <DEDUP_REMOVED lines=11> */
[----:B------:R-:W-:Y:S02]  /*8db0*/  WARPGROUP.DEPBAR.LE gsb0, 0x0 ;  /* 0x00008000000079c5 */ /* 0x000fe40000010000 */
[----:B------:R-:W-:-:S09]  /*8dc0*/  WARPGROUP.ARRIVE ;  /* 0x00000000000079c5 */ /* 0x000fd20000000000 */
        /* <DEDUP_REMOVED lines=112> */
[----:B------:R-:W-:Y:S01]  /*94d0*/  IMAD.IADD R58, R11, 0x1, R62 ;  /* 0x000000010b3a7824 */ /* 0x000fe200078e023e */
[----:B------:R-:W-:Y:S01]  /*94e0*/  R2UR UR5, R59 ;  /* 0x000000003b0572ca */ /* 0x000fe200000e0000 */
[----:B------:R-:W-:Y:S01]  /*94f0*/  IMAD.MOV.U32 R59, RZ, RZ, 0x40000040 ;  /* 0x40000040ff3b7424 */ /* 0x000fe200078e00ff */
[----:B------:R-:W-:Y:S02]  /*9500*/  R2UR UR6, R14 ;  /* 0x000000000e0672ca */ /* 0x000fe400000e0000 */
[----:B------:R-:W-:Y:S01]  /*9510*/  R2UR UR7, R15 ;  /* 0x000000000f0772ca */ /* 0x000fe200000e0000 */
[----:B------:R-:W-:Y:S01]  /*9520*/  IMAD.MOV.U32 R15, RZ, RZ, 0x40000040 ;  /* 0x40000040ff0f7424 */ /* 0x000fe200078e00ff */
[----:B------:R-:W-:Y:S01]  /*9530*/  IADD3 R14, R11, R60, RZ ;  /* 0x0000003c0b0e7210 */ /* 0x000fe20007ffe0ff */
[----:B------:R-:W-:-:S02]  /*9540*/  WARPGROUP.DEPBAR.LE gsb0, 0x0 ;  /* 0x00008000000079c5 */ /* 0x000fc40000010000 */
[----:B------:R-:W-:-:S08]  /*9550*/  WARPGROUP.ARRIVE ;  /* 0x00000000000079c5 */ /* 0x000fd00000000000 */
[----:B------:R-:W-:Y:S01]  /*9560*/  HGMMA.64x64x16.F32 R24, gdesc[UR4], R24, gsb0 ;  /* 0x00e00000041879f0 */ /* 0x000fe20008000818 */
[----:B------:R-:W-:Y:S01]  /*9570*/  R2UR UR6, R58 ;  /* 0x000000003a0672ca */ /* 0x000fe200000e0000 */
[--C-:B------:R-:W-:Y:S01]  /*9580*/  IMAD.IADD R58, R62, 0x1, R13.reuse ;  /* 0x000000013e3a7824 */ /* 0x100fe200078e020d */
[----:B------:R-:W-:Y:S02]  /*9590*/  R2UR UR7, R59 ;  /* 0x000000003b0772ca */ /* 0x000fe400000e0000 */
[----:B------:R-:W-:Y:S01]  /*95a0*/  R2UR UR4, R14 ;  /* 0x000000000e0472ca */ /* 0x000fe200000e0000 */
[----:B------:R-:W-:Y:S01]  /*95b0*/  IMAD.IADD R14, R60, 0x1, R13 ;  /* 0x000000013c0e7824 */ /* 0x000fe200078e020d */
[----:B------:R-:W-:Y:S01]  /*95c0*/  R2UR UR5, R15 ;  /* 0x000000000f0572ca */ /* 0x000fe200000e0000 */
[----:B------:R-:W-:Y:S01]  /*95d0*/  IMAD.MOV.U32 R15, RZ, RZ, 0x40000040 ;  /* 0x40000040ff0f7424 */ /* 0x000fe200078e00ff */
[----:B------:R-:W-:Y:S01]  /*95e0*/  MOV R59, 0x40000040 ;  /* 0x40000040003b7802 */ /* 0x000fe20000000f00 */
[----:B------:R-:W-:-:S02]  /*95f0*/  WARPGROUP.DEPBAR.LE gsb0, 0x0 ;  /* 0x00008000000079c5 */ /* 0x000fc40000010000 */
[----:B------:R-:W-:-:S08]  /*9600*/  WARPGROUP.ARRIVE ;  /* 0x00000000000079c5 */ /* 0x000fd00000000000 */
[----:B------:R-:W-:Y:S01]  /*9610*/  HGMMA.64x64x16.F32 R24, gdesc[UR4], R24, gsb0 ;  /* 0x00e00000041879f0 */ /* 0x000fe20008000818 */
[----:B------:R-:W-:Y:S01]  /*9620*/  R2UR UR6, R58 ;  /* 0x000000003a0672ca */ /* 0x000fe200000e0000 */
[--C-:B------:R-:W-:Y:S01]  /*9630*/  IMAD.IADD R58, R62, 0x1, R21.reuse ;  /* 0x000000013e3a7824 */ /* 0x100fe200078e0215 */
[----:B------:R-:W-:Y:S01]  /*9640*/  R2UR UR7, R59 ;  /* 0x000000003b0772ca */ /* 0x000fe200000e0000 */
[----:B------:R-:W-:Y:S01]  /*9650*/  IMAD.MOV.U32 R59, RZ, RZ, 0x40000040 ;  /* 0x40000040ff3b7424 */ /* 0x000fe200078e00ff */
[----:B------:R-:W-:Y:S01]  /*9660*/  R2UR UR4, R14 ;  /* 0x000000000e0472ca */ /* 0x000fe200000e0000 */
[----:B------:R-:W-:Y:S01]  /*9670*/  IMAD.IADD R14, R60, 0x1, R21 ;  /* 0x000000013c0e7824 */ /* 0x000fe200078e0215 */
[----:B------:R-:W-:Y:S01]  /*9680*/  R2UR UR5, R15 ;  /* 0x000000000f0572ca */ /* 0x000fe200000e0000 */
[----:B------:R-:W-:Y:S01]  /*9690*/  IMAD.MOV.U32 R15, RZ, RZ, 0x40000040 ;  /* 0x40000040ff0f7424 */ /* 0x000fe200078e00ff */
[----:B------:R-:W-:Y:S02]  /*96a0*/  WARPGROUP.DEPBAR.LE gsb0, 0x0 ;  /* 0x00008000000079c5 */ /* 0x000fe40000010000 */
[----:B------:R-:W-:-:S09]  /*96b0*/  WARPGROUP.ARRIVE ;  /* 0x00000000000079c5 */ /* 0x000fd20000000000 */
[----:B------:R-:W-:Y:S01]  /*96c0*/  HGMMA.64x64x16.F32 R24, gdesc[UR4], R24, gsb0 ;  /* 0x00e00000041879f0 */ /* 0x000fe20008000818 */
[----:B------:R-:W-:Y:S02]  /*96d0*/  R2UR UR4, R14 ;  /* 0x000000000e0472ca */ /* 0x000fe400000e0000 */
[----:B------:R-:W-:Y:S01]  /*96e0*/  R2UR UR5, R15 ;  /* 0x000000000f0572ca */ /* 0x000fe200000e0000 */
[----:B------:R-:W-:Y:S01]  /*96f0*/  IMAD.MOV.U32 R15, RZ, RZ, 0xa00 ;  /* 0x00000a00ff0f7424 */ /* 0x000fe200078e00ff */
[----:B------:R-:W-:Y:S02]  /*9700*/  R2UR UR6, R58 ;  /* 0x000000003a0672ca */ /* 0x000fe400000e0000 */
[----:B------:R-:W-:Y:S01]  /*9710*/  R2UR UR7, R59 ;  /* 0x000000003b0772ca */ /* 0x000fe200000e0000 */
[----:B------:R-:W-:Y:S01]  /*9720*/  IMAD.MOV.U32 R59, RZ, RZ, 0x40000040 ;  /* 0x40000040ff3b7424 */ /* 0x000fe200078e00ff */
[----:B------:R-:W-:Y:S02]  /*9730*/  MOV R14, 0x28 ;  /* 0x00000028000e7802 */ /* 0x000fe40000000f00 */
[----:B------:R-:W-:-:S02]  /*9740*/  SEL R15, R15, 0x980, P1 ;  /* 0x000009800f0f7807 */ /* 0x000fc40000800000 */
[----:B------:R-:W-:Y:S02]  /*9750*/  SEL R14, R14, 0x26, P1 ;  /* 0x000000260e0e7807 */ /* 0x000fe40000800000 */
[----:B------:R-:W-:Y:S02]  /*9760*/  LOP3.LUT R15, R15, 0xa00, RZ, 0xc0, !PT ;  /* 0x00000a000f0f7812 */ /* 0x000fe400078ec0ff */
[----:B------:R-:W-:-:S04]  /*9770*/  LOP3.LUT R14, R14, 0x6, RZ, 0xc0, !PT ;  /* 0x000000060e0e7812 */ /* 0x000fc800078ec0ff */
[CC--:B------:R-:W-:Y:S02]  /*9780*/  IADD3 R58, R14.reuse, R15.reuse, R3 ;  /* 0x0000000f0e3a7210 */ /* 0x0c0fe40007ffe003 */
[----:B------:R-:W-:Y:S01]  /*9790*/  IADD3 R14, R14, R15, R12 ;  /* 0x0000000f0e0e7210 */ /* 0x000fe20007ffe00c */
[----:B------:R-:W-:Y:S01]  /*97a0*/  IMAD.MOV.U32 R15, RZ, RZ, 0x40000040 ;  /* 0x40000040ff0f7424 */ /* 0x000fe200078e00ff */
[----:B------:R-:W-:Y:S02]  /*97b0*/  WARPGROUP.DEPBAR.LE gsb0, 0x0 ;  /* 0x00008000000079c5 */ /* 0x000fe40000010000 */
[----:B------:R-:W-:-:S06]  /*97c0*/  WARPGROUP.ARRIVE ;  /* 0x00000000000079c5 */ /* 0x000fcc0000000000 */
        /* <DEDUP_REMOVED lines=8> */
[C---:B------:R-:W-:Y:S02]  /*9850*/  IMAD.IADD R62, R11.reuse, 0x1, R58 ;  /* 0x000000010b3e7824 */ /* 0x040fe400078e023a */
[----:B------:R-:W-:Y:S01]  /*9860*/  IMAD.MOV.U32 R15, RZ, RZ, 0x40000040 ;  /* 0x40000040ff0f7424 */ /* 0x000fe200078e00ff */
[----:B------:R-:W-:Y:S01]  /*9870*/  IADD3 R60, R11, R14, RZ ;  /* 0x0000000e0b3c7210 */ /* 0x000fe20007ffe0ff */
[----:B------:R-:W-:-:S02]  /*9880*/  WARPGROUP.DEPBAR.LE gsb0, 0x0 ;  /* 0x00008000000079c5 */ /* 0x000fc40000010000 */
[----:B------:R-:W-:-:S06]  /*9890*/  WARPGROUP.ARRIVE ;  /* 0x00000000000079c5 */ /* 0x000fcc0000000000 */
[----:B------:R-:W-:Y:S01]  /*98a0*/  HGMMA.64x64x16.F32 R24, gdesc[UR4], R24, gsb0 ;  /* 0x00e00000041879f0 */ /* 0x000fe20008000818 */
[----:B------:R-:W-:Y:S01]  /*98b0*/  R2UR UR4, R60 ;  /* 0x000000003c0472ca */ /* 0x000fe200000e0000 */
[--C-:B------:R-:W-:Y:S01]  /*98c0*/  IMAD.IADD R60, R13, 0x1, R14.reuse ;  /* 0x000000010d3c7824 */ /* 0x100fe200078e020e */
[----:B------:R-:W-:Y:S01]  /*98d0*/  R2UR UR5, R61 ;  /* 0x000000003d0572ca */ /* 0x000fe200000e0000 */
[----:B------:R-:W-:Y:S01]  /*98e0*/  IMAD.IADD R14, R21, 0x1, R14 ;  /* 0x00000001150e7824 */ /* 0x000fe200078e020e */
[----:B------:R-:W-:Y:S01]  /*98f0*/  R2UR UR6, R62 ;  /* 0x000000003e0672ca */ /* 0x000fe200000e0000 */
[--C-:B------:R-:W-:Y:S01]  /*9900*/  IMAD.IADD R62, R13, 0x1, R58.reuse ;  /* 0x000000010d3e7824 */ /* 0x100fe200078e023a */
[----:B------:R-:W-:Y:S01]  /*9910*/  R2UR UR7, R63 ;  /* 0x000000003f0772ca */ /* 0x000fe200000e0000 */
[----:B------:R-:W-:Y:S01]  /*9920*/  IMAD.MOV.U32 R63, RZ, RZ, 0x40000040 ;  /* 0x40000040ff3f7424 */ /* 0x000fe200078e00ff */
[----:B------:R-:W-:Y:S01]  /*9930*/  MOV R61, 0x40000040 ;  /* 0x40000040003d7802 */ /* 0x000fe20000000f00 */
[----:B------:R-:W-:Y:S01]  /*9940*/  IMAD.IADD R58, R21, 0x1, R58 ;  /* 0x00000001153a7824 */ /* 0x000fe200078e023a */
[----:B------:R-:W-:-:S02]  /*9950*/  WARPGROUP.DEPBAR.LE gsb0, 0x0 ;  /* 0x00008000000079c5 */ /* 0x000fc40000010000 */
[----:B------:R-:W-:-:S07]  /*9960*/  WARPGROUP.ARRIVE ;  /* 0x00000000000079c5 */ /* 0x000fce0000000000 */
[----:B------:R-:W-:Y:S01]  /*9970*/  HGMMA.64x64x16.F32 R24, gdesc[UR4], R24, gsb0 ;  /* 0x00e00000041879f0 */ /* 0x000fe20008000818 */
[----:B------:R-:W-:Y:S02]  /*9980*/  R2UR UR4, R60 ;  /* 0x000000003c0472ca */ /* 0x000fe400000e0000 */
[----:B------:R-:W-:Y:S01]  /*9990*/  R2UR UR5, R61 ;  /* 0x000000003d0572ca */ /* 0x000fe200000e0000 */
[----:B------:R-:W-:Y:S01]  /*99a0*/  IMAD.MOV.U32 R61, RZ, RZ, 0x40000040 ;  /* 0x40000040ff3d7424 */ /* 0x000fe200078e00ff */
[----:B------:R-:W-:Y:S02]  /*99b0*/  R2UR UR6, R62 ;  /* 0x000000003e0672ca */ /* 0x000fe400000e0000 */
        /* <DEDUP_REMOVED lines=48> */
[----:B------:R-:W-:Y:S01]  /*9cc0*/  R2UR UR4, R60 ;  /* 0x000000003c0472ca */ /* 0x000fe200000e0000 */
[----:B------:R-:W-:Y:S01]  /*9cd0*/  VIADD R60, R12, 0xe00 ;  /* 0x00000e000c3c7836 */ /* 0x000fe20000000000 */
[----:B------:R-:W-:Y:S02]  /*9ce0*/  R2UR UR5, R61 ;  /* 0x000000003d0572ca */ /* 0x000fe400000e0000 */
[----:B------:R-:W-:Y:S02]  /*9cf0*/  R2UR UR6, R62 ;  /* 0x000000003e0672ca */ /* 0x000fe400000e0000 */
[----:B------:R-:W-:Y:S01]  /*9d00*/  R2UR UR7, R63 ;  /* 0x000000003f0772ca */ /* 0x000fe200000e0000 */
[----:B------:R-:W-:Y:S01]  /*9d10*/  IMAD.MOV.U32 R63, RZ, RZ, 0x40000040 ;  /* 0x40000040ff3f7424 */ /* 0x000fe200078e00ff */
[----:B------:R-:W-:Y:S01]  /*9d20*/  IADD3 R62, R11, R60, RZ ;  /* 0x0000003c0b3e7210 */ /* 0x000fe20007ffe0ff */
[----:B------:R-:W-:-:S02]  /*9d30*/  WARPGROUP.DEPBAR.LE gsb0, 0x0 ;  /* 0x00008000000079c5 */ /* 0x000fc40000010000 */
[----:B------:R-:W-:-:S08]  /*9d40*/  WARPGROUP.ARRIVE ;  /* 0x00000000000079c5 */ /* 0x000fd00000000000 */
        /* <DEDUP_REMOVED lines=23> */
[----:B------:R-:W-:Y:S01]  /*9ec0*/  IMAD.IADD R14, R11, 0x1, R58 ;  /* 0x000000010b0e7824 */ /* 0x000fe200078e023a */
[----:B------:R-:W-:Y:S01]  /*9ed0*/  R2UR UR7, R15 ;  /* 0x000000000f0772ca */ /* 0x000fe200000e0000 */
[----:B------:R-:W-:Y:S01]  /*9ee0*/  IMAD.MOV.U32 R15, RZ, RZ, 0x40000040 ;  /* 0x40000040ff0f7424 */ /* 0x000fe200078e00ff */
[----:B------:R-:W-:-:S04]  /*9ef0*/  MOV R11, 0x40 ;  /* 0x00000040000b7802 */ /* 0x000fc80000000f00 */
[----:B------:R-:W-:-:S04]  /*9f00*/  SEL R11, R11, 0x3e, P1 ;  /* 0x0000003e0b0b7807 */ /* 0x000fc80000800000 */
[----:B------:R-:W-:Y:S01]  /*9f10*/  LOP3.LUT R11, R11, 0x6, RZ, 0xc0, !PT ;  /* 0x000000060b0b7812 */ /* 0x000fe200078ec0ff */
[----:B------:R-:W-:Y:S02]  /*9f20*/  WARPGROUP.DEPBAR.LE gsb0, 0x0 ;  /* 0x00008000000079c5 */ /* 0x000fe40000010000 */
[----:B------:R-:W-:-:S06]  /*9f30*/  WARPGROUP.ARRIVE ;  /* 0x00000000000079c5 */ /* 0x000fcc0000000000 */
[----:B------:R-:W-:Y:S01]  /*9f40*/  HGMMA.64x64x16.F32 R24, gdesc[UR4], R24, gsb0 ;  /* 0x00e00000041879f0 */ /* 0x000fe20008000818 */
[----:B------:R-:W-:Y:S01]  /*9f50*/  R2UR UR6, R62 ;  /* 0x000000003e0672ca */ /* 0x000fe200000e0000 */
[----:B------:R-:W-:Y:S01]  /*9f60*/  IMAD.IADD R62, R13, 0x1, R58 ;  /* 0x000000010d3e7824 */ /* 0x000fe200078e023a */
[----:B------:R-:W-:Y:S02]  /*9f70*/  R2UR UR7, R63 ;  /* 0x000000003f0772ca */ /* 0x000fe400000e0000 */
[----:B------:R-:W-:Y:S01]  /*9f80*/  R2UR UR4, R14 ;  /* 0x000000000e0472ca */ /* 0x000fe200000e0000 */
[----:B------:R-:W-:Y:S01]  /*9f90*/  IMAD.IADD R14, R13, 0x1, R60 ;  /* 0x000000010d0e7824 */ /* 0x000fe200078e023c */
[----:B------:R-:W-:Y:S01]  /*9fa0*/  R2UR UR5, R15 ;  /* 0x000000000f0572ca */ /* 0x000fe200000e0000 */
[----:B------:R-:W-:Y:S01]  /*9fb0*/  IMAD.MOV.U32 R15, RZ, RZ, 0x40000040 ;  /* 0x40000040ff0f7424 */ /* 0x000fe200078e00ff */
[----:B------:R-:W-:Y:S01]  /*9fc0*/  MOV R63, 0x40000040 ;  /* 0x40000040003f7802 */ /* 0x000fe20000000f00 */
[----:B------:R-:W-:-:S05]  /*9fd0*/  IMAD.MOV.U32 R13, RZ, RZ, 0x1000 ;  /* 0x00001000ff0d7424 */ /* 0x000fca00078e00ff */
[----:B------:R-:W-:Y:S01]  /*9fe0*/  SEL R13, R13, 0xf80, P1 ;  /* 0x00000f800d0d7807 */ /* 0x000fe20000800000 */
[----:B------:R-:W-:Y:S02]  /*9ff0*/  WARPGROUP.DEPBAR.LE gsb0, 0x0 ;  /* 0x00008000000079c5 */ /* 0x000fe40000010000 */
[----:B------:R-:W-:-:S06]  /*a000*/  WARPGROUP.ARRIVE ;  /* 0x00000000000079c5 */ /* 0x000fcc0000000000 */
[----:B------:R-:W-:Y:S01]  /*a010*/  HGMMA.64x64x16.F32 R24, gdesc[UR4], R24, gsb0 ;  /* 0x00e00000041879f0 */ /* 0x000fe20008000818 */
[----:B------:R-:W-:Y:S02]  /*a020*/  R2UR UR4, R62 ;  /* 0x000000003e0472ca */ /* 0x000fe400000e0000 */
[----:B------:R-:W-:Y:S02]  /*a030*/  R2UR UR5, R63 ;  /* 0x000000003f0572ca */ /* 0x000fe400000e0000 */
[----:B------:R-:W-:Y:S01]  /*a040*/  R2UR UR6, R14 ;  /* 0x000000000e0672ca */ /* 0x000fe200000e0000 */
[----:B------:R-:W-:Y:S01]  /*a050*/  IMAD.IADD R14, R21, 0x1, R58 ;  /* 0x00000001150e7824 */ /* 0x000fe200078e023a */
[----:B------:R-:W-:Y:S01]  /*a060*/  R2UR UR7, R15 ;  /* 0x000000000f0772ca */ /* 0x000fe200000e0000 */
[----:B------:R-:W-:Y:S02]  /*a070*/  IMAD.IADD R58, R21, 0x1, R60 ;  /* 0x00000001153a7824 */ /* 0x000fe400078e023c */
[----:B------:R-:W-:Y:S01]  /*a080*/  IMAD.MOV.U32 R15, RZ, RZ, 0x40000040 ;  /* 0x40000040ff0f7424 */ /* 0x000fe200078e00ff */
[----:B------:R-:W-:-:S02]  /*a090*/  WARPGROUP.DEPBAR.LE gsb0, 0x0 ;  /* 0x00008000000079c5 */ /* 0x000fc40000010000 */
[----:B------:R-:W-:-:S07]  /*a0a0*/  WARPGROUP.ARRIVE ;  /* 0x00000000000079c5 */ /* 0x000fce0000000000 */
[----:B------:R-:W-:Y:S01]  /*a0b0*/  HGMMA.64x64x16.F32 R24, gdesc[UR4], R24, gsb0 ;  /* 0x00e00000041879f0 */ /* 0x000fe20008000818 */
[----:B------:R-:W-:Y:S02]  /*a0c0*/  R2UR UR4, R14 ;  /* 0x000000000e0472ca */ /* 0x000fe400000e0000 */
[----:B------:R-:W-:Y:S02]  /*a0d0*/  R2UR UR5, R15 ;  /* 0x000000000f0572ca */ /* 0x000fe400000e0000 */
[----:B------:R-:W-:Y:S02]  /*a0e0*/  R2UR UR6, R58 ;  /* 0x000000003a0672ca */ /* 0x000fe400000e0000 */
[----:B------:R-:W-:Y:S01]  /*a0f0*/  R2UR UR7, R59 ;  /* 0x000000003b0772ca */ /* 0x000fe200000e0000 */
[----:B------:R-:W-:Y:S01]  /*a100*/  IMAD.MOV.U32 R59, RZ, RZ, 0x40000040 ;  /* 0x40000040ff3b7424 */ /* 0x000fe200078e00ff */
[----:B------:R-:W-:Y:S01]  /*a110*/  LOP3.LUT R14, R13, 0x1e00, RZ, 0xc0, !PT ;  /* 0x00001e000d0e7812 */ /* 0x000fe200078ec0ff */
[----:B------:R-:W-:-:S03]  /*a120*/  IMAD.MOV.U32 R13, RZ, RZ, 0x40000040 ;  /* 0x40000040ff0d7424 */ /* 0x000fc600078e00ff */
[CC--:B------:R-:W-:Y:S02]  /*a130*/  IADD3 R58, R11.reuse, R14.reuse, R3 ;  /* 0x0000000e0b3a7210 */ /* 0x0c0fe40007ffe003 */
[----:B------:R-:W-:Y:S01]  /*a140*/  IADD3 R12, R11, R14, R12 ;  /* 0x0000000e0b0c7210 */ /* 0x000fe20007ffe00c */
[----:B------:R-:W-:-:S05]  /*a150*/  IMAD R11, R182, -0x40, R168 ;  /* 0xffffffc0b60b7824 */ /* 0x000fca00078e02a8 */
        /* <DEDUP_REMOVED lines=48> */
[C---:B------:R-:W-:Y:S02]  /*a460*/  ISETP.GT.AND P6, PT, R11.reuse, 0x29, PT ;  /* 0x000000290b00780c */ /* 0x040fe40003fc4270 */
        /* <DEDUP_REMOVED lines=22> */
[----:B------:R-:W-:Y:S02]  /*a5d0*/  FMNMX.FTZ R11, R30, R11, !PT ;  /* 0x0000000b1e0b7209 */ /* 0x000fe40007810000 */
[----:B------:R-:W-:Y:S01]  /*a5e0*/  FSEL R46, R46, -INF , P1 ;  /* 0xff8000002e2e7808 */ /* 0x000fe20000800000 */
[----:B------:R-:W0:Y:S01]  /*a5f0*/  SHFL.BFLY PT, R12, R15, 0x2, 0x1f ;  /* 0x0c401f000f0c7f89 */ /* 0x000e2200000e0000 */
[----:B------:R-:W-:Y:S02]  /*a600*/  FMNMX.FTZ R11, R14, R11, !PT ;  /* 0x0000000b0e0b7209 */ /* 0x000fe40007810000 */
[----:B------:R-:W-:Y:S02]  /*a610*/  FSEL R48, R47, -INF , P6 ;  /* 0xff8000002f307808 */ /* 0x000fe40003000000 */
[----:B------:R-:W-:Y:S02]  /*a620*/  FMNMX.FTZ R11, R34, R11, !PT ;  /* 0x0000000b220b7209 */ /* 0x000fe40007810000 */
[----:B------:R-:W-:-:S02]  /*a630*/  FSEL R50, R50, -INF , P5 ;  /* 0xff80000032327808 */ /* 0x000fc40002800000 */
[----:B------:R-:W-:Y:S02]  /*a640*/  FMNMX.FTZ R11, R36, R11, !PT ;  /* 0x0000000b240b7209 */ /* 0x000fe40007810000 */
[----:B------:R-:W-:Y:S02]  /*a650*/  FSEL R54, R54, -INF , P3 ;  /* 0xff80000036367808 */ /* 0x000fe40001800000 */
[----:B------:R-:W-:Y:S01]  /*a660*/  FMNMX.FTZ R13, R38, R11, !PT ;  /* 0x0000000b260d7209 */ /* 0x000fe20007810000 */
[----:B------:R-:W-:Y:S01]  /*a670*/  IMAD.U32 R11, RZ, RZ, UR4 ;  /* 0x00000004ff0b7e24 */ /* 0x000fe2000f8e00ff */
[----:B------:R-:W-:Y:S02]  /*a680*/  FSEL R78, R55, -INF , P2 ;  /* 0xff800000374e7808 */ /* 0x000fe40001000000 */
[----:B------:R-:W-:Y:S02]  /*a690*/  FMNMX.FTZ R13, R40, R13, !PT ;  /* 0x0000000d280d7209 */ /* 0x000fe40007810000 */
[----:B------:R-:W-:-:S02]  /*a6a0*/  ISETP.GE.AND P2, PT, R168, 0x41, PT ;  /* 0x00000041a800780c */ /* 0x000fc40003f46270 */
[----:B------:R-:W-:Y:S02]  /*a6b0*/  FMNMX.FTZ R13, R42, R13, !PT ;  /* 0x0000000d2a0d7209 */ /* 0x000fe40007810000 */
[----:B0-----:R-:W-:Y:S02]  /*a6c0*/  FMNMX.FTZ R21, R15, R12, !PT ;  /* 0x0000000c0f157209 */ /* 0x001fe40007810000 */
[----:B------:R-:W-:-:S03]  /*a6d0*/  FMNMX.FTZ R13, R44, R13, !PT ;  /* 0x0000000d2c0d7209 */ /* 0x000fc60007810000 */
[----:B------:R-:W0:Y:S01]  /*a6e0*/  SHFL.BFLY PT, R12, R21, 0x1, 0x1f ;  /* 0x0c201f00150c7f89 */ /* 0x000e2200000e0000 */
[----:B------:R-:W-:-:S04]  /*a6f0*/  FMNMX.FTZ R13, R46, R13, !PT ;  /* 0x0000000d2e0d7209 */ /* 0x000fc80007810000 */
[----:B------:R-:W-:-:S04]  /*a700*/  FMNMX.FTZ R13, R48, R13, !PT ;  /* 0x0000000d300d7209 */ /* 0x000fc80007810000 */
[----:B------:R-:W-:Y:S02]  /*a710*/  FMNMX.FTZ R13, R50, R13, !PT ;  /* 0x0000000d320d7209 */ /* 0x000fe40007810000 */
[----:B0-----:R-:W-:-:S04]  /*a720*/  FMNMX.FTZ R12, R21, R12, !PT ;  /* 0x0000000c150c7209 */ /* 0x001fc80007810000 */
[C---:B------:R-:W-:Y:S01]  /*a730*/  FSETP.NEU.FTZ.AND P1, PT, R12.reuse, -INF , PT ;  /* 0xff8000000c00780b */ /* 0x040fe20003f3d000 */
[----:B------:R-:W-:-:S05]  /*a740*/  FMUL.FTZ R15, R12, R11 ;  /* 0x0000000b0c0f7220 */ /* 0x000fca0000410000 */
[----:B------:R-:W-:-:S05]  /*a750*/  FSEL R15, R15, RZ, P1 ;  /* 0x000000ff0f0f7208 */ /* 0x000fca0000800000 */
[-CC-:B------:R-:W-:Y:S01]  /*a760*/  FFMA.FTZ R169, R24, R11.reuse, -R15.reuse ;  /* 0x0000000b18a97223 */ /* 0x180fe2000001080f */
[----:B------:R-:W-:Y:S01]  /*a770*/  FSEL R24, R51, -INF , P4 ;  /* 0xff80000033187808 */ /* 0x000fe20002000000 */
[-CC-:B------:R-:W-:Y:S01]  /*a780*/  FFMA.FTZ R171, R28, R11.reuse, -R15.reuse ;  /* 0x0000000b1cab7223 */ /* 0x180fe2000001080f */
[-CC-:B------:R-:W-:Y:S01]  /*a790*/  FFMA.FTZ R170, R25, R11.reuse, -R15.reuse ;  /* 0x0000000b19aa7223 */ /* 0x180fe2000001080f */
[--C-:B------:R-:W-:Y:S01]  /*a7a0*/  FFMA.FTZ R172, R58, R11, -R15.reuse ;  /* 0x0000000b3aac7223 */ /* 0x100fe2000001080f */
[----:B------:R-:W-:Y:S01]  /*a7b0*/  FMNMX.FTZ R13, R24, R13, !PT ;  /* 0x0000000d180d7209 */ /* 0x000fe20007810000 */
        /* <DEDUP_REMOVED lines=11> */
[-CC-:B------:R-:W-:Y:S01]  /*a870*/  FFMA.FTZ R183, R76, R11.reuse, -R15.reuse ;  /* 0x0000000b4cb77223 */ /* 0x180fe2000001080f */
[----:B------:R-:W0:Y:S01]  /*a880*/  SHFL.BFLY PT, R28, R13, 0x2, 0x1f ;  /* 0x0c401f000d1c7f89 */ /* 0x000e2200000e0000 */
[-CC-:B------:R-:W-:Y:S01]  /*a890*/  FFMA.FTZ R197, R52, R11.reuse, -R15.reuse ;  /* 0x0000000b34c57223 */ /* 0x180fe2000001080f */
[----:B------:R-:W-:Y:S01]  /*a8a0*/  FFMA.FTZ R199, R80, R11, -R15 ;  /* 0x0000000b50c77223 */ /* 0x000fe2000001080f */
[----:B------:R-:W-:Y:S08]  /*a8b0*/  MUFU.EX2 R169, R169 ;  /* 0x000000a900a97308 */ /* 0x000ff00000000800 */
[----:B------:R-:W1:Y:S08]  /*a8c0*/  MUFU.EX2 R170, R170 ;  /* 0x000000aa00aa7308 */ /* 0x000e700000000800 */
[----:B------:R-:W-:Y:S01]  /*a8d0*/  MUFU.EX2 R171, R171 ;  /* 0x000000ab00ab7308 */ /* 0x000fe20000000800 */
[----:B0-----:R-:W-:-:S07]  /*a8e0*/  FMNMX.FTZ R28, R13, R28, !PT ;  /* 0x0000001c0d1c7209 */ /* 0x001fce0007810000 */
[----:B------:R-:W0:Y:S01]  /*a8f0*/  MUFU.EX2 R172, R172 ;  /* 0x000000ac00ac7308 */ /* 0x000e220000000800 */
[----:B-1----:R-:W-:Y:S01]  /*a900*/  F2FP.F16.F32.PACK_AB R152, R170, R169 ;  /* 0x000000a9aa98723e */ /* 0x002fe200000000ff */
[----:B------:R-:W1:Y:S01]  /*a910*/  SHFL.BFLY PT, R21, R28, 0x1, 0x1f ;  /* 0x0c201f001c157f89 */ /* 0x000e6200000e0000 */
[----:B------:R-:W-:-:S05]  /*a920*/  FADD.FTZ R170, R169, R170 ;  /* 0x000000aaa9aa7221 */ /* 0x000fca0000010000 */
[----:B------:R-:W-:Y:S08]  /*a930*/  MUFU.EX2 R173, R173 ;  /* 0x000000ad00ad7308 */ /* 0x000ff00000000800 */
[----:B------:R-:W2:Y:S01]  /*a940*/  MUFU.EX2 R174, R174 ;  /* 0x000000ae00ae7308 */ /* 0x000ea20000000800 */
[----:B0-----:R-:W-:Y:S01]  /*a950*/  F2FP.F16.F32.PACK_AB R154, R172, R171 ;  /* 0x000000abac9a723e */ /* 0x001fe200000000ff */
[----:B------:R-:W-:-:S04]  /*a960*/  FADD.FTZ R171, R171, R170 ;  /* 0x000000aaabab7221 */ /* 0x000fc80000010000 */
[----:B------:R-:W-:Y:S02]  /*a970*/  FADD.FTZ R172, R172, R171 ;  /* 0x000000abacac7221 */ /* 0x000fe40000010000 */
[----:B------:R-:W-:Y:S01]  /*a980*/  MUFU.EX2 R175, R175 ;  /* 0x000000af00af7308 */ /* 0x000fe20000000800 */
[----:B-1----:R-:W-:-:S04]  /*a990*/  FMNMX.FTZ R21, R28, R21, !PT ;  /* 0x000000151c157209 */ /* 0x002fc80007810000 */
[C---:B------:R-:W-:Y:S01]  /*a9a0*/  FSETP.NEU.FTZ.AND P1, PT, R21.reuse, -INF , PT ;  /* 0xff8000001500780b */ /* 0x040fe20003f3d000 */
[----:B------:R-:W-:Y:S02]  /*a9b0*/  FMUL.FTZ R13, R21, R11 ;  /* 0x0000000b150d7220 */ /* 0x000fe40000410000 */
[----:B------:R-:W0:Y:S01]  /*a9c0*/  MUFU.EX2 R176, R176 ;  /* 0x000000b000b07308 */ /* 0x000e220000000800 */
[C---:B--2---:R-:W-:Y:S01]  /*a9d0*/  F2FP.F16.F32.PACK_AB R156, R174.reuse, R173 ;  /* 0x000000adae9c723e */ /* 0x044fe200000000ff */
[----:B------:R-:W-:Y:S01]  /*a9e0*/  FADD.FTZ R173, R173, R172 ;  /* 0x000000acadad7221 */ /* 0x000fe20000010000 */
[----:B------:R-:W-:Y:S02]  /*a9f0*/  FSEL R25, R13, RZ, P1 ;  /* 0x000000ff0d197208 */ /* 0x000fe40000800000 */
[----:B------:R-:W-:Y:S01]  /*aa00*/  ISETP.NE.AND P1, PT, R57, RZ, PT ;  /* 0x000000ff3900720c */ /* 0x000fe20003f25270 */
[----:B------:R-:W-:Y:S02]  /*aa10*/  FADD.FTZ R174, R174, R173 ;  /* 0x000000adaeae7221 */ /* 0x000fe40000010000 */
        /* <DEDUP_REMOVED lines=10> */
[----:B------:R-:W-:Y:S01]  /*aac0*/  FFMA.FTZ R223, R44, R11, -R25 ;  /* 0x0000000b2cdf7223 */ /* 0x000fe20000010819 */
[----:B------:R-:W-:-:S02]  /*aad0*/  @!P1 VIADD R15, R20, 0x38840 ;  /* 0x00038840140f9836 */ /* 0x000fc40000000000 */
[-CC-:B------:R-:W-:Y:S01]  /*aae0*/  FFMA.FTZ R224, R46, R11.reuse, -R25.reuse ;  /* 0x0000000b2ee07223 */ /* 0x180fe20000010819 */
[-CC-:B------:R-:W-:Y:S01]  /*aaf0*/  FFMA.FTZ R225, R48, R11.reuse, -R25.reuse ;  /* 0x0000000b30e17223 */ /* 0x180fe20000010819 */
[-CC-:B------:R-:W-:Y:S01]  /*ab00*/  FFMA.FTZ R226, R50, R11.reuse, -R25.reuse ;  /* 0x0000000b32e27223 */ /* 0x180fe20000010819 */
[-C--:B------:R-:W-:Y:S01]  /*ab10*/  FFMA.FTZ R227, R24, R11.reuse, -R25 ;  /* 0x0000000b18e37223 */ /* 0x080fe20000010819 */
[----:B------:R-:W-:Y:S01]  /*ab20*/  @!P1 PRMT R15, RZ, 0x654, R15 ;  /* 0x00000654ff0f9816 */ /* 0x000fe2000000000f */
[-CC-:B------:R-:W-:Y:S01]  /*ab30*/  FFMA.FTZ R228, R54, R11.reuse, -R25.reuse ;  /* 0x0000000b36e47223 */ /* 0x180fe20000010819 */
[----:B------:R-:W-:Y:S01]  /*ab40*/  FFMA.FTZ R200, R78, R11, -R25 ;  /* 0x0000000b4ec87223 */ /* 0x000fe20000010819 */
[----:B------:R-:W-:Y:S01]  /*ab50*/  MUFU.EX2 R198, R198 ;  /* 0x000000c600c67308 */ /* 0x000fe20000000800 */
[----:B------:R1:W-:Y:S01]  /*ab60*/  @!P1 SYNCS.ARRIVE.TRANS64.RED.A1T0 RZ, [R15+URZ], RZ ;  /* 0x000000ff0fff99a7 */ /* 0x0003e2000810043f */
[----:B------:R-:W-:Y:S01]  /*ab70*/  LOP3.LUT R13, R56, 0x2000000, RZ, 0xfc, !PT ;  /* 0x02000000380d7812 */ /* 0x000fe200078efcff */
[----:B------:R-:W-:Y:S01]  /*ab80*/  @!P1 VIADD R20, R20, 0x38860 ;  /* 0x0003886014149836 */ /* 0x000fe20000000000 */
[----:B0-----:R-:W-:Y:S01]  /*ab90*/  F2FP.F16.F32.PACK_AB R158, R176, R175 ;  /* 0x000000afb09e723e */ /* 0x001fe200000000ff */
[----:B------:R-:W-:Y:S01]  /*aba0*/  FADD.FTZ R175, R175, R174 ;  /* 0x000000aeafaf7221 */ /* 0x000fe20000010000 */
[----:B------:R-:W-:-:S02]  /*abb0*/  LEA R14, R18, R13, 0xc ;  /* 0x0000000d120e7211 */ /* 0x000fc400078e60ff */
[----:B------:R-:W0:Y:S01]  /*abc0*/  MUFU.EX2 R201, R201 ;  /* 0x000000c900c97308 */ /* 0x000e220000000800 */
[----:B-1----:R-:W-:Y:S01]  /*abd0*/  IMAD.MOV.U32 R15, RZ, RZ, 0x40000040 ;  /* 0x40000040ff0f7424 */ /* 0x002fe200078e00ff */
[----:B------:R-:W-:Y:S01]  /*abe0*/  R2UR UR6, R14 ;  /* 0x000000000e0672ca */ /* 0x000fe200000e0000 */
[----:B------:R-:W-:Y:S01]  /*abf0*/  FADD.FTZ R176, R176, R175 ;  /* 0x000000afb0b07221 */ /* 0x000fe20000010000 */
[----:B------:R-:W-:Y:S02]  /*ac00*/  @!P1 PRMT R20, RZ, 0x654, R20 ;  /* 0x00000654ff149816 */ /* 0x000fe40000000014 */
[----:B------:R-:W-:Y:S01]  /*ac10*/  R2UR UR7, R15 ;  /* 0x000000000f0772ca */ /* 0x000fe200000e0000 */
[----:B------:R-:W-:Y:S01]  /*ac20*/  IMAD.MOV.U32 R15, RZ, RZ, 0x40000040 ;  /* 0x40000040ff0f7424 */ /* 0x000fe200078e00ff */
[----:B------:R-:W-:Y:S08]  /*ac30*/  MUFU.EX2 R202, R202 ;  /* 0x000000ca00ca7308 */ /* 0x000ff00000000800 */
[----:B------:R-:W1:Y:S01]  /*ac40*/  MUFU.EX2 R203, R203 ;  /* 0x000000cb00cb7308 */ /* 0x000e620000000800 */
[----:B0-----:R-:W-:Y:S01]  /*ac50*/  F2FP.F16.F32.PACK_AB R153, R201, R198 ;  /* 0x000000c6c999723e */ /* 0x001fe200000000ff */
[----:B------:R-:W-:-:S06]  /*ac60*/  FADD.FTZ R201, R198, R201 ;  /* 0x000000c9c6c97221 */ /* 0x000fcc0000010000 */
[----:B------:R-:W-:Y:S08]  /*ac70*/  MUFU.EX2 R204, R204 ;  /* 0x000000cc00cc7308 */ /* 0x000ff00000000800 */
[----:B------:R-:W0:Y:S01]  /*ac80*/  MUFU.EX2 R205, R205 ;  /* 0x000000cd00cd7308 */ /* 0x000e220000000800 */
[----:B-1----:R-:W-:Y:S01]  /*ac90*/  F2FP.F16.F32.PACK_AB R155, R203, R202 ;  /* 0x000000cacb9b723e */ /* 0x002fe200000000ff */
[----:B------:R-:W-:Y:S01]  /*aca0*/  BAR.SYNC.DEFER_BLOCKING 0xf, 0x100 ;  /* 0x03c4000000007b1d */ /* 0x000fe20000010000 */
[----:B------:R-:W-:-:S04]  /*acb0*/  FADD.FTZ R202, R202, R201 ;  /* 0x000000c9caca7221 */ /* 0x000fc80000010000 */
[----:B------:R-:W-:Y:S01]  /*acc0*/  FADD.FTZ R203, R203, R202 ;  /* 0x000000cacbcb7221 */ /* 0x000fe20000010000 */
[----:B------:R-:W-:Y:S08]  /*acd0*/  MUFU.EX2 R206, R206 ;  /* 0x000000ce00ce7308 */ /* 0x000ff00000000800 */
[----:B------:R-:W1:Y:S01]  /*ace0*/  MUFU.EX2 R207, R207 ;  /* 0x000000cf00cf7308 */ /* 0x000e620000000800 */
[----:B0-----:R-:W-:Y:S01]  /*acf0*/  F2FP.F16.F32.PACK_AB R157, R205, R204 ;  /* 0x000000cccd9d723e */ /* 0x001fe200000000ff */
[----:B------:R-:W-:-:S04]  /*ad00*/  FADD.FTZ R204, R204, R203 ;  /* 0x000000cbcccc7221 */ /* 0x000fc80000010000 */
[----:B------:R-:W-:Y:S02]  /*ad10*/  FADD.FTZ R205, R205, R204 ;  /* 0x000000cccdcd7221 */ /* 0x000fe40000010000 */
[----:B------:R-:W0:Y:S01]  /*ad20*/  MUFU.EX2 R178, R178 ;  /* 0x000000b200b27308 */ /* 0x000e220000000800 */
[----:B------:R2:W-:Y:S07]  /*ad30*/  STSM.16.M88.4 [R194+0x36400], R152 ;  /* 0x03640098c2007844 */ /* 0x0005ee0000000200 */
[----:B------:R-:W-:Y:S01]  /*ad40*/  MUFU.EX2 R179, R179 ;  /* 0x000000b300b37308 */ /* 0x000fe20000000800 */
[----:B-1----:R-:W-:Y:S01]  /*ad50*/  F2FP.F16.F32.PACK_AB R159, R207, R206 ;  /* 0x000000cecf9f723e */ /* 0x002fe200000000ff */
[----:B------:R-:W-:-:S04]  /*ad60*/  FADD.FTZ R206, R206, R205 ;  /* 0x000000cdcece7221 */ /* 0x000fc80000010000 */
[----:B------:R1:W-:Y:S01]  /*ad70*/  STSM.16.M88.4 [R195], R156 ;  /* 0x0000009cc3007844 */ /* 0x0003e20000000200 */
[----:B------:R-:W-:Y:S01]  /*ad80*/  FADD.FTZ R207, R207, R206 ;  /* 0x000000cecfcf7221 */ /* 0x000fe20000010000 */
[----:B------:R-:W3:Y:S01]  /*ad90*/  MUFU.EX2 R180, R180 ;  /* 0x000000b400b47308 */ /* 0x000ee20000000800 */
[----:B0-----:R-:W-:Y:S01]  /*ada0*/  F2FP.F16.F32.PACK_AB R160, R178, R177 ;  /* 0x000000b1b2a0723e */ /* 0x001fe200000000ff */
[----:B------:R-:W-:-:S04]  /*adb0*/  FADD.FTZ R177, R177, R176 ;  /* 0x000000b0b1b17221 */ /* 0x000fc80000010000 */
[----:B------:R-:W-:Y:S02]  /*adc0*/  FADD.FTZ R178, R178, R177 ;  /* 0x000000b1b2b27221 */ /* 0x000fe40000010000 */
[----:B------:R-:W-:Y:S08]  /*add0*/  MUFU.EX2 R222, R222 ;  /* 0x000000de00de7308 */ /* 0x000ff00000000800 */
[----:B------:R-:W0:Y:S01]  /*ade0*/  MUFU.EX2 R223, R223 ;  /* 0x000000df00df7308 */ /* 0x000e220000000800 */
[----:B---3--:R-:W-:Y:S01]  /*adf0*/  F2FP.F16.F32.PACK_AB R162, R180, R179 ;  /* 0x000000b3b4a2723e */ /* 0x008fe200000000ff */
[----:B------:R-:W-:-:S04]  /*ae00*/  FADD.FTZ R179, R179, R178 ;  /* 0x000000b2b3b37221 */ /* 0x000fc80000010000 */
[----:B------:R-:W-:Y:S02]  /*ae10*/  FADD.FTZ R180, R180, R179 ;  /* 0x000000b3b4b47221 */ /* 0x000fe40000010000 */
[----:B------:R-:W-:Y:S08]  /*ae20*/  MUFU.EX2 R224, R224 ;  /* 0x000000e000e07308 */ /* 0x000ff00000000800 */
[----:B------:R-:W3:Y:S01]  /*ae30*/  MUFU.EX2 R225, R225 ;  /* 0x000000e100e17308 */ /* 0x000ee20000000800 */
[----:B0-----:R-:W-:Y:S01]  /*ae40*/  F2FP.F16.F32.PACK_AB R161, R223, R222 ;  /* 0x000000dedfa1723e */ /* 0x001fe200000000ff */
[----:B------:R-:W-:-:S04]  /*ae50*/  FADD.FTZ R222, R222, R207 ;  /* 0x000000cfdede7221 */ /* 0x000fc80000010000 */
[----:B------:R-:W-:Y:S02]  /*ae60*/  FADD.FTZ R223, R223, R222 ;  /* 0x000000dedfdf7221 */ /* 0x000fe40000010000 */
[----:B------:R-:W0:Y:S08]  /*ae70*/  MUFU.EX2 R181, R181 ;  /* 0x000000b500b57308 */ /* 0x000e300000000800 */
[----:B------:R-:W4:Y:S01]  /*ae80*/  MUFU.EX2 R183, R183 ;  /* 0x000000b700b77308 */ /* 0x000f220000000800 */
[----:B---3--:R-:W-:Y:S01]  /*ae90*/  F2FP.F16.F32.PACK_AB R163, R225, R224 ;  /* 0x000000e0e1a3723e */ /* 0x008fe200000000ff */
[----:B------:R-:W-:-:S04]  /*aea0*/  FADD.FTZ R224, R224, R223 ;  /* 0x000000dfe0e07221 */ /* 0x000fc80000010000 */
[----:B------:R1:W-:Y:S01]  /*aeb0*/  STSM.16.M88.4 [R208], R160 ;  /* 0x000000a0d0007844 */ /* 0x0003e20000000200 */
[----:B------:R-:W-:Y:S01]  /*aec0*/  FADD.FTZ R225, R225, R224 ;  /* 0x000000e0e1e17221 */ /* 0x000fe20000010000 */
[----:B------:R-:W3:Y:S01]  /*aed0*/  MUFU.EX2 R197, R197 ;  /* 0x000000c500c57308 */ /* 0x000ee20000000800 */
[----:B0-----:R-:W-:-:S07]  /*aee0*/  FADD.FTZ R180, R181, R180 ;  /* 0x000000b4b5b47221 */ /* 0x001fce0000010000 */
[----:B------:R-:W0:Y:S01]  /*aef0*/  MUFU.EX2 R199, R199 ;  /* 0x000000c700c77308 */ /* 0x000e220000000800 */
[C---:B----4-:R-:W-:Y:S01]  /*af00*/  F2FP.F16.F32.PACK_AB R164, R183.reuse, R181 ;  /* 0x000000b5b7a4723e */ /* 0x050fe200000000ff */
[----:B------:R-:W-:-:S06]  /*af10*/  FADD.FTZ R180, R183, R180 ;  /* 0x000000b4b7b47221 */ /* 0x000fcc0000010000 */
[----:B------:R-:W-:Y:S01]  /*af20*/  MUFU.EX2 R226, R226 ;  /* 0x000000e200e27308 */ /* 0x000fe20000000800 */
[----:B---3--:R-:W-:-:S07]  /*af30*/  FADD.FTZ R180, R197, R180 ;  /* 0x000000b4c5b47221 */ /* 0x008fce0000010000 */
[----:B------:R-:W3:Y:S01]  /*af40*/  MUFU.EX2 R227, R227 ;  /* 0x000000e300e37308 */ /* 0x000ee20000000800 */
[C---:B0-----:R-:W-:Y:S01]  /*af50*/  F2FP.F16.F32.PACK_AB R166, R199.reuse, R197 ;  /* 0x000000c5c7a6723e */ /* 0x041fe200000000ff */
[----:B------:R-:W-:-:S06]  /*af60*/  FADD.FTZ R199, R199, R180 ;  /* 0x000000b4c7c77221 */ /* 0x000fcc0000010000 */
[----:B------:R-:W0:Y:S08]  /*af70*/  MUFU.EX2 R228, R228 ;  /* 0x000000e400e47308 */ /* 0x000e300000000800 */
[----:B------:R-:W4:Y:S01]  /*af80*/  MUFU.EX2 R200, R200 ;  /* 0x000000c800c87308 */ /* 0x000f220000000800 */
[----:B---3--:R-:W-:Y:S01]  /*af90*/  F2FP.F16.F32.PACK_AB R165, R227, R226 ;  /* 0x000000e2e3a5723e */ /* 0x008fe200000000ff */
[----:B------:R-:W-:-:S04]  /*afa0*/  FADD.FTZ R226, R226, R225 ;  /* 0x000000e1e2e27221 */ /* 0x000fc80000010000 */
[----:B------:R-:W-:-:S04]  /*afb0*/  FADD.FTZ R227, R227, R226 ;  /* 0x000000e2e3e37221 */ /* 0x000fc80000010000 */
[----:B0-----:R-:W-:Y:S01]  /*afc0*/  FADD.FTZ R227, R228, R227 ;  /* 0x000000e3e4e37221 */ /* 0x001fe20000010000 */
[----:B----4-:R-:W-:-:S03]  /*afd0*/  F2FP.F16.F32.PACK_AB R167, R200, R228 ;  /* 0x000000e4c8a7723e */ /* 0x010fc600000000ff */
[----:B------:R-:W-:Y:S02]  /*afe0*/  FADD.FTZ R200, R200, R227 ;  /* 0x000000e3c8c87221 */ /* 0x000fe40000010000 */
[----:B------:R1:W-:Y:S01]  /*aff0*/  STSM.16.M88.4 [R196], R164 ;  /* 0x000000a4c4007844 */ /* 0x0003e20000000200 */
[----:B------:R-:W-:-:S06]  /*b000*/  WARPGROUP.ARRIVE ;  /* 0x00000000000079c5 */ /* 0x000fcc0000000000 */
[----:B------:R-:W-:Y:S03]  /*b010*/  HGMMA.64x256x16.F32 R24, R152, gdesc[UR4].tnspB, RZ, !UPT, gsb0 ;  /* 0x43e0000498187df0 */ /* 0x000fe6000c0008ff */
[----:B------:R-:W-:Y:S02]  /*b020*/  WARPGROUP.DEPBAR.LE gsb0, 0x0 ;  /* 0x00008000000079c5 */ /* 0x000fe40000010000 */
[----:B--2---:R-:W-:Y:S01]  /*b030*/  VIADD R152, R14, 0x80 ;  /* 0x000000800e987836 */ /* 0x004fe20000000000 */
[----:B------:R-:W-:Y:S01]  /*b040*/  WARPGROUP.ARRIVE ;  /* 0x00000000000079c5 */ /* 0x000fe20000000000 */
[----:B------:R-:W-:-:S03]  /*b050*/  IMAD.MOV.U32 R153, RZ, RZ, 0x40000040 ;  /* 0x40000040ff997424 */ /* 0x000fc600078e00ff */
[----:B------:R-:W-:Y:S01]  /*b060*/  R2UR UR6, R152 ;  /* 0x00000000980672ca */ /* 0x000fe200000e0000 */
[C---:B------:R-:W-:Y:S01]  /*b070*/  VIADD R152, R14.reuse, 0x100 ;  /* 0x000001000e987836 */ /* 0x040fe20000000000 */
[----:B------:R-:W-:Y:S01]  /*b080*/  R2UR UR7, R153 ;  /* 0x00000000990772ca */ /* 0x000fe200000e0000 */
[----:B------:R-:W-:Y:S01]  /*b090*/  IMAD.MOV.U32 R153, RZ, RZ, 0x40000040 ;  /* 0x40000040ff997424 */ /* 0x000fe200078e00ff */
[----:B------:R-:W-:-:S14]  /*b0a0*/  IADD3 R14, R14, 0x180, RZ ;  /* 0x000001800e0e7810 */ /* 0x000fdc0007ffe0ff */
        /* <DEDUP_REMOVED lines=28> */
.L_x_1062:
[----:B------:R-:W-:Y:S01]  /*b270*/  VIADD R18, R198, 0x1 ;  /* 0x00000001c6127836 */ /* 0x000fe20000000000 */
[C---:B------:R-:W-:Y:S01]  /*b280*/  ISETP.GT.AND P2, PT, R15.reuse, RZ, PT ;  /* 0x000000ff0f00720c */ /* 0x040fe20003f44270 */
[----:B------:R-:W-:-:S03]  /*b290*/  VIADD R15, R15, 0xffffffff ;  /* 0xffffffff0f0f7836 */ /* 0x000fc60000000000 */
[----:B------:R-:W-:-:S04]  /*b2a0*/  ISETP.NE.AND P3, PT, R18, 0x2, PT ;  /* 0x000000021200780c */ /* 0x000fc80003f65270 */
[----:B------:R-:W-:Y:S02]  /*b2b0*/  SEL R12, RZ, 0x1, P3 ;  /* 0x00000001ff0c7807 */ /* 0x000fe40001800000 */
[----:B------:R-:W-:Y:S02]  /*b2c0*/  SEL R18, R18, RZ, P3 ;  /* 0x000000ff12127207 */ /* 0x000fe40001800000 */
[----:B------:R-:W-:Y:S01]  /*b2d0*/  LOP3.LUT R23, R23, R12, RZ, 0x3c, !PT ;  /* 0x0000000c17177212 */ /* 0x000fe200078e3cff */
[----:B--2---:R-:W-:Y:S06]  /*b2e0*/  @!P0 BRA `(.L_x_1052) ;  /* 0x0000000000048947 */ /* 0x004fec0003800000 */
[----:B------:R-:W-:Y:S01]  /*b2f0*/  BPT.TRAP 0x1 ;  /* 0x000000040000795c */ /* 0x000fe20000300000 */
.L_x_1052:
[----:B------:R-:W-:Y:S01]  /*b300*/  IMAD R14, R18, 0x8, R2 ;  /* 0x00000008120e7824 */ /* 0x000fe200078e0202 */
[----:B------:R-:W-:-:S04]  /*b310*/  SHF.L.U32 R11, R23, 0x1f, RZ ;  /* 0x0000001f170b7819 */ /* 0x000fc800000006ff */
[----:B------:R0:W2:Y:S01]  /*b320*/  SYNCS.PHASECHK.TRANS64.TRYWAIT P3, [R14+URZ+0x38830], R11 ;  /* 0x0388300b0e0075a7 */ /* 0x0000a2000806017f */
[----:B------:R-:W-:Y:S05]  /*b330*/  @!P0 BRA `(.L_x_1053) ;  /* 0x0000000000048947 */ /* 0x000fea0003800000 */
[----:B------:R-:W-:Y:S01]  /*b340*/  BPT.TRAP 0x1 ;  /* 0x000000040000795c */ /* 0x000fe20000300000 */
.L_x_1053:
[----:B------:R-:W-:Y:S01]  /*b350*/  VIADD R12, R2, 0x20400 ;  /* 0x00020400020c7836 */ /* 0x000fe20000000000 */
[----:B------:R-:W-:Y:S01]  /*b360*/  BSSY B1, `(.L_x_1054) ;  /* 0x0000009000017945 */ /* 0x000fe20003800000 */
[----:B-1----:R-:W-:Y:S01]  /*b370*/  IMAD R20, R18, 0x200, R0 ;  /* 0x0000020012147824 */ /* 0x002fe200078e0200 */
[----:B------:R-:W-:Y:S02]  /*b380*/  MOV R21, 0x40000040 ;  /* 0x4000004000157802 */ /* 0x000fe40000000f00 */
[----:B------:R-:W-:-:S04]  /*b390*/  SHF.R.U32.HI R12, RZ, 0x4, R12 ;  /* 0x00000004ff0c7819 */ /* 0x000fc8000001160c */
[----:B------:R-:W-:-:S04]  /*b3a0*/  LOP3.LUT R12, R12, 0x3fff, RZ, 0xc0, !PT ;  /* 0x00003fff0c0c7812 */ /* 0x000fc800078ec0ff */
[----:B------:R-:W-:Y:S01]  /*b3b0*/  LOP3.LUT R152, R12, 0x10000, RZ, 0xfc, !PT ;  /* 0x000100000c987812 */ /* 0x000fe200078efcff */
[----:B--2---:R-:W-:Y:S06]  /*b3c0*/  @P3 BRA `(.L_x_1055) ;  /* 0x0000000000083947 */ /* 0x004fec0003800000 */
[----:B------:R-:W1:Y:S02]  /*b3d0*/  SYNCS.PHASECHK.TRANS64.TRYWAIT P3, [R14+URZ+0x38830], R11 ;  /* 0x0388300b0e0075a7 */ /* 0x000e64000806017f */
[----:B-1----:R-:W-:Y:S05]  /*b3e0*/  @!P3 BRA `(.L_x_1056) ;  /* 0x000000cc0050b947 */ /* 0x002fea0003800000 */
.L_x_1055:
[----:B------:R-:W-:Y:S05]  /*b3f0*/  BSYNC B1 ;  /* 0x0000000000017941 */ /* 0x000fea0003800000 */
.L_x_1054:
[----:B------:R-:W-:Y:S01]  /*b400*/  IMAD.MOV.U32 R153, RZ, RZ, 0x40000040 ;  /* 0x40000040ff997424 */ /* 0x000fe200078e00ff */
[C---:B------:R-:W-:Y:S01]  /*b410*/  R2UR UR6, R20.reuse ;  /* 0x00000000140672ca */ /* 0x040fe200000e0000 */
[----:B------:R-:W-:Y:S01]  /*b420*/  VIADD R202, R20, 0x2 ;  /* 0x0000000214ca7836 */ /* 0x000fe20000000000 */
[----:B------:R-:W-:Y:S01]  /*b430*/  R2UR UR7, R21 ;  /* 0x00000000150772ca */ /* 0x000fe200000e0000 */
[----:B------:R-:W-:Y:S01]  /*b440*/  IMAD.MOV.U32 R203, RZ, RZ, 0x40000040 ;  /* 0x40000040ffcb7424 */ /* 0x000fe200078e00ff */
[----:B------:R-:W-:Y:S01]  /*b450*/  R2UR UR4, R152 ;  /* 0x00000000980472ca */ /* 0x000fe200000e0000 */
[----:B------:R-:W-:Y:S01]  /*b460*/  IMAD.MOV.U32 R21, RZ, RZ, 0x40000040 ;  /* 0x40000040ff157424 */ /* 0x000fe200078e00ff */
[----:B------:R-:W-:Y:S02]  /*b470*/  R2UR UR5, R153 ;  /* 0x00000000990572ca */ /* 0x000fe400000e0000 */
[----:B------:R-:W-:-:S11]  /*b480*/  WARPGROUP.ARRIVE ;  /* 0x00000000000079c5 */ /* 0x000fd60000000000 */
[----:B------:R-:W-:Y:S01]  /*b490*/  HGMMA.64x64x16.F32 R152, gdesc[UR4], RZ, !UPT, gsb0 ;  /* 0x00e00000049879f0 */ /* 0x000fe2000c0008ff */
[----:B------:R-:W-:Y:S01]  /*b4a0*/  R2UR UR6, R202 ;  /* 0x00000000ca0672ca */ /* 0x000fe200000e0000 */
[----:B------:R-:W-:Y:S01]  /*b4b0*/  VIADD R202, R20, 0x4 ;  /* 0x0000000414ca7836 */ /* 0x000fe20000000000 */
[----:B------:R-:W-:Y:S01]  /*b4c0*/  R2UR UR7, R203 ;  /* 0x00000000cb0772ca */ /* 0x000fe200000e0000 */
[----:B------:R-:W-:Y:S01]  /*b4d0*/  IMAD.MOV.U32 R203, RZ, RZ, 0x40000040 ;  /* 0x40000040ffcb7424 */ /* 0x000fe200078e00ff */
[----:B------:R-:W-:Y:S02]  /*b4e0*/  R2UR UR4, R4 ;  /* 0x00000000040472ca */ /* 0x000fe400000e0000 */
[----:B------:R-:W-:Y:S02]  /*b4f0*/  R2UR UR5, R5 ;  /* 0x00000000050572ca */ /* 0x000fe400000e0000 */
[----:B------:R-:W-:Y:S01]  /*b500*/  IADD3 R20, R20, 0x6, RZ ;  /* 0x0000000614147810 */ /* 0x000fe20007ffe0ff */
[----:B------:R-:W-:-:S02]  /*b510*/  WARPGROUP.DEPBAR.LE gsb0, 0x0 ;  /* 0x00008000000079c5 */ /* 0x000fc40000010000 */
[----:B------:R-:W-:-:S08]  /*b520*/  WARPGROUP.ARRIVE ;  /* 0x00000000000079c5 */ /* 0x000fd00000000000 */
        /* <DEDUP_REMOVED lines=16> */
[----:B------:R-:W-:Y:S05]  /*b630*/  @!P0 BRA `(.L_x_1057) ;  /* 0x0000000000048947 */ /* 0x000fea0003800000 */
[----:B------:R-:W-:Y:S01]  /*b640*/  BPT.TRAP 0x1 ;  /* 0x000000040000795c */ /* 0x000fe20000300000 */
.L_x_1057:
[----:B------:R2:W3:Y:S01]  /*b650*/  SYNCS.PHASECHK.TRANS64.TRYWAIT P3, [R14+URZ+0x38850], R11 ;  /* 0x0388500b0e0075a7 */ /* 0x0004e2000806017f */
[----:B------:R-:W-:Y:S05]  /*b660*/  @!P0 BRA `(.L_x_1058) ;  /* 0x0000000000048947 */ /* 0x000fea0003800000 */
[----:B------:R-:W-:Y:S01]  /*b670*/  BPT.TRAP 0x1 ;  /* 0x000000040000795c */ /* 0x000fe20000300000 */
.L_x_1058:
[----:B------:R-:W-:Y:S04]  /*b680*/  BSSY B1, `(.L_x_1059) ;  /* 0x0000004000017945 */ /* 0x000fe80003800000 */
[----:B---3--:R-:W-:Y:S05]  /*b690*/  @P3 BRA `(.L_x_1060) ;  /* 0x0000000000083947 */ /* 0x008fea0003800000 */
[----:B------:R-:W3:Y:S02]  /*b6a0*/  SYNCS.PHASECHK.TRANS64.TRYWAIT P3, [R14+URZ+0x38850], R11 ;  /* 0x0388500b0e0075a7 */ /* 0x000ee4000806017f */
[----:B---3--:R-:W-:Y:S05]  /*b6b0*/  @!P3 BRA `(.L_x_1061) ;  /* 0x000000c800b0b947 */ /* 0x008fea0003800000 */
.L_x_1060:
[----:B------:R-:W-:Y:S05]  /*b6c0*/  BSYNC B1 ;  /* 0x0000000000017941 */ /* 0x000fea0003800000 */
.L_x_1059:
[----:B0123--:R-:W-:Y:S01]  /*b6d0*/  VIADD R11, R2, 0x26400 ;  /* 0x00026400020b7836 */ /* 0x00ffe20000000000 */
[----:B------:R-:W-:Y:S01]  /*b6e0*/  MOV R203, 0x40000040 ;  /* 0x4000004000cb7802 */ /* 0x000fe20000000f00 */
[C---:B------:R-:W-:Y:S01]  /*b6f0*/  VIADD R204, R3.reuse, 0x6 ;  /* 0x0000000603cc7836 */ /* 0x040fe20000000000 */
[----:B------:R-:W-:Y:S01]  /*b700*/  WARPGROUP.ARRIVE ;  /* 0x00000000000079c5 */ /* 0x000fe20000000000 */
[----:B------:R-:W-:Y:S01]  /*b710*/  VIADD R20, R3, 0x200 ;  /* 0x0000020003147836 */ /* 0x000fe20000000000 */
[----:B------:R-:W-:Y:S01]  /*b720*/  SHF.R.U32.HI R11, RZ, 0x4, R11 ;  /* 0x00000004ff0b7819 */ /* 0x000fe2000001160b */
[----:B------:R-:W-:Y:S01]  /*b730*/  IMAD R202, R18, 0x1000, R10 ;  /* 0x0000100012ca7824 */ /* 0x000fe200078e020a */
[----:B------:R-:W-:Y:S01]  /*b740*/  R2UR UR7, R203 ;  /* 0x00000000cb0772ca */ /* 0x000fe200000e0000 */
[----:B------:R-:W-:Y:S01]  /*b750*/  IMAD.MOV.U32 R207, RZ, RZ, 0x40000040 ;  /* 0x40000040ffcf7424 */ /* 0x000fe200078e00ff */
[----:B------:R-:W-:Y:S01]  /*b760*/  LOP3.LUT R11, R11, 0x3fff, RZ, 0xc0, !PT ;  /* 0x00003fff0b0b7812 */ /* 0x000fe200078ec0ff */
[----:B------:R-:W-:Y:S01]  /*b770*/  IMAD.MOV.U32 R205, RZ, RZ, 0x40000040 ;  /* 0x40000040ffcd7424 */ /* 0x000fe200078e00ff */
[----:B------:R-:W-:Y:S01]  /*b780*/  R2UR UR6, R202 ;  /* 0x00000000ca0672ca */ /* 0x000fe200000e0000 */
[----:B------:R-:W-:Y:S01]  /*b790*/  IMAD.MOV.U32 R21, RZ, RZ, 0x40000040 ;  /* 0x40000040ff157424 */ /* 0x000fe200078e00ff */
[----:B------:R-:W-:Y:S01]  /*b7a0*/  LOP3.LUT R3, R11, 0x10000, RZ, 0xfc, !PT ;  /* 0x000100000b037812 */ /* 0x000fe200078efcff */
[----:B------:R-:W0:Y:S01]  /*b7b0*/  S2R R12, SR_TID.X ;  /* 0x00000000000c7919 */ /* 0x000e220000002100 */
[----:B------:R-:W-:Y:S01]  /*b7c0*/  R2UR UR5, R207 ;  /* 0x00000000cf0572ca */ /* 0x000fe200000e0000 */
[----:B------:R-:W-:-:S02]  /*b7d0*/  IMAD.MOV.U32 R207, RZ, RZ, 0x40000040 ;  /* 0x40000040ffcf7424 */ /* 0x000fc400078e00ff */
[----:B------:R-:W-:Y:S02]  /*b7e0*/  IMAD.MOV.U32 R206, RZ, RZ, R3 ;  /* 0x000000ffffce7224 */ /* 0x000fe400078e0003 */
[----:B------:R-:W-:-:S03]  /*b7f0*/  VIADD R203, R3, 0x800 ;  /* 0x0000080003cb7836 */ /* 0x000fc60000000000 */
[----:B------:R-:W-:Y:S01]  /*b800*/  R2UR UR4, R206 ;  /* 0x00000000ce0472ca */ /* 0x000fe200000e0000 */
[----:B------:R-:W-:-:S12]  /*b810*/  VIADD R206, R202, 0x2 ;  /* 0x00000002cace7836 */ /* 0x000fd80000000000 */
[----:B------:R-:W-:Y:S01]  /*b820*/  HGMMA.64x64x16.F32 R152, gdesc[UR4], R152, gsb0 ;  /* 0x00e00000049879f0 */ /* 0x000fe20008000898 */
[----:B------:R-:W-:Y:S01]  /*b830*/  R2UR UR6, R206 ;  /* 0x00000000ce0672ca */ /* 0x000fe200000e0000 */
[----:B------:R-:W-:Y:S01]  /*b840*/  VIADD R206, R3, 0x2 ;  /* 0x0000000203ce7836 */ /* 0x000fe20000000000 */
[----:B------:R-:W-:Y:S02]  /*b850*/  R2UR UR7, R207 ;  /* 0x00000000cf0772ca */ /* 0x000fe400000e0000 */
[----:B------:R-:W-:Y:S02]  /*b860*/  MOV R207, 0x40000040 ;  /* 0x4000004000cf7802 */ /* 0x000fe40000000f00 */
[----:B------:R-:W-:Y:S01]  /*b870*/  R2UR UR4, R206 ;  /* 0x00000000ce0472ca */ /* 0x000fe200000e0000 */
[----:B------:R-:W-:Y:S01]  /*b880*/  VIADD R206, R202, 0x4 ;  /* 0x00000004cace7836 */ /* 0x000fe20000000000 */
[----:B------:R-:W-:Y:S01]  /*b890*/  R2UR UR5, R207 ;  /* 0x00000000cf0572ca */ /* 0x000fe200000e0000 */
[----:B------:R-:W-:Y:S01]  /*b8a0*/  IMAD.MOV.U32 R207, RZ, RZ, 0x40000040 ;  /* 0x40000040ffcf7424 */ /* 0x000fe200078e00ff */
[----:B0-----:R-:W-:-:S05]  /*b8b0*/  SHF.R.U32.HI R12, RZ, 0x7, R12 ;  /* 0x00000007ff0c7819 */ /* 0x001fca000001160c */
[----:B------:R-:W0:Y:S02]  /*b8c0*/  SHFL.IDX PT, R11, R12, RZ, 0x1f ;  /* 0x00001fff0c0b7589 */ /* 0x000e2400000e0000 */
[----:B0-----:R-:W-:-:S04]  /*b8d0*/  ISETP.GT.AND P3, PT, R11, 0x7f, PT ;  /* 0x0000007f0b00780c */ /* 0x001fc80003f64270 */
[----:B------:R-:W-:Y:S01]  /*b8e0*/  SEL R12, RZ, 0x2, !P3 ;  /* 0x00000002ff0c7807 */ /* 0x000fe20005800000 */
[----:B------:R-:W-:Y:S02]  /*b8f0*/  WARPGROUP.DEPBAR.LE gsb0, 0x0 ;  /* 0x00008000000079c5 */ /* 0x000fe40000010000 */
[----:B------:R-:W-:-:S06]  /*b900*/  WARPGROUP.ARRIVE ;  /* 0x00000000000079c5 */ /* 0x000fcc0000000000 */
[----:B------:R-:W-:Y:S01]  /*b910*/  HGMMA.64x64x16.F32 R152, gdesc[UR4], R152, gsb0 ;  /* 0x00e00000049879f0 */ /* 0x000fe20008000898 */
[----:B------:R-:W-:Y:S01]  /*b920*/  R2UR UR6, R206 ;  /* 0x00000000ce0672ca */ /* 0x000fe200000e0000 */
[----:B------:R-:W-:Y:S01]  /*b930*/  VIADD R206, R3, 0x4 ;  /* 0x0000000403ce7836 */ /* 0x000fe20000000000 */
[----:B------:R-:W-:Y:S01]  /*b940*/  R2UR UR7, R207 ;  /* 0x00000000cf0772ca */ /* 0x000fe200000e0000 */
[----:B------:R-:W-:-:S03]  /*b950*/  IMAD.MOV.U32 R207, RZ, RZ, 0x40000040 ;  /* 0x40000040ffcf7424 */ /* 0x000fc600078e00ff */
[----:B------:R-:W-:Y:S02]  /*b960*/  R2UR UR4, R206 ;  /* 0x00000000ce0472ca */ /* 0x000fe400000e0000 */
[----:B------:R-:W-:Y:S01]  /*b970*/  R2UR UR5, R207 ;  /* 0x00000000cf0572ca */ /* 0x000fe200000e0000 */
[----:B------:R-:W-:Y:S01]  /*b980*/  IMAD.MOV.U32 R207, RZ, RZ, 0x40000040 ;  /* 0x40000040ffcf7424 */ /* 0x000fe200078e00ff */
[----:B------:R-:W-:Y:S02]  /*b990*/  WARPGROUP.DEPBAR.LE gsb0, 0x0 ;  /* 0x00008000000079c5 */ /* 0x000fe40000010000 */
[----:B------:R-:W-:-:S09]  /*b9a0*/  WARPGROUP.ARRIVE ;  /* 0x00000000000079c5 */ /* 0x000fd20000000000 */
[----:B------:R-:W-:Y:S01]  /*b9b0*/  HGMMA.64x64x16.F32 R152, gdesc[UR4], R152, gsb0 ;  /* 0x00e00000049879f0 */ /* 0x000fe20008000898 */
[----:B------:R-:W-:Y:S01]  /*b9c0*/  R2UR UR5, R205 ;  /* 0x00000000cd0572ca */ /* 0x000fe200000e0000 */
[----:B------:R-:W-:Y:S01]  /*b9d0*/  IMAD.MOV.U32 R205, RZ, RZ, 0x40000040 ;  /* 0x40000040ffcd7424 */ /* 0x000fe200078e00ff */
[----:B------:R-:W-:Y:S02]  /*b9e0*/  R2UR UR4, R204 ;  /* 0x00000000cc0472ca */ /* 0x000fe400000e0000 */
[C---:B------:R-:W-:Y:S02]  /*b9f0*/  IADD3 R204, R202.reuse, 0x6, RZ ;  /* 0x00000006cacc7810 */ /* 0x040fe40007ffe0ff */
[----:B------:R-:W-:Y:S01]  /*ba00*/  R2UR UR7, R205 ;  /* 0x00000000cd0772ca */ /* 0x000fe200000e0000 */
[----:B------:R-:W-:Y:S01]  /*ba10*/  VIADD R205, R202, 0x800 ;  /* 0x00000800cacd7836 */ /* 0x000fe20000000000 */
[----:B------:R-:W-:Y:S01]  /*ba20*/  R2UR UR6, R204 ;  /* 0x00000000cc0672ca */ /* 0x000fe200000e0000 */
[----:B------:R-:W-:-:S05]  /*ba30*/  IMAD.MOV.U32 R204, RZ, RZ, 0x4 ;  /* 0x00000004ffcc7424 */ /* 0x000fca00078e00ff */
[----:B------:R-:W-:Y:S01]  /*ba40*/  SEL R11, R204, 0x2, P3 ;  /* 0x00000002cc0b7807 */ /* 0x000fe20001800000 */
[----:B------:R-:W-:Y:S02]  /*ba50*/  WARPGROUP.DEPBAR.LE gsb0, 0x0 ;  /* 0x00008000000079c5 */ /* 0x000fe40000010000 */
[----:B------:R-:W-:-:S06]  /*ba60*/  WARPGROUP.ARRIVE ;  /* 0x00000000000079c5 */ /* 0x000fcc0000000000 */
[----:B------:R-:W-:Y:S01]  /*ba70*/  HGMMA.64x64x16.F32 R152, gdesc[UR4], R152, gsb0 ;  /* 0x00e00000049879f0 */ /* 0x000fe20008000898 */
[----:B------:R-:W-:Y:S01]  /*ba80*/  R2UR UR4, R20 ;  /* 0x00000000140472ca */ /* 0x000fe200000e0000 */
[----:B------:R-:W-:Y:S01]  /*ba90*/  VIADD R20, R202, 0x200 ;  /* 0x00000200ca147836 */ /* 0x000fe20000000000 */
[----:B------:R-:W-:Y:S01]  /*baa0*/  R2UR UR5, R21 ;  /* 0x00000000150572ca */ /* 0x000fe200000e0000 */
[----:B------:R-:W-:-:S03]  /*bab0*/  IMAD.MOV.U32 R21, RZ, RZ, 0x40000040 ;  /* 0x40000040ff157424 */ /* 0x000fc600078e00ff */
[----:B------:R-:W-:Y:S01]  /*bac0*/  R2UR UR6, R20 ;  /* 0x00000000140672ca */ /* 0x000fe200000e0000 */
[----:B------:R-:W-:Y:S01]  /*bad0*/  VIADD R20, R202, 0x202 ;  /* 0x00000202ca147836 */ /* 0x000fe20000000000 */
[----:B------:R-:W-:Y:S02]  /*bae0*/  R2UR UR7, R21 ;  /* 0x00000000150772ca */ /* 0x000fe400000e0000 */
[----:B------:R-:W-:Y:S01]  /*baf0*/  MOV R21, 0x40000040 ;  /* 0x4000004000157802 */ /* 0x000fe20000000f00 */
[----:B------:R-:W-:Y:S02]  /*bb00*/  WARPGROUP.DEPBAR.LE gsb0, 0x0 ;  /* 0x00008000000079c5 */ /* 0x000fe40000010000 */
[----:B------:R-:W-:-:S08]  /*bb10*/  WARPGROUP.ARRIVE ;  /* 0x00000000000079c5 */ /* 0x000fd00000000000 */
[----:B------:R-:W-:Y:S01]  /*bb20*/  HGMMA.64x64x16.F32 R152, gdesc[UR4], R152, gsb0 ;  /* 0x00e00000049879f0 */ /* 0x000fe20008000898 */
[----:B------:R-:W-:Y:S01]  /*bb30*/  R2UR UR6, R20 ;  /* 0x00000000140672ca */ /* 0x000fe200000e0000 */
[----:B------:R-:W-:Y:S01]  /*bb40*/  VIADD R20, R3, 0x202 ;  /* 0x0000020203147836 */ /* 0x000fe20000000000 */
[----:B------:R-:W-:Y:S01]  /*bb50*/  R2UR UR7, R21 ;  /* 0x00000000150772ca */ /* 0x000fe200000e0000 */
[----:B------:R-:W-:-:S03]  /*bb60*/  IMAD.MOV.U32 R21, RZ, RZ, 0x40000040 ;  /* 0x40000040ff157424 */ /* 0x000fc600078e00ff */
        /* <DEDUP_REMOVED lines=15> */
[----:B------:R-:W-:-:S02]  /*bc60*/  WARPGROUP.DEPBAR.LE gsb0, 0x0 ;  /* 0x00008000000079c5 */ /* 0x000fc40000010000 */
[----:B------:R-:W-:-:S09]  /*bc70*/  WARPGROUP.ARRIVE ;  /* 0x00000000000079c5 */ /* 0x000fd20000000000 */
        /* <DEDUP_REMOVED lines=94> */
[----:B------:R-:W-:Y:S01]  /*c260*/  IMAD.IADD R20, R12, 0x1, R205 ;  /* 0x000000010c147824 */ /* 0x000fe200078e02cd */
[----:B------:R-:W-:Y:S01]  /*c270*/  R2UR UR5, R21 ;  /* 0x00000000150572ca */ /* 0x000fe200000e0000 */
[----:B------:R-:W-:Y:S01]  /*c280*/  IMAD.MOV.U32 R21, RZ, RZ, 0x40000040 ;  /* 0x40000040ff157424 */ /* 0x000fe200078e00ff */
[----:B------:R-:W-:-:S02]  /*c290*/  WARPGROUP.DEPBAR.LE gsb0, 0x0 ;  /* 0x00008000000079c5 */ /* 0x000fc40000010000 */
[----:B------:R-:W-:-:S09]  /*c2a0*/  WARPGROUP.ARRIVE ;  /* 0x00000000000079c5 */ /* 0x000fd20000000000 */
[----:B------:R-:W-:Y:S01]  /*c2b0*/  HGMMA.64x64x16.F32 R152, gdesc[UR4], R152, gsb0 ;  /* 0x00e00000049879f0 */ /* 0x000fe20008000898 */
[----:B------:R-:W-:Y:S01]  /*c2c0*/  R2UR UR6, R20 ;  /* 0x00000000140672ca */ /* 0x000fe200000e0000 */
[----:B------:R-:W-:Y:S01]  /*c2d0*/  IMAD.IADD R20, R203, 0x1, R12 ;  /* 0x00000001cb147824 */ /* 0x000fe200078e020c */
        /* <DEDUP_REMOVED lines=11> */
[----:B------:R-:W-:Y:S01]  /*c390*/  R2UR UR7, R21 ;  /* 0x00000000150772ca */ /* 0x000fe200000e0000 */
[----:B------:R-:W-:-:S03]  /*c3a0*/  IMAD.MOV.U32 R21, RZ, RZ, 0x40000040 ;  /* 0x40000040ff157424 */ /* 0x000fc600078e00ff */
[----:B------:R-:W-:Y:S02]  /*c3b0*/  R2UR UR4, R20 ;  /* 0x00000000140472ca */ /* 0x000fe400000e0000 */
[----:B------:R-:W-:Y:S01]  /*c3c0*/  R2UR UR5, R21 ;  /* 0x00000000150572ca */ /* 0x000fe200000e0000 */
[----:B------:R-:W-:Y:S01]  /*c3d0*/  IMAD.MOV.U32 R21, RZ, RZ, 0x28 ;  /* 0x00000028ff157424 */ /* 0x000fe200078e00ff */
[----:B------:R-:W-:-:S04]  /*c3e0*/  SEL R20, R204, 0x6, !P3 ;  /* 0x00000006cc147807 */ /* 0x000fc80005800000 */
[----:B------:R-:W-:Y:S01]  /*c3f0*/  IADD3 R204, R205, R20, RZ ;  /* 0x00000014cdcc7210 */ /* 0x000fe20007ffe0ff */
[----:B------:R-:W-:Y:S01]  /*c400*/  IMAD.MOV.U32 R205, RZ, RZ, 0x40000040 ;  /* 0x40000040ffcd7424 */ /* 0x000fe200078e00ff */
[----:B------:R-:W-:-:S04]  /*c410*/  SEL R21, R21, 0x26, P3 ;  /* 0x0000002615157807 */ /* 0x000fc80001800000 */
[----:B------:R-:W-:Y:S01]  /*c420*/  LOP3.LUT R21, R21, 0x6, RZ, 0xc0, !PT ;  /* 0x0000000615157812 */ /* 0x000fe200078ec0ff */
[----:B------:R-:W-:Y:S02]  /*c430*/  WARPGROUP.DEPBAR.LE gsb0, 0x0 ;  /* 0x00008000000079c5 */ /* 0x000fe40000010000 */
[----:B------:R-:W-:-:S06]  /*c440*/  WARPGROUP.ARRIVE ;  /* 0x00000000000079c5 */ /* 0x000fcc0000000000 */
[----:B------:R-:W-:Y:S01]  /*c450*/  HGMMA.64x64x16.F32 R152, gdesc[UR4], R152, gsb0 ;  /* 0x00e00000049879f0 */ /* 0x000fe20008000898 */
[----:B------:R-:W-:Y:S01]  /*c460*/  R2UR UR6, R204 ;  /* 0x00000000cc0672ca */ /* 0x000fe200000e0000 */
[----:B------:R-:W-:Y:S01]  /*c470*/  IMAD.IADD R204, R203, 0x1, R20 ;  /* 0x00000001cbcc7824 */ /* 0x000fe200078e0214 */
[----:B------:R-:W-:Y:S01]  /*c480*/  R2UR UR7, R205 ;  /* 0x00000000cd0772ca */ /* 0x000fe200000e0000 */
[----:B------:R-:W-:Y:S02]  /*c490*/  IMAD.MOV.U32 R205, RZ, RZ, 0x40000040 ;  /* 0x40000040ffcd7424 */ /* 0x000fe400078e00ff */
[----:B------:R-:W-:Y:S01]  /*c4a0*/  IMAD.MOV.U32 R203, RZ, RZ, 0xa00 ;  /* 0x00000a00ffcb7424 */ /* 0x000fe200078e00ff */
[----:B------:R-:W-:Y:S02]  /*c4b0*/  R2UR UR4, R204 ;  /* 0x00000000cc0472ca */ /* 0x000fe400000e0000 */
[----:B------:R-:W-:Y:S02]  /*c4c0*/  R2UR UR5, R205 ;  /* 0x00000000cd0572ca */ /* 0x000fe400000e0000 */
[----:B------:R-:W-:-:S02]  /*c4d0*/  SEL R203, R203, 0x980, P3 ;  /* 0x00000980cbcb7807 */ /* 0x000fc40001800000 */
[----:B------:R-:W-:Y:S02]  /*c4e0*/  MOV R205, 0x40000040 ;  /* 0x4000004000cd7802 */ /* 0x000fe40000000f00 */
[----:B------:R-:W-:Y:S01]  /*c4f0*/  LOP3.LUT R206, R203, 0xa00, RZ, 0xc0, !PT ;  /* 0x00000a00cbce7812 */ /* 0x000fe200078ec0ff */
[----:B------:R-:W-:-:S03]  /*c500*/  VIADD R203, R3, 0xa00 ;  /* 0x00000a0003cb7836 */ /* 0x000fc60000000000 */
[CC--:B------:R-:W-:Y:S02]  /*c510*/  IADD3 R204, R21.reuse, R206.reuse, R3 ;  /* 0x000000ce15cc7210 */ /* 0x0c0fe40007ffe003 */
[----:B------:R-:W-:Y:S01]  /*c520*/  IADD3 R206, R21, R206, R202 ;  /* 0x000000ce15ce7210 */ /* 0x000fe20007ffe0ca */
[----:B------:R-:W-:Y:S01]  /*c530*/  VIADD R21, R202, 0xa00 ;  /* 0x00000a00ca157836 */ /* 0x000fe20000000000 */
[----:B------:R-:W-:Y:S02]  /*c540*/  WARPGROUP.DEPBAR.LE gsb0, 0x0 ;  /* 0x00008000000079c5 */ /* 0x000fe40000010000 */
[----:B------:R-:W-:-:S06]  /*c550*/  WARPGROUP.ARRIVE ;  /* 0x00000000000079c5 */ /* 0x000fcc0000000000 */
        /* <DEDUP_REMOVED lines=14> */
[----:B------:R-:W-:Y:S02]  /*c640*/  IADD3 R204, R203, R12, RZ ;  /* 0x0000000ccbcc7210 */ /* 0x000fe40007ffe0ff */
[----:B------:R-:W-:Y:S01]  /*c650*/  R2UR UR5, R205 ;  /* 0x00000000cd0572ca */ /* 0x000fe200000e0000 */
[----:B------:R-:W-:Y:S01]  /*c660*/  IMAD.MOV.U32 R205, RZ, RZ, 0x40000040 ;  /* 0x40000040ffcd7424 */ /* 0x000fe200078e00ff */
[----:B------:R-:W-:Y:S01]  /*c670*/  R2UR UR4, R204 ;  /* 0x00000000cc0472ca */ /* 0x000fe200000e0000 */
[----:B------:R-:W-:Y:S01]  /*c680*/  IMAD.IADD R204, R11, 0x1, R21 ;  /* 0x000000010bcc7824 */ /* 0x000fe200078e0215 */
        /* <DEDUP_REMOVED lines=10> */
[----:B------:R-:W-:Y:S01]  /*c730*/  IADD3 R204, R20, R21, RZ ;  /* 0x0000001514cc7210 */ /* 0x000fe20007ffe0ff */
[----:B------:R-:W-:-:S05]  /*c740*/  IMAD.MOV.U32 R21, RZ, RZ, 0x30 ;  /* 0x00000030ff157424 */ /* 0x000fca00078e00ff */
        /* <DEDUP_REMOVED lines=80> */
[----:B------:R-:W-:Y:S02]  /*cc50*/  WARPGROUP.DEPBAR.LE gsb0, 0x0 ;  /* 0x00008000000079c5 */ /* 0x000fe40000010000 */
[----:B------:R-:W-:-:S10]  /*cc60*/  WARPGROUP.ARRIVE ;  /* 0x00000000000079c5 */ /* 0x000fd40000000000 */
[----:B------:R-:W-:Y:S01]  /*cc70*/  HGMMA.64x64x16.F32 R152, gdesc[UR4], R152, gsb0 ;  /* 0x00e00000049879f0 */ /* 0x000fe20008000898 */
[----:B------:R-:W-:Y:S01]  /*cc80*/  R2UR UR7, R205 ;  /* 0x00000000cd0772ca */ /* 0x000fe200000e0000 */
[----:B------:R-:W-:Y:S01]  /*cc90*/  IMAD.MOV.U32 R205, RZ, RZ, 0x40000040 ;  /* 0x40000040ffcd7424 */ /* 0x000fe200078e00ff */
[----:B------:R-:W-:Y:S02]  /*cca0*/  R2UR UR6, R204 ;  /* 0x00000000cc0672ca */ /* 0x000fe400000e0000 */
[----:B------:R-:W-:Y:S01]  /*ccb0*/  IADD3 R204, R203, R12, RZ ;  /* 0x0000000ccbcc7210 */ /* 0x000fe20007ffe0ff */
[----:B------:R-:W-:Y:S01]  /*ccc0*/  IMAD.MOV.U32 R12, RZ, RZ, 0x1000 ;  /* 0x00001000ff0c7424 */ /* 0x000fe200078e00ff */
[----:B------:R-:W-:Y:S01]  /*ccd0*/  R2UR UR5, R205 ;  /* 0x00000000cd0572ca */ /* 0x000fe200000e0000 */
[----:B------:R-:W-:Y:S01]  /*cce0*/  IMAD.MOV.U32 R205, RZ, RZ, 0x40000040 ;  /* 0x40000040ffcd7424 */ /* 0x000fe200078e00ff */
[----:B------:R-:W-:Y:S01]  /*ccf0*/  R2UR UR4, R204 ;  /* 0x00000000cc0472ca */ /* 0x000fe200000e0000 */
[----:B------:R-:W-:Y:S01]  /*cd00*/  IMAD.IADD R204, R11, 0x1, R21 ;  /* 0x000000010bcc7824 */ /* 0x000fe200078e0215 */
        /* <DEDUP_REMOVED lines=11> */
[----:B------:R-:W-:Y:S01]  /*cdc0*/  R2UR UR5, R205 ;  /* 0x00000000cd0572ca */ /* 0x000fe200000e0000 */
[----:B------:R-:W-:Y:S01]  /*cdd0*/  IMAD.MOV.U32 R205, RZ, RZ, 0x40000040 ;  /* 0x40000040ffcd7424 */ /* 0x000fe200078e00ff */
[----:B------:R-:W-:Y:S01]  /*cde0*/  IADD3 R204, R20, R21, RZ ;  /* 0x0000001514cc7210 */ /* 0x000fe20007ffe0ff */
[----:B------:R-:W-:Y:S01]  /*cdf0*/  IMAD.IADD R20, R203, 0x1, R20 ;  /* 0x00000001cb147824 */ /* 0x000fe200078e0214 */
[----:B------:R-:W-:Y:S01]  /*ce00*/  SEL R11, R11, 0x3e, P3 ;  /* 0x0000003e0b0b7807 */ /* 0x000fe20001800000 */
[----:B------:R-:W-:-:S02]  /*ce10*/  IMAD.MOV.U32 R21, RZ, RZ, 0x40000040 ;  /* 0x40000040ff157424 */ /* 0x000fc400078e00ff */
[----:B------:R-:W-:Y:S01]  /*ce20*/  IMAD.MOV.U32 R203, RZ, RZ, 0x40000040 ;  /* 0x40000040ffcb7424 */ /* 0x000fe200078e00ff */
[----:B------:R-:W-:-:S04]  /*ce30*/  LOP3.LUT R11, R11, 0x6, RZ, 0xc0, !PT ;  /* 0x000000060b0b7812 */ /* 0x000fc800078ec0ff */
[----:B------:R-:W-:Y:S01]  /*ce40*/  IADD3 R202, R11, R12, R202 ;  /* 0x0000000c0bca7210 */ /* 0x000fe20007ffe0ca */
[----:B------:R-:W-:Y:S02]  /*ce50*/  WARPGROUP.DEPBAR.LE gsb0, 0x0 ;  /* 0x00008000000079c5 */ /* 0x000fe40000010000 */
[----:B------:R-:W-:-:S06]  /*ce60*/  WARPGROUP.ARRIVE ;  /* 0x00000000000079c5 */ /* 0x000fcc0000000000 */
[----:B------:R-:W-:Y:S01]  /*ce70*/  HGMMA.64x64x16.F32 R152, gdesc[UR4], R152, gsb0 ;  /* 0x00e00000049879f0 */ /* 0x000fe20008000898 */
[----:B------:R-:W-:Y:S02]  /*ce80*/  R2UR UR6, R204 ;  /* 0x00000000cc0672ca */ /* 0x000fe400000e0000 */
[----:B------:R-:W-:Y:S02]  /*ce90*/  R2UR UR7, R205 ;  /* 0x00000000cd0772ca */ /* 0x000fe400000e0000 */
[----:B------:R-:W-:Y:S02]  /*cea0*/  R2UR UR4, R20 ;  /* 0x00000000140472ca */ /* 0x000fe400000e0000 */
[----:B------:R-:W-:Y:S02]  /*ceb0*/  R2UR UR5, R21 ;  /* 0x00000000150572ca */ /* 0x000fe400000e0000 */
[----:B------:R-:W-:Y:S02]  /*cec0*/  IADD3 R20, R11, R12, R3 ;  /* 0x0000000c0b147210 */ /* 0x000fe40007ffe003 */
[----:B------:R-:W-:Y:S01]  /*ced0*/  MOV R21, 0x40000040 ;  /* 0x4000004000157802 */ /* 0x000fe20000000f00 */
[----:B------:R-:W-:-:S02]  /*cee0*/  WARPGROUP.DEPBAR.LE gsb0, 0x0 ;  /* 0x00008000000079c5 */ /* 0x000fc40000010000 */
[----:B------:R-:W-:-:S06]  /*cef0*/  WARPGROUP.ARRIVE ;  /* 0x00000000000079c5 */ /* 0x000fcc0000000000 */
[----:B------:R-:W-:Y:S01]  /*cf00*/  HGMMA.64x64x16.F32 R152, gdesc[UR4], R152, gsb0 ;  /* 0x00e00000049879f0 */ /* 0x000fe20008000898 */
[----:B------:R-:W-:Y:S01]  /*cf10*/  R2UR UR4, R20 ;  /* 0x00000000140472ca */ /* 0x000fe200000e0000 */
[----:B------:R-:W-:Y:S01]  /*cf20*/  IMAD R20, R18, 0x1000, R13 ;  /* 0x0000100012147824 */ /* 0x000fe200078e020d */
        /* <DEDUP_REMOVED lines=8> */
[----:B------:R-:W-:Y:S01]  /*cfb0*/  ULDC UR4, c[0x0][0xa80] ;  /* 0x0002a00000047ab9 */ /* 0x000fe20000000800 */
[----:B------:R-:W-:Y:S01]  /*cfc0*/  R2UR UR6, R20 ;  /* 0x00000000140672ca */ /* 0x000fe200000e0000 */
        /* <DEDUP_REMOVED lines=24> */
[----:B------:R-:W-:Y:S01]  /*d150*/  FMNMX.FTZ R202, R162, R11, !PT ;  /* 0x0000000ba2ca7209 */ /* 0x000fe20007810000 */
[----:B------:R-:W-:-:S03]  /*d160*/  IMAD.U32 R11, RZ, RZ, UR4 ;  /* 0x00000004ff0b7e24 */ /* 0x000fc6000f8e00ff */
[----:B------:R-:W-:-:S04]  /*d170*/  FMNMX.FTZ R21, R163, R202, !PT ;  /* 0x000000caa3157209 */ /* 0x000fc80007810000 */
[----:B------:R-:W-:-:S04]  /*d180*/  FMNMX.FTZ R202, R166, R21, !PT ;  /* 0x00000015a6ca7209 */ /* 0x000fc80007810000 */
[----:B------:R-:W-:Y:S02]  /*d190*/  FMNMX.FTZ R21, R167, R202, !PT ;  /* 0x000000caa7157209 */ /* 0x000fe40007810000 */
[----:B0-----:R-:W-:Y:S02]  /*d1a0*/  FMNMX.FTZ R12, R203, R204, !PT ;  /* 0x000000cccb0c7209 */ /* 0x001fe40007810000 */
[----:B------:R-:W-:-:S03]  /*d1b0*/  FMNMX.FTZ R202, R170, R21, !PT ;  /* 0x00000015aaca7209 */ /* 0x000fc60007810000 */
[CC--:B------:R-:W-:Y:S01]  /*d1c0*/  FMUL.FTZ R222, R12.reuse, R11.reuse ;  /* 0x0000000b0cde7220 */ /* 0x0c0fe20000410000 */
[----:B------:R-:W-:Y:S01]  /*d1d0*/  FMNMX.FTZ R21, R171, R202, !PT ;  /* 0x000000caab157209 */ /* 0x000fe20007810000 */
[----:B------:R-:W-:Y:S02]  /*d1e0*/  FADD.FTZ R204, -R12, R197 ;  /* 0x000000c50ccc7221 */ /* 0x000fe40000010100 */
[--C-:B------:R-:W-:Y:S01]  /*d1f0*/  FFMA.FTZ R197, R153, R11, -R222.reuse ;  /* 0x0000000b99c57223 */ /* 0x100fe200000108de */
[----:B------:R-:W-:Y:S01]  /*d200*/  FMNMX.FTZ R202, R174, R21, !PT ;  /* 0x00000015aeca7209 */ /* 0x000fe20007810000 */
[-CC-:B------:R-:W-:Y:S01]  /*d210*/  FFMA.FTZ R203, R157, R11.reuse, -R222.reuse ;  /* 0x0000000b9dcb7223 */ /* 0x180fe200000108de */
[-C--:B------:R-:W-:Y:S01]  /*d220*/  FMUL.FTZ R204, R204, R11.reuse ;  /* 0x0000000bcccc7220 */ /* 0x080fe20000410000 */
[-CC-:B------:R-:W-:Y:S01]  /*d230*/  FFMA.FTZ R152, R152, R11.reuse, -R222.reuse ;  /* 0x0000000b98987223 */ /* 0x180fe200000108de */
[----:B------:R-:W-:Y:S01]  /*d240*/  FMNMX.FTZ R21, R175, R202, !PT ;  /* 0x000000caaf157209 */ /* 0x000fe20007810000 */
[-CC-:B------:R-:W-:Y:S01]  /*d250*/  FFMA.FTZ R202, R156, R11.reuse, -R222.reuse ;  /* 0x0000000b9cca7223 */ /* 0x180fe200000108de */
[----:B------:R0:W1:Y:S01]  /*d260*/  MUFU.EX2 R224, R204 ;  /* 0x000000cc00e07308 */ /* 0x0000620000000800 */
        /* <DEDUP_REMOVED lines=8> */
[--C-:B0-----:R-:W-:Y:S01]  /*d2f0*/  FFMA.FTZ R204, R160, R11, -R222.reuse ;  /* 0x0000000ba0cc7223 */ /* 0x101fe200000108de */
[----:B------:R-:W-:Y:S01]  /*d300*/  FMNMX.FTZ R156, R182, R21, !PT ;  /* 0x00000015b69c7209 */ /* 0x000fe20007810000 */
[-CC-:B------:R-:W-:Y:S01]  /*d310*/  FFMA.FTZ R173, R173, R11.reuse, -R222.reuse ;  /* 0x0000000badad7223 */ /* 0x180fe200000108de */
[-CC-:B------:R-:W-:Y:S01]  /*d320*/  FFMA.FTZ R176, R176, R11.reuse, -R222.reuse ;  /* 0x0000000bb0b07223 */ /* 0x180fe200000108de */
[-CC-:B------:R-:W-:Y:S01]  /*d330*/  FFMA.FTZ R177, R177, R11.reuse, -R222.reuse ;  /* 0x0000000bb1b17223 */ /* 0x180fe200000108de */
[----:B------:R-:W-:Y:S01]  /*d340*/  FMNMX.FTZ R156, R183, R156, !PT ;  /* 0x0000009cb79c7209 */ /* 0x000fe20007810000 */
[-CC-:B------:R-:W-:Y:S01]  /*d350*/  FFMA.FTZ R180, R180, R11.reuse, -R222.reuse ;  /* 0x0000000bb4b47223 */ /* 0x180fe200000108de */
[----:B------:R-:W-:Y:S01]  /*d360*/  FFMA.FTZ R181, R181, R11, -R222 ;  /* 0x0000000bb5b57223 */ /* 0x000fe200000108de */
[----:B------:R-:W0:Y:S01]  /*d370*/  MUFU.EX2 R152, R152 ;  /* 0x0000009800987308 */ /* 0x000e220000000800 */
[-C--:B-1----:R-:W-:Y:S01]  /*d380*/  FMUL.FTZ R24, R24, R224.reuse ;  /* 0x000000e018187220 */ /* 0x082fe20000410000 */
[----:B------:R-:W1:Y:S01]  /*d390*/  SHFL.BFLY PT, R21, R156, 0x2, 0x1f ;  /* 0x0c401f009c157f89 */ /* 0x000e6200000e0000 */
        /* <DEDUP_REMOVED lines=14> */
[----:B0-----:R-:W-:Y:S01]  /*d480*/  FFMA.FTZ R199, R224, R199, R152 ;  /* 0x000000c7e0c77223 */ /* 0x001fe20000010098 */
        /* <DEDUP_REMOVED lines=8> */
[-C--:B------:R-:W-:Y:S01]  /*d510*/  FMUL.FTZ R61, R61, R224.reuse ;  /* 0x000000e03d3d7220 */ /* 0x080fe20000410000 */
[----:B-1----:R-:W-:Y:S01]  /*d520*/  FMNMX.FTZ R153, R156, R21, !PT ;  /* 0x000000159c997209 */ /* 0x002fe20007810000 */
[-C--:B------:R-:W-:Y:S01]  /*d530*/  FMUL.FTZ R64, R64, R224.reuse ;  /* 0x000000e040407220 */ /* 0x080fe20000410000 */
[-C--:B------:R-:W-:Y:S01]  /*d540*/  FMUL.FTZ R65, R65, R224.reuse ;  /* 0x000000e041417220 */ /* 0x080fe20000410000 */
[-C--:B------:R-:W-:Y:S01]  /*d550*/  FMUL.FTZ R68, R68, R224.reuse ;  /* 0x000000e044447220 */ /* 0x080fe20000410000 */
[-C--:B------:R-:W-:Y:S01]  /*d560*/  FMUL.FTZ R69, R69, R224.reuse ;  /* 0x000000e045457220 */ /* 0x080fe20000410000 */
[----:B------:R-:W0:Y:S01]  /*d570*/  SHFL.BFLY PT, R156, R153, 0x1, 0x1f ;  /* 0x0c201f00999c7f89 */ /* 0x000e2200000e0000 */
        /* <DEDUP_REMOVED lines=23> */
[----:B0-----:R-:W-:Y:S01]  /*d6f0*/  FMNMX.FTZ R21, R153, R156, !PT ;  /* 0x0000009c99157209 */ /* 0x001fe20007810000 */
[----:B------:R-:W-:Y:S01]  /*d700*/  MUFU.EX2 R207, R207 ;  /* 0x000000cf00cf7308 */ /* 0x000fe20000000800 */
[-C--:B------:R-:W-:Y:S01]  /*d710*/  FMUL.FTZ R112, R112, R224.reuse ;  /* 0x000000e070707220 */ /* 0x080fe20000410000 */
[-C--:B------:R-:W-:Y:S01]  /*d720*/  FMUL.FTZ R113, R113, R224.reuse ;  /* 0x000000e071717220 */ /* 0x080fe20000410000 */
[-C--:B------:R-:W-:Y:S01]  /*d730*/  FMUL.FTZ R116, R116, R224.reuse ;  /* 0x000000e074747220 */ /* 0x080fe20000410000 */
[CC--:B------:R-:W-:Y:S01]  /*d740*/  FMUL.FTZ R157, R21.reuse, R11.reuse ;  /* 0x0000000b159d7220 */ /* 0x0c0fe20000410000 */
[----:B------:R-:W-:Y:S01]  /*d750*/  FADD.FTZ R156, -R21, R201 ;  /* 0x000000c9159c7221 */ /* 0x000fe20000010100 */
[-C--:B------:R-:W-:Y:S01]  /*d760*/  FMUL.FTZ R117, R117, R224.reuse ;  /* 0x000000e075757220 */ /* 0x080fe20000410000 */
[----:B------:R-:W-:Y:S01]  /*d770*/  FMUL.FTZ R120, R120, R224 ;  /* 0x000000e078787220 */ /* 0x000fe20000410000 */
[----:B------:R-:W-:Y:S01]  /*d780*/  FFMA.FTZ R201, R155, R11, -R157 ;  /* 0x0000000b9bc97223 */ /* 0x000fe2000001089d */
[----:B------:R-:W-:-:S02]  /*d790*/  IMAD.MOV R155, RZ, RZ, -R191 ;  /* 0x000000ffff9b7224 */ /* 0x000fc400078e0abf */
[-C--:B------:R-:W-:Y:S01]  /*d7a0*/  FMUL.FTZ R156, R156, R11.reuse ;  /* 0x0000000b9c9c7220 */ /* 0x080fe20000410000 */
[-CC-:B------:R-:W-:Y:S01]  /*d7b0*/  FFMA.FTZ R153, R154, R11.reuse, -R157.reuse ;  /* 0x0000000b9a997223 */ /* 0x180fe2000001089d */
[----:B------:R-:W-:Y:S01]  /*d7c0*/  @!P1 IADD3 R154, R14, 0x38840, RZ ;  /* 0x000388400e9a9810 */ /* 0x000fe20007ffe0ff */
[--C-:B------:R-:W-:Y:S01]  /*d7d0*/  FFMA.FTZ R222, R158, R11, -R157.reuse ;  /* 0x0000000b9ede7223 */ /* 0x100fe2000001089d */
[----:B------:R-:W-:Y:S01]  /*d7e0*/  ISETP.NE.AND P3, PT, R190, R155, PT ;  /* 0x0000009bbe00720c */ /* 0x000fe20003f65270 */
[-CC-:B------:R-:W-:Y:S01]  /*d7f0*/  FFMA.FTZ R223, R159, R11.reuse, -R157.reuse ;  /* 0x0000000b9fdf7223 */ /* 0x180fe2000001089d */
[----:B------:R-:W0:Y:S01]  /*d800*/  MUFU.EX2 R156, R156 ;  /* 0x0000009c009c7308 */ /* 0x000e220000000800 */
[----:B------:R-:W-:Y:S01]  /*d810*/  @!P1 PRMT R154, RZ, 0x654, R154 ;  /* 0x00000654ff9a9816 */ /* 0x000fe2000000009a */
[-CC-:B------:R-:W-:Y:S01]  /*d820*/  FFMA.FTZ R225, R162, R11.reuse, -R157.reuse ;  /* 0x0000000ba2e17223 */ /* 0x180fe2000001089d */
[-CC-:B------:R-:W-:Y:S01]  /*d830*/  FFMA.FTZ R226, R163, R11.reuse, -R157.reuse ;  /* 0x0000000ba3e27223 */ /* 0x180fe2000001089d */
[-CC-:B------:R-:W-:Y:S01]  /*d840*/  FFMA.FTZ R227, R166, R11.reuse, -R157.reuse ;  /* 0x0000000ba6e37223 */ /* 0x180fe2000001089d */
[-CC-:B------:R-:W-:Y:S01]  /*d850*/  FFMA.FTZ R228, R167, R11.reuse, -R157.reuse ;  /* 0x0000000ba7e47223 */ /* 0x180fe2000001089d */
[-CC-:B------:R-:W-:Y:S01]  /*d860*/  FFMA.FTZ R170, R170, R11.reuse, -R157.reuse ;  /* 0x0000000baaaa7223 */ /* 0x180fe2000001089d */
[-CC-:B------:R-:W-:Y:S01]  /*d870*/  FFMA.FTZ R171, R171, R11.reuse, -R157.reuse ;  /* 0x0000000babab7223 */ /* 0x180fe2000001089d */
[----:B------:R-:W1:Y:S01]  /*d880*/  MUFU.EX2 R153, R153 ;  /* 0x0000009900997308 */ /* 0x000e620000000800 */
[-CC-:B------:R-:W-:Y:S01]  /*d890*/  FFMA.FTZ R174, R174, R11.reuse, -R157.reuse ;  /* 0x0000000baeae7223 */ /* 0x180fe2000001089d */
[-CC-:B------:R-:W-:Y:S01]  /*d8a0*/  FFMA.FTZ R175, R175, R11.reuse, -R157.reuse ;  /* 0x0000000bafaf7223 */ /* 0x180fe2000001089d */
[----:B------:R-:W-:Y:S01]  /*d8b0*/  @!P3 IMAD R155, R198, 0x40, R188 ;  /* 0x00000040c69bb824 */ /* 0x000fe200078e02bc */
[----:B------:R2:W-:Y:S01]  /*d8c0*/  @!P1 SYNCS.ARRIVE.TRANS64.RED.A1T0 RZ, [R154+URZ], RZ ;  /* 0x000000ff9aff99a7 */ /* 0x0005e2000810043f */
[-CC-:B------:R-:W-:Y:S01]  /*d8d0*/  FFMA.FTZ R178, R178, R11.reuse, -R157.reuse ;  /* 0x0000000bb2b27223 */ /* 0x180fe2000001089d */
[----:B------:R-:W-:Y:S01]  /*d8e0*/  FFMA.FTZ R179, R179, R11, -R157 ;  /* 0x0000000bb3b37223 */ /* 0x000fe2000001089d */
[----:B------:R-:W-:-:S02]  /*d8f0*/  @!P3 IMAD R155, R155, 0x4, R2 ;  /* 0x000000049b9bb824 */ /* 0x000fc400078e0202 */
[-CC-:B------:R-:W-:Y:S01]  /*d900*/  FFMA.FTZ R182, R182, R11.reuse, -R157.reuse ;  /* 0x0000000bb6b67223 */ /* 0x180fe2000001089d */
[----:B------:R-:W-:Y:S01]  /*d910*/  FFMA.FTZ R161, R183, R11, -R157 ;  /* 0x0000000bb7a17223 */ /* 0x000fe2000001089d */
[----:B------:R-:W3:Y:S01]  /*d920*/  MUFU.EX2 R201, R201 ;  /* 0x000000c900c97308 */ /* 0x000ee20000000800 */
[-C--:B0-----:R-:W-:Y:S01]  /*d930*/  FMUL.FTZ R26, R26, R156.reuse ;  /* 0x0000009c1a1a7220 */ /* 0x081fe20000410000 */
[----:B------:R-:W-:Y:S01]  /*d940*/  @!P3 STS [R155+0x38400], R224 ;  /* 0x038400e09b00b388 */ /* 0x000fe20000000800 */
[-C--:B------:R-:W-:Y:S01]  /*d950*/  FMUL.FTZ R27, R27, R156.reuse ;  /* 0x0000009c1b1b7220 */ /* 0x080fe20000410000 */
[-C--:B------:R-:W-:Y:S01]  /*d960*/  FMUL.FTZ R30, R30, R156.reuse ;  /* 0x0000009c1e1e7220 */ /* 0x080fe20000410000 */
[----:B------:R-:W-:Y:S01]  /*d970*/  FMUL.FTZ R31, R31, R156 ;  /* 0x0000009c1f1f7220 */ /* 0x000fe20000410000 */
[----:B------:R0:W-:Y:S01]  /*d980*/  @!P3 STS [R155+0x38420], R156 ;  /* 0x0384209c9b00b388 */ /* 0x0001e20000000800 */
[----:B-1----:R-:W-:Y:S01]  /*d990*/  FFMA.FTZ R183, R156, R200, R153 ;  /* 0x000000c89cb77223 */ /* 0x002fe20000010099 */
        /* <DEDUP_REMOVED lines=56> */
[----:B------:R-:W5:Y:S01]  /*dd20*/  MUFU.EX2 R169, R169 ;  /* 0x000000a900a97308 */ /* 0x000f620000000800 */
        /* <DEDUP_REMOVED lines=11> */
[----:B------:R-:W-:Y:S01]  /*dde0*/  FMUL.FTZ R151, R151, R156 ;  /* 0x0000009c97977220 */ /* 0x000fe20000410000 */
[----:B---3--:R-:W-:Y:S01]  /*ddf0*/  F2FP.F16.F32.PACK_AB R153, R201, R153 ;  /* 0x00000099c999723e */ /* 0x008fe200000000ff */
[----:B------:R-:W-:Y:S01]  /*de00*/  FMUL.FTZ R121, R121, R224 ;  /* 0x000000e079797220 */ /* 0x000fe20000410000 */
[----:B--2---:R-:W-:Y:S01]  /*de10*/  F2FP.F16.F32.PACK_AB R154, R203, R202 ;  /* 0x000000cacb9a723e */ /* 0x004fe200000000ff */
[----:B------:R-:W2:Y:S01]  /*de20*/  MUFU.EX2 R173, R173 ;  /* 0x000000ad00ad7308 */ /* 0x000ea20000000800 */
[----:B0-----:R-:W-:Y:S01]  /*de30*/  F2FP.F16.F32.PACK_AB R155, R223, R222 ;  /* 0x000000dedf9b723e */ /* 0x001fe200000000ff */
[----:B------:R-:W-:Y:S01]  /*de40*/  BAR.SYNC.DEFER_BLOCKING 0xf, 0x100 ;  /* 0x03c4000000007b1d */ /* 0x000fe20000010000 */
[----:B------:R-:W-:Y:S01]  /*de50*/  F2FP.F16.F32.PACK_AB R156, R205, R204 ;  /* 0x000000cccd9c723e */ /* 0x000fe200000000ff */
[-C--:B------:R-:W-:Y:S01]  /*de60*/  FMUL.FTZ R124, R124, R224.reuse ;  /* 0x000000e07c7c7220 */ /* 0x080fe20000410000 */
[----:B-1----:R-:W-:Y:S01]  /*de70*/  F2FP.F16.F32.PACK_AB R157, R226, R225 ;  /* 0x000000e1e29d723e */ /* 0x002fe200000000ff */
[----:B------:R-:W-:Y:S01]  /*de80*/  FMUL.FTZ R125, R125, R224 ;  /* 0x000000e07d7d7220 */ /* 0x000fe20000410000 */
[----:B------:R-:W-:Y:S01]  /*de90*/  F2FP.F16.F32.PACK_AB R158, R207, R206 ;  /* 0x000000cecf9e723e */ /* 0x000fe200000000ff */
[----:B------:R-:W-:Y:S01]  /*dea0*/  MUFU.EX2 R170, R170 ;  /* 0x000000aa00aa7308 */ /* 0x000fe20000000800 */
[----:B----4-:R-:W-:Y:S01]  /*deb0*/  F2FP.F16.F32.PACK_AB R159, R228, R227 ;  /* 0x000000e3e49f723e */ /* 0x010fe200000000ff */
[----:B------:R-:W-:Y:S01]  /*dec0*/  FMUL.FTZ R128, R128, R224 ;  /* 0x000000e080807220 */ /* 0x000fe20000410000 */
[----:B-----5:R-:W-:Y:S01]  /*ded0*/  F2FP.F16.F32.PACK_AB R160, R169, R168 ;  /* 0x000000a8a9a0723e */ /* 0x020fe200000000ff */
[-C--:B------:R-:W-:Y:S01]  /*dee0*/  FMUL.FTZ R129, R129, R224.reuse ;  /* 0x000000e081817220 */ /* 0x080fe20000410000 */
[-C--:B------:R-:W-:Y:S01]  /*def0*/  FMUL.FTZ R132, R132, R224.reuse ;  /* 0x000000e084847220 */ /* 0x080fe20000410000 */
[-C--:B------:R-:W-:Y:S01]  /*df00*/  FMUL.FTZ R133, R133, R224.reuse ;  /* 0x000000e085857220 */ /* 0x080fe20000410000 */
[----:B------:R-:W-:Y:S01]  /*df10*/  FMUL.FTZ R136, R136, R224 ;  /* 0x000000e088887220 */ /* 0x000fe20000410000 */
[----:B------:R-:W-:Y:S01]  /*df20*/  MUFU.EX2 R171, R171 ;  /* 0x000000ab00ab7308 */ /* 0x000fe20000000800 */
[----:B--2---:R-:W-:Y:S01]  /*df30*/  F2FP.F16.F32.PACK_AB R162, R173, R172 ;  /* 0x000000acada2723e */ /* 0x004fe200000000ff */
        /* <DEDUP_REMOVED lines=8> */
[----:B------:R0:W-:Y:S01]  /*dfc0*/  STSM.16.M88.4 [R194+0x36400], R152 ;  /* 0x03640098c2007844 */ /* 0x0001e20000000200 */
[----:B------:R-:W-:Y:S01]  /*dfd0*/  FADD.FTZ R199, R197, R199 ;  /* 0x000000c7c5c77221 */ /* 0x000fe20000010000 */
[----:B------:R-:W-:Y:S01]  /*dfe0*/  FADD.FTZ R183, R201, R183 ;  /* 0x000000b7c9b77221 */ /* 0x000fe20000010000 */
[----:B------:R-:W-:Y:S01]  /*dff0*/  @!P1 VIADD R14, R14, 0x38860 ;  /* 0x000388600e0e9836 */ /* 0x000fe20000000000 */
[----:B------:R2:W-:Y:S01]  /*e000*/  STSM.16.M88.4 [R195], R156 ;  /* 0x0000009cc3007844 */ /* 0x0005e20000000200 */
[----:B------:R-:W-:Y:S01]  /*e010*/  FADD.FTZ R202, R202, R199 ;  /* 0x000000c7caca7221 */ /* 0x000fe20000010000 */
[----:B------:R-:W1:Y:S01]  /*e020*/  MUFU.EX2 R175, R175 ;  /* 0x000000af00af7308 */ /* 0x000e620000000800 */
[----:B------:R-:W-:Y:S01]  /*e030*/  FADD.FTZ R222, R222, R183 ;  /* 0x000000b7dede7221 */ /* 0x000fe20000010000 */
[----:B------:R-:W-:Y:S01]  /*e040*/  @!P1 PRMT R14, RZ, 0x654, R14 ;  /* 0x00000654ff0e9816 */ /* 0x000fe2000000000e */
[----:B------:R-:W-:Y:S01]  /*e050*/  FADD.FTZ R203, R203, R202 ;  /* 0x000000cacbcb7221 */ /* 0x000fe20000010000 */
[----:B------:R-:W-:-:S02]  /*e060*/  IMAD.MOV.U32 R198, RZ, RZ, R18 ;  /* 0x000000ffffc67224 */ /* 0x000fc400078e0012 */
[----:B------:R-:W-:Y:S01]  /*e070*/  FADD.FTZ R222, R223, R222 ;  /* 0x000000dedfde7221 */ /* 0x000fe20000010000 */
[----:B------:R-:W-:Y:S02]  /*e080*/  IMAD.MOV.U32 R201, RZ, RZ, R21 ;  /* 0x000000ffffc97224 */ /* 0x000fe400078e0015 */
[----:B------:R-:W-:Y:S01]  /*e090*/  FADD.FTZ R204, R204, R203 ;  /* 0x000000cbcccc7221 */ /* 0x000fe20000010000 */
[----:B------:R-:W-:Y:S01]  /*e0a0*/  MUFU.EX2 R176, R176 ;  /* 0x000000b000b07308 */ /* 0x000fe20000000800 */
[----:B------:R-:W-:Y:S01]  /*e0b0*/  FADD.FTZ R225, R225, R222 ;  /* 0x000000dee1e17221 */ /* 0x000fe20000010000 */
[----:B------:R-:W-:Y:S01]  /*e0c0*/  MOV R197, R12 ;  /* 0x0000000c00c57202 */ /* 0x000fe20000000f00 */
[----:B------:R-:W-:Y:S02]  /*e0d0*/  FADD.FTZ R205, R205, R204 ;  /* 0x000000cccdcd7221 */ /* 0x000fe40000010000 */
[----:B------:R-:W-:Y:S02]  /*e0e0*/  FADD.FTZ R226, R226, R225 ;  /* 0x000000e1e2e27221 */ /* 0x000fe40000010000 */
[----:B------:R-:W-:Y:S01]  /*e0f0*/  FADD.FTZ R206, R206, R205 ;  /* 0x000000cdcece7221 */ /* 0x000fe20000010000 */
[----:B------:R-:W3:Y:S01]  /*e100*/  MUFU.EX2 R177, R177 ;  /* 0x000000b100b17308 */ /* 0x000ee20000000800 */
[----:B-1----:R-:W-:Y:S01]  /*e110*/  F2FP.F16.F32.PACK_AB R163, R175, R174 ;  /* 0x000000aeafa3723e */ /* 0x002fe200000000ff */
[----:B------:R-:W-:Y:S01]  /*e120*/  FADD.FTZ R227, R227, R226 ;  /* 0x000000e2e3e37221 */ /* 0x000fe20000010000 */
[----:B------:R-:W-:-:S03]  /*e130*/  FADD.FTZ R207, R207, R206 ;  /* 0x000000cecfcf7221 */ /* 0x000fc60000010000 */
[----:B------:R-:W-:Y:S01]  /*e140*/  FADD.FTZ R227, R228, R227 ;  /* 0x000000e3e4e37221 */ /* 0x000fe20000010000 */
[----:B------:R-:W-:Y:S01]  /*e150*/  FADD.FTZ R168, R168, R207 ;  /* 0x000000cfa8a87221 */ /* 0x000fe20000010000 */
[----:B------:R-:W-:Y:S03]  /*e160*/  MUFU.EX2 R180, R180 ;  /* 0x000000b400b47308 */ /* 0x000fe60000000800 */
[----:B------:R-:W-:-:S04]  /*e170*/  FADD.FTZ R169, R169, R168 ;  /* 0x000000a8a9a97221 */ /* 0x000fc80000010000 */
[----:B------:R-:W-:Y:S01]  /*e180*/  FADD.FTZ R172, R172, R169 ;  /* 0x000000a9acac7221 */ /* 0x000fe20000010000 */
[----:B------:R-:W1:Y:S01]  /*e190*/  MUFU.EX2 R181, R181 ;  /* 0x000000b500b57308 */ /* 0x000e620000000800 */
[----:B---3--:R-:W-:Y:S02]  /*e1a0*/  F2FP.F16.F32.PACK_AB R164, R177, R176 ;  /* 0x000000b0b1a4723e */ /* 0x008fe400000000ff */
[----:B------:R-:W-:-:S04]  /*e1b0*/  FADD.FTZ R173, R173, R172 ;  /* 0x000000acadad7221 */ /* 0x000fc80000010000 */
[----:B------:R-:W-:Y:S01]  /*e1c0*/  FADD.FTZ R176, R176, R173 ;  /* 0x000000adb0b07221 */ /* 0x000fe20000010000 */
[----:B------:R-:W-:Y:S03]  /*e1d0*/  MUFU.EX2 R178, R178 ;  /* 0x000000b200b27308 */ /* 0x000fe60000000800 */
[----:B------:R-:W-:-:S05]  /*e1e0*/  FADD.FTZ R177, R177, R176 ;  /* 0x000000b0b1b17221 */ /* 0x000fca0000010000 */
[----:B------:R-:W3:Y:S01]  /*e1f0*/  MUFU.EX2 R179, R179 ;  /* 0x000000b300b37308 */ /* 0x000ee20000000800 */
[----:B-1----:R-:W-:Y:S01]  /*e200*/  F2FP.F16.F32.PACK_AB R166, R181, R180 ;  /* 0x000000b4b5a6723e */ /* 0x002fe200000000ff */
[----:B------:R-:W-:-:S04]  /*e210*/  FADD.FTZ R180, R180, R177 ;  /* 0x000000b1b4b47221 */ /* 0x000fc80000010000 */
[----:B------:R-:W-:Y:S02]  /*e220*/  FADD.FTZ R199, R181, R180 ;  /* 0x000000b4b5c77221 */ /* 0x000fe40000010000 */
[----:B------:R-:W-:Y:S08]  /*e230*/  MUFU.EX2 R182, R182 ;  /* 0x000000b600b67308 */ /* 0x000ff00000000800 */
[----:B------:R1:W4:Y:S01]  /*e240*/  MUFU.EX2 R200, R161 ;  /* 0x000000a100c87308 */ /* 0x0003220000000800 */
[----:B---3--:R-:W-:-:S02]  /*e250*/  F2FP.F16.F32.PACK_AB R165, R179, R178 ;  /* 0x000000b2b3a5723e */ /* 0x008fc400000000ff */
[----:B-1----:R-:W-:Y:S01]  /*e260*/  F2FP.F16.F32.PACK_AB R161, R171, R170 ;  /* 0x000000aaaba1723e */ /* 0x002fe200000000ff */
[----:B------:R-:W-:-:S04]  /*e270*/  FADD.FTZ R170, R170, R227 ;  /* 0x000000e3aaaa7221 */ /* 0x000fc80000010000 */
[----:B------:R2:W-:Y:S01]  /*e280*/  STSM.16.M88.4 [R208], R160 ;  /* 0x000000a0d0007844 */ /* 0x0005e20000000200 */
[----:B------:R-:W-:Y:S01]  /*e290*/  FADD.FTZ R171, R171, R170 ;  /* 0x000000aaabab7221 */ /* 0x000fe20000010000 */
[----:B----4-:R-:W-:-:S03]  /*e2a0*/  F2FP.F16.F32.PACK_AB R167, R200, R182 ;  /* 0x000000b6c8a7723e */ /* 0x010fc600000000ff */
[----:B------:R-:W-:Y:S02]  /*e2b0*/  FADD.FTZ R174, R174, R171 ;  /* 0x000000abaeae7221 */ /* 0x000fe40000010000 */
[----:B------:R2:W-:Y:S01]  /*e2c0*/  STSM.16.M88.4 [R196], R164 ;  /* 0x000000a4c4007844 */ /* 0x0005e20000000200 */
[----:B------:R-:W-:Y:S01]  /*e2d0*/  WARPGROUP.ARRIVE ;  /* 0x00000000000079c5 */ /* 0x000fe20000000000 */
[----:B------:R-:W-:-:S04]  /*e2e0*/  FADD.FTZ R175, R175, R174 ;  /* 0x000000aeafaf7221 */ /* 0x000fc80000010000 */
[----:B------:R-:W-:Y:S01]  /*e2f0*/  FADD.FTZ R178, R178, R175 ;  /* 0x000000afb2b27221 */ /* 0x000fe20000010000 */
[----:B------:R-:W-:Y:S03]  /*e300*/  HGMMA.64x256x16.F32 R24, R152, gdesc[UR4].tnspB, R24, gsb0 ;  /* 0x43e0000498187df0 */ /* 0x000fe60008000818 */
[----:B------:R-:W-:-:S04]  /*e310*/  FADD.FTZ R179, R179, R178 ;  /* 0x000000b2b3b37221 */ /* 0x000fc80000010000 */
[----:B------:R-:W-:-:S04]  /*e320*/  FADD.FTZ R179, R182, R179 ;  /* 0x000000b3b6b37221 */ /* 0x000fc80000010000 */
[----:B------:R-:W-:Y:S01]  /*e330*/  FADD.FTZ R200, R200, R179 ;  /* 0x000000b3c8c87221 */ /* 0x000fe20000010000 */
[----:B------:R-:W-:Y:S02]  /*e340*/  WARPGROUP.DEPBAR.LE gsb0, 0x0 ;  /* 0x00008000000079c5 */ /* 0x000fe40000010000 */
[----:B0-----:R-:W-:Y:S01]  /*e350*/  VIADD R152, R20, 0x80 ;  /* 0x0000008014987836 */ /* 0x001fe20000000000 */
[----:B------:R-:W-:Y:S01]  /*e360*/  WARPGROUP.ARRIVE ;  /* 0x00000000000079c5 */ /* 0x000fe20000000000 */
[----:B------:R-:W-:-:S03]  /*e370*/  IMAD.MOV.U32 R153, RZ, RZ, 0x40000040 ;  /* 0x40000040ff997424 */ /* 0x000fc600078e00ff */
[----:B------:R-:W-:Y:S01]  /*e380*/  R2UR UR6, R152 ;  /* 0x00000000980672ca */ /* 0x000fe200000e0000 */
[----:B------:R-:W-:Y:S01]  /*e390*/  VIADD R152, R20, 0x100 ;  /* 0x0000010014987836 */ /* 0x000fe20000000000 */
[----:B------:R-:W-:Y:S02]  /*e3a0*/  R2UR UR7, R153 ;  /* 0x00000000990772ca */ /* 0x000fe400000e0000 */
[----:B------:R-:W-:-:S11]  /*e3b0*/  MOV R153, 0x40000040 ;  /* 0x4000004000997802 */ /* 0x000fd60000000f00 */
[----:B------:R-:W-:Y:S01]  /*e3c0*/  HGMMA.64x256x16.F32 R24, R156, gdesc[UR4].tnspB, R24, gsb0 ;  /* 0x43e000049c187df0 */ /* 0x000fe20008000818 */
[----:B------:R-:W-:Y:S01]  /*e3d0*/  R2UR UR6, R152 ;  /* 0x00000000980672ca */ /* 0x000fe200000e0000 */
[----:B------:R-:W-:Y:S01]  /*e3e0*/  VIADD R152, R20, 0x180 ;  /* 0x0000018014987836 */ /* 0x000fe20000000000 */
[----:B------:R-:W-:Y:S01]  /*e3f0*/  R2UR UR7, R153 ;  /* 0x00000000990772ca */ /* 0x000fe200000e0000 */
[----:B------:R-:W-:Y:S01]  /*e400*/  IMAD.MOV.U32 R153, RZ, RZ, 0x40000040 ;  /* 0x40000040ff997424 */ /* 0x000fe200078e00ff */
[----:B------:R-:W-:Y:S02]  /*e410*/  WARPGROUP.DEPBAR.LE gsb0, 0x0 ;  /* 0x00008000000079c5 */ /* 0x000fe40000010000 */
[----:B------:R-:W-:-:S15]  /*e420*/  WARPGROUP.ARRIVE ;  /* 0x00000000000079c5 */ /* 0x000fde0000000000 */
[----:B------:R-:W-:-:S06]  /*e430*/  NOP ;  /* 0x0000000000007918 */ /* 0x000fcc0000000000 */
        /* <DEDUP_REMOVED lines=18> */
.L_x_1051:
[----:B------:R-:W-:Y:S05]  /*e560*/  BSYNC B0 ;  /* 0x0000000000007941 */ /* 0x000fea0003800000 */
.L_x_1050:
[----:B------:R-:W0:Y:S01]  /*e570*/  SHFL.BFLY PT, R0, R199, 0x2, 0x1f ;  /* 0x0c401f00c7007f89 */ /* 0x000e2200000e0000 */
[----:B------:R-:W-:Y:S02]  /*e580*/  IMAD.MOV.U32 R6, RZ, RZ, RZ ;  /* 0x000000ffff067224 */ /* 0x000fe400078e00ff */
[----:B------:R-:W-:Y:S01]  /*e590*/  IMAD.MOV.U32 R172, RZ, RZ, -0x800000 ;  /* 0xff800000ffac7424 */ /* 0x000fe200078e00ff */
[----:B------:R-:W3:Y:S01]  /*e5a0*/  SHFL.BFLY PT, R5, R200, 0x2, 0x1f ;  /* 0x0c401f00c8057f89 */ /* 0x000ee200000e0000 */
[----:B------:R-:W-:Y:S02]  /*e5b0*/  IMAD.MOV.U32 R173, RZ, RZ, -0x800000 ;  /* 0xff800000ffad7424 */ /* 0x000fe400078e00ff */
[----:B------:R-:W-:Y:S01]  /*e5c0*/  VIADD R213, R213, 0x1 ;  /* 0x00000001d5d57836 */ /* 0x000fe20000000000 */
[----:B------:R-:W-:Y:S08]  /*e5d0*/  BAR.ARV 0x8, 0xa0 ;  /* 0x0202800000007b1d */ /* 0x000ff00000002000 */
[----:B------:R-:W-:Y:S01]  /*e5e0*/  BAR.SYNC.DEFER_BLOCKING 0xf, 0x100 ;  /* 0x03c4000000007b1d */ /* 0x000fe20000010000 */
[----:B0-----:R-:W-:Y:S01]  /*e5f0*/  FADD.FTZ R4, R0, R199 ;  /* 0x000000c700047221 */ /* 0x001fe20000010000 */
[----:B---3--:R-:W-:-:S04]  /*e600*/  FADD.FTZ R5, R5, R200 ;  /* 0x000000c805057221 */ /* 0x008fc80000010000 */
[----:B------:R-:W0:Y:S04]  /*e610*/  SHFL.BFLY PT, R3, R4, 0x1, 0x1f ;  /* 0x0c201f0004037f89 */ /* 0x000e2800000e0000 */
[----:B------:R-:W3:Y:S01]  /*e620*/  SHFL.BFLY PT, R0, R5, 0x1, 0x1f ;  /* 0x0c201f0005007f89 */ /* 0x000ee200000e0000 */
[----:B0-----:R-:W-:Y:S01]  /*e630*/  FADD.FTZ R7, R4, R3 ;  /* 0x0000000304077221 */ /* 0x001fe20000010000 */
[----:B------:R-:W-:Y:S02]  /*e640*/  IMAD.MOV R3, RZ, RZ, -R191 ;  /* 0x000000ffff037224 */ /* 0x000fe400078e0abf */
        /* <DEDUP_REMOVED lines=8> */
[----:B------:R-:W0:Y:S01]  /*e6d0*/  @P2 MUFU.RCP R3, R7 ;  /* 0x0000000700032308 */ /* 0x000e220000001000 */
[----:B------:R-:W-:Y:S01]  /*e6e0*/  LOP3.LUT R23, R23, R8, RZ, 0x3c, !PT ;  /* 0x0000000817177212 */ /* 0x000fe200078e3cff */
[----:B------:R-:W-:Y:S02]  /*e6f0*/  @!P0 IMAD R5, R18, 0x40, R188 ;  /* 0x0000004012058824 */ /* 0x000fe400078e02bc */
[C---:B------:R-:W-:Y:S01]  /*e700*/  @P2 FMUL.FTZ R18, R11.reuse, 0.69314718246459960938 ;  /* 0x3f3172180b122820 */ /* 0x040fe20000410000 */
[----:B-1----:R-:W-:Y:S02]  /*e710*/  @P3 FMUL.FTZ R20, R11, 0.69314718246459960938 ;  /* 0x3f3172180b143820 */ /* 0x002fe40000410000 */
[----:B------:R-:W-:Y:S01]  /*e720*/  @!P0 LEA R5, R5, R2, 0x2 ;  /* 0x0000000205058211 */ /* 0x000fe200078e10ff */
[----:B------:R-:W1:Y:S08]  /*e730*/  @P3 MUFU.RCP R6, R0 ;  /* 0x0000000000063308 */ /* 0x000e700000001000 */
[----:B------:R-:W3:Y:S01]  /*e740*/  @P2 MUFU.LG2 R2, R7 ;  /* 0x0000000700022308 */ /* 0x000ee20000000c00 */
[-C--:B0-----:R-:W-:Y:S01]  /*e750*/  FMUL.FTZ R181, R24, R3.reuse ;  /* 0x0000000318b57220 */ /* 0x081fe20000410000 */
[----:B------:R-:W-:Y:S01]  /*e760*/  @!P0 STS [R5+0x38400], R3 ;  /* 0x0384000305008388 */ /* 0x000fe20000000800 */
[-C--:B------:R-:W-:Y:S01]  /*e770*/  FMUL.FTZ R179, R25, R3.reuse ;  /* 0x0000000319b37220 */ /* 0x080fe20000410000 */
[-C--:B------:R-:W-:Y:S01]  /*e780*/  FMUL.FTZ R180, R28, R3.reuse ;  /* 0x000000031cb47220 */ /* 0x080fe20000410000 */
[-C--:B------:R-:W-:Y:S01]  /*e790*/  FMUL.FTZ R178, R32, R3.reuse ;  /* 0x0000000320b27220 */ /* 0x080fe20000410000 */
[-C--:B------:R-:W-:Y:S01]  /*e7a0*/  FMUL.FTZ R28, R33, R3.reuse ;  /* 0x00000003211c7220 */ /* 0x080fe20000410000 */
[-C--:B------:R-:W-:Y:S01]  /*e7b0*/  FMUL.FTZ R177, R29, R3.reuse ;  /* 0x000000031db17220 */ /* 0x080fe20000410000 */
[----:B------:R0:W4:Y:S01]  /*e7c0*/  @P3 MUFU.LG2 R24, R0 ;  /* 0x0000000000183308 */ /* 0x0001220000000c00 */
        /* <DEDUP_REMOVED lines=8> */
[-C--:B0-----:R-:W-:Y:S01]  /*e850*/  FMUL.FTZ R0, R27, R6.reuse ;  /* 0x000000061b007220 */ /* 0x081fe20000410000 */
[----:B---3--:R-:W-:Y:S01]  /*e860*/  @P2 FMUL.FTZ R25, R2, 0.69314718246459960938 ;  /* 0x3f31721802192820 */ /* 0x008fe20000410000 */
[-C--:B--2---:R-:W-:Y:S01]  /*e870*/  FMUL.FTZ R166, R49, R3.reuse ;  /* 0x0000000331a67220 */ /* 0x084fe20000410000 */
[-C--:B------:R-:W-:Y:S01]  /*e880*/  FMUL.FTZ R167, R52, R3.reuse ;  /* 0x0000000334a77220 */ /* 0x080fe20000410000 */
[-C--:B------:R-:W-:Y:S01]  /*e890*/  FMUL.FTZ R14, R53, R3.reuse ;  /* 0x00000003350e7220 */ /* 0x080fe20000410000 */
        /* <DEDUP_REMOVED lines=53> */
[----:B------:R-:W-:Y:S01]  /*ebf0*/  FMUL.FTZ R11, R62, R6 ;  /* 0x000000063e0b7220 */ /* 0x000fe20000410000 */
[----:B------:R-:W-:Y:S01]  /*ec00*/  @P2 FFMA.FTZ R172, R18, R12, R25 ;  /* 0x0000000c12ac2223 */ /* 0x000fe20000010019 */
[----:B------:R-:W-:Y:S01]  /*ec10*/  PLOP3.LUT P0, PT, PT, PT, PT, 0x8, 0x0 ;  /* 0x000000000000781c */ /* 0x000fe20003f0e170 */
        /* <DEDUP_REMOVED lines=61> */
.L_x_1001:
[----:B------:R-:W-:Y:S05]  /*eff0*/  BSYNC B7 ;  /* 0x0000000000077941 */ /* 0x000fea0003800000 */
.L_x_999:
        /* <DEDUP_REMOVED lines=36> */
[----:B------:R-:W-:Y:S01]  /*f240*/  LOP3.LUT R44, R183, 0x380, RZ, 0xc0, !PT ;  /* 0x00000380b72c7812 */ /* 0x000fe200078ec0ff */
[--C-:B------:R-:W-:Y:S01]  /*f250*/  IMAD.X R45, RZ, RZ, R123.reuse, P1 ;  /* 0x000000ffff2d7224 */ /* 0x100fe200008e067b */
[----:B------:R-:W-:Y:S01]  /*f260*/  IADD3 R40, P6, R122, 0x2020, RZ ;  /* 0x000020207a287810 */ /* 0x000fe20007fde0ff */
[--C-:B------:R-:W-:Y:S01]  /*f270*/  IMAD.X R57, RZ, RZ, R123.reuse, P3 ;  /* 0x000000ffff397224 */ /* 0x100fe200018e067b */
[----:B------:R-:W-:Y:S02]  /*f280*/  SHF.R.U64 R44, R44, 0x3, RZ ;  /* 0x000000032c2c7819 */ /* 0x000fe400000012ff */
[----:B------:R-:W-:Y:S01]  /*f290*/  IADD3 R197, P0, R122, 0x40, RZ ;  /* 0x000000407ac57810 */ /* 0x000fe20007f1e0ff */
[----:B------:R-:W-:Y:S01]  /*f2a0*/  IMAD.X R61, RZ, RZ, R123, P6 ;  /* 0x000000ffff3d7224 */ /* 0x000fe200030e067b */
[----:B------:R-:W-:Y:S02]  /*f2b0*/  LOP3.LUT R44, R44, R183, RZ, 0x3c, !PT ;  /* 0x000000b72c2c7212 */ /* 0x000fe400078e3cff */
[----:B------:R-:W-:-:S02]  /*f2c0*/  LOP3.LUT R56, R201, 0x380, RZ, 0xc0, !PT ;  /* 0x00000380c9387812 */ /* 0x000fc400078ec0ff */
[----:B------:R-:W-:Y:S02]  /*f2d0*/  LOP3.LUT R183, R40, 0x380, RZ, 0xc0, !PT ;  /* 0x0000038028b77812 */ /* 0x000fe400078ec0ff */
[----:B------:R-:W-:Y:S02]  /*f2e0*/  LOP3.LUT R48, R197, 0x380, RZ, 0xc0, !PT ;  /* 0x00000380c5307812 */ /* 0x000fe400078ec0ff */
[----:B------:R-:W-:Y:S02]  /*f2f0*/  IADD3.X R49, RZ, R123, RZ, P0, !PT ;  /* 0x0000007bff317210 */ /* 0x000fe400007fe4ff */
[----:B------:R-:W-:Y:S02]  /*f300*/  SHF.R.U64 R56, R56, 0x3, RZ ;  /* 0x0000000338387819 */ /* 0x000fe400000012ff */
[----:B------:R-:W-:Y:S02]  /*f310*/  SHF.R.U64 R183, R183, 0x3, RZ ;  /* 0x00000003b7b77819 */ /* 0x000fe400000012ff */
[----:B------:R-:W-:-:S02]  /*f320*/  IADD3 R199, P4, R122, 0x60, RZ ;  /* 0x000000607ac77810 */ /* 0x000fc40007f9e0ff */
[C---:B------:R-:W-:Y:S02]  /*f330*/  IADD3 R98, P1, R122.reuse, 0x4000, RZ ;  /* 0x000040007a627810 */ /* 0x040fe40007f3e0ff */
[----:B------:R-:W-:Y:S01]  /*f340*/  IADD3 R4, P0, R122, 0x4020, RZ ;  /* 0x000040207a047810 */ /* 0x000fe20007f1e0ff */
[--C-:B------:R-:W-:Y:S01]  /*f350*/  IMAD.X R53, RZ, RZ, R123.reuse, P4 ;  /* 0x000000ffff357224 */ /* 0x100fe200020e067b */
[----:B------:R-:W-:Y:S02]  /*f360*/  SHF.R.U64 R48, R48, 0x3, RZ ;  /* 0x0000000330307819 */ /* 0x000fe400000012ff */
[----:B------:R-:W-:Y:S01]  /*f370*/  IADD3 R64, P5, R122, 0x2040, RZ ;  /* 0x000020407a407810 */ /* 0x000fe20007fbe0ff */
[--C-:B------:R-:W-:Y:S01]  /*f380*/  IMAD.X R103, RZ, RZ, R123.reuse, P0 ;  /* 0x000000ffff677224 */ /* 0x100fe200000e067b */
[----:B------:R-:W-:Y:S02]  /*f390*/  LOP3.LUT R56, R56, R201, RZ, 0x3c, !PT ;  /* 0x000000c938387212 */ /* 0x000fe400078e3cff */
[----:B------:R-:W-:Y:S01]  /*f3a0*/  LOP3.LUT R60, R183, R40, RZ, 0x3c, !PT ;  /* 0x00000028b73c7212 */ /* 0x000fe200078e3cff */
[----:B------:R-:W-:Y:S01]  /*f3b0*/  IMAD.X R65, RZ, RZ, R123, P5 ;  /* 0x000000ffff417224 */ /* 0x000fe200028e067b */
[----:B------:R-:W-:-:S02]  /*f3c0*/  LOP3.LUT R37, R122, 0x380, RZ, 0xc0, !PT ;  /* 0x000003807a257812 */ /* 0x000fc400078ec0ff */
[----:B------:R-:W-:Y:S02]  /*f3d0*/  LOP3.LUT R52, R199, 0x380, RZ, 0xc0, !PT ;  /* 0x00000380c7347812 */ /* 0x000fe400078ec0ff */
[----:B------:R-:W-:Y:S02]  /*f3e0*/  LOP3.LUT R201, R98, 0x380, RZ, 0xc0, !PT ;  /* 0x0000038062c97812 */ /* 0x000fe400078ec0ff */
[----:B------:R-:W-:Y:S02]  /*f3f0*/  LOP3.LUT R183, R4, 0x380, RZ, 0xc0, !PT ;  /* 0x0000038004b77812 */ /* 0x000fe400078ec0ff */
[----:B------:R-:W-:Y:S02]  /*f400*/  IADD3 R68, P2, R122, 0x2060, RZ ;  /* 0x000020607a447810 */ /* 0x000fe40007f5e0ff */
[----:B------:R-:W-:Y:S02]  /*f410*/  LOP3.LUT R48, R48, R197, RZ, 0x3c, !PT ;  /* 0x000000c530307212 */ /* 0x000fe400078e3cff */
[----:B------:R-:W-:Y:S01]  /*f420*/  LOP3.LUT R197, R64, 0x380, RZ, 0xc0, !PT ;  /* 0x0000038040c57812 */ /* 0x000fe200078ec0ff */
[----:B------:R-:W-:Y:S01]  /*f430*/  IMAD.X R69, RZ, RZ, R123, P2 ;  /* 0x000000ffff457224 */ /* 0x000fe200010e067b */
[----:B------:R-:W-:-:S02]  /*f440*/  SHF.R.U64 R37, R37, 0x3, RZ ;  /* 0x0000000325257819 */ /* 0x000fc400000012ff */
[----:B------:R-:W-:Y:S02]  /*f450*/  SHF.R.U64 R52, R52, 0x3, RZ ;  /* 0x0000000334347819 */ /* 0x000fe400000012ff */
[----:B------:R-:W-:Y:S02]  /*f460*/  SHF.R.U64 R201, R201, 0x3, RZ ;  /* 0x00000003c9c97819 */ /* 0x000fe400000012ff */
[----:B------:R-:W-:Y:S02]  /*f470*/  SHF.R.U64 R183, R183, 0x3, RZ ;  /* 0x00000003b7b77819 */ /* 0x000fe400000012ff */
[C---:B------:R-:W-:Y:S02]  /*f480*/  IADD3 R6, P6, R122.reuse, 0x6000, RZ ;  /* 0x000060007a067810 */ /* 0x040fe40007fde0ff */
[----:B------:R-:W-:Y:S02]  /*f490*/  IADD3.X R99, RZ, R123, RZ, P1, !PT ;  /* 0x0000007bff637210 */ /* 0x000fe40000ffe4ff */
[C---:B------:R-:W-:Y:S01]  /*f4a0*/  IADD3 R30, P1, R122.reuse, 0x6060, RZ ;  /* 0x000060607a1e7810 */ /* 0x040fe20007f3e0ff */
[----:B------:R-:W-:Y:S01]  /*f4b0*/  IMAD.X R115, RZ, RZ, R123, P6 ;  /* 0x000000ffff737224 */ /* 0x000fe200030e067b */
[----:B------:R-:W-:-:S02]  /*f4c0*/  IADD3 R34, P4, R122, 0x4040, RZ ;  /* 0x000040407a227810 */ /* 0x000fc40007f9e0ff */
[C---:B------:R-:W-:Y:S01]  /*f4d0*/  IADD3 R36, P3, R122.reuse, 0x4060, RZ ;  /* 0x000040607a247810 */ /* 0x040fe20007f7e0ff */
[--C-:B------:R-:W-:Y:S01]  /*f4e0*/  IMAD.X R41, RZ, RZ, R123.reuse, P1 ;  /* 0x000000ffff297224 */ /* 0x100fe200008e067b */
[C---:B------:R-:W-:Y:S01]  /*f4f0*/  IADD3 R12, P5, R122.reuse, 0x6020, RZ ;  /* 0x000060207a0c7810 */ /* 0x040fe20007fbe0ff */
[--C-:B------:R-:W-:Y:S01]  /*f500*/  IMAD.X R107, RZ, RZ, R123.reuse, P4 ;  /* 0x000000ffff6b7224 */ /* 0x100fe200020e067b */
[----:B-1----:R-:W-:Y:S01]  /*f510*/  IADD3 R24, P2, R122, 0x6040, RZ ;  /* 0x000060407a187810 */ /* 0x002fe20007f5e0ff */
[--C-:B------:R-:W-:Y:S01]  /*f520*/  IMAD.X R111, RZ, RZ, R123.reuse, P3 ;  /* 0x000000ffff6f7224 */ /* 0x100fe200018e067b */
[----:B------:R-:W-:Y:S01]  /*f530*/  SHF.R.U64 R197, R197, 0x3, RZ ;  /* 0x00000003c5c57819 */ /* 0x000fe200000012ff */
[----:B------:R-:W-:Y:S01]  /*f540*/  IMAD.X R119, RZ, RZ, R123, P5 ;  /* 0x000000ffff777224 */ /* 0x000fe200028e067b */
[----:B------:R-:W-:Y:S02]  /*f550*/  LOP3.LUT R122, R37, R122, RZ, 0x3c, !PT ;  /* 0x0000007a257a7212 */ /* 0x000fe400078e3cff */
[----:B------:R-:W-:-:S02]  /*f560*/  LOP3.LUT R52, R52, R199, RZ, 0x3c, !PT ;  /* 0x000000c734347212 */ /* 0x000fc400078e3cff */
[----:B------:R-:W-:Y:S02]  /*f570*/  LOP3.LUT R98, R201, R98, RZ, 0x3c, !PT ;  /* 0x00000062c9627212 */ /* 0x000fe400078e3cff */
[----:B------:R-:W-:Y:S02]  /*f580*/  LOP3.LUT R102, R183, R4, RZ, 0x3c, !PT ;  /* 0x00000004b7667212 */ /* 0x000fe400078e3cff */
[----:B------:R-:W-:Y:S02]  /*f590*/  LOP3.LUT R199, R68, 0x380, RZ, 0xc0, !PT ;  /* 0x0000038044c77812 */ /* 0x000fe400078ec0ff */
[----:B------:R-:W-:Y:S02]  /*f5a0*/  LOP3.LUT R201, R6, 0x380, RZ, 0xc0, !PT ;  /* 0x0000038006c97812 */ /* 0x000fe400078ec0ff */
[----:B------:R-:W-:Y:S02]  /*f5b0*/  F2FP.F16.F32.PACK_AB R4, R179, R181 ;  /* 0x000000b5b304723e */ /* 0x000fe400000000ff */
[----:B------:R-:W-:-:S02]  /*f5c0*/  LOP3.LUT R179, R30, 0x380, RZ, 0xc0, !PT ;  /* 0x000003801eb37812 */ /* 0x000fc400078ec0ff */
[----:B------:R-:W-:Y:S02]  /*f5d0*/  LOP3.LUT R64, R197, R64, RZ, 0x3c, !PT ;  /* 0x00000040c5407212 */ /* 0x000fe400078e3cff */
[-C--:B------:R-:W-:Y:S02]  /*f5e0*/  IADD3.X R37, RZ, R123.reuse, RZ, P2, !PT ;  /* 0x0000007bff257210 */ /* 0x080fe400017fe4ff */
[----:B------:R-:W-:Y:S02]  /*f5f0*/  LOP3.LUT R197, R34, 0x380, RZ, 0xc0, !PT ;  /* 0x0000038022c57812 */ /* 0x000fe400078ec0ff */
[----:B------:R-:W-:Y:S02]  /*f600*/  MOV R122, R122 ;  /* 0x0000007a007a7202 */ /* 0x000fe40000000f00 */
[----:B------:R-:W-:Y:S02]  /*f610*/  SHF.R.U64 R199, R199, 0x3, RZ ;  /* 0x00000003c7c77819 */ /* 0x000fe400000012ff */
[----:B------:R-:W-:-:S02]  /*f620*/  SHF.R.U64 R201, R201, 0x3, RZ ;  /* 0x00000003c9c97819 */ /* 0x000fc400000012ff */
[----:B------:R-:W-:Y:S02]  /*f630*/  LOP3.LUT R123, R12, 0x380, RZ, 0xc0, !PT ;  /* 0x000003800c7b7812 */ /* 0x000fe400078ec0ff */
[----:B------:R-:W-:Y:S02]  /*f640*/  SHF.R.U64 R179, R179, 0x3, RZ ;  /* 0x00000003b3b37819 */ /* 0x000fe400000012ff */
[----:B------:R-:W-:Y:S02]  /*f650*/  SHF.R.U64 R197, R197, 0x3, RZ ;  /* 0x00000003c5c57819 */ /* 0x000fe400000012ff */
[----:B------:R-:W-:Y:S02]  /*f660*/  LOP3.LUT R68, R199, R68, RZ, 0x3c, !PT ;  /* 0x00000044c7447212 */ /* 0x000fe400078e3cff */
[----:B------:R-:W-:Y:S02]  /*f670*/  LOP3.LUT R114, R201, R6, RZ, 0x3c, !PT ;  /* 0x00000006c9727212 */ /* 0x000fe400078e3cff */
[----:B------:R-:W-:-:S02]  /*f680*/  SHF.R.U64 R123, R123, 0x3, RZ ;  /* 0x000000037b7b7819 */ /* 0x000fc400000012ff */
[----:B------:R-:W-:Y:S02]  /*f690*/  LOP3.LUT R199, R36, 0x380, RZ, 0xc0, !PT ;  /* 0x0000038024c77812 */ /* 0x000fe400078ec0ff */
[----:B------:R-:W-:Y:S01]  /*f6a0*/  F2FP.F16.F32.PACK_AB R6, R177, R180 ;  /* 0x000000b4b106723e */ /* 0x000fe200000000ff */
[----:B------:R-:W-:Y:S01]  /*f6b0*/  BAR.SYNC.DEFER_BLOCKING 0x1, 0x100 ;  /* 0x0044000000007b1d */ /* 0x000fe20000010000 */
[----:B------:R-:W-:Y:S02]  /*f6c0*/  LOP3.LUT R40, R179, R30, RZ, 0x3c, !PT ;  /* 0x0000001eb3287212 */ /* 0x000fe400078e3cff */
[----:B------:R-:W-:Y:S02]  /*f6d0*/  LOP3.LUT R0, R24, 0x380, RZ, 0xc0, !PT ;  /* 0x0000038018007812 */ /* 0x000fe400078ec0ff */
[----:B------:R-:W-:Y:S02]  /*f6e0*/  MOV R45, R44 ;  /* 0x0000002c002d7202 */ /* 0x000fe40000000f00 */
[----:B------:R-:W-:-:S02]  /*f6f0*/  F2FP.F16.F32.PACK_AB R30, R174, R176 ;  /* 0x000000b0ae1e723e */ /* 0x000fc400000000ff */
[----:B------:R-:W-:Y:S02]  /*f700*/  LOP3.LUT R106, R197, R34, RZ, 0x3c, !PT ;  /* 0x00000022c56a7212 */ /* 0x000fe400078e3cff */
[----:B------:R-:W-:Y:S02]  /*f710*/  LOP3.LUT R118, R123, R12, RZ, 0x3c, !PT ;  /* 0x0000000c7b767212 */ /* 0x000fe400078e3cff */
[----:B------:R-:W-:Y:S02]  /*f720*/  MOV R48, R48 ;  /* 0x0000003000307202 */ /* 0x000fe40000000f00 */
[----:B------:R-:W-:Y:S02]  /*f730*/  F2FP.F16.F32.PACK_AB R34, R169, R171 ;  /* 0x000000aba922723e */ /* 0x000fe400000000ff */
[----:B------:R-:W-:Y:S02]  /*f740*/  SHF.R.U64 R199, R199, 0x3, RZ ;  /* 0x00000003c7c77819 */ /* 0x000fe400000012ff */
[----:B------:R-:W-:-:S02]  /*f750*/  MOV R52, R52 ;  /* 0x0000003400347202 */ /* 0x000fc40000000f00 */
[----:B------:R-:W-:Y:S02]  /*f760*/  F2FP.F16.F32.PACK_AB R12, R166, R170 ;  /* 0x000000aaa60c723e */ /* 0x000fe400000000ff */
[----:B------:R-:W-:Y:S01]  /*f770*/  SHF.R.U64 R177, R0, 0x3, RZ ;  /* 0x0000000300b17819 */ /* 0x000fe200000012ff */
[----:B------:R1:W-:Y:S01]  /*f780*/  STSM.16.M88.4 [R122], R4 ;  /* 0x000000047a007844 */ /* 0x0003e20000000200 */
[----:B------:R-:W-:Y:S02]  /*f790*/  MOV R56, R56 ;  /* 0x0000003800387202 */ /* 0x000fe40000000f00 */
[----:B------:R-:W-:Y:S01]  /*f7a0*/  MOV R60, R60 ;  /* 0x0000003c003c7202 */ /* 0x000fe20000000f00 */
[----:B------:R2:W-:Y:S01]  /*f7b0*/  STSM.16.M88.4 [R45], R28 ;  /* 0x0000001c2d007844 */ /* 0x0005e20000000200 */
[----:B------:R-:W-:Y:S02]  /*f7c0*/  MOV R64, R64 ;  /* 0x0000004000407202 */ /* 0x000fe40000000f00 */
[----:B------:R-:W-:Y:S01]  /*f7d0*/  LOP3.LUT R110, R199, R36, RZ, 0x3c, !PT ;  /* 0x00000024c76e7212 */ /* 0x000fe200078e3cff */
[----:B------:R-:W-:Y:S01]  /*f7e0*/  STSM.16.M88.4 [R48], R32 ;  /* 0x0000002030007844 */ /* 0x000fe20000000200 */
[----:B------:R-:W-:-:S02]  /*f7f0*/  MOV R68, R68 ;  /* 0x0000004400447202 */ /* 0x000fc40000000f00 */
[----:B------:R-:W-:Y:S01]  /*f800*/  F2FP.F16.F32.PACK_AB R89, R91, R90 ;  /* 0x0000005a5b59723e */ /* 0x000fe200000000ff */
[----:B------:R-:W-:Y:S01]  /*f810*/  STSM.16.M88.4 [R52], R12 ;  /* 0x0000000c34007844 */ /* 0x000fe20000000200 */
[----:B------:R-:W-:Y:S02]  /*f820*/  LOP3.LUT R36, R177, R24, RZ, 0x3c, !PT ;  /* 0x00000018b1247212 */ /* 0x000fe400078e3cff */
[----:B------:R-:W-:Y:S01]  /*f830*/  MOV R0, R98 ;  /* 0x0000006200007202 */ /* 0x000fe20000000f00 */
[----:B------:R-:W-:Y:S01]  /*f840*/  STSM.16.M88.4 [R56], R8 ;  /* 0x0000000838007844 */ /* 0x000fe20000000200 */
[----:B-1----:R-:W-:Y:S02]  /*f850*/  F2FP.F16.F32.PACK_AB R4, R160, R163 ;  /* 0x000000a3a004723e */ /* 0x002fe400000000ff */
[----:B------:R-:W-:Y:S02]  /*f860*/  F2FP.F16.F32.PACK_AB R5, R67, R66 ;  /* 0x000000424305723e */ /* 0x000fe400000000ff */
[----:B------:R-:W-:-:S02]  /*f870*/  F2FP.F16.F32.PACK_AB R6, R152, R162 ;  /* 0x000000a29806723e */ /* 0x000fc400000000ff */
[----:B------:R-:W-:Y:S02]  /*f880*/  F2FP.F16.F32.PACK_AB R7, R71, R70 ;  /* 0x000000464707723e */ /* 0x000fe400000000ff */
[----:B--2---:R-:W-:Y:S02]  /*f890*/  F2FP.F16.F32.PACK_AB R28, R73, R158 ;  /* 0x0000009e491c723e */ /* 0x004fe400000000ff */
[----:B------:R-:W-:Y:S01]  /*f8a0*/  F2FP.F16.F32.PACK_AB R29, R75, R74 ;  /* 0x0000004a4b1d723e */ /* 0x000fe200000000ff */
[----:B------:R1:W-:Y:S01]  /*f8b0*/  STSM.16.M88.4 [R60], R4 ;  /* 0x000000043c007844 */ /* 0x0003e20000000200 */
[----:B------:R-:W-:Y:S02]  /*f8c0*/  F2FP.F16.F32.PACK_AB R30, R77, R76 ;  /* 0x0000004c4d1e723e */ /* 0x000fe400000000ff */
[----:B------:R-:W-:Y:S02]  /*f8d0*/  F2FP.F16.F32.PACK_AB R31, R79, R78 ;  /* 0x0000004e4f1f723e */ /* 0x000fe400000000ff */
[----:B------:R-:W-:-:S02]  /*f8e0*/  F2FP.F16.F32.PACK_AB R90, R93, R92 ;  /* 0x0000005c5d5a723e */ /* 0x000fc400000000ff */
[----:B------:R-:W-:Y:S01]  /*f8f0*/  F2FP.F16.F32.PACK_AB R91, R95, R94 ;  /* 0x0000005e5f5b723e */ /* 0x000fe200000000ff */
[----:B------:R-:W-:Y:S01]  /*f900*/  STSM.16.M88.4 [R64], R28 ;  /* 0x0000001c40007844 */ /* 0x000fe20000000200 */
[----:B------:R-:W-:Y:S02]  /*f910*/  F2FP.F16.F32.PACK_AB R96, R97, R96 ;  /* 0x000000606160723e */ /* 0x000fe400000000ff */
[----:B------:R-:W-:Y:S01]  /*f920*/  MOV R102, R102 ;  /* 0x0000006600667202 */ /* 0x000fe20000000f00 */
[----:B------:R-:W-:Y:S01]  /*f930*/  STSM.16.M88.4 [R68], R80 ;  /* 0x0000005044007844 */ /* 0x000fe20000000200 */
[----:B------:R-:W-:Y:S02]  /*f940*/  MOV R24, R106 ;  /* 0x0000006a00187202 */ /* 0x000fe40000000f00 */
[----:B------:R-:W-:Y:S01]  /*f950*/  F2FP.F16.F32.PACK_AB R97, R42, R3 ;  /* 0x000000032a61723e */ /* 0x000fe200000000ff */
[----:B------:R2:W-:Y:S01]  /*f960*/  STSM.16.M88.4 [R0], R88 ;  /* 0x0000005800007844 */ /* 0x0005e20000000200 */
[----:B------:R-:W-:-:S02]  /*f970*/  F2FP.F16.F32.PACK_AB R98, R101, R100 ;  /* 0x000000646562723e */ /* 0x000fc400000000ff */
[----:B------:R-:W-:Y:S02]  /*f980*/  F2FP.F16.F32.PACK_AB R99, R54, R50 ;  /* 0x000000323663723e */ /* 0x000fe400000000ff */
[----:B------:R-:W-:Y:S02]  /*f990*/  F2FP.F16.F32.PACK_AB R104, R105, R104 ;  /* 0x000000686968723e */ /* 0x000fe400000000ff */
[----:B------:R-:W-:Y:S01]  /*f9a0*/  MOV R44, R114 ;  /* 0x00000072002c7202 */ /* 0x000fe20000000f00 */
[----:B------:R-:W-:Y:S01]  /*f9b0*/  STSM.16.M88.4 [R102], R96 ;  /* 0x0000006066007844 */ /* 0x000fe20000000200 */
[----:B------:R-:W-:Y:S02]  /*f9c0*/  F2FP.F16.F32.PACK_AB R105, R62, R58 ;  /* 0x0000003a3e69723e */ /* 0x000fe400000000ff */
[----:B------:R-:W-:Y:S02]  /*f9d0*/  F2FP.F16.F32.PACK_AB R106, R109, R108 ;  /* 0x0000006c6d6a723e */ /* 0x000fe400000000ff */
[----:B------:R-:W-:-:S02]  /*f9e0*/  F2FP.F16.F32.PACK_AB R107, R153, R72 ;  /* 0x00000048996b723e */ /* 0x000fc400000000ff */
[----:B------:R-:W-:Y:S02]  /*f9f0*/  F2FP.F16.F32.PACK_AB R112, R113, R112 ;  /* 0x000000707170723e */ /* 0x000fe400000000ff */
[----:B------:R-:W-:Y:S01]  /*fa00*/  MOV R110, R110 ;  /* 0x0000006e006e7202 */ /* 0x000fe20000000f00 */
[----:B------:R-:W-:Y:S01]  /*fa10*/  STSM.16.M88.4 [R24], R104 ;  /* 0x0000006818007844 */ /* 0x000fe20000000200 */
[----:B------:R-:W-:Y:S02]  /*fa20*/  F2FP.F16.F32.PACK_AB R113, R155, R154 ;  /* 0x0000009a9b71723e */ /* 0x000fe400000000ff */
[----:B------:R-:W-:Y:S02]  /*fa30*/  F2FP.F16.F32.PACK_AB R120, R121, R120 ;  /* 0x000000787978723e */ /* 0x000fe400000000ff */
[----:B------:R-:W-:Y:S02]  /*fa40*/  F2FP.F16.F32.PACK_AB R128, R129, R128 ;  /* 0x000000808180723e */ /* 0x000fe400000000ff */
[----:B------:R-:W-:-:S02]  /*fa50*/  F2FP.F16.F32.PACK_AB R122, R125, R124 ;  /* 0x0000007c7d7a723e */ /* 0x000fc400000000ff */
[----:B------:R-:W-:Y:S02]  /*fa60*/  F2FP.F16.F32.PACK_AB R123, R127, R126 ;  /* 0x0000007e7f7b723e */ /* 0x000fe400000000ff */
[----:B------:R-:W-:Y:S02]  /*fa70*/  F2FP.F16.F32.PACK_AB R136, R137, R136 ;  /* 0x000000888988723e */ /* 0x000fe400000000ff */
[----:B------:R-:W-:Y:S02]  /*fa80*/  ISETP.NE.U32.AND P0, PT, RZ, UR4, PT ;  /* 0x00000004ff007c0c */ /* 0x000fe4000bf05070 */
[----:B-1----:R-:W-:Y:S02]  /*fa90*/  IADD3 R4, P1, R210, UR4, RZ ;  /* 0x00000004d2047c10 */ /* 0x002fe4000ff3e0ff */
[----:B------:R-:W-:Y:S02]  /*faa0*/  MOV R118, R118 ;  /* 0x0000007600767202 */ /* 0x000fe40000000f00 */
[----:B------:R-:W-:-:S02]  /*fab0*/  F2FP.F16.F32.PACK_AB R144, R145, R144 ;  /* 0x000000909190723e */ /* 0x000fc400000000ff */
[----:B------:R-:W-:Y:S02]  /*fac0*/  MOV R36, R36 ;  /* 0x0000002400247202 */ /* 0x000fe40000000f00 */
[----:B------:R-:W-:Y:S01]  /*fad0*/  MOV R40, R40 ;  /* 0x0000002800287202 */ /* 0x000fe20000000f00 */
[----:B------:R-:W-:Y:S01]  /*fae0*/  IMAD R3, R192, 0x40, R187 ;  /* 0x00000040c0037824 */ /* 0x000fe200078e02bb */
[----:B------:R-:W-:Y:S01]  /*faf0*/  F2FP.F16.F32.PACK_AB R114, R117, R116 ;  /* 0x000000747572723e */ /* 0x000fe200000000ff */
[----:B--2---:R-:W-:Y:S01]  /*fb00*/  IMAD.MOV.U32 R0, RZ, RZ, RZ ;  /* 0x000000ffff007224 */ /* 0x004fe200078e00ff */
[----:B------:R-:W-:Y:S02]  /*fb10*/  F2FP.F16.F32.PACK_AB R115, R157, R156 ;  /* 0x0000009c9d73723e */ /* 0x000fe400000000ff */
[----:B------:R-:W-:Y:S02]  /*fb20*/  F2FP.F16.F32.PACK_AB R121, R161, R159 ;  /* 0x0000009fa179723e */ /* 0x000fe400000000ff */
[----:B------:R-:W-:Y:S01]  /*fb30*/  F2FP.F16.F32.PACK_AB R129, R131, R130 ;  /* 0x000000828381723e */ /* 0x000fe200000000ff */
[----:B------:R-:W-:Y:S01]  /*fb40*/  STSM.16.M88.4 [R110], R112 ;  /* 0x000000706e007844 */ /* 0x000fe20000000200 */
[----:B------:R-:W-:-:S02]  /*fb50*/  F2FP.F16.F32.PACK_AB R130, R133, R132 ;  /* 0x000000848582723e */ /* 0x000fc400000000ff */
[----:B------:R-:W-:Y:S01]  /*fb60*/  F2FP.F16.F32.PACK_AB R131, R135, R134 ;  /* 0x000000868783723e */ /* 0x000fe200000000ff */
[----:B------:R-:W-:Y:S01]  /*fb70*/  STSM.16.M88.4 [R44], R120 ;  /* 0x000000782c007844 */ /* 0x000fe20000000200 */
[----:B------:R-:W-:Y:S02]  /*fb80*/  F2FP.F16.F32.PACK_AB R137, R139, R138 ;  /* 0x0000008a8b89723e */ /* 0x000fe400000000ff */
[----:B------:R-:W-:Y:S01]  /*fb90*/  F2FP.F16.F32.PACK_AB R138, R141, R140 ;  /* 0x0000008c8d8a723e */ /* 0x000fe200000000ff */
[----:B------:R-:W-:Y:S01]  /*fba0*/  STSM.16.M88.4 [R118], R128 ;  /* 0x0000008076007844 */ /* 0x000fe20000000200 */
[----:B------:R-:W-:Y:S02]  /*fbb0*/  F2FP.F16.F32.PACK_AB R139, R143, R142 ;  /* 0x0000008e8f8b723e */ /* 0x000fe400000000ff */
[----:B------:R-:W-:Y:S02]  /*fbc0*/  F2FP.F16.F32.PACK_AB R145, R147, R146 ;  /* 0x000000929391723e */ /* 0x000fe400000000ff */
[----:B------:R-:W-:Y:S01]  /*fbd0*/  F2FP.F16.F32.PACK_AB R146, R149, R148 ;  /* 0x000000949592723e */ /* 0x000fe200000000ff */
[----:B------:R1:W-:Y:S01]  /*fbe0*/  STSM.16.M88.4 [R36], R136 ;  /* 0x0000008824007844 */ /* 0x0003e20000000200 */
[----:B------:R-:W-:-:S02]  /*fbf0*/  F2FP.F16.F32.PACK_AB R147, R151, R150 ;  /* 0x000000969793723e */ /* 0x000fc400000000ff */
[----:B------:R-:W-:Y:S02]  /*fc00*/  ISETP.NE.AND.EX P0, PT, RZ, UR5, PT, P0 ;  /* 0x00000005ff007c0c */ /* 0x000fe4000bf05300 */
[----:B------:R-:W-:Y:S01]  /*fc10*/  IADD3.X R5, R211, UR5, RZ, P1, !PT ;  /* 0x00000005d3057c10 */ /* 0x000fe20008ffe4ff */
[----:B------:R-:W-:Y:S01]  /*fc20*/  ULDC.64 UR4, c[0x0][0xce0] ;  /* 0x0003380000047ab9 */ /* 0x000fe20000000a00 */
[----:B------:R2:W-:Y:S01]  /*fc30*/  STSM.16.M88.4 [R40], R144 ;  /* 0x0000009028007844 */ /* 0x0005e20000000200 */
[----:B------:R-:W-:Y:S01]  /*fc40*/  BAR.SYNC.DEFER_BLOCKING 0x1, 0x100 ;  /* 0x0044000000007b1d */ /* 0x000fe20000010000 */
[----:B------:R-:W-:-:S04]  /*fc50*/  ISETP.NE.U32.AND P6, PT, RZ, UR4, PT ;  /* 0x00000004ff007c0c */ /* 0x000fc8000bfc5070 */
[----:B------:R-:W-:Y:S01]  /*fc60*/  ISETP.NE.AND.EX P6, PT, RZ, UR5, PT, P6 ;  /* 0x00000005ff007c0c */ /* 0x000fe2000bfc5360 */
[----:B------:R-:W-:-:S12]  /*fc70*/  IMAD.WIDE R20, R3, 0x2, R20 ;  /* 0x0000000203147825 */ /* 0x000fd800078e0214 */
[----:B------:R-:W-:Y:S01]  /*fc80*/  @P6 IADD3 R210, P4, R210, UR4, RZ ;  /* 0x00000004d2d26c10 */ /* 0x000fe2000ff9e0ff */
[----:B------:R-:W-:Y:S02]  /*fc90*/  ULDC UR4, c[0x0][0xb88] ;  /* 0x0002e20000047ab9 */ /* 0x000fe40000000800 */
[----:B------:R-:W-:Y:S01]  /*fca0*/  IMAD.U32 R3, RZ, RZ, UR4 ;  /* 0x00000004ff037e24 */ /* 0x000fe2000f8e00ff */
[----:B------:R-:W-:Y:S01]  /*fcb0*/  @P6 IADD3.X R211, R211, UR5, RZ, P4, !PT ;  /* 0x00000005d3d36c10 */ /* 0x000fe2000a7fe4ff */
[----:B------:R3:W5:Y:S01]  /*fcc0*/  @P0 LDG.E R0, desc[UR54][R4.64] ;  /* 0x0000003604000981 */ /* 0x000762000c1e1900 */
[C---:B------:R-:W-:Y:S02]  /*fcd0*/  IADD3 R9, P1, R20.reuse, 0x1000, RZ ;  /* 0x0000100014097810 */ /* 0x040fe40007f3e0ff */
[C---:B------:R-:W-:Y:S01]  /*fce0*/  IADD3 R13, P2, R20.reuse, 0x2000, RZ ;  /* 0x00002000140d7810 */ /* 0x040fe20007f5e0ff */
[----:B------:R3:W5:Y:S01]  /*fcf0*/  @P6 LDG.E R3, desc[UR54][R210.64] ;  /* 0x00000036d2036981 */ /* 0x000762000c1e1900 */
[----:B------:R-:W-:-:S02]  /*fd00*/  IADD3 R29, P3, R20, 0x3000, RZ ;  /* 0x00003000141d7810 */ /* 0x000fc40007f7e0ff */
[----:B------:R-:W-:Y:S02]  /*fd10*/  IADD3 R33, P4, R20, 0x4000, RZ ;  /* 0x0000400014217810 */ /* 0x000fe40007f9e0ff */
[----:B------:R-:W-:Y:S02]  /*fd20*/  LOP3.LUT R8, R9, 0x380, RZ, 0xc0, !PT ;  /* 0x0000038009087812 */ /* 0x000fe400078ec0ff */
[----:B------:R-:W-:Y:S02]  /*fd30*/  LOP3.LUT R12, R13, 0x380, RZ, 0xc0, !PT ;  /* 0x000003800d0c7812 */ /* 0x000fe400078ec0ff */
[----:B------:R-:W-:Y:S02]  /*fd40*/  LOP3.LUT R28, R29, 0x380, RZ, 0xc0, !PT ;  /* 0x000003801d1c7812 */ /* 0x000fe400078ec0ff */
[----:B------:R-:W-:Y:S02]  /*fd50*/  LOP3.LUT R32, R33, 0x380, RZ, 0xc0, !PT ;  /* 0x0000038021207812 */ /* 0x000fe400078ec0ff */
[----:B------:R-:W-:-:S02]  /*fd60*/  SHF.R.U64 R8, R8, 0x3, RZ ;  /* 0x0000000308087819 */ /* 0x000fc400000012ff */
[----:B------:R-:W-:Y:S02]  /*fd70*/  SHF.R.U64 R12, R12, 0x3, RZ ;  /* 0x000000030c0c7819 */ /* 0x000fe400000012ff */
[----:B------:R-:W-:Y:S02]  /*fd80*/  SHF.R.U64 R28, R28, 0x3, RZ ;  /* 0x000000031c1c7819 */ /* 0x000fe400000012ff */
[----:B------:R-:W-:Y:S02]  /*fd90*/  SHF.R.U64 R32, R32, 0x3, RZ ;  /* 0x0000000320207819 */ /* 0x000fe400000012ff */
[----:B------:R-:W-:Y:S02]  /*fda0*/  IADD3 R37, P5, R20, 0x5000, RZ ;  /* 0x0000500014257810 */ /* 0x000fe40007fbe0ff */
[----:B------:R-:W-:Y:S01]  /*fdb0*/  LOP3.LUT R8, R8, R9, RZ, 0x3c, !PT ;  /* 0x0000000908087212 */ /* 0x000fe200078e3cff */
[--C-:B------:R-:W-:Y:S01]  /*fdc0*/  IMAD.X R9, RZ, RZ, R21.reuse, P1 ;  /* 0x000000ffff097224 */ /* 0x100fe200008e0615 */
[----:B------:R-:W-:Y:S01]  /*fdd0*/  LOP3.LUT R12, R12, R13, RZ, 0x3c, !PT ;  /* 0x0000000d0c0c7212 */ /* 0x000fe200078e3cff */
[----:B------:R-:W-:Y:S01]  /*fde0*/  IMAD.X R13, RZ, RZ, R21, P2 ;  /* 0x000000ffff0d7224 */ /* 0x000fe200010e0615 */
[----:B------:R-:W-:-:S02]  /*fdf0*/  LOP3.LUT R28, R28, R29, RZ, 0x3c, !PT ;  /* 0x0000001d1c1c7212 */ /* 0x000fc400078e3cff */
[----:B------:R-:W-:Y:S01]  /*fe00*/  LOP3.LUT R32, R32, R33, RZ, 0x3c, !PT ;  /* 0x0000002120207212 */ /* 0x000fe200078e3cff */
[----:B------:R-:W-:Y:S01]  /*fe10*/  IMAD.X R33, RZ, RZ, R21, P4 ;  /* 0x000000ffff217224 */ /* 0x000fe200020e0615 */
[----:B------:R-:W-:Y:S02]  /*fe20*/  P2R R7, PR, RZ, 0x20 ;  /* 0x00000020ff077803 */ /* 0x000fe40000000000 */
[----:B------:R-:W-:Y:S02]  /*fe30*/  IADD3.X R29, RZ, R21, RZ, P3, !PT ;  /* 0x00000015ff1d7210 */ /* 0x000fe40001ffe4ff */
[C---:B------:R-:W-:Y:S02]  /*fe40*/  IADD3 R41, P1, R20.reuse, 0x6000, RZ ;  /* 0x0000600014297810 */ /* 0x040fe40007f3e0ff */
[C---:B------:R-:W-:Y:S02]  /*fe50*/  IADD3 R45, P2, R20.reuse, 0x7000, RZ ;  /* 0x00007000142d7810 */ /* 0x040fe40007f5e0ff */
[----:B------:R-:W-:-:S02]  /*fe60*/  IADD3 R49, P3, R20, 0x8000, RZ ;  /* 0x0000800014317810 */ /* 0x000fc40007f7e0ff */
[C---:B------:R-:W-:Y:S02]  /*fe70*/  IADD3 R53, P4, R20.reuse, 0x9000, RZ ;  /* 0x0000900014357810 */ /* 0x040fe40007f9e0ff */
[----:B------:R-:W-:Y:S02]  /*fe80*/  IADD3 R57, P5, R20, 0xa000, RZ ;  /* 0x0000a00014397810 */ /* 0x000fe40007fbe0ff */
[----:B-1----:R-:W-:Y:S02]  /*fe90*/  LOP3.LUT R36, R37, 0x380, RZ, 0xc0, !PT ;  /* 0x0000038025247812 */ /* 0x002fe400078ec0ff */
[----:B--2---:R-:W-:Y:S02]  /*fea0*/  LOP3.LUT R40, R41, 0x380, RZ, 0xc0, !PT ;  /* 0x0000038029287812 */ /* 0x004fe400078ec0ff */
        /* <DEDUP_REMOVED lines=15> */
[----:B------:R-:W-:Y:S01]  /*ffa0*/  LOP3.LUT R56, R56, R57, RZ, 0x3c, !PT ;  /* 0x0000003938387212 */ /* 0x000fe200078e3cff */
[----:B---3--:R-:W-:Y:S06]  /*ffb0*/  @P6 BRA `(.L_x_1065) ;  /* 0x0000000000106947 */ /* 0x008fec0003800000 */
[----:B------:R-:W-:Y:S05]  /*ffc0*/  @!P0 BRA `(.L_x_1065) ;  /* 0x00000000000c8947 */ /* 0x000fea0003800000 */
[----:B------:R-:W2:Y:S04]  /*ffd0*/  LDG.E R6, desc[UR54][R4.64] ;  /* 0x0000003604067981 */ /* 0x000ea8000c1e1900 */
[----:B-----5:R-:W2:Y:S02]  /*ffe0*/  LDG.E R3, desc[UR54][R4.64+0x4] ;  /* 0x0000043604037981 */ /* 0x020ea4000c1e1900 */
[----:B--2---:R-:W-:-:S07]  /*fff0*/  IMAD.IADD R3, R3, 0x1, -R6 ;  /* 0x0000000103037824 */ /* 0x004fce00078e0a06 */
.L_x_1065:
        /* <DEDUP_REMOVED lines=29> */
[----:B------:R-:W-:Y:S01]  /*101d0*/  LOP3.LUT R64, R64, R65, RZ, 0x3c, !PT ;  /* 0x0000004140407212 */ /* 0x000fe200078e3cff */
[--C-:B------:R-:W-:Y:S01]  /*101e0*/  IMAD.X R65, RZ, RZ, R21.reuse, P1 ;  /* 0x000000ffff417224 */ /* 0x100fe200008e0615 */
[----:B------:R-:W-:Y:S02]  /*101f0*/  LOP3.LUT R68, R68, R69, RZ, 0x3c, !PT ;  /* 0x0000004544447212 */ /* 0x000fe400078e3cff */
[----:B------:R-:W-:Y:S01]  /*10200*/  LOP3.LUT R72, R72, R73, RZ, 0x3c, !PT ;  /* 0x0000004948487212 */ /* 0x000fe200078e3cff */
[----:B------:R-:W-:Y:S01]  /*10210*/  IMAD.X R73, RZ, RZ, R21, P3 ;  /* 0x000000ffff497224 */ /* 0x000fe200018e0615 */
[----:B------:R-:W-:-:S02]  /*10220*/  LOP3.LUT R20, R7, R20, RZ, 0x3c, !PT ;  /* 0x0000001407147212 */ /* 0x000fc400078e3cff */
[----:B------:R-:W-:Y:S02]  /*10230*/  IADD3.X R69, RZ, R21, RZ, P2, !PT ;  /* 0x00000015ff457210 */ /* 0x000fe400017fe4ff */
[----:B------:R-:W-:Y:S02]  /*10240*/  LOP3.LUT R76, R4, R5, RZ, 0x3c, !PT ;  /* 0x00000005044c7212 */ /* 0x000fe400078e3cff */
[----:B------:R-:W-:Y:S02]  /*10250*/  SHF.R.S32.HI R80, RZ, 0x1f, R209 ;  /* 0x0000001fff507819 */ /* 0x000fe400000114d1 */
[----:B------:R-:W-:Y:S02]  /*10260*/  SEL R83, R212, RZ, !P0 ;  /* 0x000000ffd4537207 */ /* 0x000fe40004000000 */
[----:B------:R-:W-:Y:S02]  /*10270*/  SEL R216, R216, RZ, !P0 ;  /* 0x000000ffd8d87207 */ /* 0x000fe40004000000 */
[----:B-----5:R-:W-:Y:S01]  /*10280*/  SHF.R.S32.HI R81, RZ, 0x1f, R0 ;  /* 0x0000001fff517819 */ /* 0x020fe20000011400 */
[----:B------:R-:W-:Y:S06]  /*10290*/  @P5 BRA `(.L_x_1066) ;  /* 0x0000000000645947 */ /* 0x000fec0003800000 */
[----:B------:R-:W-:Y:S01]  /*102a0*/  ULDC.64 UR4, c[0x0][0xc70] ;  /* 0x00031c0000047ab9 */ /* 0x000fe20000000a00 */
[----:B------:R-:W-:Y:S02]  /*102b0*/  IMAD.MOV.U32 R4, RZ, RZ, R0 ;  /* 0x000000ffff047224 */ /* 0x000fe400078e0000 */
[----:B------:R-:W-:Y:S02]  /*102c0*/  IMAD R6, R80, UR4, RZ ;  /* 0x0000000450067c24 */ /* 0x000fe4000f8e02ff */
[----:B------:R-:W-:Y:S02]  /*102d0*/  IMAD.MOV.U32 R5, RZ, RZ, R81 ;  /* 0x000000ffff057224 */ /* 0x000fe400078e0051 */
[C---:B------:R-:W-:Y:S02]  /*102e0*/  IMAD R7, R209.reuse, UR5, R6 ;  /* 0x00000005d1077c24 */ /* 0x040fe4000f8e0206 */
[----:B------:R-:W-:Y:S01]  /*102f0*/  IMAD.WIDE.U32 R4, R209, UR4, R4 ;  /* 0x00000004d1047c25 */ /* 0x000fe2000f8e0004 */
[----:B------:R-:W-:-:S03]  /*10300*/  ULDC.64 UR4, c[0x0][0xc78] ;  /* 0x00031e0000047ab9 */ /* 0x000fc60000000a00 */
[----:B------:R-:W-:Y:S01]  /*10310*/  IMAD.IADD R5, R5, 0x1, R7 ;  /* 0x0000000105057824 */ /* 0x000fe200078e0207 */
[----:B------:R-:W-:Y:S01]  /*10320*/  IADD3 R7, -R191, RZ, RZ ;  /* 0x000000ffbf077210 */ /* 0x000fe20007ffe1ff */
[----:B------:R-:W-:Y:S02]  /*10330*/  IMAD R6, R216, UR4, RZ ;  /* 0x00000004d8067c24 */ /* 0x000fe4000f8e02ff */
[----:B------:R-:W-:Y:S01]  /*10340*/  IMAD R14, R214, 0x40, R188 ;  /* 0x00000040d60e7824 */ /* 0x000fe200078e02bc */
[----:B------:R-:W-:Y:S01]  /*10350*/  ISETP.NE.AND P0, PT, R190, R7, PT ;  /* 0x00000007be00720c */ /* 0x000fe20003f05270 */
[----:B------:R-:W-:-:S03]  /*10360*/  IMAD.WIDE.U32 R4, R83, UR4, R4 ;  /* 0x0000000453047c25 */ /* 0x000fc6000f8e0004 */
[----:B------:R-:W-:Y:S01]  /*10370*/  SHF.R.S32.HI R7, RZ, 0x1f, R14 ;  /* 0x0000001fff077819 */ /* 0x000fe2000001140e */
[----:B------:R-:W-:Y:S01]  /*10380*/  IMAD R11, R83, UR5, R6 ;  /* 0x00000005530b7c24 */ /* 0x000fe2000f8e0206 */
[C---:B------:R-:W-:Y:S01]  /*10390*/  IADD3 R10, P2, R14.reuse, R4, RZ ;  /* 0x000000040e0a7210 */ /* 0x040fe20007f5e0ff */
[C---:B------:R-:W-:Y:S01]  /*103a0*/  VIADD R6, R14.reuse, 0x8 ;  /* 0x000000080e067836 */ /* 0x040fe20000000000 */
[----:B------:R-:W-:Y:S01]  /*103b0*/  ISETP.GE.OR P1, PT, R14, R3, P0 ;  /* 0x000000030e00720c */ /* 0x000fe20000726670 */
[----:B------:R-:W-:Y:S01]  /*103c0*/  ULDC.64 UR4, c[0x0][0xc40] ;  /* 0x0003100000047ab9 */ /* 0x000fe20000000a00 */
[----:B------:R-:W-:Y:S02]  /*103d0*/  IADD3.X R7, R7, R5, R11, P2, !PT ;  /* 0x0000000507077210 */ /* 0x000fe400017fe40b */
[----:B------:R-:W-:Y:S02]  /*103e0*/  ISETP.GE.OR P0, PT, R6, R3, P0 ;  /* 0x000000030600720c */ /* 0x000fe40000706670 */
[----:B------:R-:W-:-:S04]  /*103f0*/  LEA R4, P2, R10, UR4, 0x2 ;  /* 0x000000040a047c11 */ /* 0x000fc8000f8410ff */
[----:B------:R-:W-:-:S05]  /*10400*/  LEA.HI.X R5, R10, UR5, R7, 0x2, P2 ;  /* 0x000000050a057c11 */ /* 0x000fca00090f1407 */
[----:B------:R1:W-:Y:S04]  /*10410*/  @!P1 STG.E desc[UR54][R4.64], R172 ;  /* 0x000000ac04009986 */ /* 0x0003e8000c101936 */
[----:B------:R1:W-:Y:S02]  /*10420*/  @!P0 STG.E desc[UR54][R4.64+0x20], R173 ;  /* 0x000020ad04008986 */ /* 0x0003e4000c101936 */
.L_x_1066:
[----:B------:R-:W2:Y:S01]  /*10430*/  LDC R90, c[0x0][0xb8c] ;  /* 0x0002e300ff5a7b82 */ /* 0x000ea20000000800 */
[----:B-1----:R1:W5:Y:S01]  /*10440*/  LD.E.128 R4, desc[UR54][R20.64] ;  /* 0x0000003614047980 */ /* 0x002362000c101d00 */
[----:B------:R-:W-:Y:S01]  /*10450*/  ULDC.64 UR4, c[0x0][0xba0] ;  /* 0x0002e80000047ab9 */ /* 0x000fe20000000a00 */
[----:B------:R-:W-:Y:S02]  /*10460*/  VIADD R24, R187, 0x40 ;  /* 0x00000040bb187836 */ /* 0x000fe40000000000 */
[----:B------:R-:W-:Y:S01]  /*10470*/  IMAD R81, R81, UR4, RZ ;  /* 0x0000000451517c24 */ /* 0x000fe2000f8e02ff */
[----:B------:R-:W5:Y:S04]  /*10480*/  LD.E.128 R8, desc[UR54][R8.64] ;  /* 0x0000003608087980 */ /* 0x000f68000c101d00 */
[----:B------:R-:W5:Y:S01]  /*10490*/  LD.E.128 R12, desc[UR54][R12.64] ;  /* 0x000000360c0c7980 */ /* 0x000f62000c101d00 */
[--C-:B-1----:R-:W-:Y:S01]  /*104a0*/  SHF.R.S32.HI R21, RZ, 0x1f, R187.reuse ;  /* 0x0000001fff157819 */ /* 0x102fe200000114bb */
[----:B------:R-:W-:-:S02]  /*104b0*/  IMAD.MOV.U32 R20, RZ, RZ, R187 ;  /* 0x000000ffff147224 */ /* 0x000fc400078e00bb */
[C---:B------:R-:W-:Y:S01]  /*104c0*/  IMAD R81, R0.reuse, UR5, R81 ;  /* 0x0000000500517c24 */ /* 0x040fe2000f8e0251 */
[----:B------:R-:W5:Y:S01]  /*104d0*/  LD.E.128 R28, desc[UR54][R28.64] ;  /* 0x000000361c1c7980 */ /* 0x000f62000c101d00 */
[----:B------:R-:W-:Y:S01]  /*104e0*/  IMAD.WIDE.U32 R20, R0, UR4, R20 ;  /* 0x0000000400147c25 */ /* 0x000fe2000f8e0014 */
[----:B------:R-:W-:Y:S01]  /*104f0*/  IADD3 R0, R192, 0x20, RZ ;  /* 0x00000020c0007810 */ /* 0x000fe20007ffe0ff */
[----:B------:R-:W-:Y:S01]  /*10500*/  ULDC.64 UR4, c[0x0][0xbe0] ;  /* 0x0002f80000047ab9 */ /* 0x000fe20000000a00 */
[----:B------:R-:W5:Y:S01]  /*10510*/  LD.E.128 R32, desc[UR54][R32.64] ;  /* 0x0000003620207980 */ /* 0x000f62000c101d00 */
[----:B------:R-:W-:-:S03]  /*10520*/  IMAD R3, R214, -0x40, R3 ;  /* 0xffffffc0d6037824 */ /* 0x000fc600078e0203 */
[----:B------:R-:W5:Y:S01]  /*10530*/  LD.E.128 R36, desc[UR54][R36.64] ;  /* 0x0000003624247980 */ /* 0x000f62000c101d00 */
[-C--:B--2---:R-:W-:Y:S02]  /*10540*/  ISETP.GE.AND P3, PT, R24, R90.reuse, PT ;  /* 0x0000005a1800720c */ /* 0x084fe40003f66270 */
[-C--:B------:R-:W-:Y:S01]  /*10550*/  ISETP.GE.AND P0, PT, R0, R3.reuse, PT ;  /* 0x000000030000720c */ /* 0x080fe20003f06270 */
[----:B------:R-:W5:Y:S01]  /*10560*/  LD.E.128 R40, desc[UR54][R40.64] ;  /* 0x0000003628287980 */ /* 0x000f62000c101d00 */
[----:B------:R-:W-:Y:S02]  /*10570*/  ISETP.GE.AND P1, PT, R192, R3, PT ;  /* 0x00000003c000720c */ /* 0x000fe40003f26270 */
[----:B------:R-:W-:Y:S01]  /*10580*/  SEL R3, RZ, 0xffffffff, P3 ;  /* 0xffffffffff037807 */ /* 0x000fe20001800000 */
[----:B------:R-:W5:Y:S01]  /*10590*/  LD.E.128 R44, desc[UR54][R44.64] ;  /* 0x000000362c2c7980 */ /* 0x000f62000c101d00 */
[C---:B------:R-:W-:Y:S01]  /*105a0*/  ISETP.GE.AND P2, PT, R187.reuse, R90, PT ;  /* 0x0000005abb00720c */ /* 0x040fe20003f46270 */
[----:B------:R-:W-:-:S02]  /*105b0*/  VIADD R86, R187, 0x80 ;  /* 0x00000080bb567836 */ /* 0x000fc40000000000 */
[----:B------:R-:W5:Y:S01]  /*105c0*/  LD.E.128 R48, desc[UR54][R48.64] ;  /* 0x0000003630307980 */ /* 0x000f62000c101d00 */
[----:B------:R-:W-:-:S03]  /*105d0*/  VIADD R87, R187, 0xc0 ;  /* 0x000000c0bb577836 */ /* 0x000fc60000000000 */
[----:B------:R-:W5:Y:S04]  /*105e0*/  LD.E.128 R52, desc[UR54][R52.64] ;  /* 0x0000003634347980 */ /* 0x000f68000c101d00 */
[----:B------:R-:W5:Y:S04]  /*105f0*/  LD.E.128 R56, desc[UR54][R56.64] ;  /* 0x0000003638387980 */ /* 0x000f68000c101d00 */
[----:B------:R-:W5:Y:S04]  /*10600*/  LD.E.128 R60, desc[UR54][R60.64] ;  /* 0x000000363c3c7980 */ /* 0x000f68000c101d00 */
[----:B------:R-:W5:Y:S04]  /*10610*/  LD.E.128 R64, desc[UR54][R64.64] ;  /* 0x0000003640407980 */ /* 0x000f68000c101d00 */
[----:B------:R-:W5:Y:S04]  /*10620*/  LD.E.128 R68, desc[UR54][R68.64] ;  /* 0x0000003644447980 */ /* 0x000f68000c101d00 */
[----:B------:R-:W5:Y:S04]  /*10630*/  LD.E.128 R72, desc[UR54][R72.64] ;  /* 0x0000003648487980 */ /* 0x000f68000c101d00 */
[----:B------:R-:W5:Y:S01]  /*10640*/  LD.E.128 R76, desc[UR54][R76.64] ;  /* 0x000000364c4c7980 */ /* 0x000f62000c101d00 */
[----:B------:R-:W-:Y:S01]  /*10650*/  IMAD.SHL.U32 R3, R3, 0x2, RZ ;  /* 0x0000000203037824 */ /* 0x000fe200078e00ff */
[----:B------:R-:W-:Y:S01]  /*10660*/  SEL R0, RZ, 0x1, P2 ;  /* 0x00000001ff007807 */ /* 0x000fe20001000000 */
[----:B------:R-:W-:Y:S01]  /*10670*/  IMAD.IADD R21, R21, 0x1, R81 ;  /* 0x0000000115157824 */ /* 0x000fe200078e0251 */
[----:B------:R-:W-:Y:S01]  /*10680*/  @!PT LDS RZ, [RZ] ;  /* 0x00000000fffff984 */ /* 0x000fe20000000800 */
[----:B------:R-:W-:Y:S01]  /*10690*/  @!PT LDS RZ, [RZ] ;  /* 0x00000000fffff984 */ /* 0x000fe20000000800 */
[----:B------:R-:W-:Y:S01]  /*106a0*/  @!PT LDS RZ, [RZ] ;  /* 0x00000000fffff984 */ /* 0x000fe20000000800 */
[----:B------:R-:W-:Y:S01]  /*106b0*/  @!PT LDS RZ, [RZ] ;  /* 0x00000000fffff984 */ /* 0x000fe20000000800 */
[----:B------:R1:W-:Y:S06]  /*106c0*/  MEMBAR.ALL.CTA ;  /* 0x0000000000007992 */ /* 0x0003ec0000008000 */
[----:B-1----:R-:W1:Y:S01]  /*106d0*/  FENCE.VIEW.ASYNC.S ;  /* 0x00000000000073c6 */ /* 0x002e620000000000 */
[----:B------:R-:W-:Y:S01]  /*106e0*/  IMAD R80, R80, UR4, RZ ;  /* 0x0000000450507c24 */ /* 0x000fe2000f8e02ff */
[-C--:B------:R-:W-:Y:S01]  /*106f0*/  ISETP.GE.AND P2, PT, R86, R90.reuse, PT ;  /* 0x0000005a5600720c */ /* 0x080fe20003f46270 */
[----:B------:R-:W-:Y:S01]  /*10700*/  IMAD.WIDE.U32 R20, R209, UR4, R20 ;  /* 0x00000004d1147c25 */ /* 0x000fe2000f8e0014 */
[----:B------:R-:W-:Y:S01]  /*10710*/  ISETP.GE.AND P3, PT, R87, R90, PT ;  /* 0x0000005a5700720c */ /* 0x000fe20003f66270 */
[----:B------:R-:W-:Y:S01]  /*10720*/  BSSY B1, `(.L_x_1067) ;  /* 0x000003b000017945 */ /* 0x000fe20003800000 */
[----:B------:R-:W-:Y:S01]  /*10730*/  LOP3.LUT R0, R3, 0x2, R0, 0xe2, !PT ;  /* 0x0000000203007812 */ /* 0x000fe200078ee200 */
[----:B------:R-:W-:Y:S01]  /*10740*/  IMAD R81, R209, UR5, R80 ;  /* 0x00000005d1517c24 */ /* 0x000fe2000f8e0250 */
[----:B------:R-:W-:Y:S01]  /*10750*/  SEL R3, RZ, 0x4, P2 ;  /* 0x00000004ff037807 */ /* 0x000fe20001000000 */
[----:B------:R-:W-:Y:S01]  /*10760*/  VIADD R89, R187, 0x140 ;  /* 0x00000140bb597836 */ /* 0x000fe20000000000 */
[----:B------:R-:W-:Y:S01]  /*10770*/  SEL R80, RZ, 0x8, P3 ;  /* 0x00000008ff507807 */ /* 0x000fe20001800000 */
[----:B------:R-:W-:Y:S01]  /*10780*/  IMAD.IADD R21, R21, 0x1, R81 ;  /* 0x0000000115157824 */ /* 0x000fe200078e0251 */
[C---:B------:R-:W-:Y:S01]  /*10790*/  IADD3 R88, R187.reuse, 0x100, RZ ;  /* 0x00000100bb587810 */ /* 0x040fe20007ffe0ff */
[C---:B------:R-:W-:Y:S01]  /*107a0*/  VIADD R81, R187.reuse, 0x180 ;  /* 0x00000180bb517836 */ /* 0x040fe20000000000 */
[----:B------:R-:W-:Y:S01]  /*107b0*/  LOP3.LUT R3, R80, R0, R3, 0xfe, !PT ;  /* 0x0000000050037212 */ /* 0x000fe200078efe03 */
[----:B------:R-:W-:Y:S01]  /*107c0*/  VIADD R0, R2, 0x38820 ;  /* 0x0003882002007836 */ /* 0x000fe20000000000 */
[-C--:B------:R-:W-:Y:S01]  /*107d0*/  ISETP.GE.AND P2, PT, R88, R90.reuse, PT ;  /* 0x0000005a5800720c */ /* 0x080fe20003f46270 */
[----:B------:R-:W-:Y:S01]  /*107e0*/  VIADD R82, R187, 0x1c0 ;  /* 0x000001c0bb527836 */ /* 0x000fe20000000000 */
[-C--:B------:R-:W-:Y:S01]  /*107f0*/  ISETP.GE.AND P3, PT, R89, R90.reuse, PT ;  /* 0x0000005a5900720c */ /* 0x080fe20003f66270 */
[----:B------:R-:W-:Y:S01]  /*10800*/  ULDC.64 UR4, c[0x0][0xbe8] ;  /* 0x0002fa0000047ab9 */ /* 0x000fe20000000a00 */
[----:B------:R-:W-:-:S02]  /*10810*/  ISETP.GE.AND P4, PT, R81, R90, PT ;  /* 0x0000005a5100720c */ /* 0x000fc40003f86270 */
[----:B------:R-:W-:Y:S02]  /*10820*/  SEL R80, RZ, 0x10, P2 ;  /* 0x00000010ff507807 */ /* 0x000fe40001000000 */
[----:B------:R-:W-:Y:S02]  /*10830*/  SEL R81, RZ, 0x20, P3 ;  /* 0x00000020ff517807 */ /* 0x000fe40001800000 */
[----:B------:R-:W-:Y:S02]  /*10840*/  PRMT R0, RZ, 0x654, R0 ;  /* 0x00000654ff007816 */ /* 0x000fe40000000000 */
[----:B------:R-:W-:Y:S01]  /*10850*/  LOP3.LUT R3, R81, R3, R80, 0xfe, !PT ;  /* 0x0000000351037212 */ /* 0x000fe200078efe50 */
[----:B------:R-:W-:Y:S01]  /*10860*/  IMAD R80, R216, UR4, RZ ;  /* 0x00000004d8507c24 */ /* 0x000fe2000f8e02ff */
[----:B-1----:R1:W-:Y:S01]  /*10870*/  SYNCS.ARRIVE.TRANS64.RED.A1T0 RZ, [R0+URZ], RZ ;  /* 0x000000ff00ff79a7 */ /* 0x0023e2000810043f */
[----:B------:R-:W-:Y:S02]  /*10880*/  ISETP.GE.AND P2, PT, R82, R90, PT ;  /* 0x0000005a5200720c */ /* 0x000fe40003f46270 */
[----:B------:R-:W-:Y:S01]  /*10890*/  SHF.R.S32.HI R193, RZ, 0x1f, R192 ;  /* 0x0000001fffc17819 */ /* 0x000fe200000114c0 */
[----:B------:R-:W-:-:S02]  /*108a0*/  IMAD R85, R83, UR5, R80 ;  /* 0x0000000553557c24 */ /* 0x000fc4000f8e0250 */
[----:B------:R-:W-:Y:S01]  /*108b0*/  IMAD.WIDE.U32 R82, R83, UR4, R20 ;  /* 0x0000000453527c25 */ /* 0x000fe2000f8e0014 */
[----:B-1----:R-:W-:-:S03]  /*108c0*/  SEL R0, RZ, 0x40, P4 ;  /* 0x00000040ff007807 */ /* 0x002fc60002000000 */
[----:B------:R-:W-:Y:S01]  /*108d0*/  IMAD.WIDE R80, R214, 0x40, R192 ;  /* 0x00000040d6507825 */ /* 0x000fe200078e02c0 */
[----:B------:R-:W-:Y:S02]  /*108e0*/  LOP3.LUT R0, R3, R0, RZ, 0xfc, !PT ;  /* 0x0000000003007212 */ /* 0x000fe400078efcff */
[----:B------:R-:W-:Y:S01]  /*108f0*/  SEL R3, RZ, 0x80, P2 ;  /* 0x00000080ff037807 */ /* 0x000fe20001000000 */
[----:B------:R-:W-:-:S03]  /*10900*/  IMAD.IADD R91, R83, 0x1, R85 ;  /* 0x00000001535b7824 */ /* 0x000fc600078e0255 */
        /* <DEDUP_REMOVED lines=9> */
[----:B------:R-:W-:Y:S01]  /*109a0*/  ISETP.GE.AND P4, PT, R89, R90, PT ;  /* 0x0000005a5900720c */ /* 0x000fe20003f86270 */
[----:B------:R-:W-:Y:S01]  /*109b0*/  IMAD.WIDE.U32 R20, R80, UR4, R20 ;  /* 0x0000000450147c25 */ /* 0x000fe2000f8e0014 */
[----:B------:R-:W-:Y:S01]  /*109c0*/  ULDC.64 UR4, c[0x0][0xb80] ;  /* 0x0002e00000047ab9 */ /* 0x000fe20000000a00 */
[----:B------:R-:W-:-:S02]  /*109d0*/  LOP3.LUT P5, RZ, R0, 0x40, RZ, 0xc0, !PT ;  /* 0x0000004000ff7812 */ /* 0x000fc400078ac0ff */
[----:B------:R-:W-:Y:S01]  /*109e0*/  IMAD.IADD R21, R21, 0x1, R85 ;  /* 0x0000000115157824 */ /* 0x000fe200078e0255 */
[C---:B------:R-:W-:Y:S02]  /*109f0*/  LEA R84, P1, R20.reuse, UR4, 0x1 ;  /* 0x0000000414547c11 */ /* 0x040fe4000f8208ff */
[----:B------:R-:W-:Y:S02]  /*10a00*/  LOP3.LUT P6, RZ, R3, 0x80, RZ, 0xc0, !PT ;  /* 0x0000008003ff7812 */ /* 0x000fe400078cc0ff */
        /* <DEDUP_REMOVED lines=12> */
.L_x_1068:
[----:B------:R-:W-:Y:S05]  /*10ad0*/  BSYNC B1 ;  /* 0x0000000000017941 */ /* 0x000fea0003800000 */
.L_x_1067:
[----:B------:R-:W-:Y:S05]  /*10ae0*/  @P0 BRA `(.L_x_1069) ;  /* 0x0000000c00040947 */ /* 0x000fea0003800000 */
[----:B-1---5:R-:W-:Y:S01]  /*10af0*/  IADD3 R7, P0, R80, 0x20, RZ ;  /* 0x0000002050077810 */ /* 0x022fe20007f1e0ff */
[----:B------:R-:W-:Y:S01]  /*10b00*/  ULDC.64 UR4, c[0x0][0xbd8] ;  /* 0x0002f60000047ab9 */ /* 0x000fe20000000a00 */
[----:B------:R-:W-:Y:S01]  /*10b10*/  IMAD.MOV.U32 R4, RZ, RZ, R82 ;  /* 0x000000ffff047224 */ /* 0x000fe200078e0052 */
[-C--:B------:R-:W-:Y:S01]  /*10b20*/  ISETP.GE.AND P4, PT, R24, R90.reuse, PT ;  /* 0x0000005a1800720c */ /* 0x080fe20003f86270 */
        /* <DEDUP_REMOVED lines=8> */
[----:B------:R-:W-:-:S03]  /*10bb0*/  ISETP.GE.AND P0, PT, R89, R90, PT ;  /* 0x0000005a5900720c */ /* 0x000fc60003f06270 */
        /* <DEDUP_REMOVED lines=17> */
.L_x_1064:
        /* <DEDUP_REMOVED lines=19> */
[----:B------:R-:W4:Y:S04]  /*10e00*/  LDG.E R0, desc[UR54][R4.64] ;  /* 0x0000003604007981 */ /* 0x000f28000c1e1900 */
[----:B-----5:R-:W4:Y:S02]  /*10e10*/  LDG.E R3, desc[UR54][R4.64+0x4] ;  /* 0x0000043604037981 */ /* 0x020f24000c1e1900 */
[----:B----4-:R-:W-:-:S07]  /*10e20*/  IMAD.IADD R3, R3, 0x1, -R0 ;  /* 0x0000000103037824 */ /* 0x010fce00078e0a00 */
.L_x_1070:
[----:B------:R-:W-:Y:S01]  /*10e30*/  BSSY B1, `(.L_x_1071) ;  /* 0x000001d000017945 */ /* 0x000fe20003800000 */
[----:B------:R-:W-:Y:S02]  /*10e40*/  SHF.R.S32.HI R10, RZ, 0x1f, R209 ;  /* 0x0000001fff0a7819 */ /* 0x000fe400000114d1 */
[----:B------:R-:W-:Y:S02]  /*10e50*/  SHF.R.S32.HI R12, RZ, 0x1f, R187 ;  /* 0x0000001fff0c7819 */ /* 0x000fe400000114bb */
[----:B------:R-:W-:Y:S02]  /*10e60*/  SEL R11, R212, RZ, !P0 ;  /* 0x000000ffd40b7207 */ /* 0x000fe40004000000 */
[----:B------:R-:W-:Y:S02]  /*10e70*/  SEL R216, R216, RZ, !P0 ;  /* 0x000000ffd8d87207 */ /* 0x000fe40004000000 */
[----:B-----5:R-:W-:Y:S01]  /*10e80*/  SHF.R.S32.HI R8, RZ, 0x1f, R9 ;  /* 0x0000001fff087819 */ /* 0x020fe20000011409 */
[----:B------:R-:W-:Y:S06]  /*10e90*/  @P2 BRA `(.L_x_1072) ;  /* 0x0000000000582947 */ /* 0x000fec0003800000 */
[----:B------:R-:W4:Y:S02]  /*10ea0*/  S2R R0, SR_TID.X ;  /* 0x0000000000007919 */ /* 0x000f240000002100 */
[----:B----4-:R-:W-:-:S04]  /*10eb0*/  IMAD R0, R214, 0x40, R0 ;  /* 0x00000040d6007824 */ /* 0x010fc800078e0200 */
[----:B------:R-:W-:-:S05]  /*10ec0*/  VIADD R0, R0, 0xffffff80 ;  /* 0xffffff8000007836 */ /* 0x000fca0000000000 */
[----:B------:R-:W-:-:S13]  /*10ed0*/  ISETP.GE.AND P0, PT, R0, R3, PT ;  /* 0x000000030000720c */ /* 0x000fda0003f06270 */
[----:B------:R-:W-:Y:S05]  /*10ee0*/  @P0 BRA `(.L_x_1072) ;  /* 0x0000000000440947 */ /* 0x000fea0003800000 */
[----:B---3--:R-:W-:Y:S01]  /*10ef0*/  IADD3 R4, P0, R0, R9, RZ ;  /* 0x0000000900047210 */ /* 0x008fe20007f1e0ff */
[----:B------:R-:W-:-:S03]  /*10f00*/  ULDC.64 UR4, c[0x0][0xc70] ;  /* 0x00031c0000047ab9 */ /* 0x000fc60000000a00 */
[----:B------:R-:W-:Y:S01]  /*10f10*/  LEA.HI.X.SX32 R5, R0, R8, 0x1, P0 ;  /* 0x0000000800057211 */ /* 0x000fe200000f0eff */
[----:B------:R-:W-:-:S04]  /*10f20*/  IMAD R0, R10, UR4, RZ ;  /* 0x000000040a007c24 */ /* 0x000fc8000f8e02ff */
[C---:B------:R-:W-:Y:S02]  /*10f30*/  IMAD R7, R209.reuse, UR5, R0 ;  /* 0x00000005d1077c24 */ /* 0x040fe4000f8e0200 */
[----:B------:R-:W-:Y:S01]  /*10f40*/  IMAD.WIDE.U32 R4, R209, UR4, R4 ;  /* 0x00000004d1047c25 */ /* 0x000fe2000f8e0004 */
[----:B------:R-:W-:-:S03]  /*10f50*/  ULDC.64 UR4, c[0x0][0xc78] ;  /* 0x00031e0000047ab9 */ /* 0x000fc60000000a00 */
[----:B------:R-:W-:Y:S02]  /*10f60*/  IMAD R0, R216, UR4, RZ ;  /* 0x00000004d8007c24 */ /* 0x000fe4000f8e02ff */
[----:B------:R-:W-:Y:S02]  /*10f70*/  IMAD.IADD R5, R5, 0x1, R7 ;  /* 0x0000000105057824 */ /* 0x000fe400078e0207 */
[C---:B------:R-:W-:Y:S02]  /*10f80*/  IMAD R7, R11.reuse, UR5, R0 ;  /* 0x000000050b077c24 */ /* 0x040fe4000f8e0200 */
[----:B------:R-:W-:Y:S01]  /*10f90*/  IMAD.WIDE.U32 R4, R11, UR4, R4 ;  /* 0x000000040b047c25 */ /* 0x000fe2000f8e0004 */
[----:B------:R-:W-:-:S04]  /*10fa0*/  ULDC.64 UR4, c[0x0][0xc40] ;  /* 0x0003100000047ab9 */ /* 0x000fc80000000a00 */
[----:B------:R-:W-:Y:S02]  /*10fb0*/  IADD3 R5, R5, R7, RZ ;  /* 0x0000000705057210 */ /* 0x000fe40007ffe0ff */
[----:B------:R-:W-:-:S04]  /*10fc0*/  LEA R6, P0, R4, UR4, 0x2 ;  /* 0x0000000404067c11 */ /* 0x000fc8000f8010ff */
[----:B------:R-:W-:Y:S01]  /*10fd0*/  LEA.HI.X R7, R4, UR5, R5, 0x2, P0 ;  /* 0x0000000504077c11 */ /* 0x000fe200080f1405 */
[----:B------:R-:W-:-:S05]  /*10fe0*/  IMAD.MOV.U32 R5, RZ, RZ, -0x800000 ;  /* 0xff800000ff057424 */ /* 0x000fca00078e00ff */
[----:B------:R4:W-:Y:S03]  /*10ff0*/  STG.E desc[UR54][R6.64], R5 ;  /* 0x0000000506007986 */ /* 0x0009e6000c101936 */
.L_x_1072:
[----:B------:R-:W-:Y:S05]  /*11000*/  BSYNC B1 ;  /* 0x0000000000017941 */ /* 0x000fea0003800000 */
.L_x_1071:
[----:B------:R-:W-:Y:S01]  /*11010*/  ULDC.64 UR4, c[0x0][0xba0] ;  /* 0x0002e80000047ab9 */ /* 0x000fe20000000a00 */
[----:B---3--:R-:W-:Y:S01]  /*11020*/  IMAD.MOV.U32 R4, RZ, RZ, R187 ;  /* 0x000000ffff047224 */ /* 0x008fe200078e00bb */
[----:B--2---:R-:W-:Y:S01]  /*11030*/  ISETP.GE.AND P2, PT, R187, R14, PT ;  /* 0x0000000ebb00720c */ /* 0x004fe20003f46270 */
[----:B----4-:R-:W-:Y:S01]  /*11040*/  IMAD.MOV.U32 R5, RZ, RZ, R12 ;  /* 0x000000ffff057224 */ /* 0x010fe200078e000c */
[----:B------:R-:W-:Y:S01]  /*11050*/  BSSY B1, `(.L_x_1073) ;  /* 0x000004d000017945 */ /* 0x000fe20003800000 */
[----:B------:R-:W-:Y:S02]  /*11060*/  IMAD R0, R8, UR4, RZ ;  /* 0x0000000408007c24 */ /* 0x000fe4000f8e02ff */
[----:B------:R-:W-:-:S04]  /*11070*/  IMAD.WIDE.U32 R4, R9, UR4, R4 ;  /* 0x0000000409047c25 */ /* 0x000fc8000f8e0004 */
[----:B------:R-:W-:Y:S02]  /*11080*/  VIADD R13, R187, 0x40 ;  /* 0x00000040bb0d7836 */ /* 0x000fe40000000000 */
[----:B------:R-:W-:Y:S01]  /*11090*/  IMAD R9, R9, UR5, R0 ;  /* 0x0000000509097c24 */ /* 0x000fe2000f8e0200 */
[----:B------:R-:W-:Y:S01]  /*110a0*/  ULDC.64 UR4, c[0x0][0xbe0] ;  /* 0x0002f80000047ab9 */ /* 0x000fe20000000a00 */
[----:B------:R-:W-:Y:S01]  /*110b0*/  IMAD R3, R214, -0x40, R3 ;  /* 0xffffffc0d6037824 */ /* 0x000fe200078e0203 */
[-C--:B------:R-:W-:Y:S01]  /*110c0*/  ISETP.GE.AND P0, PT, R13, R14.reuse, PT ;  /* 0x0000000e0d00720c */ /* 0x080fe20003f06270 */
[----:B------:R-:W-:Y:S02]  /*110d0*/  IMAD R0, R10, UR4, RZ ;  /* 0x000000040a007c24 */ /* 0x000fe4000f8e02ff */
[----:B------:R-:W-:Y:S01]  /*110e0*/  IMAD.IADD R5, R5, 0x1, R9 ;  /* 0x0000000105057824 */ /* 0x000fe200078e0209 */
[----:B------:R-:W-:Y:S01]  /*110f0*/  SEL R6, RZ, 0xffffffff, P0 ;  /* 0xffffffffff067807 */ /* 0x000fe20000000000 */
[----:B------:R-:W-:Y:S01]  /*11100*/  IMAD R7, R209, UR5, R0 ;  /* 0x00000005d1077c24 */ /* 0x000fe2000f8e0200 */
[C---:B------:R-:W-:Y:S01]  /*11110*/  IADD3 R0, R192.reuse, 0x20, RZ ;  /* 0x00000020c0007810 */ /* 0x040fe20007ffe0ff */
[C---:B------:R-:W-:Y:S01]  /*11120*/  VIADD R15, R187.reuse, 0x80 ;  /* 0x00000080bb0f7836 */ /* 0x040fe20000000000 */
[-C--:B------:R-:W-:Y:S01]  /*11130*/  ISETP.GE.AND P1, PT, R192, R3.reuse, PT ;  /* 0x00000003c000720c */ /* 0x080fe20003f26270 */
[----:B------:R-:W-:Y:S01]  /*11140*/  VIADD R21, R187, 0xc0 ;  /* 0x000000c0bb157836 */ /* 0x000fe20000000000 */
[----:B------:R-:W-:Y:S01]  /*11150*/  ISETP.GE.AND P0, PT, R0, R3, PT ;  /* 0x000000030000720c */ /* 0x000fe20003f06270 */
[----:B------:R-:W-:Y:S01]  /*11160*/  IMAD.SHL.U32 R3, R6, 0x2, RZ ;  /* 0x0000000206037824 */ /* 0x000fe200078e00ff */
[----:B------:R-:W-:Y:S01]  /*11170*/  SEL R0, RZ, 0x1, P2 ;  /* 0x00000001ff007807 */ /* 0x000fe20001000000 */
[----:B------:R-:W-:Y:S01]  /*11180*/  IMAD.WIDE.U32 R4, R209, UR4, R4 ;  /* 0x00000004d1047c25 */ /* 0x000fe2000f8e0004 */
[-C--:B------:R-:W-:Y:S01]  /*11190*/  ISETP.GE.AND P2, PT, R15, R14.reuse, PT ;  /* 0x0000000e0f00720c */ /* 0x080fe20003f46270 */
[----:B------:R-:W-:Y:S01]  /*111a0*/  ULDC.64 UR4, c[0x0][0xbe8] ;  /* 0x0002fa0000047ab9 */ /* 0x000fe20000000a00 */
[----:B------:R-:W-:Y:S01]  /*111b0*/  ISETP.GE.AND P3, PT, R21, R14, PT ;  /* 0x0000000e1500720c */ /* 0x000fe20003f66270 */
[----:B------:R-:W-:Y:S01]  /*111c0*/  VIADD R29, R187, 0x100 ;  /* 0x00000100bb1d7836 */ /* 0x000fe20000000000 */
[----:B------:R-:W-:Y:S01]  /*111d0*/  LOP3.LUT R0, R3, 0x2, R0, 0xe2, !PT ;  /* 0x0000000203007812 */ /* 0x000fe200078ee200 */
[----:B------:R-:W-:Y:S01]  /*111e0*/  VIADD R31, R187, 0x140 ;  /* 0x00000140bb1f7836 */ /* 0x000fe20000000000 */
[----:B------:R-:W-:Y:S01]  /*111f0*/  SEL R3, RZ, 0x4, P2 ;  /* 0x00000004ff037807 */ /* 0x000fe20001000000 */
[----:B------:R-:W-:Y:S01]  /*11200*/  IMAD.IADD R5, R5, 0x1, R7 ;  /* 0x0000000105057824 */ /* 0x000fe200078e0207 */
[C---:B------:R-:W-:Y:S01]  /*11210*/  IADD3 R7, R187.reuse, 0x180, RZ ;  /* 0x00000180bb077810 */ /* 0x040fe20007ffe0ff */
[----:B------:R-:W-:Y:S01]  /*11220*/  VIADD R9, R187, 0x1c0 ;  /* 0x000001c0bb097836 */ /* 0x000fe20000000000 */
[----:B------:R-:W-:-:S02]  /*11230*/  SEL R6, RZ, 0x8, P3 ;  /* 0x00000008ff067807 */ /* 0x000fc40001800000 */
[-C--:B------:R-:W-:Y:S02]  /*11240*/  ISETP.GE.AND P2, PT, R29, R14.reuse, PT ;  /* 0x0000000e1d00720c */ /* 0x080fe40003f46270 */
[-C--:B------:R-:W-:Y:S02]  /*11250*/  ISETP.GE.AND P3, PT, R31, R14.reuse, PT ;  /* 0x0000000e1f00720c */ /* 0x080fe40003f66270 */
[----:B------:R-:W-:Y:S02]  /*11260*/  ISETP.GE.AND P4, PT, R7, R14, PT ;  /* 0x0000000e0700720c */ /* 0x000fe40003f86270 */
[----:B------:R-:W-:Y:S01]  /*11270*/  LOP3.LUT R3, R6, R0, R3, 0xfe, !PT ;  /* 0x0000000006037212 */ /* 0x000fe200078efe03 */
[----:B------:R-:W-:Y:S01]  /*11280*/  IMAD R0, R216, UR4, RZ ;  /* 0x00000004d8007c24 */ /* 0x000fe2000f8e02ff */
[----:B------:R-:W-:Y:S02]  /*11290*/  SEL R6, RZ, 0x10, P2 ;  /* 0x00000010ff067807 */ /* 0x000fe40001000000 */
[----:B------:R-:W-:-:S02]  /*112a0*/  SEL R7, RZ, 0x20, P3 ;  /* 0x00000020ff077807 */ /* 0x000fc40001800000 */
[----:B------:R-:W-:Y:S02]  /*112b0*/  SEL R8, RZ, 0x40, P4 ;  /* 0x00000040ff087807 */ /* 0x000fe40002000000 */
[----:B------:R-:W-:Y:S01]  /*112c0*/  LOP3.LUT R33, R7, R3, R6, 0xfe, !PT ;  /* 0x0000000307217212 */ /* 0x000fe200078efe06 */
[----:B------:R-:W-:Y:S01]  /*112d0*/  IMAD R3, R11, UR5, R0 ;  /* 0x000000050b037c24 */ /* 0x000fe2000f8e0200 */
[----:B------:R-:W-:Y:S01]  /*112e0*/  ISETP.GE.AND P2, PT, R9, R14, PT ;  /* 0x0000000e0900720c */ /* 0x000fe20003f46270 */
[----:B------:R-:W-:Y:S01]  /*112f0*/  IMAD.WIDE.U32 R6, R11, UR4, R4 ;  /* 0x000000040b067c25 */ /* 0x000fe2000f8e0004 */
[--C-:B------:R-:W-:Y:S02]  /*11300*/  SHF.R.S32.HI R9, RZ, 0x1f, R192.reuse ;  /* 0x0000001fff097819 */ /* 0x100fe400000114c0 */
[----:B------:R-:W-:Y:S01]  /*11310*/  LOP3.LUT R33, R33, R8, RZ, 0xfc, !PT ;  /* 0x0000000821217212 */ /* 0x000fe200078efcff */
[----:B------:R-:W-:Y:S01]  /*11320*/  IMAD.MOV.U32 R8, RZ, RZ, R192 ;  /* 0x000000ffff087224 */ /* 0x000fe200078e00c0 */
[----:B------:R-:W-:Y:S01]  /*11330*/  SEL R0, RZ, 0x80, P2 ;  /* 0x00000080ff007807 */ /* 0x000fe20001000000 */
[----:B------:R-:W-:-:S02]  /*11340*/  IMAD.IADD R11, R7, 0x1, R3 ;  /* 0x00000001070b7824 */ /* 0x000fc400078e0203 */
        /* <DEDUP_REMOVED lines=29> */
.L_x_1074:
[----:B------:R-:W-:Y:S05]  /*11520*/  BSYNC B1 ;  /* 0x0000000000017941 */ /* 0x000fea0003800000 */
.L_x_1073:
[----:B------:R-:W-:Y:S05]  /*11530*/  @P0 BRA `(.L_x_1069) ;  /* 0x0000000000700947 */ /* 0x000fea0003800000 */
[----:B------:R-:W-:Y:S01]  /*11540*/  IADD3 R3, P0, R8, 0x20, RZ ;  /* 0x0000002008037810 */ /* 0x000fe20007f1e0ff */
        /* <DEDUP_REMOVED lines=27> */
.L_x_1069:
[----:B------:R-:W-:Y:S05]  /*11700*/  BSYNC B0 ;  /* 0x0000000000007941 */ /* 0x000fea0003800000 */
.L_x_1063:
[----:B------:R-:W-:Y:S02]  /*11710*/  ULDC UR4, c[0x0][0xd14] ;  /* 0x0003450000047ab9 */ /* 0x000fe40000000800 */
[----:B-1----:R-:W-:-:S13]  /*11720*/  ISETP.GE.AND P0, PT, R27, UR4, PT ;  /* 0x000000041b007c0c */ /* 0x002fda000bf06270 */
[----:B------:R-:W-:Y:S05]  /*11730*/  @!P0 BRA `(.L_x_1075) ;  /* 0xfffffef800848947 */ /* 0x000fea000383ffff */
[----:B------:R-:W-:Y:S05]  /*11740*/  BRA `(.L_x_958) ;  /* 0x00000060007c7947 */ /* 0x000fea0003800000 */
.L_x_956:
        /* <DEDUP_REMOVED lines=9> */
[----:B------:R-:W-:Y:S01]  /*117e0*/  MOV R0, RZ ;  /* 0x000000ff00007202 */ /* 0x000fe20000000f00 */
        /* <DEDUP_REMOVED lines=47> */
[----:B------:R-:W-:Y:S01]  /*11ae0*/  ULDC UR5, c[0x0][0xd14] ;  /* 0x0003450000057ab9 */ /* 0x000fe20000000800 */
[----:B------:R-:W-:Y:S01]  /*11af0*/  IMAD.MOV.U32 R19, RZ, RZ, RZ ;  /* 0x000000ffff137224 */ /* 0x000fe200078e00ff */
[----:B------:R-:W-:Y:S01]  /*11b00*/  ULDC UR7, c[0x0][0xd14] ;  /* 0x0003450000077ab9 */ /* 0x000fe20000000800 */
[----:B------:R-:W-:-:S05]  /*11b10*/  ULDC UR4, c[0x0][0xd10] ;  /* 0x0003440000047ab9 */ /* 0x000fca0000000800 */
.L_x_1080:
[----:B------:R-:W-:Y:S01]  /*11b20*/  VIADD R0, R19, 0x1f ;  /* 0x0000001f13007836 */ /* 0x000fe20000000000 */
[----:B------:R-:W-:-:S04]  /*11b30*/  MOV R19, UR7 ;  /* 0x0000000700137c02 */ /* 0x000fc80008000f00 */
        /* <DEDUP_REMOVED lines=14> */
.L_x_1079:
[----:B------:R-:W-:Y:S05]  /*11c20*/  BSYNC B0 ;  /* 0x0000000000007941 */ /* 0x000fea0003800000 */
.L_x_1078:
        /* <DEDUP_REMOVED lines=25> */
[----:B------:R-:W-:-:S07]  /*11dc0*/  IMAD.MOV.U32 R2, RZ, RZ, R9 ;  /* 0x000000ffff027224 */ /* 0x000fce00078e0009 */
.L_x_1076:
        /* <DEDUP_REMOVED lines=10> */
[----:B0-----:R-:W-:-:S06]  /*11e70*/  IADD3 R3, R9, 0xffffffe, RZ ;  /* 0x0ffffffe09037810 */ /* 0x001fcc0007ffe0ff */
[----:B------:R-:W0:Y:S02]  /*11e80*/  F2I.FTZ.U32.TRUNC.NTZ R3, R3 ;  /* 0x0000000300037305 */ /* 0x000e24000021f000 */
[----:B0-----:R-:W-:Y:S01]  /*11e90*/  IMAD.MOV R11, RZ, RZ, -R3 ;  /* 0x000000ffff0b7224 */ /* 0x001fe200078e0a03 */
[----:B------:R-:W-:Y:S06]  /*11ea0*/  @!P0 BRA `(.L_x_1081) ;  /* 0x0000000000088947 */ /* 0x000fec0003800000 */
[----:B------:R-:W-:-:S05]  /*11eb0*/  VIADD R9, R5, 0xffffffff ;  /* 0xffffffff05097836 */ /* 0x000fca0000000000 */
[----:B------:R0:W1:Y:S02]  /*11ec0*/  SHFL.IDX PT, R16, R2, R9, 0x1f ;  /* 0x00001f0902107589 */ /* 0x00006400000e0000 */
.L_x_1081:
[----:B-1----:R-:W-:Y:S02]  /*11ed0*/  IMAD R16, R16, UR4, R7 ;  /* 0x0000000410107c24 */ /* 0x002fe4000f8e0207 */
[----:B------:R-:W-:Y:S02]  /*11ee0*/  IMAD R7, R11, R6, RZ ;  /* 0x000000060b077224 */ /* 0x000fe400078e02ff */
[----:B0-----:R-:W-:Y:S01]  /*11ef0*/  IMAD.MOV.U32 R2, RZ, RZ, RZ ;  /* 0x000000ffff027224 */ /* 0x001fe200078e00ff */
[----:B------:R-:W-:Y:S01]  /*11f00*/  IADD3 R17, -R16, UR6, RZ ;  /* 0x0000000610117c10 */ /* 0x000fe2000fffe1ff */
[----:B------:R-:W-:Y:S02]  /*11f10*/  IMAD.IADD R19, R5, 0x1, R19 ;  /* 0x0000000105137824 */ /* 0x000fe400078e0213 */
        /* <DEDUP_REMOVED lines=20> */
.L_x_1077:
[----:B------:R-:W-:Y:S01]  /*12060*/  MOV R17, RZ ;  /* 0x000000ff00117202 */ /* 0x000fe20000000f00 */
[----:B------:R-:W-:Y:S02]  /*12070*/  IMAD.U32 R16, RZ, RZ, UR6 ;  /* 0x00000006ff107e24 */ /* 0x000fe4000f8e00ff */
[----:B------:R-:W-:-:S07]  /*12080*/  IMAD.MOV.U32 R18, RZ, RZ, RZ ;  /* 0x000000ffff127224 */ /* 0x000fce00078e00ff */
.L_x_1082:
[----:B------:R-:W0:Y:S01]  /*12090*/  S2R R0, SR_TID.X ;  /* 0x0000000000007919 */ /* 0x000e220000002100 */
        /* <DEDUP_REMOVED lines=11> */
[----:B------:R0:W-:Y:S03]  /*12150*/  STL [R1+0x28], RZ ;  /* 0x000028ff01007387 */ /* 0x0001e60000100800 */
[----:B------:R-:W-:Y:S05]  /*12160*/  @P0 BRA `(.L_x_1083) ;  /* 0x0000005400140947 */ /* 0x000fea0003800000 */
[----:B0-----:R-:W-:Y:S01]  /*12170*/  IMAD.MOV.U32 R0, RZ, RZ, 0x1 ;  /* 0x00000001ff007424 */ /* 0x001fe200078e00ff */
[----:B------:R-:W-:Y:S01]  /*12180*/  STL [R1+0x28], RZ ;  /* 0x000028ff01007387 */ /* 0x000fe20000100800 */
[----:B------:R-:W-:Y:S01]  /*12190*/  ULDC UR4, c[0x0][0xc] ;  /* 0x0000030000047ab9 */ /* 0x000fe20000000800 */
[----:B------:R-:W-:Y:S02]  /*121a0*/  IMAD.MOV.U32 R2, RZ, RZ, 0x1 ;  /* 0x00000001ff027424 */ /* 0x000fe400078e00ff */
[----:B------:R0:W-:Y:S04]  /*121b0*/  STL [R1+0xc], R0 ;  /* 0x00000c0001007387 */ /* 0x0001e80000100800 */
[----:B------:R1:W-:Y:S04]  /*121c0*/  STL [R1+0x4], RZ ;  /* 0x000004ff01007387 */ /* 0x0003e80000100800 */
[----:B------:R1:W-:Y:S01]  /*121d0*/  STL [R1], RZ ;  /* 0x000000ff01007387 */ /* 0x0003e20000100800 */
[----:B0-----:R-:W-:-:S03]  /*121e0*/  MOV R0, UR4 ;  /* 0x0000000400007c02 */ /* 0x001fc60008000f00 */
[----:B------:R1:W-:Y:S04]  /*121f0*/  STL [R1+0x8], R2 ;  /* 0x0000080201007387 */ /* 0x0003e80000100800 */
[----:B------:R1:W-:Y:S02]  /*12200*/  STL [R1+0x38], R0 ;  /* 0x0000380001007387 */ /* 0x0003e40000100800 */
.L_x_1165:
[----:B-1-3--:R-:W0:Y:S02]  /*12210*/  LDC.64 R2, c[0x0][0xd60] ;  /* 0x00035800ff027b82 */ /* 0x00ae240000000a00 */
[----:B0-----:R-:W-:-:S05]  /*12220*/  IMAD.WIDE R2, R19, 0x4, R2 ;  /* 0x0000000413027825 */ /* 0x001fca00078e0202 */
[----:B--2---:R-:W2:Y:S01]  /*12230*/  LDG.E R11, desc[UR54][R2.64] ;  /* 0x00000036020b7981 */ /* 0x004ea2000c1e1900 */
[----:B------:R-:W-:Y:S05]  /*12240*/  YIELD ;  /* 0x0000000000007946 */ /* 0x000fea0003800000 */
[----:B------:R-:W-:Y:S01]  /*12250*/  ULDC.64 UR4, c[0x0][0xb20] ;  /* 0x0002c80000047ab9 */ /* 0x000fe20000000a00 */
[----:B------:R-:W-:Y:S01]  /*12260*/  IMAD.MOV.U32 R6, RZ, RZ, RZ ;  /* 0x000000ffff067224 */ /* 0x000fe200078e00ff */
[----:B------:R-:W-:Y:S01]  /*12270*/  ISETP.NE.U32.AND P0, PT, RZ, UR4, PT ;  /* 0x00000004ff007c0c */ /* 0x000fe2000bf05070 */
[----:B------:R-:W-:Y:S01]  /*12280*/  IMAD.MOV.U32 R4, RZ, RZ, RZ ;  /* 0x000000ffff047224 */ /* 0x000fe200078e00ff */
[----:B------:R-:W-:-:S02]  /*12290*/  ULDC.64 UR6, c[0x0][0xb08] ;  /* 0x0002c20000067ab9 */ /* 0x000fc40000000a00 */
[----:B------:R-:W-:Y:S02]  /*122a0*/  ISETP.NE.AND.EX P0, PT, RZ, UR5, PT, P0 ;  /* 0x00000005ff007c0c */ /* 0x000fe4000bf05300 */
        /* <DEDUP_REMOVED lines=48> */
.L_x_1084:
[----:B0-----:R-:W2:Y:S04]  /*125b0*/  @P0 LDG.E R4, desc[UR54][R2.64] ;  /* 0x0000003602040981 */ /* 0x001ea8000c1e1900 */
[----:B------:R-:W2:Y:S01]  /*125c0*/  @P0 LDG.E R5, desc[UR54][R2.64+0x4] ;  /* 0x0000043602050981 */ /* 0x000ea2000c1e1900 */
[----:B-----5:R-:W-:Y:S01]  /*125d0*/  IMAD.IADD R0, R0, 0x1, -R6 ;  /* 0x0000000100007824 */ /* 0x020fe200078e0a06 */
[----:B------:R-:W-:Y:S01]  /*125e0*/  BSSY B0, `(.L_x_1085) ;  /* 0x0000117000007945 */ /* 0x000fe20003800000 */
[----:B------:R-:W-:Y:S01]  /*125f0*/  PLOP3.LUT P2, PT, PT, PT, PT, 0x80, 0x0 ;  /* 0x000000000000781c */ /* 0x000fe20003f4f070 */
[----:B--2---:R-:W-:-:S04]  /*12600*/  @P0 IMAD.IADD R7, R5, 0x1, -R4 ;  /* 0x0000000105070824 */ /* 0x004fc800078e0a04 */
[----:B------:R-:W-:-:S04]  /*12610*/  IMAD.IADD R8, R0, 0x1, R7 ;  /* 0x0000000100087824 */ /* 0x000fc800078e0207 */
[----:B------:R-:W-:Y:S01]  /*12620*/  VIADD R5, R8, 0x3f ;  /* 0x0000003f08057836 */ /* 0x000fe20000000000 */
[----:B------:R0:W-:Y:S04]  /*12630*/  STL [R1+0x2c], R8 ;  /* 0x00002c0801007387 */ /* 0x0001e80000100800 */
[----:B------:R-:W-:-:S04]  /*12640*/  SHF.R.S32.HI R4, RZ, 0x1f, R5 ;  /* 0x0000001fff047819 */ /* 0x000fc80000011405 */
[----:B------:R-:W-:-:S04]  /*12650*/  LEA.HI R5, R4, R5, RZ, 0x6 ;  /* 0x0000000504057211 */ /* 0x000fc800078f30ff */
[----:B------:R-:W-:-:S04]  /*12660*/  LOP3.LUT R4, R5, 0xffffffc0, RZ, 0xc0, !PT ;  /* 0xffffffc005047812 */ /* 0x000fc800078ec0ff */
[----:B------:R-:W-:Y:S02]  /*12670*/  VIADDMNMX R7, R4, -R0, R7, PT ;  /* 0x8000000004077246 */ /* 0x000fe40003800107 */
[----:B------:R-:W-:-:S04]  /*12680*/  IADD3 R4, -R0, RZ, RZ ;  /* 0x000000ff00047210 */ /* 0x000fc80007ffe1ff */
[----:B------:R-:W-:-:S04]  /*12690*/  VIMNMX R4, RZ, R4, !PT ;  /* 0x00000004ff047248 */ /* 0x000fc80007fe0100 */
[----:B------:R-:W-:Y:S02]  /*126a0*/  ISETP.GT.AND P1, PT, R7, R4, PT ;  /* 0x000000040700720c */ /* 0x000fe40003f24270 */
[----:B------:R-:W-:-:S11]  /*126b0*/  SHF.R.U32.HI R4, RZ, 0x6, R4 ;  /* 0x00000006ff047819 */ /* 0x000fd60000011604 */
[----:B------:R-:W-:-:S05]  /*126c0*/  @P1 VIADD R7, R7, 0x3f ;  /* 0x0000003f07071836 */ /* 0x000fca0000000000 */
[----:B------:R-:W-:-:S04]  /*126d0*/  @P1 SHF.R.S32.HI R0, RZ, 0x1f, R7 ;  /* 0x0000001fff001819 */ /* 0x000fc80000011407 */
[----:B------:R-:W-:Y:S01]  /*126e0*/  @P1 LEA.HI R7, R0, R7, RZ, 0x6 ;  /* 0x0000000700071211 */ /* 0x000fe200078f30ff */
[----:B------:R-:W-:-:S03]  /*126f0*/  IMAD.MOV.U32 R0, RZ, RZ, R4 ;  /* 0x000000ffff007224 */ /* 0x000fc600078e0004 */
        /* <DEDUP_REMOVED lines=19> */
.L_x_1208:
[----:B------:R-:W-:-:S03]  /*12830*/  UMOV UR4, 0xffffffff ;  /* 0xffffffff00047882 */ /* 0x000fc60000000000 */
[----:B------:R-:W-:Y:S05]  /*12840*/  BRA.DIV UR4, `(.L_x_1088) ;  /* 0x0000005a04947947 */ /* 0x000fea000b800000 */
[----:B------:R-:W-:-:S13]  /*12850*/  ELECT P6, URZ, PT ;  /* 0x00000000003f782f */ /* 0x000fda00038c0000 */
.L_x_1211:
[----:B------:R-:W2:Y:S01]  /*12860*/  LDL R5, [R1+0x28] ;  /* 0x0000280001057983 */ /* 0x000ea20000100800 */
[----:B------:R-:W-:Y:S02]  /*12870*/  MOV R8, 0x400 ;  /* 0x0000040000087802 */ /* 0x000fe40000000f00 */
        /* <DEDUP_REMOVED lines=9> */
.L_x_1212:
        /* <DEDUP_REMOVED lines=8> */
.L_x_1213:
        /* <DEDUP_REMOVED lines=11> */
.L_x_1093:
[----:B-1----:R-:W2:Y:S01]  /*12a40*/  LDL R8, [R1+0x4] ;  /* 0x0000040001087983 */ /* 0x002ea20000100800 */
[----:B------:R-:W-:Y:S01]  /*12a50*/  R2UR UR9, R6 ;  /* 0x00000000060972ca */ /* 0x000fe200000e0000 */
[----:B------:R-:W-:Y:S01]  /*12a60*/  ULDC.64 UR6, c[0x0][0x198] ;  /* 0x0000660000067ab9 */ /* 0x000fe20000000a00 */
[----:B------:R-:W-:Y:S01]  /*12a70*/  R2UR UR12, R3 ;  /* 0x00000000030c72ca */ /* 0x000fe200000e0000 */
[----:B------:R-:W-:Y:S01]  /*12a80*/  UIADD3 UR4, UP0, UR6, 0x570, URZ ;  /* 0x0000057006047890 */ /* 0x000fe2000ff1e03f */
[----:B------:R-:W-:Y:S01]  /*12a90*/  R2UR UR13, R2 ;  /* 0x00000000020d72ca */ /* 0x000fe200000e0000 */
[----:B------:R-:W-:Y:S01]  /*12aa0*/  UMOV UR10, URZ ;  /* 0x0000003f000a7c82 */ /* 0x000fe20008000000 */
[----:B------:R-:W-:Y:S01]  /*12ab0*/  UMOV UR6, 0x0 ;  /* 0x0000000000067882 */ /* 0x000fe20000000000 */
[----:B------:R-:W-:-:S03]  /*12ac0*/  UIADD3.X UR5, URZ, UR7, URZ, UP0, !UPT ;  /* 0x000000073f057290 */ /* 0x000fc600087fe43f */
[----:B------:R-:W-:-:S03]  /*12ad0*/  UMOV UR7, 0x12f00000 ;  /* 0x12f0000000077882 */ /* 0x000fc60000000000 */
[----:B------:R-:W-:Y:S01]  /*12ae0*/  UIADD3 UR9, UR9, 0x38890, URZ ;  /* 0x0003889009097890 */ /* 0x000fe2000fffe03f */
[----:B--2---:R-:W-:-:S05]  /*12af0*/  IMAD R8, R8, 0x2000, R5 ;  /* 0x0000200008087824 */ /* 0x004fca00078e0205 */
[----:B------:R-:W-:Y:S01]  /*12b00*/  R2UR UR8, R8 ;  /* 0x00000000080872ca */ /* 0x000fe200000e0000 */
[----:B-----5:R-:W-:-:S05]  /*12b10*/  IMAD R8, R0, 0x40, R7 ;  /* 0x0000004000087824 */ /* 0x020fca00078e0207 */
[----:B------:R-:W-:-:S04]  /*12b20*/  IADD3 R8, R8, -0x40, RZ ;  /* 0xffffffc008087810 */ /* 0x000fc80007ffe0ff */
[----:B------:R-:W-:-:S03]  /*12b30*/  R2UR UR11, R8 ;  /* 0x00000000080b72ca */ /* 0x000fc600000e0000 */
[----:B------:R-:W-:-:S10]  /*12b40*/  UIADD3 UR8, UR8, 0x22400, URZ ;  /* 0x0002240008087890 */ /* 0x000fd4000fffe03f */
[----:B------:R1:W-:Y:S01]  /*12b50*/  UTMALDG.4D [UR8], [UR4], desc[UR6] ;  /* 0x00000608040075b4 */ /* 0x0003e20008019000 */
[----:B------:R-:W2:Y:S02]  /*12b60*/  SYNCS.PHASECHK.TRANS64.TRYWAIT P0, [R6+URZ+0x388c0], R9 ;  /* 0x0388c009060075a7 */ /* 0x000ea4000800017f */
[----:B-12---:R-:W-:Y:S05]  /*12b70*/  @!P0 BRA `(.L_x_1094) ;  /* 0x0000005800108947 */ /* 0x006fea0003800000 */
.L_x_1214:
        /* <DEDUP_REMOVED lines=8> */
.L_x_1095:
[----:B01----:R-:W2:Y:S01]  /*12c00*/  LDL R9, [R1+0x4] ;  /* 0x0000040001097983 */ /* 0x003ea20000100800 */
[----:B------:R-:W-:Y:S01]  /*12c10*/  R2UR UR9, R6 ;  /* 0x00000000060972ca */ /* 0x000fe200000e0000 */
[----:B------:R-:W-:Y:S01]  /*12c20*/  ULDC.64 UR24, c[0x0][0x198] ;  /* 0x0000660000187ab9 */ /* 0x000fe20000000a00 */
[----:B------:R-:W-:Y:S01]  /*12c30*/  R2UR UR11, R8 ;  /* 0x00000000080b72ca */ /* 0x000fe200000e0000 */
[----:B------:R-:W-:Y:S01]  /*12c40*/  UIADD3 UR4, UP0, UR24, 0x670, URZ ;  /* 0x0000067018047890 */ /* 0x000fe2000ff1e03f */
[----:B------:R-:W-:Y:S01]  /*12c50*/  R2UR UR12, R3 ;  /* 0x00000000030c72ca */ /* 0x000fe200000e0000 */
[----:B------:R-:W-:Y:S01]  /*12c60*/  UMOV UR10, URZ ;  /* 0x0000003f000a7c82 */ /* 0x000fe20008000000 */
[----:B------:R-:W-:Y:S01]  /*12c70*/  R2UR UR13, R2 ;  /* 0x00000000020d72ca */ /* 0x000fe200000e0000 */
[----:B------:R-:W-:Y:S01]  /*12c80*/  UIADD3.X UR5, URZ, UR25, URZ, UP0, !UPT ;  /* 0x000000193f057290 */ /* 0x000fe200087fe43f */
[----:B------:R-:W-:Y:S01]  /*12c90*/  UMOV UR6, 0x0 ;  /* 0x0000000000067882 */ /* 0x000fe20000000000 */
[----:B------:R-:W-:Y:S01]  /*12ca0*/  UMOV UR7, 0x12f00000 ;  /* 0x12f0000000077882 */ /* 0x000fe20000000000 */
[----:B------:R-:W-:Y:S01]  /*12cb0*/  UMOV UR16, 0x40 ;  /* 0x0000004000107882 */ /* 0x000fe20000000000 */
[----:B------:R-:W-:-:S02]  /*12cc0*/  UMOV UR18, 0x80 ;  /* 0x0000008000127882 */ /* 0x000fc40000000000 */
[----:B------:R-:W-:Y:S01]  /*12cd0*/  UIADD3 UR9, UR9, 0x388b0, URZ ;  /* 0x000388b009097890 */ /* 0x000fe2000fffe03f */
        /* <DEDUP_REMOVED lines=38> */
.L_x_1091:
[----:B------:R-:W-:Y:S05]  /*12f40*/  BSYNC B1 ;  /* 0x0000000000017941 */ /* 0x000fea0003800000 */
.L_x_1090:
[----:B0-----:R-:W2:Y:S04]  /*12f50*/  LDL.LU R6, [R1+0x4] ;  /* 0x0000040001067983 */ /* 0x001ea80000300800 */
[----:B------:R-:W3:Y:S01]  /*12f60*/  LDL.LU R9, [R1+0xc] ;  /* 0x00000c0001097983 */ /* 0x000ee20000300800 */
[----:B------:R-:W-:Y:S01]  /*12f70*/  PLOP3.LUT P2, PT, PT, PT, PT, 0x8, 0x0 ;  /* 0x000000000000781c */ /* 0x000fe20003f4e170 */
[----:B--2---:R-:W-:-:S05]  /*12f80*/  VIADD R6, R6, 0x1 ;  /* 0x0000000106067836 */ /* 0x004fca0000000000 */
[----:B------:R-:W-:-:S04]  /*12f90*/  ISETP.NE.AND P0, PT, R6, 0x2, PT ;  /* 0x000000020600780c */ /* 0x000fc80003f05270 */
[----:B------:R-:W-:-:S04]  /*12fa0*/  SEL R8, RZ, 0x1, P0 ;  /* 0x00000001ff087807 */ /* 0x000fc80000000000 */
[----:B---3--:R-:W-:Y:S02]  /*12fb0*/  LOP3.LUT R9, R9, R8, RZ, 0x3c, !PT ;  /* 0x0000000809097212 */ /* 0x008fe400078e3cff */
[----:B------:R-:W-:Y:S01]  /*12fc0*/  SEL R8, R6, RZ, P0 ;  /* 0x000000ff06087207 */ /* 0x000fe20000000000 */
[----:B------:R-:W-:Y:S02]  /*12fd0*/  VIADD R6, R0, 0xfffffffe ;  /* 0xfffffffe00067836 */ /* 0x000fe40000000000 */
[----:B------:R1:W-:Y:S03]  /*12fe0*/  STL [R1+0xc], R9 ;  /* 0x00000c0901007387 */ /* 0x0003e60000100800 */
[----:B------:R-:W-:Y:S01]  /*12ff0*/  ISETP.GE.AND P0, PT, R6, R4, PT ;  /* 0x000000040600720c */ /* 0x000fe20003f06270 */
[----:B------:R1:W-:-:S12]  /*13000*/  STL [R1+0x4], R8 ;  /* 0x0000040801007387 */ /* 0x0003d80000100800 */
[----:B-1----:R-:W-:Y:S05]  /*13010*/  @!P0 BRA `(.L_x_1086) ;  /* 0x0000000400cc8947 */ /* 0x002fea0003800000 */
[C---:B-----5:R-:W-:Y:S01]  /*13020*/  IMAD R6, R0.reuse, 0x40, R7 ;  /* 0x0000004000067824 */ /* 0x060fe200078e0207 */
[----:B------:R-:W-:-:S03]  /*13030*/  IADD3 R0, R0, -0x1, RZ ;  /* 0xffffffff00007810 */ /* 0x000fc60007ffe0ff */
[----:B------:R-:W-:-:S07]  /*13040*/  VIADD R6, R6, 0xffffff80 ;  /* 0xffffff8006067836 */ /* 0x000fce0000000000 */
.L_x_1102:
        /* <DEDUP_REMOVED lines=9> */
.L_x_1215:
        /* <DEDUP_REMOVED lines=11> */
.L_x_1099:
[----:B-1----:R-:W2:Y:S01]  /*13190*/  LDL R9, [R1+0x4] ;  /* 0x0000040001097983 */ /* 0x002ea20000100800 */
        /* <DEDUP_REMOVED lines=8> */
[----:B------:R-:W-:Y:S02]  /*13220*/  UMOV UR6, 0x0 ;  /* 0x0000000000067882 */ /* 0x000fe40000000000 */
[----:B------:R-:W-:-:S03]  /*13230*/  UMOV UR7, 0x12f00000 ;  /* 0x12f0000000077882 */ /* 0x000fc60000000000 */
[----:B------:R-:W-:Y:S01]  /*13240*/  UIADD3 UR9, UR9, 0x38890, URZ ;  /* 0x0003889009097890 */ /* 0x000fe2000fffe03f */
[----:B--2---:R-:W-:-:S05]  /*13250*/  IMAD R9, R9, 0x2000, R5 ;  /* 0x0000200009097824 */ /* 0x004fca00078e0205 */
[----:B------:R-:W-:-:S13]  /*13260*/  R2UR UR8, R9 ;  /* 0x00000000090872ca */ /* 0x000fda00000e0000 */
[----:B------:R-:W-:-:S09]  /*13270*/  UIADD3 UR8, UR8, 0x22400, URZ ;  /* 0x0002240008087890 */ /* 0x000fd2000fffe03f */
[----:B------:R1:W-:Y:S01]  /*13280*/  UTMALDG.4D [UR8], [UR4], desc[UR6] ;  /* 0x00000608040075b4 */ /* 0x0003e20008019000 */
[----:B------:R-:W2:Y:S02]  /*13290*/  SYNCS.PHASECHK.TRANS64.TRYWAIT P1, [R7+URZ+0x388c0], R8 ;  /* 0x0388c008070075a7 */ /* 0x000ea4000802017f */
[----:B-12---:R-:W-:Y:S05]  /*132a0*/  @!P1 BRA `(.L_x_1100) ;  /* 0x00000050006c9947 */ /* 0x006fea0003800000 */
.L_x_1216:
        /* <DEDUP_REMOVED lines=8> */
.L_x_1101:
        /* <DEDUP_REMOVED lines=52> */
.L_x_1097:
[----:B------:R-:W-:Y:S05]  /*13670*/  BSYNC B1 ;  /* 0x0000000000017941 */ /* 0x000fea0003800000 */
.L_x_1096:
[----:B------:R-:W2:Y:S04]  /*13680*/  LDL.LU R7, [R1+0x4] ;  /* 0x0000040001077983 */ /* 0x000ea80000300800 */
[----:B------:R-:W3:Y:S01]  /*13690*/  LDL.LU R9, [R1+0xc] ;  /* 0x00000c0001097983 */ /* 0x000ee20000300800 */
[----:B------:R-:W-:Y:S02]  /*136a0*/  VIADD R0, R0, 0xffffffff ;  /* 0xffffffff00007836 */ /* 0x000fe40000000000 */
[----:B------:R-:W-:Y:S02]  /*136b0*/  VIADD R6, R6, 0xffffffc0 ;  /* 0xffffffc006067836 */ /* 0x000fe40000000000 */
[----:B--2---:R-:W-:-:S05]  /*136c0*/  VIADD R7, R7, 0x1 ;  /* 0x0000000107077836 */ /* 0x004fca0000000000 */
[----:B------:R-:W-:-:S04]  /*136d0*/  ISETP.NE.AND P0, PT, R7, 0x2, PT ;  /* 0x000000020700780c */ /* 0x000fc80003f05270 */
[----:B------:R-:W-:Y:S02]  /*136e0*/  SEL R8, RZ, 0x1, P0 ;  /* 0x00000001ff087807 */ /* 0x000fe40000000000 */
[----:B------:R-:W-:Y:S02]  /*136f0*/  SEL R7, R7, RZ, P0 ;  /* 0x000000ff07077207 */ /* 0x000fe40000000000 */
[----:B---3--:R-:W-:Y:S02]  /*13700*/  LOP3.LUT R9, R9, R8, RZ, 0x3c, !PT ;  /* 0x0000000809097212 */ /* 0x008fe400078e3cff */
[----:B------:R-:W-:-:S03]  /*13710*/  ISETP.GT.AND P0, PT, R0, R4, PT ;  /* 0x000000040000720c */ /* 0x000fc60003f04270 */
[----:B------:R1:W-:Y:S04]  /*13720*/  STL [R1+0xc], R9 ;  /* 0x00000c0901007387 */ /* 0x0003e80000100800 */
[----:B------:R1:W-:Y:S06]  /*13730*/  STL [R1+0x4], R7 ;  /* 0x0000040701007387 */ /* 0x0003ec0000100800 */
[----:B------:R-:W-:Y:S05]  /*13740*/  @P0 BRA `(.L_x_1102) ;  /* 0xfffffff800400947 */ /* 0x000fea000383ffff */
.L_x_1086:
[----:B------:R-:W-:Y:S05]  /*13750*/  BSYNC B0 ;  /* 0x0000000000007941 */ /* 0x000fea0003800000 */
.L_x_1085:
[----:B-1---5:R-:W2:Y:S01]  /*13760*/  LDL R7, [R1+0x2c] ;  /* 0x00002c0001077983 */ /* 0x022ea20000100800 */
[----:B------:R-:W-:Y:S05]  /*13770*/  @!P2 WARPSYNC.ALL ;  /* 0x000000000000a948 */ /* 0x000fea0003800000 */
[----:B------:R-:W-:Y:S01]  /*13780*/  BSSY B6, `(.L_x_1103) ;  /* 0x0000346000067945 */ /* 0x000fe20003800000 */
[----:B------:R-:W-:Y:S01]  /*13790*/  @!P2 BAR.SYNC.DEFER_BLOCKING 0xc, 0x120 ;  /* 0x030480000000ab1d */ /* 0x000fe20000010000 */
[----:B--2---:R-:W-:-:S13]  /*137a0*/  ISETP.GT.AND P0, PT, R7, RZ, PT ;  /* 0x000000ff0700720c */ /* 0x004fda0003f04270 */
[----:B------:R-:W-:Y:S05]  /*137b0*/  @P0 BRA `(.L_x_1104) ;  /* 0x00000000004c0947 */ /* 0x000fea0003800000 */
[----:B------:R-:W1:Y:S02]  /*137c0*/  S2R R7, SR_TID.X ;  /* 0x0000000000077919 */ /* 0x000e640000002100 */
[----:B-1----:R-:W-:-:S04]  /*137d0*/  LOP3.LUT R7, R7, 0x1f, RZ, 0xc0, !PT ;  /* 0x0000001f07077812 */ /* 0x002fc800078ec0ff */
[----:B------:R-:W-:-:S13]  /*137e0*/  ISETP.NE.AND P1, PT, R7, RZ, PT ;  /* 0x000000ff0700720c */ /* 0x000fda0003f25270 */
[----:B------:R-:W-:Y:S05]  /*137f0*/  @P1 BRA `(.L_x_1105) ;  /* 0x0000003000f81947 */ /* 0x000fea0003800000 */
[----:B------:R-:W2:Y:S01]  /*13800*/  LDL R7, [R1+0x38] ;  /* 0x0000380001077983 */ /* 0x000ea20000100800 */
[----:B------:R-:W-:Y:S01]  /*13810*/  VOTEU.ANY UR4, UPT, PT ;  /* 0x0000000000047886 */ /* 0x000fe200038e0100 */
[----:B0-----:R-:W0:Y:S01]  /*13820*/  LDC.64 R2, c[0x0][0xd38] ;  /* 0x00034e00ff027b82 */ /* 0x001e220000000a00 */
[----:B------:R-:W1:Y:S08]  /*13830*/  FLO.U32 R0, UR4 ;  /* 0x0000000400007d00 */ /* 0x000e7000080e0000 */
[----:B------:R-:W0:Y:S01]  /*13840*/  POPC R5, UR4 ;  /* 0x0000000400057d09 */ /* 0x000e220008000000 */
[----:B--2---:R-:W-:-:S02]  /*13850*/  R2UR UR5, R7 ;  /* 0x00000000070572ca */ /* 0x004fc400000e0000 */
[----:B------:R-:W1:Y:S02]  /*13860*/  S2R R7, SR_LANEID ;  /* 0x0000000000077919 */ /* 0x000e640000000000 */
[----:B-1----:R-:W-:-:S13]  /*13870*/  ISETP.EQ.U32.AND P0, PT, R0, R7, PT ;  /* 0x000000070000720c */ /* 0x002fda0003f02070 */
[----:B0-----:R-:W2:Y:S01]  /*13880*/  @P0 ATOMG.E.ADD.STRONG.GPU PT, R3, desc[UR54][R2.64], R5 ;  /* 0x00000005020309a8 */ /* 0x001ea200081ee1f6 */
[----:B------:R-:W0:Y:S02]  /*13890*/  S2R R4, SR_LTMASK ;  /* 0x0000000000047919 */ /* 0x000e240000003900 */
[----:B0-----:R-:W-:-:S04]  /*138a0*/  LOP3.LUT R4, R4, UR4, RZ, 0xc0, !PT ;  /* 0x0000000404047c12 */ /* 0x001fc8000f8ec0ff */
[----:B------:R-:W0:Y:S01]  /*138b0*/  POPC R7, R4 ;  /* 0x0000000400077309 */ /* 0x000e220000000000 */
[----:B--2---:R-:W0:Y:S02]  /*138c0*/  SHFL.IDX PT, R0, R3, R0, 0x1f ;  /* 0x00001f0003007589 */ /* 0x004e2400000e0000 */
[----:B0-----:R-:W-:Y:S01]  /*138d0*/  IADD3 R16, R0, UR5, R7 ;  /* 0x0000000500107c10 */ /* 0x001fe2000fffe007 */
[----:B------:R-:W-:Y:S06]  /*138e0*/  BRA `(.L_x_1105) ;  /* 0x0000003000bc7947 */ /* 0x000fec0003800000 */
.L_x_1104:
        /* <DEDUP_REMOVED lines=23> */
.L_x_1106:
        /* <DEDUP_REMOVED lines=20> */
.L_x_1108:
        /* <DEDUP_REMOVED lines=16> */
.L_x_1107:
[----:B------:R-:W2:Y:S01]  /*13ca0*/  LDL.LU R2, [R1+0x20] ;  /* 0x0000200001027983 */ /* 0x000ea20000300800 */
[----:B------:R-:W-:-:S03]  /*13cb0*/  ULDC.64 UR4, c[0x0][0xaf0] ;  /* 0x0002bc0000047ab9 */ /* 0x000fc60000000a00 */
[----:B------:R-:W3:Y:S04]  /*13cc0*/  LDL.LU R0, [R1+0x24] ;  /* 0x0000240001007983 */ /* 0x000ee80000300800 */
[----:B------:R-:W4:Y:S04]  /*13cd0*/  LDL.LU R4, [R1+0x34] ;  /* 0x0000340001047983 */ /* 0x000f280000300800 */
[----:B------:R-:W4:Y:S01]  /*13ce0*/  LDL.LU R5, [R1+0x18] ;  /* 0x0000180001057983 */ /* 0x000f220000300800 */
[----:B------:R-:W-:-:S04]  /*13cf0*/  ISETP.NE.U32.AND P0, PT, RZ, UR4, PT ;  /* 0x00000004ff007c0c */ /* 0x000fc8000bf05070 */
[----:B------:R-:W-:Y:S01]  /*13d00*/  ISETP.NE.AND.EX P0, PT, RZ, UR5, PT, P0 ;  /* 0x00000005ff007c0c */ /* 0x000fe2000bf05300 */
[----:B------:R-:W0:Y:S01]  /*13d10*/  S2R R6, SR_TID.X ;  /* 0x0000000000067919 */ /* 0x000e220000002100 */
[----:B------:R-:W-:Y:S01]  /*13d20*/  ULDC.64 UR6, c[0x0][0x198] ;  /* 0x0000660000067ab9 */ /* 0x000fe20000000a00 */
        /* <DEDUP_REMOVED lines=11> */
[----:B------:R-:W-:Y:S01]  /*13de0*/  IMAD R17, R17, 0x40, R4 ;  /* 0x0000004011117824 */ /* 0x000fe200078e0204 */
[----:B------:R-:W-:Y:S01]  /*13df0*/  PLOP3.LUT P1, PT, P6, PT, PT, 0x8, 0x0 ;  /* 0x000000000000781c */ /* 0x000fe2000372e170 */
[----:B------:R-:W-:Y:S01]  /*13e00*/  IMAD.MOV.U32 R4, RZ, RZ, R18 ;  /* 0x000000ffff047224 */ /* 0x000fe200078e0012 */
[----:B0-----:R-:W0:Y:S02]  /*13e10*/  LDC R2, c[0x0][0x428] ;  /* 0x00010a00ff027b82 */ /* 0x001e240000000800 */
[----:B0-----:R-:W-:-:S13]  /*13e20*/  ISETP.NE.AND P0, PT, R2, 0x1, PT ;  /* 0x000000010200780c */ /* 0x001fda0003f05270 */
[----:B------:R-:W0:Y:S08]  /*13e30*/  @P0 LDC R3, c[0x0][0x42c] ;  /* 0x00010b00ff030b82 */ /* 0x000e300000000800 */
[----:B------:R-:W1:Y:S01]  /*13e40*/  @P0 LDC R2, c[0x0][0x430] ;  /* 0x00010c00ff020b82 */ /* 0x000e620000000800 */
[----:B0-----:R-:W-:-:S05]  /*13e50*/  @P0 IMAD.HI.U32 R3, R18, R3, RZ ;  /* 0x0000000312030227 */ /* 0x001fca00078e00ff */
[----:B-1----:R-:W-:Y:S02]  /*13e60*/  @P0 SHF.R.U32.HI R4, RZ, R2, R3 ;  /* 0x00000002ff040219 */ /* 0x002fe40000011603 */
[----:B------:R-:W-:-:S04]  /*13e70*/  ISETP.NE.U32.AND P0, PT, RZ, UR4, PT ;  /* 0x00000004ff007c0c */ /* 0x000fc8000bf05070 */
[----:B------:R-:W-:-:S04]  /*13e80*/  ISETP.NE.AND.EX P0, PT, RZ, UR5, PT, P0 ;  /* 0x00000005ff007c0c */ /* 0x000fc8000bf05300 */
[----:B------:R-:W-:-:S09]  /*13e90*/  SEL R5, R5, RZ, !P0 ;  /* 0x000000ff05057207 */ /* 0x000fd20004000000 */
.L_x_1109:
        /* <DEDUP_REMOVED lines=17> */
.L_x_1219:
[----:B------:R-:W2:Y:S01]  /*13fb0*/  LDL R7, [R1+0x1c] ;  /* 0x00001c0001077983 */ /* 0x000ea20000100800 */
[----:B------:R-:W-:Y:S01]  /*13fc0*/  UMOV UR4, 0xffffffff ;  /* 0xffffffff00047882 */ /* 0x000fe20000000000 */
[----:B------:R-:W-:Y:S02]  /*13fd0*/  SHF.R.S32.HI R8, RZ, 0x1f, R0 ;  /* 0x0000001fff087819 */ /* 0x000fe40000011400 */
[----:B--2---:R-:W-:Y:S01]  /*13fe0*/  IADD3 R7, R7, -0x1, RZ ;  /* 0xffffffff07077810 */ /* 0x004fe20007ffe0ff */
[----:B------:R-:W-:Y:S06]  /*13ff0*/  BRA.DIV UR4, `(.L_x_1111) ;  /* 0x0000004604607947 */ /* 0x000fec000b800000 */
[----:B------:R-:W-:-:S13]  /*14000*/  ELECT P6, URZ, PT ;  /* 0x00000000003f782f */ /* 0x000fda00038c0000 */
.L_x_1222:
        /* <DEDUP_REMOVED lines=24> */
.L_x_1113:
        /* <DEDUP_REMOVED lines=9> */
.L_x_1223:
        /* <DEDUP_REMOVED lines=11> */
.L_x_1115:
[----:B------:R-:W2:Y:S04]  /*142d0*/  LDL R11, [R1] ;  /* 0x00000000010b7983 */ /* 0x000ea80000100800 */
[----:B------:R-:W3:Y:S04]  /*142e0*/  LDL R14, [R1+0x30] ;  /* 0x00003000010e7983 */ /* 0x000ee80000100800 */
[----:B0-----:R-:W4:Y:S01]  /*142f0*/  LDL R10, [R1+0x10] ;  /* 0x00001000010a7983 */ /* 0x001f220000100800 */
[----:B------:R-:W0:Y:S01]  /*14300*/  S2R R13, SR_CgaCtaId ;  /* 0x00000000000d7919 */ /* 0x000e220000008800 */
[----:B------:R-:W-:-:S02]  /*14310*/  MOV R12, 0x400 ;  /* 0x00000400000c7802 */ /* 0x000fc40000000f00 */
[----:B------:R-:W-:Y:S01]  /*14320*/  R2UR UR9, R9 ;  /* 0x00000000090972ca */ /* 0x000fe200000e0000 */
[----:B------:R-:W-:Y:S01]  /*14330*/  ULDC.64 UR14, c[0x0][0x198] ;  /* 0x00006600000e7ab9 */ /* 0x000fe20000000a00 */
[----:B------:R-:W-:Y:S01]  /*14340*/  R2UR UR12, R4 ;  /* 0x00000000040c72ca */ /* 0x000fe200000e0000 */
[----:B------:R-:W-:Y:S01]  /*14350*/  UIADD3 UR6, UP0, UR14, 0x370, URZ ;  /* 0x000003700e067890 */ /* 0x000fe2000ff1e03f */
[----:B-----5:R-:W-:Y:S02]  /*14360*/  R2UR UR13, R6 ;  /* 0x00000000060d72ca */ /* 0x020fe400000e0000 */
[----:B0-----:R-:W-:-:S07]  /*14370*/  LEA R12, R13, R12, 0x18 ;  /* 0x0000000c0d0c7211 */ /* 0x001fce00078ec0ff */
[----:B------:R-:W-:Y:S02]  /*14380*/  UIADD3 UR9, UR9, 0x38830, URZ ;  /* 0x0003883009097890 */ /* 0x000fe4000fffe03f */
[----:B------:R-:W-:Y:S01]  /*14390*/  UIADD3.X UR7, URZ, UR15, URZ, UP0, !UPT ;  /* 0x0000000f3f077290 */ /* 0x000fe200087fe43f */
        /* <DEDUP_REMOVED lines=11> */
.L_x_1112:
        /* <DEDUP_REMOVED lines=9> */
[----:B------:R-:W-:Y:S01]  /*144e0*/  ULDC.64 UR20, c[0x0][0x198] ;  /* 0x0000660000147ab9 */ /* 0x000fe20000000a00 */
[----:B------:R-:W-:Y:S01]  /*144f0*/  R2UR UR11, R17 ;  /* 0x00000000110b72ca */ /* 0x000fe200000e0000 */
[----:B------:R-:W-:Y:S01]  /*14500*/  UIADD3 UR14, UP0, UR20, 0x270, URZ ;  /* 0x00000270140e7890 */ /* 0x000fe2000ff1e03f */
[----:B------:R-:W-:Y:S01]  /*14510*/  R2UR UR12, R18 ;  /* 0x00000000120c72ca */ /* 0x000fe200000e0000 */
[----:B------:R-:W-:Y:S01]  /*14520*/  UMOV UR6, 0x0 ;  /* 0x0000000000067882 */ /* 0x000fe20000000000 */
[----:B------:R-:W-:Y:S01]  /*14530*/  R2UR UR13, R5 ;  /* 0x00000000050d72ca */ /* 0x000fe200000e0000 */
[----:B------:R-:W-:Y:S01]  /*14540*/  UIADD3.X UR15, URZ, UR21, URZ, UP0, !UPT ;  /* 0x000000153f0f7290 */ /* 0x000fe200087fe43f */
[----:B------:R-:W-:Y:S01]  /*14550*/  IMAD.MOV.U32 R5, RZ, RZ, 0x2000 ;  /* 0x00002000ff057424 */ /* 0x000fe200078e00ff */
[----:B------:R-:W-:Y:S01]  /*14560*/  UIADD3 UR4, UP0, UR20, 0x770, URZ ;  /* 0x0000077014047890 */ /* 0x000fe2000ff1e03f */
[----:B------:R-:W-:Y:S01]  /*14570*/  MOV R10, UR55 ;  /* 0x00000037000a7c02 */ /* 0x000fe20008000f00 */
[----:B------:R-:W-:Y:S01]  /*14580*/  UMOV UR7, 0x12f00000 ;  /* 0x12f0000000077882 */ /* 0x000fe20000000000 */
[----:B------:R-:W-:Y:S01]  /*14590*/  UMOV UR10, URZ ;  /* 0x0000003f000a7c82 */ /* 0x000fe20008000000 */
[----:B------:R-:W-:Y:S01]  /*145a0*/  UIADD3 UR8, UR16, 0x20400, URZ ;  /* 0x0002040010087890 */ /* 0x000fe2000fffe03f */
[----:B------:R0:W-:Y:S01]  /*145b0*/  SYNCS.ARRIVE.TRANS64 RZ, [R11+URZ+0x38800], R5 ;  /* 0x038800050bff79a7 */ /* 0x0001e2000800003f */
[----:B------:R-:W-:Y:S01]  /*145c0*/  UIADD3 UR9, UR16, 0x38800, URZ ;  /* 0x0003880010097890 */ /* 0x000fe2000fffe03f */
[----:B------:R-:W-:Y:S01]  /*145d0*/  MOV R9, UR54 ;  /* 0x0000003600097c02 */ /* 0x000fe20008000f00 */
[----:B------:R-:W-:Y:S01]  /*145e0*/  UIADD3.X UR5, URZ, UR21, URZ, UP0, !UPT ;  /* 0x000000153f057290 */ /* 0x000fe200087fe43f */
[----:B------:R-:W-:Y:S01]  /*145f0*/  R2UR UR55, R10 ;  /* 0x000000000a3772ca */ /* 0x000fe200000e0000 */
[----:B------:R-:W-:Y:S01]  /*14600*/  UIADD3 UR48, UR16, 0x28400, URZ ;  /* 0x0002840010307890 */ /* 0x000fe2000fffe03f */
[----:B------:R-:W-:Y:S01]  /*14610*/  R2UR UR54, R9 ;  /* 0x00000000093672ca */ /* 0x000fe200000e0000 */
[----:B------:R-:W-:Y:S01]  /*14620*/  UMOV UR50, 0xc0 ;  /* 0x000000c000327882 */ /* 0x000fe20000000000 */
[----:B------:R-:W-:Y:S01]  /*14630*/  UMOV UR51, UR11 ;  /* 0x0000000b00337c82 */ /* 0x000fe20008000000 */
[----:B------:R-:W-:Y:S01]  /*14640*/  UMOV UR52, UR12 ;  /* 0x0000000c00347c82 */ /* 0x000fe20008000000 */
[----:B------:R1:W-:Y:S01]  /*14650*/  UTMALDG.4D [UR8], [UR14], desc[UR6] ;  /* 0x000006080e0075b4 */ /* 0x0003e20008019000 */
[----:B0-----:R-:W-:Y:S01]  /*14660*/  IMAD.MOV.U32 R5, RZ, RZ, 0x10000 ;  /* 0x00010000ff057424 */ /* 0x001fe200078e00ff */
[----:B------:R-:W-:Y:S01]  /*14670*/  UMOV UR53, UR13 ;  /* 0x0000000d00357c82 */ /* 0x000fe20008000000 */
[----:B------:R-:W-:-:S02]  /*14680*/  UIADD3 UR56, UR16, 0x2a400, URZ ;  /* 0x0002a40010387890 */ /* 0x000fc4000fffe03f */
[----:B------:R-:W-:Y:S01]  /*14690*/  UIADD3 UR40, UR16, 0x2e400, URZ ;  /* 0x0002e40010287890 */ /* 0x000fe2000fffe03f */
[----:B------:R0:W-:Y:S01]  /*146a0*/  SYNCS.ARRIVE.TRANS64 RZ, [R11+URZ+0x38810], R5 ;  /* 0x038810050bff79a7 */ /* 0x0001e2000800003f */
[----:B------:R-:W-:Y:S02]  /*146b0*/  UIADD3 UR32, UR16, 0x30400, URZ ;  /* 0x0003040010207890 */ /* 0x000fe4000fffe03f */
[----:B------:R-:W-:Y:S01]  /*146c0*/  UIADD3 UR24, UR16, 0x32400, URZ ;  /* 0x0003240010187890 */ /* 0x000fe2000fffe03f */
[----:B------:R-:W-:Y:S01]  /*146d0*/  UMOV UR58, 0x80 ;  /* 0x00000080003a7882 */ /* 0x000fe20000000000 */
[----:B------:R-:W-:Y:S01]  /*146e0*/  UMOV UR59, UR11 ;  /* 0x0000000b003b7c82 */ /* 0x000fe20008000000 */
[----:B------:R-:W-:Y:S01]  /*146f0*/  UMOV UR60, UR12 ;  /* 0x0000000c003c7c82 */ /* 0x000fe20008000000 */
[----:B------:R-:W-:Y:S01]  /*14700*/  UMOV UR61, UR13 ;  /* 0x0000000d003d7c82 */ /* 0x000fe20008000000 */
[----:B------:R-:W-:Y:S01]  /*14710*/  UMOV UR42, 0x100 ;  /* 0x00000100002a7882 */ /* 0x000fe20000000000 */
[----:B0-----:R-:W-:Y:S01]  /*14720*/  MOV R5, UR50 ;  /* 0x0000003200057c02 */ /* 0x001fe20008000f00 */
        /* <DEDUP_REMOVED lines=9> */
[----:B-1----:R-:W-:-:S02]  /*147c0*/  UIADD3 UR8, UR16, 0x26400, URZ ;  /* 0x0002640010087890 */ /* 0x002fc4000fffe03f */
[----:B------:R-:W-:Y:S01]  /*147d0*/  UIADD3 UR9, UR16, 0x38810, URZ ;  /* 0x0003881010097890 */ /* 0x000fe2000fffe03f */
[----:B------:R-:W-:Y:S01]  /*147e0*/  UMOV UR27, UR11 ;  /* 0x0000000b001b7c82 */ /* 0x000fe20008000000 */
[----:B------:R-:W-:Y:S01]  /*147f0*/  UMOV UR28, UR12 ;  /* 0x0000000c001c7c82 */ /* 0x000fe20008000000 */
[----:B------:R-:W-:Y:S01]  /*14800*/  UMOV UR29, UR13 ;  /* 0x0000000d001d7c82 */ /* 0x000fe20008000000 */
[----:B------:R-:W-:Y:S01]  /*14810*/  UMOV UR18, 0x1c0 ;  /* 0x000001c000127882 */ /* 0x000fe20000000000 */
[----:B------:R-:W-:Y:S02]  /*14820*/  UMOV UR19, UR11 ;  /* 0x0000000b00137c82 */ /* 0x000fe40008000000 */
[----:B------:R-:W-:Y:S01]  /*14830*/  UMOV UR49, UR9 ;  /* 0x0000000900317c82 */ /* 0x000fe20008000000 */
[----:B------:R-:W-:Y:S01]  /*14840*/  UMOV UR57, UR9 ;  /* 0x0000000900397c82 */ /* 0x000fe20008000000 */
[----:B------:R-:W-:Y:S01]  /*14850*/  UTMALDG.4D [UR8], [UR4], desc[UR6] ;  /* 0x00000608040075b4 */ /* 0x000fe20008019000 */
[----:B------:R-:W-:Y:S01]  /*14860*/  UMOV UR41, UR9 ;  /* 0x0000000900297c82 */ /* 0x000fe20008000000 */
[----:B------:R-:W-:Y:S01]  /*14870*/  UMOV UR33, UR9 ;  /* 0x0000000900217c82 */ /* 0x000fe20008000000 */
[----:B------:R-:W-:Y:S01]  /*14880*/  UMOV UR25, UR9 ;  /* 0x0000000900197c82 */ /* 0x000fe20008000000 */
[----:B------:R-:W-:Y:S01]  /*14890*/  UMOV UR20, UR12 ;  /* 0x0000000c00147c82 */ /* 0x000fe20008000000 */
[----:B------:R-:W-:Y:S01]  /*148a0*/  UMOV UR21, UR13 ;  /* 0x0000000d00157c82 */ /* 0x000fe20008000000 */
[----:B------:R-:W-:Y:S01]  /*148b0*/  UMOV UR17, UR9 ;  /* 0x0000000900117c82 */ /* 0x000fe20008000000 */
        /* <DEDUP_REMOVED lines=8> */
[----:B------:R1:W-:Y:S01]  /*14940*/  UTMALDG.4D [UR24], [UR4], desc[UR6] ;  /* 0x00000618040075b4 */ /* 0x0003e20008019000 */
[----:B------:R1:W-:Y:S02]  /*14950*/  UTMALDG.4D [UR16], [UR4], desc[UR6] ;  /* 0x00000610040075b4 */ /* 0x0003e40008019000 */
[----:B-1----:R-:W-:Y:S01]  /*14960*/  NOP ;  /* 0x0000000000007918 */ /* 0x002fe20000000000 */
.L_x_1117:
[----:B------:R-:W-:Y:S05]  /*14970*/  BSYNC B0 ;  /* 0x0000000000007941 */ /* 0x000fea0003800000 */
.L_x_1116:
[----:B------:R-:W2:Y:S02]  /*14980*/  LDL.LU R9, [R1+0x28] ;  /* 0x0000280001097983 */ /* 0x000ea40000300800 */
        /* <DEDUP_REMOVED lines=8> */
.L_x_1224:
        /* <DEDUP_REMOVED lines=8> */
[----:B0-----:R-:W-:-:S04]  /*14a90*/  LEA R11, R12, R11, 0x18 ;  /* 0x0000000b0c0b7211 */ /* 0x001fc800078ec0ff */
[----:B--2---:R-:W-:Y:S02]  /*14aa0*/  LEA R5, R10, R11, 0x3 ;  /* 0x0000000b0a057211 */ /* 0x004fe400078e18ff */
[----:B---3--:R-:W-:-:S04]  /*14ab0*/  SHF.L.U32 R9, R9, 0x1f, RZ ;  /* 0x0000001f09097819 */ /* 0x008fc800000006ff */
[----:B------:R-:W0:Y:S02]  /*14ac0*/  SYNCS.PHASECHK.TRANS64.TRYWAIT P0, [R5+URZ+0x38860], R9 ;  /* 0x03886009050075a7 */ /* 0x000e24000800017f */
[----:B0-----:R-:W-:Y:S05]  /*14ad0*/  @!P0 BRA `(.L_x_1121) ;  /* 0x0000003800fc8947 */ /* 0x001fea0003800000 */
.L_x_1225:
        /* <DEDUP_REMOVED lines=11> */
.L_x_1122:
        /* <DEDUP_REMOVED lines=59> */
.L_x_1120:
[----:B------:R-:W-:Y:S05]  /*14f40*/  BSYNC B0 ;  /* 0x0000000000007941 */ /* 0x000fea0003800000 */
.L_x_1119:
        /* <DEDUP_REMOVED lines=9> */
[----:B------:R-:W-:-:S05]  /*14fe0*/  IMAD.IADD R5, R10, 0x1, R9 ;  /* 0x000000010a057824 */ /* 0x000fca00078e0209 */
[----:B------:R-:W-:-:S04]  /*14ff0*/  LOP3.LUT R5, R5, 0x1, RZ, 0xc0, !PT ;  /* 0x0000000105057812 */ /* 0x000fc800078ec0ff */
[----:B------:R-:W-:Y:S02]  /*15000*/  ISETP.NE.U32.AND P0, PT, R5, 0x1, PT ;  /* 0x000000010500780c */ /* 0x000fe40003f05070 */
[----:B------:R-:W-:-:S11]  /*15010*/  IADD3 R5, R10, -0x2, RZ ;  /* 0xfffffffe0a057810 */ /* 0x000fd60007ffe0ff */
        /* <DEDUP_REMOVED lines=24> */
[C---:B------:R-:W-:Y:S02]  /*151a0*/  IMAD R12, R0.reuse, UR5, R10 ;  /* 0x00000005000c7c24 */ /* 0x040fe4000f8e020a */
[--C-:B------:R-:W-:Y:S02]  /*151b0*/  IMAD.MOV.U32 R10, RZ, RZ, R6.reuse ;  /* 0x000000ffff0a7224 */ /* 0x100fe400078e0006 */
[----:B------:R-:W-:Y:S02]  /*151c0*/  IMAD.MOV R6, RZ, RZ, -R6 ;  /* 0x000000ffff067224 */ /* 0x000fe400078e0a06 */
[----:B------:R-:W-:-:S04]  /*151d0*/  IMAD.WIDE.U32 R10, R0, UR4, R10 ;  /* 0x00000004000a7c25 */ /* 0x000fc8000f8e000a */
[----:B------:R-:W-:Y:S01]  /*151e0*/  IMAD.IADD R12, R12, 0x1, R11 ;  /* 0x000000010c0c7824 */ /* 0x000fe200078e020b */
[----:B------:R-:W-:Y:S01]  /*151f0*/  LEA R2, P0, R10, R2, 0x2 ;  /* 0x000000020a027211 */ /* 0x000fe200078010ff */
[----:B------:R-:W-:-:S03]  /*15200*/  IMAD R5, R13, R6, R5 ;  /* 0x000000060d057224 */ /* 0x000fc600078e0205 */
[----:B------:R-:W-:-:S05]  /*15210*/  LEA.HI.X R3, R10, R3, R12, 0x2, P0 ;  /* 0x000000030a037211 */ /* 0x000fca00000f140c */
[----:B------:R1:W5:Y:S04]  /*15220*/  LDG.E R6, desc[UR54][R2.64] ;  /* 0x0000003602067981 */ /* 0x000368000c1e1900 */
.L_x_1129:
[----:B-1----:R-:W1:Y:S01]  /*15230*/  S2R R3, SR_CgaCtaId ;  /* 0x0000000000037919 */ /* 0x002e620000008800 */
[----:B------:R-:W-:-:S04]  /*15240*/  MOV R2, 0x400 ;  /* 0x0000040000027802 */ /* 0x000fc80000000f00 */
[----:B-1----:R-:W-:Y:S02]  /*15250*/  LEA R2, R3, R2, 0x18 ;  /* 0x0000000203027211 */ /* 0x002fe400078ec0ff */
[----:B------:R-:W-:Y:S02]  /*15260*/  SHF.L.U32 R3, R14, 0x1f, RZ ;  /* 0x0000001f0e037819 */ /* 0x000fe400000006ff */
[----:B------:R-:W-:-:S04]  /*15270*/  LEA R2, R15, R2, 0x3 ;  /* 0x000000020f027211 */ /* 0x000fc800078e18ff */
[----:B------:R-:W1:Y:S02]  /*15280*/  SYNCS.PHASECHK.TRANS64.TRYWAIT P0, [R2+URZ+0x38840], R3 ;  /* 0x03884003020075a7 */ /* 0x000e64000800017f */
[----:B-1----:R-:W-:Y:S05]  /*15290*/  @!P0 BRA `(.L_x_1130) ;  /* 0x0000003400208947 */ /* 0x002fea0003800000 */
.L_x_1226:
        /* <DEDUP_REMOVED lines=11> */
.L_x_1131:
[----:B--2---:R-:W2:Y:S01]  /*15350*/  LDL R10, [R1] ;  /* 0x00000000010a7983 */ /* 0x004ea20000100800 */
[----:B------:R-:W-:-:S03]  /*15360*/  MOV R12, 0x400 ;  /* 0x00000400000c7802 */ /* 0x000fc60000000f00 */
[----:B------:R-:W3:Y:S01]  /*15370*/  LDL R11, [R1+0x10] ;  /* 0x00001000010b7983 */ /* 0x000ee20000100800 */
[----:B------:R-:W4:Y:S01]  /*15380*/  S2R R13, SR_CgaCtaId ;  /* 0x00000000000d7919 */ /* 0x000f220000008800 */
[----:B------:R-:W-:Y:S01]  /*15390*/  R2UR UR9, R2 ;  /* 0x00000000020972ca */ /* 0x000fe200000e0000 */
[----:B------:R-:W-:Y:S01]  /*153a0*/  ULDC.64 UR6, c[0x0][0x198] ;  /* 0x0000660000067ab9 */ /* 0x000fe20000000a00 */
[----:B------:R-:W-:Y:S01]  /*153b0*/  R2UR UR12, R4 ;  /* 0x00000000040c72ca */ /* 0x000fe200000e0000 */
[----:B------:R-:W-:Y:S01]  /*153c0*/  UIADD3 UR4, UP0, UR6, 0x370, URZ ;  /* 0x0000037006047890 */ /* 0x000fe2000ff1e03f */
[----:B-----5:R-:W-:-:S03]  /*153d0*/  R2UR UR13, R6 ;  /* 0x00000000060d72ca */ /* 0x020fc600000e0000 */
[----:B------:R-:W-:Y:S01]  /*153e0*/  UIADD3.X UR5, URZ, UR7, URZ, UP0, !UPT ;  /* 0x000000073f057290 */ /* 0x000fe200087fe43f */
[----:B----4-:R-:W-:-:S05]  /*153f0*/  LEA R12, R13, R12, 0x18 ;  /* 0x0000000c0d0c7211 */ /* 0x010fca00078ec0ff */
        /* <DEDUP_REMOVED lines=12> */
.L_x_1227:
        /* <DEDUP_REMOVED lines=8> */
.L_x_1133:
[----:B-12---:R-:W2:Y:S01]  /*15540*/  LDL R3, [R1] ;  /* 0x0000000001037983 */ /* 0x006ea20000100800 */
[----:B------:R-:W-:Y:S01]  /*15550*/  MOV R10, 0x400 ;  /* 0x00000400000a7802 */ /* 0x000fe20000000f00 */
[----:B------:R-:W-:Y:S01]  /*15560*/  ULDC.64 UR24, c[0x0][0x198] ;  /* 0x0000660000187ab9 */ /* 0x000fe20000000a00 */
[----:B------:R-:W-:Y:S01]  /*15570*/  R2UR UR9, R2 ;  /* 0x00000000020972ca */ /* 0x000fe200000e0000 */
[----:B------:R-:W1:Y:S01]  /*15580*/  S2R R11, SR_CgaCtaId ;  /* 0x00000000000b7919 */ /* 0x000e620000008800 */
        /* <DEDUP_REMOVED lines=14> */
[----:B-1----:R-:W-:-:S05]  /*15670*/  LEA R10, R11, R10, 0x18 ;  /* 0x0000000a0b0a7211 */ /* 0x002fca00078ec0ff */
        /* <DEDUP_REMOVED lines=14> */
[----:B------:R-:W-:Y:S01]  /*15760*/  UIADD3 UR17, UR14, 0xc400, URZ ;  /* 0x0000c4000e117890 */ /* 0x000fe2000fffe03f */
[----:B------:R1:W-:Y:S02]  /*15770*/  UTMALDG.4D [UR8], [UR4], desc[UR6] ;  /* 0x00000608040075b4 */ /* 0x0003e40008019000 */
        /* <DEDUP_REMOVED lines=19> */
.L_x_1128:
[----:B------:R-:W-:Y:S05]  /*158b0*/  BSYNC B2 ;  /* 0x0000000000027941 */ /* 0x000fea0003800000 */
.L_x_1127:
[----:B------:R-:W2:Y:S02]  /*158c0*/  LDL.LU R2, [R1+0x1c] ;  /* 0x00001c0001027983 */ /* 0x000ea40000300800 */
[----:B--2---:R-:W-:-:S07]  /*158d0*/  IADD3 R5, R2, -0x3, RZ ;  /* 0xfffffffd02057810 */ /* 0x004fce0007ffe0ff */
.L_x_1126:
[----:B------:R-:W-:Y:S05]  /*158e0*/  BSYNC B1 ;  /* 0x0000000000017941 */ /* 0x000fea0003800000 */
.L_x_1125:
[----:B------:R-:W-:-:S05]  /*158f0*/  IMAD.MOV R9, RZ, RZ, -R9 ;  /* 0x000000ffff097224 */ /* 0x000fca00078e0a09 */
[----:B------:R-:W-:-:S13]  /*15900*/  ISETP.NE.AND P0, PT, R7, R9, PT ;  /* 0x000000090700720c */ /* 0x000fda0003f05270 */
[----:B------:R-:W-:Y:S05]  /*15910*/  @!P0 BRA `(.L_x_1124) ;  /* 0x0000001000388947 */ /* 0x000fea0003800000 */
.L_x_1148:
        /* <DEDUP_REMOVED lines=14> */
[----:B------:R-:W1:Y:S02]  /*15a00*/  LDC R11, c[0x0][0x41c] ;  /* 0x00010700ff0b7b82 */ /* 0x000e640000000800 */
[----:B-1----:R-:W-:-:S13]  /*15a10*/  ISETP.NE.AND P0, PT, R11, 0x1, PT ;  /* 0x000000010b00780c */ /* 0x002fda0003f05270 */
[----:B------:R-:W1:Y:S02]  /*15a20*/  @P0 LDC.64 R2, c[0x0][0x420] ;  /* 0x00010800ff020b82 */ /* 0x000e640000000a00 */
[----:B-1----:R-:W-:-:S04]  /*15a30*/  @P0 IMAD.HI.U32 R6, R5, R2, RZ ;  /* 0x0000000205060227 */ /* 0x002fc800078e00ff */
[----:B------:R-:W-:Y:S01]  /*15a40*/  IMAD.MOV.U32 R2, RZ, RZ, R5 ;  /* 0x000000ffff027224 */ /* 0x000fe200078e0005 */
[----:B------:R-:W-:Y:S01]  /*15a50*/  @P0 SHF.R.U32.HI R2, RZ, R3, R6 ;  /* 0x00000003ff020219 */ /* 0x000fe20000011606 */
[----:B------:R-:W-:-:S04]  /*15a60*/  IMAD R6, R8, UR46, RZ ;  /* 0x0000002e08067c24 */ /* 0x000fc8000f8e02ff */
[----:B------:R-:W-:Y:S02]  /*15a70*/  IMAD.MOV R3, RZ, RZ, -R2 ;  /* 0x000000ffff037224 */ /* 0x000fe400078e0a02 */
[----:B------:R-:W-:Y:S02]  /*15a80*/  IMAD R6, R0, UR47, R6 ;  /* 0x0000002f00067c24 */ /* 0x000fe4000f8e0206 */
[----:B------:R-:W-:Y:S01]  /*15a90*/  IMAD R11, R11, R3, R5 ;  /* 0x000000030b0b7224 */ /* 0x000fe200078e0205 */
[----:B------:R-:W-:-:S03]  /*15aa0*/  SHF.R.S32.HI R3, RZ, 0x1f, R2 ;  /* 0x0000001fff037819 */ /* 0x000fc60000011402 */
[----:B------:R-:W-:-:S05]  /*15ab0*/  IMAD.WIDE.U32 R2, R0, UR46, R2 ;  /* 0x0000002e00027c25 */ /* 0x000fca000f8e0002 */
[----:B------:R-:W-:Y:S02]  /*15ac0*/  IADD3 R3, R6, R3, RZ ;  /* 0x0000000306037210 */ /* 0x000fe40007ffe0ff */
[----:B------:R-:W-:-:S04]  /*15ad0*/  LEA R6, P0, R2, UR38, 0x2 ;  /* 0x0000002602067c11 */ /* 0x000fc8000f8010ff */
[----:B------:R-:W-:-:S05]  /*15ae0*/  LEA.HI.X R7, R2, UR39, R3, 0x2, P0 ;  /* 0x0000002702077c11 */ /* 0x000fca00080f1403 */
[----:B------:R1:W5:Y:S04]  /*15af0*/  LDG.E R6, desc[UR54][R6.64] ;  /* 0x0000003606067981 */ /* 0x000368000c1e1900 */
.L_x_1136:
[----:B------:R-:W2:Y:S01]  /*15b00*/  S2R R3, SR_CgaCtaId ;  /* 0x0000000000037919 */ /* 0x000ea20000008800 */
[----:B------:R-:W-:-:S04]  /*15b10*/  MOV R2, 0x400 ;  /* 0x0000040000027802 */ /* 0x000fc80000000f00 */
[----:B--2---:R-:W-:Y:S02]  /*15b20*/  LEA R2, R3, R2, 0x18 ;  /* 0x0000000203027211 */ /* 0x004fe400078ec0ff */
[----:B------:R-:W-:-:S03]  /*15b30*/  SHF.L.U32 R3, R9, 0x1f, RZ ;  /* 0x0000001f09037819 */ /* 0x000fc600000006ff */
[----:B------:R-:W-:-:S04]  /*15b40*/  IMAD R2, R10, 0x8, R2 ;  /* 0x000000080a027824 */ /* 0x000fc800078e0202 */
[----:B------:R-:W2:Y:S02]  /*15b50*/  SYNCS.PHASECHK.TRANS64.TRYWAIT P0, [R2+URZ+0x38840], R3 ;  /* 0x03884003020075a7 */ /* 0x000ea4000800017f */
[----:B--2---:R-:W-:Y:S05]  /*15b60*/  @!P0 BRA `(.L_x_1137) ;  /* 0x0000002c00148947 */ /* 0x004fea0003800000 */
.L_x_1228:
[----:B-1----:R-:W1:Y:S02]  /*15b70*/  S2R R7, SR_TID.X ;  /* 0x0000000000077919 */ /* 0x002e640000002100 */
        /* <DEDUP_REMOVED lines=10> */
.L_x_1138:
[----:B------:R-:W3:Y:S01]  /*15c20*/  LDL R12, [R1+0x10] ;  /* 0x00001000010c7983 */ /* 0x000ee20000100800 */
[----:B-1----:R-:W-:Y:S01]  /*15c30*/  MOV R7, 0x400 ;  /* 0x0000040000077802 */ /* 0x002fe20000000f00 */
[----:B------:R-:W1:Y:S01]  /*15c40*/  S2R R13, SR_CgaCtaId ;  /* 0x00000000000d7919 */ /* 0x000e620000008800 */
[----:B------:R-:W-:Y:S01]  /*15c50*/  R2UR UR9, R2 ;  /* 0x00000000020972ca */ /* 0x000fe200000e0000 */
[----:B------:R-:W-:Y:S01]  /*15c60*/  ULDC.64 UR6, c[0x0][0x198] ;  /* 0x0000660000067ab9 */ /* 0x000fe20000000a00 */
[----:B------:R-:W-:Y:S01]  /*15c70*/  R2UR UR12, R4 ;  /* 0x00000000040c72ca */ /* 0x000fe200000e0000 */
[----:B------:R-:W-:Y:S01]  /*15c80*/  UIADD3 UR4, UP0, UR6, 0x370, URZ ;  /* 0x0000037006047890 */ /* 0x000fe2000ff1e03f */
[----:B-----5:R-:W-:-:S03]  /*15c90*/  R2UR UR13, R6 ;  /* 0x00000000060d72ca */ /* 0x020fc600000e0000 */
        /* <DEDUP_REMOVED lines=14> */
.L_x_1229:
        /* <DEDUP_REMOVED lines=8> */
.L_x_1140:
[----:B------:R-:W3:Y:S01]  /*15e00*/  S2R R11, SR_CgaCtaId ;  /* 0x00000000000b7919 */ /* 0x000ee20000008800 */
[----:B-12---:R-:W-:Y:S01]  /*15e10*/  MOV R3, 0x400 ;  /* 0x0000040000037802 */ /* 0x006fe20000000f00 */
[----:B------:R-:W-:Y:S01]  /*15e20*/  ULDC.64 UR16, c[0x0][0x198] ;  /* 0x0000660000107ab9 */ /* 0x000fe20000000a00 */
        /* <DEDUP_REMOVED lines=51> */
.L_x_1135:
[----:B------:R-:W-:Y:S05]  /*16160*/  BSYNC B1 ;  /* 0x0000000000017941 */ /* 0x000fea0003800000 */
.L_x_1134:
[----:B------:R-:W-:Y:S01]  /*16170*/  VIADD R10, R10, 0x1 ;  /* 0x000000010a0a7836 */ /* 0x000fe20000000000 */
[----:B------:R-:W-:Y:S04]  /*16180*/  BSSY B1, `(.L_x_1141) ;  /* 0x0000084000017945 */ /* 0x000fe80003800000 */
        /* <DEDUP_REMOVED lines=11> */
[----:B------:R-:W2:Y:S02]  /*16240*/  LDC R6, c[0x0][0x41c] ;  /* 0x00010700ff067b82 */ /* 0x000ea40000000800 */
[----:B--2---:R-:W-:-:S13]  /*16250*/  ISETP.NE.AND P0, PT, R6, 0x1, PT ;  /* 0x000000010600780c */ /* 0x004fda0003f05270 */
[----:B------:R-:W2:Y:S02]  /*16260*/  @P0 LDC.64 R2, c[0x0][0x420] ;  /* 0x00010800ff020b82 */ /* 0x000ea40000000a00 */
[----:B--2---:R-:W-:-:S04]  /*16270*/  @P0 IMAD.HI.U32 R7, R9, R2, RZ ;  /* 0x0000000209070227 */ /* 0x004fc800078e00ff */
[----:B------:R-:W-:Y:S01]  /*16280*/  IMAD.MOV.U32 R2, RZ, RZ, R9 ;  /* 0x000000ffff027224 */ /* 0x000fe200078e0009 */
[----:B------:R-:W-:-:S05]  /*16290*/  @P0 SHF.R.U32.HI R2, RZ, R3, R7 ;  /* 0x00000003ff020219 */ /* 0x000fca0000011607 */
[----:B------:R-:W-:-:S04]  /*162a0*/  IMAD.MOV R3, RZ, RZ, -R2 ;  /* 0x000000ffff037224 */ /* 0x000fc800078e0a02 */
[----:B------:R-:W-:Y:S01]  /*162b0*/  IMAD R9, R6, R3, R9 ;  /* 0x0000000306097224 */ /* 0x000fe200078e0209 */
[----:B------:R-:W-:Y:S01]  /*162c0*/  SHF.R.S32.HI R3, RZ, 0x1f, R2 ;  /* 0x0000001fff037819 */ /* 0x000fe20000011402 */
[----:B------:R-:W-:-:S04]  /*162d0*/  IMAD R6, R8, UR46, RZ ;  /* 0x0000002e08067c24 */ /* 0x000fc8000f8e02ff */
[C---:B------:R-:W-:Y:S02]  /*162e0*/  IMAD R6, R0.reuse, UR47, R6 ;  /* 0x0000002f00067c24 */ /* 0x040fe4000f8e0206 */
[----:B------:R-:W-:-:S04]  /*162f0*/  IMAD.WIDE.U32 R2, R0, UR46, R2 ;  /* 0x0000002e00027c25 */ /* 0x000fc8000f8e0002 */
[----:B------:R-:W-:Y:S01]  /*16300*/  IMAD.IADD R3, R6, 0x1, R3 ;  /* 0x0000000106037824 */ /* 0x000fe200078e0203 */
[----:B------:R-:W-:-:S04]  /*16310*/  LEA R6, P0, R2, UR38, 0x2 ;  /* 0x0000002602067c11 */ /* 0x000fc8000f8010ff */
[----:B------:R-:W-:-:S05]  /*16320*/  LEA.HI.X R7, R2, UR39, R3, 0x2, P0 ;  /* 0x0000002702077c11 */ /* 0x000fca00080f1403 */
[----:B------:R2:W5:Y:S04]  /*16330*/  LDG.E R6, desc[UR54][R6.64] ;  /* 0x0000003606067981 */ /* 0x000568000c1e1900 */
.L_x_1143:
[----:B------:R-:W3:Y:S01]  /*16340*/  S2R R3, SR_CgaCtaId ;  /* 0x0000000000037919 */ /* 0x000ee20000008800 */
[----:B------:R-:W-:-:S04]  /*16350*/  MOV R2, 0x400 ;  /* 0x0000040000027802 */ /* 0x000fc80000000f00 */
[----:B---3--:R-:W-:Y:S02]  /*16360*/  LEA R2, R3, R2, 0x18 ;  /* 0x0000000203027211 */ /* 0x008fe400078ec0ff */
[----:B------:R-:W-:Y:S02]  /*16370*/  SHF.L.U32 R3, R11, 0x1f, RZ ;  /* 0x0000001f0b037819 */ /* 0x000fe400000006ff */
[----:B------:R-:W-:-:S04]  /*16380*/  LEA R2, R12, R2, 0x3 ;  /* 0x000000020c027211 */ /* 0x000fc800078e18ff */
[----:B------:R-:W3:Y:S02]  /*16390*/  SYNCS.PHASECHK.TRANS64.TRYWAIT P0, [R2+URZ+0x38840], R3 ;  /* 0x03884003020075a7 */ /* 0x000ee4000800017f */
[----:B---3--:R-:W-:Y:S05]  /*163a0*/  @!P0 BRA `(.L_x_1144) ;  /* 0x00000024002c8947 */ /* 0x008fea0003800000 */
.L_x_1230:
        /* <DEDUP_REMOVED lines=11> */
.L_x_1145:
[----:B--2---:R-:W2:Y:S01]  /*16460*/  LDL R7, [R1] ;  /* 0x0000000001077983 */ /* 0x004ea20000100800 */
[----:B-1----:R-:W-:-:S03]  /*16470*/  MOV R11, 0x400 ;  /* 0x00000400000b7802 */ /* 0x002fc60000000f00 */
[----:B------:R-:W4:Y:S01]  /*16480*/  LDL R10, [R1+0x10] ;  /* 0x00001000010a7983 */ /* 0x000f220000100800 */
        /* <DEDUP_REMOVED lines=20> */
.L_x_1231:
        /* <DEDUP_REMOVED lines=8> */
.L_x_1147:
[----:B-1-3--:R-:W2:Y:S01]  /*16650*/  LDL R3, [R1] ;  /* 0x0000000001037983 */ /* 0x00aea20000100800 */
        /* <DEDUP_REMOVED lines=54> */
.L_x_1142:
[----:B------:R-:W-:Y:S05]  /*169c0*/  BSYNC B1 ;  /* 0x0000000000017941 */ /* 0x000fea0003800000 */
.L_x_1141:
[C---:B------:R-:W-:Y:S02]  /*169d0*/  ISETP.GT.AND P0, PT, R5.reuse, 0x1, PT ;  /* 0x000000010500780c */ /* 0x040fe40003f04270 */
[----:B------:R-:W-:-:S11]  /*169e0*/  IADD3 R5, R5, -0x2, RZ ;  /* 0xfffffffe05057810 */ /* 0x000fd60007ffe0ff */
[----:B------:R-:W-:Y:S05]  /*169f0*/  @P0 BRA `(.L_x_1148) ;  /* 0xffffffec00c80947 */ /* 0x000fea000383ffff */
.L_x_1124:
[----:B------:R-:W-:Y:S05]  /*16a00*/  BSYNC B0 ;  /* 0x0000000000007941 */ /* 0x000fea0003800000 */
.L_x_1123:
        /* <DEDUP_REMOVED lines=12> */
[----:B------:R-:W-:Y:S02]  /*16ad0*/  VOTEU.ANY UR4, UPT, PT ;  /* 0x0000000000047886 */ /* 0x000fe400038e0100 */
        /* <DEDUP_REMOVED lines=12> */
.L_x_1150:
[----:B------:R-:W-:Y:S05]  /*16ba0*/  BSYNC B0 ;  /* 0x0000000000007941 */ /* 0x000fea0003800000 */
.L_x_1149:
[----:B--2---:R-:W2:Y:S02]  /*16bb0*/  LDL.LU R2, [R1+0x8] ;  /* 0x0000080001027983 */ /* 0x004ea40000300800 */
[----:B--2---:R-:W-:-:S05]  /*16bc0*/  LOP3.LUT R2, R2, R0, RZ, 0x3c, !PT ;  /* 0x0000000002027212 */ /* 0x004fca00078e3cff */
[----:B------:R2:W-:Y:S02]  /*16bd0*/  STL [R1+0x8], R2 ;  /* 0x0000080201007387 */ /* 0x0005e40000100800 */
.L_x_1105:
[----:B------:R-:W-:Y:S05]  /*16be0*/  BSYNC B6 ;  /* 0x0000000000067941 */ /* 0x000fea0003800000 */
.L_x_1103:
[----:B------:R-:W-:-:S03]  /*16bf0*/  UMOV UR4, 0xffffffff ;  /* 0xffffffff00047882 */ /* 0x000fc60000000000 */
[----:B------:R-:W-:Y:S05]  /*16c00*/  BRA.DIV UR4, `(.L_x_1151) ;  /* 0x0000001e043c7947 */ /* 0x000fea000b800000 */
[----:B------:R3:W4:Y:S04]  /*16c10*/  SHFL.IDX PT, R4, R16, RZ, 0x1f ;  /* 0x00001fff10047589 */ /* 0x00072800000e0000 */
[----:B------:R3:W0:Y:S02]  /*16c20*/  SHFL.IDX PT, R6, R16, 0x1, 0x1f ;  /* 0x00201f0010067f89 */ /* 0x00062400000e0000 */
.L_x_1235:
[----:B------:R-:W0:Y:S01]  /*16c30*/  S2R R0, SR_TID.X ;  /* 0x0000000000007919 */ /* 0x000e220000002100 */
        /* <DEDUP_REMOVED lines=10> */
[----:B0-----:R-:W-:-:S05]  /*16ce0*/  IMAD.WIDE R2, R5, 0x4, R2 ;  /* 0x0000000405027825 */ /* 0x001fca00078e0202 */
[----:B------:R0:W5:Y:S02]  /*16cf0*/  LDG.E R17, desc[UR54][R2.64] ;  /* 0x0000003602117981 */ /* 0x000164000c1e1900 */
.L_x_1153:
[----:B------:R-:W-:Y:S05]  /*16d00*/  BSYNC B0 ;  /* 0x0000000000007941 */ /* 0x000fea0003800000 */
.L_x_1152:
        /* <DEDUP_REMOVED lines=19> */
[----:B------:R-:W2:Y:S02]  /*16e40*/  SHFL.UP PT, R14, R7, 0x10, RZ ;  /* 0x06000000070e7989 */ /* 0x000ea400000e00ff */
[----:B--2---:R-:W-:-:S05]  /*16e50*/  SEL R2, R14, RZ, P0 ;  /* 0x000000ff0e027207 */ /* 0x004fca0000000000 */
[----:B------:R-:W-:-:S05]  /*16e60*/  IMAD.IADD R2, R7, 0x1, R2 ;  /* 0x0000000107027824 */ /* 0x000fca00078e0202 */
[----:B------:R0:W2:Y:S02]  /*16e70*/  SHFL.IDX PT, R14, R2, 0x1f, 0x1f ;  /* 0x03e01f00020e7f89 */ /* 0x0000a400000e0000 */
.L_x_1243:
[----:B------:R-:W-:Y:S02]  /*16e80*/  ULDC UR4, c[0x0][0xd10] ;  /* 0x0003440000047ab9 */ /* 0x000fe40000000800 */
[----:B---3--:R-:W-:-:S04]  /*16e90*/  IMAD.U32 R16, RZ, RZ, UR4 ;  /* 0x00000004ff107e24 */ /* 0x008fc8000f8e00ff */
[----:B--2---:R-:W-:-:S04]  /*16ea0*/  IMAD R3, R14, R16, RZ ;  /* 0x000000100e037224 */ /* 0x004fc800078e02ff */
[----:B------:R-:W-:-:S05]  /*16eb0*/  IMAD.IADD R6, R6, 0x1, R3 ;  /* 0x0000000106067824 */ /* 0x000fca00078e0203 */
[----:B----4-:R-:W-:-:S13]  /*16ec0*/  ISETP.GT.AND P0, PT, R6, R4, PT ;  /* 0x000000040600720c */ /* 0x010fda0003f04270 */
[----:B------:R-:W-:Y:S05]  /*16ed0*/  @P0 BRA `(.L_x_1155) ;  /* 0x0000000000b40947 */ /* 0x000fea0003800000 */
[----:B------:R-:W2:Y:S02]  /*16ee0*/  LDC R0, c[0x0][0xd14] ;  /* 0x00034500ff007b82 */ /* 0x000ea40000000800 */
.L_x_1160:
        /* <DEDUP_REMOVED lines=12> */
[----:B0-----:R-:W-:-:S05]  /*16fb0*/  IMAD.WIDE R2, R5, 0x4, R2 ;  /* 0x0000000405027825 */ /* 0x001fca00078e0202 */
[----:B------:R0:W5:Y:S02]  /*16fc0*/  LDG.E R17, desc[UR54][R2.64] ;  /* 0x0000003602117981 */ /* 0x000164000c1e1900 */
.L_x_1158:
[----:B------:R-:W-:Y:S05]  /*16fd0*/  BSYNC B0 ;  /* 0x0000000000007941 */ /* 0x000fea0003800000 */
.L_x_1157:
[----:B------:R-:W-:-:S03]  /*16fe0*/  UMOV UR4, 0xffffffff ;  /* 0xffffffff00047882 */ /* 0x000fc60000000000 */
[----:B------:R-:W-:Y:S05]  /*16ff0*/  BRA.DIV UR4, `(.L_x_1159) ;  /* 0x0000001e045c7947 */ /* 0x000fea000b800000 */
[----:B-----5:R-:W0:Y:S01]  /*17000*/  SHFL.UP PT, R14, R17, 0x1, RZ ;  /* 0x04200000110e7989 */ /* 0x020e2200000e00ff */
[C---:B------:R-:W-:Y:S02]  /*17010*/  ISETP.NE.AND P0, PT, R7.reuse, RZ, PT ;  /* 0x000000ff0700720c */ /* 0x040fe40003f05270 */
[C---:B------:R-:W-:Y:S02]  /*17020*/  ISETP.GE.U32.AND P1, PT, R7.reuse, 0x2, PT ;  /* 0x000000020700780c */ /* 0x040fe40003f26070 */
        /* <DEDUP_REMOVED lines=18> */
.L_x_1251:
[----:B------:R-:W-:Y:S02]  /*17150*/  ULDC UR4, c[0x0][0xd10] ;  /* 0x0003440000047ab9 */ /* 0x000fe40000000800 */
[----:B------:R-:W-:-:S04]  /*17160*/  IMAD.U32 R16, RZ, RZ, UR4 ;  /* 0x00000004ff107e24 */ /* 0x000fc8000f8e00ff */
[----:B--2---:R-:W-:-:S04]  /*17170*/  IMAD R3, R14, R16, RZ ;  /* 0x000000100e037224 */ /* 0x004fc800078e02ff */
[----:B------:R-:W-:-:S05]  /*17180*/  IMAD.IADD R6, R3, 0x1, R6 ;  /* 0x0000000103067824 */ /* 0x000fca00078e0206 */
[----:B------:R-:W-:-:S13]  /*17190*/  ISETP.GT.AND P0, PT, R6, R4, PT ;  /* 0x000000040600720c */ /* 0x000fda0003f04270 */
[----:B------:R-:W-:Y:S05]  /*171a0*/  @!P0 BRA `(.L_x_1160) ;  /* 0xfffffffc00508947 */ /* 0x000fea000383ffff */
.L_x_1155:
        /* <DEDUP_REMOVED lines=8> */
.L_x_1255:
[----:B------:R-:W-:Y:S01]  /*17230*/  ISETP.NE.AND P0, PT, R3, RZ, PT ;  /* 0x000000ff0300720c */ /* 0x000fe20003f05270 */
[----:B------:R-:W-:-:S12]  /*17240*/  IMAD.MOV.U32 R14, RZ, RZ, RZ ;  /* 0x000000ffff0e7224 */ /* 0x000fd800078e00ff */
[----:B------:R-:W-:Y:S05]  /*17250*/  @!P0 BRA `(.L_x_1162) ;  /* 0x0000000000108947 */ /* 0x000fea0003800000 */
[----:B------:R-:W-:Y:S01]  /*17260*/  UMOV UR4, 0xffffffff ;  /* 0xffffffff00047882 */ /* 0x000fe20000000000 */
[----:B-1----:R-:W-:Y:S02]  /*17270*/  IADD3 R12, R5, -0x1, RZ ;  /* 0xffffffff050c7810 */ /* 0x002fe40007ffe0ff */
[----:B------:R-:W-:Y:S05]  /*17280*/  BRA.DIV UR4, `(.L_x_1163) ;  /* 0x0000001e04d47947 */ /* 0x000fea000b800000 */
[----:B------:R4:W1:Y:S02]  /*17290*/  SHFL.IDX PT, R14, R2, R12, 0x1f ;  /* 0x00001f0c020e7589 */ /* 0x00086400000e0000 */
.L_x_1162:
[----:B-1----:R-:W-:Y:S01]  /*172a0*/  IMAD R16, R14, R16, R6 ;  /* 0x000000100e107224 */ /* 0x002fe200078e0206 */
[-C--:B---3--:R-:W-:Y:S01]  /*172b0*/  IABS R6, R17.reuse ;  /* 0x0000001100067213 */ /* 0x088fe20000000000 */
[----:B0---4-:R-:W-:Y:S01]  /*172c0*/  IMAD.MOV.U32 R2, RZ, RZ, RZ ;  /* 0x000000ffff027224 */ /* 0x011fe200078e00ff */
[----:B------:R-:W-:Y:S01]  /*172d0*/  IABS R8, R17 ;  /* 0x0000001100087213 */ /* 0x000fe20000000000 */
[----:B------:R-:W-:Y:S01]  /*172e0*/  IMAD.IADD R4, R4, 0x1, -R16 ;  /* 0x0000000104047824 */ /* 0x000fe200078e0a10 */
[----:B------:R-:W0:Y:S01]  /*172f0*/  I2F.RP R7, R6 ;  /* 0x0000000600077306 */ /* 0x000e220000209400 */
[----:B------:R-:W-:Y:S02]  /*17300*/  IMAD.IADD R19, R5, 0x1, R19 ;  /* 0x0000000105137824 */ /* 0x000fe400078e0213 */
[----:B------:R-:W-:-:S05]  /*17310*/  IMAD.MOV R8, RZ, RZ, -R8 ;  /* 0x000000ffff087224 */ /* 0x000fca00078e0a08 */
[----:B0-----:R-:W0:Y:S02]  /*17320*/  MUFU.RCP R7, R7 ;  /* 0x0000000700077308 */ /* 0x001e240000001000 */
[----:B0-----:R-:W-:-:S06]  /*17330*/  VIADD R9, R7, 0xffffffe ;  /* 0x0ffffffe07097836 */ /* 0x001fcc0000000000 */
[----:B------:R-:W0:Y:S02]  /*17340*/  F2I.FTZ.U32.TRUNC.NTZ R3, R9 ;  /* 0x0000000900037305 */ /* 0x000e24000021f000 */
[----:B0-----:R-:W-:-:S04]  /*17350*/  IMAD.MOV R11, RZ, RZ, -R3 ;  /* 0x000000ffff0b7224 */ /* 0x001fc800078e0a03 */
[----:B------:R-:W-:-:S04]  /*17360*/  IMAD R11, R11, R6, RZ ;  /* 0x000000060b0b7224 */ /* 0x000fc800078e02ff */
[----:B------:R-:W-:Y:S01]  /*17370*/  IMAD.HI.U32 R2, R3, R11, R2 ;  /* 0x0000000b03027227 */ /* 0x000fe200078e0002 */
[----:B------:R-:W-:-:S05]  /*17380*/  IABS R3, R4 ;  /* 0x0000000400037213 */ /* 0x000fca0000000000 */
        /* <DEDUP_REMOVED lines=16> */
.L_x_1156:
[----:B------:R-:W-:Y:S01]  /*17490*/  UMOV UR4, URZ ;  /* 0x0000003f00047c82 */ /* 0x000fe20008000000 */
[----:B------:R-:W-:Y:S01]  /*174a0*/  UMOV UR5, URZ ;  /* 0x0000003f00057c82 */ /* 0x000fe20008000000 */
[----:B------:R-:W-:Y:S01]  /*174b0*/  ULDC UR6, c[0x0][0xd14] ;  /* 0x0003450000067ab9 */ /* 0x000fe20000000800 */
[----:B------:R-:W-:Y:S02]  /*174c0*/  IMAD.MOV.U32 R16, RZ, RZ, R4 ;  /* 0x000000ffff107224 */ /* 0x000fe400078e0004 */
[----:B------:R-:W-:Y:S02]  /*174d0*/  IMAD.U32 R17, RZ, RZ, UR4 ;  /* 0x00000004ff117e24 */ /* 0x000fe4000f8e00ff */
[----:B------:R-:W-:Y:S02]  /*174e0*/  IMAD.U32 R18, RZ, RZ, UR5 ;  /* 0x00000005ff127e24 */ /* 0x000fe4000f8e00ff */
[----:B------:R-:W-:-:S07]  /*174f0*/  IMAD.U32 R19, RZ, RZ, UR6 ;  /* 0x00000006ff137e24 */ /* 0x000fce000f8e00ff */
.L_x_1164:
        /* <DEDUP_REMOVED lines=12> */
.L_x_1083:
[----:B0-----:R-:W4:Y:S01]  /*175c0*/  LDL.LU R0, [R1+0x28] ;  /* 0x0000280001007983 */ /* 0x001f220000300800 */
[----:B--2---:R-:W0:Y:S01]  /*175d0*/  S2R R5, SR_CgaCtaId ;  /* 0x0000000000057919 */ /* 0x004e220000008800 */
[----:B----4-:R-:W-:-:S05]  /*175e0*/  VIADD R0, R0, 0x1 ;  /* 0x0000000100007836 */ /* 0x010fca0000000000 */
[----:B---3--:R-:W-:-:S04]  /*175f0*/  LEA.HI R2, R0, R0, RZ, 0x1 ;  /* 0x0000000000027211 */ /* 0x008fc800078f08ff */
[----:B------:R-:W-:-:S04]  /*17600*/  LOP3.LUT R3, R2, 0xfffffffe, RZ, 0xc0, !PT ;  /* 0xfffffffe02037812 */ /* 0x000fc800078ec0ff */
[----:B------:R-:W-:Y:S02]  /*17610*/  IADD3 R3, R0, -R3, RZ ;  /* 0x8000000300037210 */ /* 0x000fe40007ffe0ff */
[----:B------:R-:W-:Y:S02]  /*17620*/  MOV R0, 0x400 ;  /* 0x0000040000007802 */ /* 0x000fe40000000f00 */
[----:B------:R-:W-:Y:S02]  /*17630*/  SHF.L.U32 R3, R3, 0x1f, RZ ;  /* 0x0000001f03037819 */ /* 0x000fe400000006ff */
[----:B0-----:R-:W-:-:S04]  /*17640*/  LEA R0, R5, R0, 0x18 ;  /* 0x0000000005007211 */ /* 0x001fc800078ec0ff */
[----:B------:R-:W0:Y:S02]  /*17650*/  SYNCS.PHASECHK.TRANS64.TRYWAIT P0, [R0+URZ+0x38820], R3 ;  /* 0x03882003000075a7 */ /* 0x000e24000800017f */
[----:B0-----:R-:W-:Y:S05]  /*17660*/  @!P0 BRA `(.L_x_1166) ;  /* 0x0000001c00008947 */ /* 0x001fea0003800000 */
.L_x_1258:
[----:B------:R-:W-:-:S03]  /*17670*/  UMOV UR4, 0xffffffff ;  /* 0xffffffff00047882 */ /* 0x000fc60000000000 */
[----:B------:R-:W-:Y:S05]  /*17680*/  BRA.DIV UR4, `(.L_x_1167) ;  /* 0x0000001e040c7947 */ /* 0x000fea000b800000 */
[----:B------:R-:W2:Y:S02]  /*17690*/  S2R R2, SR_TID.X ;  /* 0x0000000000027919 */ /* 0x000ea40000002100 */
[----:B--2---:R-:W-:-:S04]  /*176a0*/  SHF.R.U32.HI R2, RZ, 0x5, R2 ;  /* 0x00000005ff027819 */ /* 0x004fc80000011602 */
[----:B------:R-:W-:-:S05]  /*176b0*/  LOP3.LUT R2, R2, 0x3, RZ, 0xc0, !PT ;  /* 0x0000000302027812 */ /* 0x000fca00078ec0ff */
[----:B------:R2:W3:Y:S02]  /*176c0*/  SHFL.IDX PT, R14, R2, RZ, 0x1f ;  /* 0x00001fff020e7589 */ /* 0x0004e400000e0000 */
.L_x_1261:
[----:B---3--:R-:W-:-:S13]  /*176d0*/  ISETP.NE.AND P0, PT, R14, RZ, PT ;  /* 0x000000ff0e00720c */ /* 0x008fda0003f05270 */
[----:B------:R-:W-:Y:S05]  /*176e0*/  @P0 BRA `(.L_x_958) ;  /* 0x0000000000940947 */ /* 0x000fea0003800000 */
[----:B------:R-:W-:-:S03]  /*176f0*/  UMOV UR4, 0xffffffff ;  /* 0xffffffff00047882 */ /* 0x000fc60000000000 */
[----:B------:R-:W-:Y:S05]  /*17700*/  BRA.DIV UR4, `(.L_x_1168) ;  /* 0x0000001e04207947 */ /* 0x000fea000b800000 */
[----:B------:R-:W-:-:S13]  /*17710*/  ELECT P6, URZ, PT ;  /* 0x00000000003f782f */ /* 0x000fda00038c0000 */
.L_x_1264:
[----:B------:R-:W-:Y:S05]  /*17720*/  @!P6 BRA `(.L_x_958) ;  /* 0x000000000084e947 */ /* 0x000fea0003800000 */
[----:B--2---:R-:W2:Y:S02]  /*17730*/  LDL.LU R2, [R1+0x3c] ;  /* 0x00003c0001027983 */ /* 0x004ea40000300800 */
[----:B--2---:R-:W-:-:S04]  /*17740*/  LOP3.LUT R2, R2, 0x2, RZ, 0xfc, !PT ;  /* 0x0000000202027812 */ /* 0x004fc800078efcff */
[----:B------:R-:W-:-:S13]  /*17750*/  ISETP.NE.AND P2, PT, R2, 0x3, PT ;  /* 0x000000030200780c */ /* 0x000fda0003f45270 */
[----:B------:R-:W-:Y:S05]  /*17760*/  @!P2 BRA `(.L_x_1169) ;  /* 0x000000000004a947 */ /* 0x000fea0003800000 */
[----:B------:R-:W-:Y:S01]  /*17770*/  BPT.TRAP 0x1 ;  /* 0x000000040000795c */ /* 0x000fe20000300000 */
.L_x_1169:
        /* <DEDUP_REMOVED lines=14> */
.L_x_1265:
[----:B------:R-:W2:Y:S02]  /*17860*/  SYNCS.PHASECHK.TRANS64.TRYWAIT P0, [R7+URZ], R2 ;  /* 0x00000002070075a7 */ /* 0x000ea4000800017f */
[----:B--2---:R-:W-:Y:S05]  /*17870*/  @!P0 BRA `(.L_x_1171) ;  /* 0x0000001800f88947 */ /* 0x004fea0003800000 */
.L_x_1266:
[----:B------:R-:W-:Y:S05]  /*17880*/  @!P2 BRA `(.L_x_1172) ;  /* 0x000000000004a947 */ /* 0x000fea0003800000 */
[----:B------:R-:W-:Y:S01]  /*17890*/  BPT.TRAP 0x1 ;  /* 0x000000040000795c */ /* 0x000fe20000300000 */
.L_x_1172:
[----:B------:R-:W3:Y:S01]  /*178a0*/  LDL.LU R4, [R1] ;  /* 0x0000000001047983 */ /* 0x000ee20000300800 */
[----:B------:R-:W-:-:S05]  /*178b0*/  VIADD R0, R0, 0x38860 ;  /* 0x0003886000007836 */ /* 0x000fca0000000000 */
[----:B---3--:R-:W-:-:S04]  /*178c0*/  LEA R4, R4, R0, 0x3 ;  /* 0x0000000004047211 */ /* 0x008fc800078e18ff */
[----:B------:R-:W3:Y:S02]  /*178d0*/  SYNCS.PHASECHK.TRANS64.TRYWAIT P0, [R4+URZ], R5 ;  /* 0x00000005040075a7 */ /* 0x000ee4000800017f */
[----:B---3--:R-:W-:Y:S05]  /*178e0*/  @!P0 BRA `(.L_x_1173) ;  /* 0x0000001800f08947 */ /* 0x008fea0003800000 */
.L_x_1267:
[----:B------:R-:W-:-:S07]  /*178f0*/  IMAD R3, R3, 0x8, R0 ;  /* 0x0000000803037824 */ /* 0x000fce00078e0200 */
.L_x_1174:
[----:B----4-:R4:W0:Y:S02]  /*17900*/  SYNCS.PHASECHK.TRANS64.TRYWAIT P0, [R3+URZ], R2 ;  /* 0x00000002030075a7 */ /* 0x010824000800017f */
[----:B0-----:R-:W-:Y:S05]  /*17910*/  @!P0 NANOSLEEP.SYNCS 0x989680 ;  /* 0x009896800000895d */ /* 0x001fea0003900000 */
[----:B------:R-:W0:Y:S02]  /*17920*/  @!P0 SYNCS.PHASECHK.TRANS64 P0, [R3+URZ], R2 ;  /* 0x00000002030085a7 */ /* 0x000e24000800007f */
[----:B0-----:R-:W-:Y:S05]  /*17930*/  @!P0 BRA `(.L_x_1174) ;  /* 0xfffffffc00f08947 */ /* 0x001fea000383ffff */
.L_x_958:
[----:B------:R-:W-:Y:S05]  /*17940*/  BSYNC B8 ;  /* 0x0000000000087941 */ /* 0x000fea0003800000 */
.L_x_955:
[----:B------:R-:W-:Y:S05]  /*17950*/  EXIT ;  /* 0x000000000000794d */ /* 0x000fea0003800000 */
.L_x_974:
[----:B0-----:R0:W1:Y:S02]  /*17960*/  SYNCS.PHASECHK.TRANS64.TRYWAIT P5, [R72+URZ+0x38890], R59 ;  /* 0x0388903b480075a7 */ /* 0x00106400080a017f */
[----:B-1----:R-:W-:Y:S05]  /*17970*/  @!P5 NANOSLEEP.SYNCS 0x989680 ;  /* 0x009896800000d95d */ /* 0x002fea0003900000 */
[----:B------:R-:W1:Y:S02]  /*17980*/  @!P5 SYNCS.PHASECHK.TRANS64 P5, [R72+URZ+0x38890], R59 ;  /* 0x0388903b4800d5a7 */ /* 0x000e6400080a007f */
[----:B-1----:R-:W-:Y:S05]  /*17990*/  @!P5 BRA `(.L_x_974) ;  /* 0xfffffffc00f0d947 */ /* 0x002fea000383ffff */
[----:B------:R-:W-:Y:S05]  /*179a0*/  BRA `(.L_x_1175) ;  /* 0xfffffeac00247947 */ /* 0x000fea000383ffff */
.L_x_984:
[----:B0-----:R0:W1:Y:S02]  /*179b0*/  SYNCS.PHASECHK.TRANS64.TRYWAIT P5, [R72+URZ+0x38890], R59 ;  /* 0x0388903b480075a7 */ /* 0x00106400080a017f */
[----:B-1----:R-:W-:Y:S05]  /*179c0*/  @!P5 NANOSLEEP.SYNCS 0x989680 ;  /* 0x009896800000d95d */ /* 0x002fea0003900000 */
[----:B------:R-:W1:Y:S02]  /*179d0*/  @!P5 SYNCS.PHASECHK.TRANS64 P5, [R72+URZ+0x38890], R59 ;  /* 0x0388903b4800d5a7 */ /* 0x000e6400080a007f */
[----:B-1----:R-:W-:Y:S05]  /*179e0*/  @!P5 BRA `(.L_x_984) ;  /* 0xfffffffc00f0d947 */ /* 0x002fea000383ffff */
[----:B------:R-:W-:Y:S05]  /*179f0*/  BRA `(.L_x_1176) ;  /* 0xfffffeb400747947 */ /* 0x000fea000383ffff */
.L_x_989:
[----:B0-----:R0:W1:Y:S02]  /*17a00*/  SYNCS.PHASECHK.TRANS64.TRYWAIT P5, [R72+URZ+0x38890], R59 ;  /* 0x0388903b480075a7 */ /* 0x00106400080a017f */
[----:B-1----:R-:W-:Y:S05]  /*17a10*/  @!P5 NANOSLEEP.SYNCS 0x989680 ;  /* 0x009896800000d95d */ /* 0x002fea0003900000 */
[----:B------:R-:W1:Y:S02]  /*17a20*/  @!P5 SYNCS.PHASECHK.TRANS64 P5, [R72+URZ+0x38890], R59 ;  /* 0x0388903b4800d5a7 */ /* 0x000e6400080a007f */
[----:B-1----:R-:W-:Y:S05]  /*17a30*/  @!P5 BRA `(.L_x_989) ;  /* 0xfffffffc00f0d947 */ /* 0x002fea000383ffff */
[----:B------:R-:W-:Y:S05]  /*17a40*/  BRA `(.L_x_1177) ;  /* 0xfffffebc00807947 */ /* 0x000fea000383ffff */
.L_x_993:
[----:B----4-:R4:W0:Y:S02]  /*17a50*/  SYNCS.PHASECHK.TRANS64.TRYWAIT P5, [R72+URZ+0x388b0], R59 ;  /* 0x0388b03b480075a7 */ /* 0x01082400080a017f */
[----:B0-----:R-:W-:Y:S05]  /*17a60*/  @!P5 NANOSLEEP.SYNCS 0x989680 ;  /* 0x009896800000d95d */ /* 0x001fea0003900000 */
[----:B------:R-:W0:Y:S02]  /*17a70*/  @!P5 SYNCS.PHASECHK.TRANS64 P5, [R72+URZ+0x388b0], R59 ;  /* 0x0388b03b4800d5a7 */ /* 0x000e2400080a007f */
[----:B0-----:R-:W-:Y:S05]  /*17a80*/  @!P5 BRA `(.L_x_993) ;  /* 0xfffffffc00f0d947 */ /* 0x001fea000383ffff */
[----:B------:R-:W-:Y:S05]  /*17a90*/  BRA `(.L_x_1178) ;  /* 0xfffffebc00fc7947 */ /* 0x000fea000383ffff */
.L_x_1018:
[----:B------:R-:W-:Y:S01]  /*17aa0*/  BSSY B1, `(.L_x_1179) ;  /* 0x0000008000017945 */ /* 0x000fe20003800000 */
[----:B------:R-:W-:Y:S02]  /*17ab0*/  IMAD.MOV.U32 R13, RZ, RZ, R26 ;  /* 0x000000ffff0d7224 */ /* 0x000fe400078e001a */
[----:B------:R-:W-:Y:S02]  /*17ac0*/  IMAD.MOV.U32 R12, RZ, RZ, RZ ;  /* 0x000000ffff0c7224 */ /* 0x000fe400078e00ff */
[----:B------:R-:W-:Y:S02]  /*17ad0*/  IMAD.MOV.U32 R11, RZ, RZ, 0x1c1f ;  /* 0x00001c1fff0b7424 */ /* 0x000fe400078e00ff */
[----:B------:R-:W-:-:S07]  /*17ae0*/  IMAD.MOV.U32 R15, RZ, RZ, -0x1 ;  /* 0xffffffffff0f7424 */ /* 0x000fce00078e00ff */
[----:B0----5:R-:W-:Y:S05]  /*17af0*/  WARPSYNC.COLLECTIVE R15, `(.L_x_1180) ;  /* 0x000000000f087348 */ /* 0x021fea0003c00000 */
[----:B------:R1:W2:Y:S02]  /*17b00*/  SHFL.IDX P6, R14, R13, R12, R11 ;  /* 0x0000000c0d0e7389 */ /* 0x0002a400000c000b */
[----:B012--5:R-:W-:Y:S01]  /*17b10*/  ENDCOLLECTIVE ;  /* 0x000000000000791b */ /* 0x027fe20003800000 */
.L_x_1180:
[----:B------:R-:W-:Y:S05]  /*17b20*/  BSYNC B1 ;  /* 0x0000000000017941 */ /* 0x000fea0003800000 */
.L_x_1179:
[----:B------:R-:W-:Y:S05]  /*17b30*/  BRA `(.L_x_1181) ;  /* 0xfffffeec002c7947 */ /* 0x000fea000383ffff */
.L_x_1019:
[----:B------:R-:W-:Y:S01]  /*17b40*/  BSSY B1, `(.L_x_1182) ;  /* 0x0000008000017945 */ /* 0x000fe20003800000 */
[----:B------:R-:W-:Y:S01]  /*17b50*/  MOV R13, R24 ;  /* 0x00000018000d7202 */ /* 0x000fe20000000f00 */
[----:B------:R-:W-:Y:S02]  /*17b60*/  IMAD.MOV.U32 R12, RZ, RZ, RZ ;  /* 0x000000ffff0c7224 */ /* 0x000fe400078e00ff */
[----:B------:R-:W-:Y:S02]  /*17b70*/  IMAD.MOV.U32 R11, RZ, RZ, 0x1c1f ;  /* 0x00001c1fff0b7424 */ /* 0x000fe400078e00ff */
[----:B------:R-:W-:-:S07]  /*17b80*/  IMAD.MOV.U32 R15, RZ, RZ, -0x1 ;  /* 0xffffffffff0f7424 */ /* 0x000fce00078e00ff */
[----:B0----5:R-:W-:Y:S05]  /*17b90*/  WARPSYNC.COLLECTIVE R15, `(.L_x_1183) ;  /* 0x000000000f087348 */ /* 0x021fea0003c00000 */
[----:B------:R1:W2:Y:S02]  /*17ba0*/  SHFL.IDX P6, R14, R13, R12, R11 ;  /* 0x0000000c0d0e7389 */ /* 0x0002a400000c000b */
[----:B012--5:R-:W-:Y:S01]  /*17bb0*/  ENDCOLLECTIVE ;  /* 0x000000000000791b */ /* 0x027fe20003800000 */
.L_x_1183:
[----:B------:R-:W-:Y:S05]  /*17bc0*/  BSYNC B1 ;  /* 0x0000000000017941 */ /* 0x000fea0003800000 */
.L_x_1182:
[----:B------:R-:W-:Y:S05]  /*17bd0*/  BRA `(.L_x_1184) ;  /* 0xfffffeec000c7947 */ /* 0x000fea000383ffff */
.L_x_1020:
[----:B------:R-:W-:Y:S01]  /*17be0*/  BSSY B1, `(.L_x_1185) ;  /* 0x0000008000017945 */ /* 0x000fe20003800000 */
[----:B------:R-:W-:Y:S01]  /*17bf0*/  IMAD.MOV.U32 R13, RZ, RZ, R28 ;  /* 0x000000ffff0d7224 */ /* 0x000fe200078e001c */
[----:B------:R-:W-:Y:S01]  /*17c00*/  MOV R11, 0x1c1f ;  /* 0x00001c1f000b7802 */ /* 0x000fe20000000f00 */
[----:B------:R-:W-:Y:S02]  /*17c10*/  IMAD.MOV.U32 R12, RZ, RZ, RZ ;  /* 0x000000ffff0c7224 */ /* 0x000fe400078e00ff */
[----:B------:R-:W-:-:S07]  /*17c20*/  IMAD.MOV.U32 R15, RZ, RZ, -0x1 ;  /* 0xffffffffff0f7424 */ /* 0x000fce00078e00ff */
[----:B0----5:R-:W-:Y:S05]  /*17c30*/  WARPSYNC.COLLECTIVE R15, `(.L_x_1186) ;  /* 0x000000000f087348 */ /* 0x021fea0003c00000 */
[----:B------:R1:W2:Y:S02]  /*17c40*/  SHFL.IDX P6, R14, R13, R12, R11 ;  /* 0x0000000c0d0e7389 */ /* 0x0002a400000c000b */
[----:B012--5:R-:W-:Y:S01]  /*17c50*/  ENDCOLLECTIVE ;  /* 0x000000000000791b */ /* 0x027fe20003800000 */
.L_x_1186:
[----:B------:R-:W-:Y:S05]  /*17c60*/  BSYNC B1 ;  /* 0x0000000000017941 */ /* 0x000fea0003800000 */
.L_x_1185:
[----:B------:R-:W-:Y:S05]  /*17c70*/  BRA `(.L_x_1187) ;  /* 0xfffffee800ec7947 */ /* 0x000fea000383ffff */
.L_x_1021:
        /* <DEDUP_REMOVED lines=8> */
.L_x_1189:
[----:B------:R-:W-:Y:S05]  /*17d00*/  BSYNC B1 ;  /* 0x0000000000017941 */ /* 0x000fea0003800000 */
.L_x_1188:
[----:B------:R-:W-:Y:S05]  /*17d10*/  BRA `(.L_x_1190) ;  /* 0xfffffee800cc7947 */ /* 0x000fea000383ffff */
.L_x_1023:
[----:B0-----:R0:W1:Y:S02]  /*17d20*/  SYNCS.PHASECHK.TRANS64.TRYWAIT P0, [R2+URZ+0x38800], R25 ;  /* 0x03880019020075a7 */ /* 0x001064000800017f */
[----:B-1----:R-:W-:Y:S05]  /*17d30*/  @!P0 NANOSLEEP.SYNCS 0x989680 ;  /* 0x009896800000895d */ /* 0x002fea0003900000 */
[----:B------:R-:W1:Y:S02]  /*17d40*/  @!P0 SYNCS.PHASECHK.TRANS64 P0, [R2+URZ+0x38800], R25 ;  /* 0x03880019020085a7 */ /* 0x000e64000800007f */
[----:B-1----:R-:W-:Y:S05]  /*17d50*/  @!P0 BRA `(.L_x_1023) ;  /* 0xfffffffc00f08947 */ /* 0x002fea000383ffff */
[----:B------:R-:W-:Y:S05]  /*17d60*/  BRA `(.L_x_1191) ;  /* 0xfffffeec00387947 */ /* 0x000fea000383ffff */
.L_x_1031:
        /* <DEDUP_REMOVED lines=8> */
.L_x_1193:
[----:B------:R-:W-:Y:S05]  /*17df0*/  BSYNC B1 ;  /* 0x0000000000017941 */ /* 0x000fea0003800000 */
.L_x_1192:
[----:B------:R-:W-:Y:S05]  /*17e00*/  BRA `(.L_x_1194) ;  /* 0xfffffef800087947 */ /* 0x000fea000383ffff */
.L_x_1032:
        /* <DEDUP_REMOVED lines=8> */
.L_x_1196:
[----:B------:R-:W-:Y:S05]  /*17e90*/  BSYNC B1 ;  /* 0x0000000000017941 */ /* 0x000fea0003800000 */
.L_x_1195:
[----:B------:R-:W-:Y:S05]  /*17ea0*/  BRA `(.L_x_1197) ;  /* 0xfffffef400ec7947 */ /* 0x000fea000383ffff */
.L_x_1033:
        /* <DEDUP_REMOVED lines=8> */
.L_x_1199:
[----:B------:R-:W-:Y:S05]  /*17f30*/  BSYNC B1 ;  /* 0x0000000000017941 */ /* 0x000fea0003800000 */
.L_x_1198:
[----:B------:R-:W-:Y:S05]  /*17f40*/  BRA `(.L_x_1200) ;  /* 0xfffffef400d07947 */ /* 0x000fea000383ffff */
.L_x_1034:
        /* <DEDUP_REMOVED lines=8> */
.L_x_1202:
[----:B------:R-:W-:Y:S05]  /*17fd0*/  BSYNC B1 ;  /* 0x0000000000017941 */ /* 0x000fea0003800000 */
.L_x_1201:
[----:B------:R-:W-:Y:S05]  /*17fe0*/  BRA `(.L_x_1203) ;  /* 0xfffffef400b47947 */ /* 0x000fea000383ffff */
.L_x_1036:
[----:B0-----:R0:W1:Y:S02]  /*17ff0*/  SYNCS.PHASECHK.TRANS64.TRYWAIT P1, [R2+URZ+0x38800], R9 ;  /* 0x03880009020075a7 */ /* 0x001064000802017f */
[----:B-1----:R-:W-:Y:S05]  /*18000*/  @!P1 NANOSLEEP.SYNCS 0x989680 ;  /* 0x009896800000995d */ /* 0x002fea0003900000 */
[----:B------:R-:W1:Y:S02]  /*18010*/  @!P1 SYNCS.PHASECHK.TRANS64 P1, [R2+URZ+0x38800], R9 ;  /* 0x03880009020095a7 */ /* 0x000e64000802007f */
[----:B-1----:R-:W-:Y:S05]  /*18020*/  @!P1 BRA `(.L_x_1036) ;  /* 0xfffffffc00f09947 */ /* 0x002fea000383ffff */
[----:B------:R-:W-:Y:S05]  /*18030*/  BRA `(.L_x_1204) ;  /* 0xfffffef800187947 */ /* 0x000fea000383ffff */
.L_x_1042:
[----:B0-----:R0:W1:Y:S02]  /*18040*/  SYNCS.PHASECHK.TRANS64.TRYWAIT P1, [R20+URZ+0x38830], R13 ;  /* 0x0388300d140075a7 */ /* 0x001064000802017f */
[----:B-1----:R-:W-:Y:S05]  /*18050*/  @!P1 NANOSLEEP.SYNCS 0x989680 ;  /* 0x009896800000995d */ /* 0x002fea0003900000 */
[----:B------:R-:W1:Y:S02]  /*18060*/  @!P1 SYNCS.PHASECHK.TRANS64 P1, [R20+URZ+0x38830], R13 ;  /* 0x0388300d140095a7 */ /* 0x000e64000802007f */
[----:B-1----:R-:W-:Y:S05]  /*18070*/  @!P1 BRA `(.L_x_1042) ;  /* 0xfffffffc00f09947 */ /* 0x002fea000383ffff */
[----:B------:R-:W-:Y:S05]  /*18080*/  BRA `(.L_x_1041) ;  /* 0xffffff04001c7947 */ /* 0x000fea000383ffff */
.L_x_1044:
[----:B-1----:R1:W2:Y:S02]  /*18090*/  SYNCS.PHASECHK.TRANS64.TRYWAIT P1, [R2+URZ+0x38810], R3 ;  /* 0x03881003020075a7 */ /* 0x0022a4000802017f */
[----:B--2---:R-:W-:Y:S05]  /*180a0*/  @!P1 NANOSLEEP.SYNCS 0x989680 ;  /* 0x009896800000995d */ /* 0x004fea0003900000 */
[----:B------:R-:W2:Y:S02]  /*180b0*/  @!P1 SYNCS.PHASECHK.TRANS64 P1, [R2+URZ+0x38810], R3 ;  /* 0x03881003020095a7 */ /* 0x000ea4000802007f */
[----:B--2---:R-:W-:Y:S05]  /*180c0*/  @!P1 BRA `(.L_x_1044) ;  /* 0xfffffffc00f09947 */ /* 0x004fea000383ffff */
[----:B------:R-:W-:Y:S05]  /*180d0*/  BRA `(.L_x_1205) ;  /* 0xffffff0400cc7947 */ /* 0x000fea000383ffff */
.L_x_1049:
[----:B-1----:R1:W3:Y:S02]  /*180e0*/  SYNCS.PHASECHK.TRANS64.TRYWAIT P1, [R20+URZ+0x38850], R13 ;  /* 0x0388500d140075a7 */ /* 0x0022e4000802017f */
[----:B---3--:R-:W-:Y:S05]  /*180f0*/  @!P1 NANOSLEEP.SYNCS 0x989680 ;  /* 0x009896800000995d */ /* 0x008fea0003900000 */
[----:B------:R-:W3:Y:S02]  /*18100*/  @!P1 SYNCS.PHASECHK.TRANS64 P1, [R20+URZ+0x38850], R13 ;  /* 0x0388500d140095a7 */ /* 0x000ee4000802007f */
[----:B---3--:R-:W-:Y:S05]  /*18110*/  @!P1 BRA `(.L_x_1049) ;  /* 0xfffffffc00f09947 */ /* 0x008fea000383ffff */
[----:B------:R-:W-:Y:S05]  /*18120*/  BRA `(.L_x_1048) ;  /* 0xffffff0400fc7947 */ /* 0x000fea000383ffff */
.L_x_1056:
[----:B-1----:R1:W2:Y:S02]  /*18130*/  SYNCS.PHASECHK.TRANS64.TRYWAIT P3, [R14+URZ+0x38830], R11 ;  /* 0x0388300b0e0075a7 */ /* 0x0022a4000806017f */
[----:B--2---:R-:W-:Y:S05]  /*18140*/  @!P3 NANOSLEEP.SYNCS 0x989680 ;  /* 0x009896800000b95d */ /* 0x004fea0003900000 */
[----:B------:R-:W2:Y:S02]  /*18150*/  @!P3 SYNCS.PHASECHK.TRANS64 P3, [R14+URZ+0x38830], R11 ;  /* 0x0388300b0e00b5a7 */ /* 0x000ea4000806007f */
[----:B--2---:R-:W-:Y:S05]  /*18160*/  @!P3 BRA `(.L_x_1056) ;  /* 0xfffffffc00f0b947 */ /* 0x004fea000383ffff */
[----:B------:R-:W-:Y:S05]  /*18170*/  BRA `(.L_x_1055) ;  /* 0xffffff30009c7947 */ /* 0x000fea000383ffff */
.L_x_1061:
[----:B---3--:R3:W4:Y:S02]  /*18180*/  SYNCS.PHASECHK.TRANS64.TRYWAIT P3, [R14+URZ+0x38850], R11 ;  /* 0x0388500b0e0075a7 */ /* 0x008724000806017f */
[----:B----4-:R-:W-:Y:S05]  /*18190*/  @!P3 NANOSLEEP.SYNCS 0x989680 ;  /* 0x009896800000b95d */ /* 0x010fea0003900000 */
[----:B------:R-:W4:Y:S02]  /*181a0*/  @!P3 SYNCS.PHASECHK.TRANS64 P3, [R14+URZ+0x38850], R11 ;  /* 0x0388500b0e00b5a7 */ /* 0x000f24000806007f */
[----:B----4-:R-:W-:Y:S05]  /*181b0*/  @!P3 BRA `(.L_x_1061) ;  /* 0xfffffffc00f0b947 */ /* 0x010fea000383ffff */
[----:B------:R-:W-:Y:S05]  /*181c0*/  BRA `(.L_x_1060) ;  /* 0xffffff34003c7947 */ /* 0x000fea000383ffff */
.L_x_1087:
        /* <DEDUP_REMOVED lines=8> */
[----:B-----5:R-:W-:Y:S05]  /*18250*/  WARPSYNC.COLLECTIVE R15, `(.L_x_1207) ;  /* 0x000000000f087348 */ /* 0x020fea0003c00000 */
[----:B------:R0:W1:Y:S02]  /*18260*/  SHFL.IDX P6, R14, R13, R12, R11 ;  /* 0x0000000c0d0e7389 */ /* 0x00006400000c000b */
[----:B01---5:R-:W-:Y:S01]  /*18270*/  ENDCOLLECTIVE ;  /* 0x000000000000791b */ /* 0x023fe20003800000 */
.L_x_1207:
[----:B------:R-:W-:Y:S05]  /*18280*/  BSYNC B1 ;  /* 0x0000000000017941 */ /* 0x000fea0003800000 */
.L_x_1206:
[----:B------:R-:W-:Y:S05]  /*18290*/  BRA `(.L_x_1208) ;  /* 0xffffffa400647947 */ /* 0x000fea000383ffff */
.L_x_1088:
[----:B------:R-:W-:Y:S01]  /*182a0*/  BSSY B1, `(.L_x_1209) ;  /* 0x0000006000017945 */ /* 0x000fe20003800000 */
[----:B------:R-:W-:-:S07]  /*182b0*/  IMAD.MOV.U32 R15, RZ, RZ, -0x1 ;  /* 0xffffffffff0f7424 */ /* 0x000fce00078e00ff */
[----:B-----5:R-:W-:Y:S05]  /*182c0*/  WARPSYNC.COLLECTIVE R15, `(.L_x_1210) ;  /* 0x000000000f0c7348 */ /* 0x020fea0003c00000 */
[----:B------:R-:W-:Y:S02]  /*182d0*/  ELECT P6, UR62, PT ;  /* 0x00000000003e782f */ /* 0x000fe400038c0000 */
[----:B------:R-:W-:Y:S01]  /*182e0*/  MOV R14, UR62 ;  /* 0x0000003e000e7c02 */ /* 0x000fe20008000f00 */
[----:B-----5:R-:W-:Y:S10]  /*182f0*/  ENDCOLLECTIVE ;  /* 0x000000000000791b */ /* 0x020ff40003800000 */
.L_x_1210:
[----:B------:R-:W-:Y:S05]  /*18300*/  BSYNC B1 ;  /* 0x0000000000017941 */ /* 0x000fea0003800000 */
.L_x_1209:
[----:B------:R-:W-:Y:S05]  /*18310*/  BRA `(.L_x_1211) ;  /* 0xffffffa400507947 */ /* 0x000fea000383ffff */
.L_x_1089:
[----:B0-----:R0:W1:Y:S02]  /*18320*/  SYNCS.PHASECHK.TRANS64.TRYWAIT P0, [R5+URZ+0x38820], R6 ;  /* 0x03882006050075a7 */ /* 0x001064000800017f */
[----:B-1----:R-:W-:Y:S05]  /*18330*/  @!P0 NANOSLEEP.SYNCS 0x989680 ;  /* 0x009896800000895d */ /* 0x002fea0003900000 */
[----:B------:R-:W1:Y:S02]  /*18340*/  @!P0 SYNCS.PHASECHK.TRANS64 P0, [R5+URZ+0x38820], R6 ;  /* 0x03882006050085a7 */ /* 0x000e64000800007f */
[----:B-1----:R-:W-:Y:S05]  /*18350*/  @!P0 BRA `(.L_x_1089) ;  /* 0xfffffffc00f08947 */ /* 0x002fea000383ffff */
[----:B------:R-:W-:Y:S05]  /*18360*/  BRA `(.L_x_1212) ;  /* 0xffffffa400687947 */ /* 0x000fea000383ffff */
.L_x_1092:
[----:B0-----:R0:W1:Y:S02]  /*18370*/  SYNCS.PHASECHK.TRANS64.TRYWAIT P0, [R6+URZ+0x388a0], R9 ;  /* 0x0388a009060075a7 */ /* 0x001064000800017f */
[----:B-1----:R-:W-:Y:S05]  /*18380*/  @!P0 NANOSLEEP.SYNCS 0x989680 ;  /* 0x009896800000895d */ /* 0x002fea0003900000 */
[----:B------:R-:W1:Y:S02]  /*18390*/  @!P0 SYNCS.PHASECHK.TRANS64 P0, [R6+URZ+0x388a0], R9 ;  /* 0x0388a009060085a7 */ /* 0x000e64000800007f */
[----:B-1----:R-:W-:Y:S05]  /*183a0*/  @!P0 BRA `(.L_x_1092) ;  /* 0xfffffffc00f08947 */ /* 0x002fea000383ffff */
[----:B------:R-:W-:Y:S05]  /*183b0*/  BRA `(.L_x_1213) ;  /* 0xffffffa400747947 */ /* 0x000fea000383ffff */
.L_x_1094:
[----:B-1----:R1:W2:Y:S02]  /*183c0*/  SYNCS.PHASECHK.TRANS64.TRYWAIT P0, [R6+URZ+0x388c0], R9 ;  /* 0x0388c009060075a7 */ /* 0x0022a4000800017f */
[----:B--2---:R-:W-:Y:S05]  /*183d0*/  @!P0 NANOSLEEP.SYNCS 0x989680 ;  /* 0x009896800000895d */ /* 0x004fea0003900000 */
[----:B------:R-:W2:Y:S02]  /*183e0*/  @!P0 SYNCS.PHASECHK.TRANS64 P0, [R6+URZ+0x388c0], R9 ;  /* 0x0388c009060085a7 */ /* 0x000ea4000800007f */
[----:B--2---:R-:W-:Y:S05]  /*183f0*/  @!P0 BRA `(.L_x_1094) ;  /* 0xfffffffc00f08947 */ /* 0x004fea000383ffff */
[----:B------:R-:W-:Y:S05]  /*18400*/  BRA `(.L_x_1214) ;  /* 0xffffffa400dc7947 */ /* 0x000fea000383ffff */
.L_x_1098:
[----:B0-----:R0:W1:Y:S02]  /*18410*/  SYNCS.PHASECHK.TRANS64.TRYWAIT P0, [R7+URZ+0x388a0], R8 ;  /* 0x0388a008070075a7 */ /* 0x001064000800017f */
[----:B-1----:R-:W-:Y:S05]  /*18420*/  @!P0 NANOSLEEP.SYNCS 0x989680 ;  /* 0x009896800000895d */ /* 0x002fea0003900000 */
[----:B------:R-:W1:Y:S02]  /*18430*/  @!P0 SYNCS.PHASECHK.TRANS64 P0, [R7+URZ+0x388a0], R8 ;  /* 0x0388a008070085a7 */ /* 0x000e64000800007f */
[----:B-1----:R-:W-:Y:S05]  /*18440*/  @!P0 BRA `(.L_x_1098) ;  /* 0xfffffffc00f08947 */ /* 0x002fea000383ffff */
[----:B------:R-:W-:Y:S05]  /*18450*/  BRA `(.L_x_1215) ;  /* 0xffffffac00207947 */ /* 0x000fea000383ffff */
.L_x_1100:
[----:B-1----:R1:W2:Y:S02]  /*18460*/  SYNCS.PHASECHK.TRANS64.TRYWAIT P1, [R7+URZ+0x388c0], R8 ;  /* 0x0388c008070075a7 */ /* 0x0022a4000802017f */
[----:B--2---:R-:W-:Y:S05]  /*18470*/  @!P1 NANOSLEEP.SYNCS 0x989680 ;  /* 0x009896800000995d */ /* 0x004fea0003900000 */
[----:B------:R-:W2:Y:S02]  /*18480*/  @!P1 SYNCS.PHASECHK.TRANS64 P1, [R7+URZ+0x388c0], R8 ;  /* 0x0388c008070095a7 */ /* 0x000ea4000802007f */
[----:B--2---:R-:W-:Y:S05]  /*18490*/  @!P1 BRA `(.L_x_1100) ;  /* 0xfffffffc00f09947 */ /* 0x004fea000383ffff */
[----:B------:R-:W-:Y:S05]  /*184a0*/  BRA `(.L_x_1216) ;  /* 0xffffffac00807947 */ /* 0x000fea000383ffff */
.L_x_1110:
        /* <DEDUP_REMOVED lines=11> */
.L_x_1218:
[----:B------:R-:W-:Y:S05]  /*18560*/  BSYNC B0 ;  /* 0x0000000000007941 */ /* 0x000fea0003800000 */
.L_x_1217:
[----:B------:R-:W-:Y:S05]  /*18570*/  BRA `(.L_x_1219) ;  /* 0xffffffb8008c7947 */ /* 0x000fea000383ffff */
.L_x_1111:
[----:B------:R-:W-:Y:S01]  /*18580*/  BSSY B0, `(.L_x_1220) ;  /* 0x0000006000007945 */ /* 0x000fe20003800000 */
[----:B------:R-:W-:-:S07]  /*18590*/  IMAD.MOV.U32 R15, RZ, RZ, -0x1 ;  /* 0xffffffffff0f7424 */ /* 0x000fce00078e00ff */
[----:B------:R-:W-:Y:S05]  /*185a0*/  WARPSYNC.COLLECTIVE R15, `(.L_x_1221) ;  /* 0x000000000f0c7348 */ /* 0x000fea0003c00000 */
[----:B------:R-:W-:Y:S02]  /*185b0*/  ELECT P6, UR62, PT ;  /* 0x00000000003e782f */ /* 0x000fe400038c0000 */
[----:B------:R-:W-:Y:S01]  /*185c0*/  MOV R14, UR62 ;  /* 0x0000003e000e7c02 */ /* 0x000fe20008000f00 */
[----:B------:R-:W-:Y:S10]  /*185d0*/  ENDCOLLECTIVE ;  /* 0x000000000000791b */ /* 0x000ff40003800000 */
.L_x_1221:
[----:B------:R-:W-:Y:S05]  /*185e0*/  BSYNC B0 ;  /* 0x0000000000007941 */ /* 0x000fea0003800000 */
.L_x_1220:
[----:B------:R-:W-:Y:S05]  /*185f0*/  BRA `(.L_x_1222) ;  /* 0xffffffb800847947 */ /* 0x000fea000383ffff */
.L_x_1114:
[----:B0-----:R0:W1:Y:S02]  /*18600*/  SYNCS.PHASECHK.TRANS64.TRYWAIT P0, [R9+URZ+0x38840], R10 ;  /* 0x0388400a090075a7 */ /* 0x001064000800017f */
[----:B-1----:R-:W-:Y:S05]  /*18610*/  @!P0 NANOSLEEP.SYNCS 0x989680 ;  /* 0x009896800000895d */ /* 0x002fea0003900000 */
[----:B------:R-:W1:Y:S02]  /*18620*/  @!P0 SYNCS.PHASECHK.TRANS64 P0, [R9+URZ+0x38840], R10 ;  /* 0x0388400a090085a7 */ /* 0x000e64000800007f */
[----:B-1----:R-:W-:Y:S05]  /*18630*/  @!P0 BRA `(.L_x_1114) ;  /* 0xfffffffc00f08947 */ /* 0x002fea000383ffff */
[----:B------:R-:W-:Y:S05]  /*18640*/  BRA `(.L_x_1223) ;  /* 0xffffffb800f47947 */ /* 0x000fea000383ffff */
.L_x_1118:
        /* <DEDUP_REMOVED lines=8> */
.L_x_1121:
[----:B0-----:R0:W1:Y:S02]  /*186d0*/  SYNCS.PHASECHK.TRANS64.TRYWAIT P0, [R5+URZ+0x38860], R9 ;  /* 0x03886009050075a7 */ /* 0x001064000800017f */
[----:B-1----:R-:W-:Y:S05]  /*186e0*/  @!P0 NANOSLEEP.SYNCS 0x989680 ;  /* 0x009896800000895d */ /* 0x002fea0003900000 */
[----:B------:R-:W1:Y:S02]  /*186f0*/  @!P0 SYNCS.PHASECHK.TRANS64 P0, [R5+URZ+0x38860], R9 ;  /* 0x03886009050085a7 */ /* 0x000e64000800007f */
[----:B-1----:R-:W-:Y:S05]  /*18700*/  @!P0 BRA `(.L_x_1121) ;  /* 0xfffffffc00f08947 */ /* 0x002fea000383ffff */
[----:B------:R-:W-:Y:S05]  /*18710*/  BRA `(.L_x_1225) ;  /* 0xffffffc000f07947 */ /* 0x000fea000383ffff */
.L_x_1130:
[----:B-1----:R1:W2:Y:S02]  /*18720*/  SYNCS.PHASECHK.TRANS64.TRYWAIT P0, [R2+URZ+0x38840], R3 ;  /* 0x03884003020075a7 */ /* 0x0022a4000800017f */
[----:B--2---:R-:W-:Y:S05]  /*18730*/  @!P0 NANOSLEEP.SYNCS 0x989680 ;  /* 0x009896800000895d */ /* 0x004fea0003900000 */
[----:B------:R-:W2:Y:S02]  /*18740*/  @!P0 SYNCS.PHASECHK.TRANS64 P0, [R2+URZ+0x38840], R3 ;  /* 0x03884003020085a7 */ /* 0x000ea4000800007f */
[----:B--2---:R-:W-:Y:S05]  /*18750*/  @!P0 BRA `(.L_x_1130) ;  /* 0xfffffffc00f08947 */ /* 0x004fea000383ffff */
[----:B------:R-:W-:Y:S05]  /*18760*/  BRA `(.L_x_1226) ;  /* 0xffffffc800cc7947 */ /* 0x000fea000383ffff */
.L_x_1132:
[----:B--2---:R2:W3:Y:S02]  /*18770*/  SYNCS.PHASECHK.TRANS64.TRYWAIT P0, [R2+URZ+0x38860], R3 ;  /* 0x03886003020075a7 */ /* 0x0044e4000800017f */
[----:B---3--:R-:W-:Y:S05]  /*18780*/  @!P0 NANOSLEEP.SYNCS 0x989680 ;  /* 0x009896800000895d */ /* 0x008fea0003900000 */
[----:B------:R-:W3:Y:S02]  /*18790*/  @!P0 SYNCS.PHASECHK.TRANS64 P0, [R2+URZ+0x38860], R3 ;  /* 0x03886003020085a7 */ /* 0x000ee4000800007f */
[----:B---3--:R-:W-:Y:S05]  /*187a0*/  @!P0 BRA `(.L_x_1132) ;  /* 0xfffffffc00f08947 */ /* 0x008fea000383ffff */
[----:B------:R-:W-:Y:S05]  /*187b0*/  BRA `(.L_x_1227) ;  /* 0xffffffcc00407947 */ /* 0x000fea000383ffff */
.L_x_1137:
[----:B--2---:R2:W3:Y:S02]  /*187c0*/  SYNCS.PHASECHK.TRANS64.TRYWAIT P0, [R2+URZ+0x38840], R3 ;  /* 0x03884003020075a7 */ /* 0x0044e4000800017f */
[----:B---3--:R-:W-:Y:S05]  /*187d0*/  @!P0 NANOSLEEP.SYNCS 0x989680 ;  /* 0x009896800000895d */ /* 0x008fea0003900000 */
[----:B------:R-:W3:Y:S02]  /*187e0*/  @!P0 SYNCS.PHASECHK.TRANS64 P0, [R2+URZ+0x38840], R3 ;  /* 0x03884003020085a7 */ /* 0x000ee4000800007f */
[----:B---3--:R-:W-:Y:S05]  /*187f0*/  @!P0 BRA `(.L_x_1137) ;  /* 0xfffffffc00f08947 */ /* 0x008fea000383ffff */
[----:B------:R-:W-:Y:S05]  /*18800*/  BRA `(.L_x_1228) ;  /* 0xffffffd000d87947 */ /* 0x000fea000383ffff */
.L_x_1139:
[----:B-1----:R1:W3:Y:S02]  /*18810*/  SYNCS.PHASECHK.TRANS64.TRYWAIT P1, [R2+URZ+0x38860], R3 ;  /* 0x03886003020075a7 */ /* 0x0022e4000802017f */
[----:B---3--:R-:W-:Y:S05]  /*18820*/  @!P1 NANOSLEEP.SYNCS 0x989680 ;  /* 0x009896800000995d */ /* 0x008fea0003900000 */
[----:B------:R-:W3:Y:S02]  /*18830*/  @!P1 SYNCS.PHASECHK.TRANS64 P1, [R2+URZ+0x38860], R3 ;  /* 0x03886003020095a7 */ /* 0x000ee4000802007f */
[----:B---3--:R-:W-:Y:S05]  /*18840*/  @!P1 BRA `(.L_x_1139) ;  /* 0xfffffffc00f09947 */ /* 0x008fea000383ffff */
[----:B------:R-:W-:Y:S05]  /*18850*/  BRA `(.L_x_1229) ;  /* 0xffffffd400487947 */ /* 0x000fea000383ffff */
.L_x_1144:
[----:B---3--:R3:W4:Y:S02]  /*18860*/  SYNCS.PHASECHK.TRANS64.TRYWAIT P0, [R2+URZ+0x38840], R3 ;  /* 0x03884003020075a7 */ /* 0x008724000800017f */
[----:B----4-:R-:W-:Y:S05]  /*18870*/  @!P0 NANOSLEEP.SYNCS 0x989680 ;  /* 0x009896800000895d */ /* 0x010fea0003900000 */
[----:B------:R-:W4:Y:S02]  /*18880*/  @!P0 SYNCS.PHASECHK.TRANS64 P0, [R2+URZ+0x38840], R3 ;  /* 0x03884003020085a7 */ /* 0x000f24000800007f */
[----:B----4-:R-:W-:Y:S05]  /*18890*/  @!P0 BRA `(.L_x_1144) ;  /* 0xfffffffc00f08947 */ /* 0x010fea000383ffff */
[----:B------:R-:W-:Y:S05]  /*188a0*/  BRA `(.L_x_1230) ;  /* 0xffffffd800c07947 */ /* 0x000fea000383ffff */
.L_x_1146:
[----:B-1----:R1:W2:Y:S02]  /*188b0*/  SYNCS.PHASECHK.TRANS64.TRYWAIT P1, [R2+URZ+0x38860], R3 ;  /* 0x03886003020075a7 */ /* 0x0022a4000802017f */
[----:B--2---:R-:W-:Y:S05]  /*188c0*/  @!P1 NANOSLEEP.SYNCS 0x989680 ;  /* 0x009896800000995d */ /* 0x004fea0003900000 */
[----:B------:R-:W2:Y:S02]  /*188d0*/  @!P1 SYNCS.PHASECHK.TRANS64 P1, [R2+URZ+0x38860], R3 ;  /* 0x03886003020095a7 */ /* 0x000ea4000802007f */
[----:B--2---:R-:W-:Y:S05]  /*188e0*/  @!P1 BRA `(.L_x_1146) ;  /* 0xfffffffc00f09947 */ /* 0x004fea000383ffff */
[----:B------:R-:W-:Y:S05]  /*188f0*/  BRA `(.L_x_1231) ;  /* 0xffffffdc00347947 */ /* 0x000fea000383ffff */
.L_x_1151:
[----:B------:R-:W-:Y:S01]  /*18900*/  BSSY B0, `(.L_x_1232) ;  /* 0x0000008000007945 */ /* 0x000fe20003800000 */
[----:B------:R-:W-:Y:S02]  /*18910*/  IMAD.MOV.U32 R13, RZ, RZ, R16 ;  /* 0x000000ffff0d7224 */ /* 0x000fe400078e0010 */
[----:B-1----:R-:W-:Y:S02]  /*18920*/  IMAD.MOV.U32 R12, RZ, RZ, RZ ;  /* 0x000000ffff0c7224 */ /* 0x002fe400078e00ff */
[----:B------:R-:W-:Y:S02]  /*18930*/  IMAD.MOV.U32 R11, RZ, RZ, 0x1f ;  /* 0x0000001fff0b7424 */ /* 0x000fe400078e00ff */
[----:B0-----:R-:W-:-:S07]  /*18940*/  IMAD.MOV.U32 R15, RZ, RZ, -0x1 ;  /* 0xffffffffff0f7424 */ /* 0x001fce00078e00ff */
[----:B--2---:R-:W-:Y:S05]  /*18950*/  WARPSYNC.COLLECTIVE R15, `(.L_x_1233) ;  /* 0x000000000f087348 */ /* 0x004fea0003c00000 */
[----:B------:R0:W1:Y:S02]  /*18960*/  SHFL.IDX P6, R14, R13, R12, R11 ;  /* 0x0000000c0d0e7389 */ /* 0x00006400000c000b */
[----:B012---:R-:W-:Y:S01]  /*18970*/  ENDCOLLECTIVE ;  /* 0x000000000000791b */ /* 0x007fe20003800000 */
.L_x_1233:
[----:B------:R-:W-:Y:S05]  /*18980*/  BSYNC B0 ;  /* 0x0000000000007941 */ /* 0x000fea0003800000 */
.L_x_1232:
[----:B------:R-:W-:Y:S01]  /*18990*/  IMAD.MOV.U32 R13, RZ, RZ, R16 ;  /* 0x000000ffff0d7224 */ /* 0x000fe200078e0010 */
[----:B------:R-:W-:Y:S01]  /*189a0*/  MOV R4, R14 ;  /* 0x0000000e00047202 */ /* 0x000fe20000000f00 */
[----:B------:R-:W-:Y:S02]  /*189b0*/  IMAD.MOV.U32 R12, RZ, RZ, 0x1 ;  /* 0x00000001ff0c7424 */ /* 0x000fe400078e00ff */
[----:B------:R-:W-:Y:S02]  /*189c0*/  IMAD.MOV.U32 R11, RZ, RZ, 0x1f ;  /* 0x0000001fff0b7424 */ /* 0x000fe400078e00ff */
[----:B------:R-:W-:-:S07]  /*189d0*/  IMAD.MOV.U32 R15, RZ, RZ, -0x1 ;  /* 0xffffffffff0f7424 */ /* 0x000fce00078e00ff */
[----:B------:R-:W-:Y:S05]  /*189e0*/  WARPSYNC.COLLECTIVE R15, `(.L_x_1234) ;  /* 0x000000000f087348 */ /* 0x000fea0003c00000 */
[----:B------:R0:W1:Y:S02]  /*189f0*/  SHFL.IDX P6, R14, R13, R12, R11 ;  /* 0x0000000c0d0e7389 */ /* 0x00006400000c000b */
[----:B01----:R-:W-:Y:S01]  /*18a00*/  ENDCOLLECTIVE ;  /* 0x000000000000791b */ /* 0x003fe20003800000 */
.L_x_1234:
[----:B------:R-:W-:Y:S01]  /*18a10*/  IMAD.MOV.U32 R6, RZ, RZ, R14 ;  /* 0x000000ffff067224 */ /* 0x000fe200078e000e */
[----:B------:R-:W-:Y:S06]  /*18a20*/  BRA `(.L_x_1235) ;  /* 0xffffffe000807947 */ /* 0x000fec000383ffff */
.L_x_1154:
[----:B------:R-:W-:Y:S01]  /*18a30*/  BSSY B0, `(.L_x_1236) ;  /* 0x0000008000007945 */ /* 0x000fe20003800000 */
[----:B-----5:R-:W-:Y:S01]  /*18a40*/  MOV R13, R17 ;  /* 0x00000011000d7202 */ /* 0x020fe20000000f00 */
[----:B-1----:R-:W-:Y:S02]  /*18a50*/  IMAD.MOV.U32 R12, RZ, RZ, 0x1 ;  /* 0x00000001ff0c7424 */ /* 0x002fe400078e00ff */
[----:B------:R-:W-:Y:S02]  /*18a60*/  IMAD.MOV.U32 R11, RZ, RZ, RZ ;  /* 0x000000ffff0b7224 */ /* 0x000fe400078e00ff */
[----:B------:R-:W-:-:S07]  /*18a70*/  IMAD.MOV.U32 R15, RZ, RZ, -0x1 ;  /* 0xffffffffff0f7424 */ /* 0x000fce00078e00ff */
[----:B0-234-:R-:W-:Y:S05]  /*18a80*/  WARPSYNC.COLLECTIVE R15, `(.L_x_1237) ;  /* 0x000000000f087348 */ /* 0x01dfea0003c00000 */
[----:B------:R1:W0:Y:S02]  /*18a90*/  SHFL.UP P6, R14, R13, R12, R11 ;  /* 0x0400000c0d0e7389 */ /* 0x00022400000c000b */
[----:B01234-:R-:W-:Y:S01]  /*18aa0*/  ENDCOLLECTIVE ;  /* 0x000000000000791b */ /* 0x01ffe20003800000 */
.L_x_1237:
[----:B------:R-:W-:Y:S05]  /*18ab0*/  BSYNC B0 ;  /* 0x0000000000007941 */ /* 0x000fea0003800000 */
.L_x_1236:
[----:B------:R-:W-:Y:S01]  /*18ac0*/  ISETP.NE.AND P0, PT, R8, RZ, PT ;  /* 0x000000ff0800720c */ /* 0x000fe20003f05270 */
[----:B------:R-:W-:Y:S01]  /*18ad0*/  IMAD.MOV.U32 R12, RZ, RZ, 0x2 ;  /* 0x00000002ff0c7424 */ /* 0x000fe200078e00ff */
[----:B------:R-:W-:Y:S01]  /*18ae0*/  MOV R11, RZ ;  /* 0x000000ff000b7202 */ /* 0x000fe20000000f00 */
[----:B------:R-:W-:Y:S01]  /*18af0*/  IMAD.MOV.U32 R15, RZ, RZ, -0x1 ;  /* 0xffffffffff0f7424 */ /* 0x000fe200078e00ff */
[----:B------:R-:W-:Y:S02]  /*18b00*/  SEL R14, R14, RZ, P0 ;  /* 0x000000ff0e0e7207 */ /* 0x000fe40000000000 */
[----:B------:R-:W-:-:S03]  /*18b10*/  ISETP.GE.U32.AND P0, PT, R8, 0x2, PT ;  /* 0x000000020800780c */ /* 0x000fc60003f06070 */
[----:B------:R-:W-:-:S10]  /*18b20*/  IMAD.IADD R13, R17, 0x1, R14 ;  /* 0x00000001110d7824 */ /* 0x000fd400078e020e */
[----:B------:R-:W-:Y:S05]  /*18b30*/  WARPSYNC.COLLECTIVE R15, `(.L_x_1238) ;  /* 0x000000000f087348 */ /* 0x000fea0003c00000 */
[----:B------:R0:W1:Y:S02]  /*18b40*/  SHFL.UP P6, R14, R13, R12, R11 ;  /* 0x0400000c0d0e7389 */ /* 0x00006400000c000b */
[----:B01----:R-:W-:Y:S01]  /*18b50*/  ENDCOLLECTIVE ;  /* 0x000000000000791b */ /* 0x003fe20003800000 */
.L_x_1238:
        /* <DEDUP_REMOVED lines=8> */
.L_x_1239:
        /* <DEDUP_REMOVED lines=8> */
.L_x_1240:
        /* <DEDUP_REMOVED lines=8> */
.L_x_1241:
        /* <DEDUP_REMOVED lines=8> */
.L_x_1242:
[----:B------:R-:W-:Y:S05]  /*18d60*/  BRA `(.L_x_1243) ;  /* 0xffffffe000447947 */ /* 0x000fea000383ffff */
.L_x_1159:
[----:B------:R-:W-:Y:S01]  /*18d70*/  BSSY B0, `(.L_x_1244) ;  /* 0x0000008000007945 */ /* 0x000fe20003800000 */
[----:B-----5:R-:W-:Y:S01]  /*18d80*/  IMAD.MOV.U32 R13, RZ, RZ, R17 ;  /* 0x000000ffff0d7224 */ /* 0x020fe200078e0011 */
[----:B------:R-:W-:Y:S01]  /*18d90*/  MOV R15, 0xffffffff ;  /* 0xffffffff000f7802 */ /* 0x000fe20000000f00 */
[----:B-1----:R-:W-:Y:S02]  /*18da0*/  IMAD.MOV.U32 R12, RZ, RZ, 0x1 ;  /* 0x00000001ff0c7424 */ /* 0x002fe400078e00ff */
[----:B------:R-:W-:-:S07]  /*18db0*/  IMAD.MOV.U32 R11, RZ, RZ, RZ ;  /* 0x000000ffff0b7224 */ /* 0x000fce00078e00ff */
[----:B0-----:R-:W-:Y:S05]  /*18dc0*/  WARPSYNC.COLLECTIVE R15, `(.L_x_1245) ;  /* 0x000000000f087348 */ /* 0x001fea0003c00000 */
[----:B------:R1:W2:Y:S02]  /*18dd0*/  SHFL.UP P6, R14, R13, R12, R11 ;  /* 0x0400000c0d0e7389 */ /* 0x0002a400000c000b */
[----:B012---:R-:W-:Y:S01]  /*18de0*/  ENDCOLLECTIVE ;  /* 0x000000000000791b */ /* 0x007fe20003800000 */
.L_x_1245:
[----:B------:R-:W-:Y:S05]  /*18df0*/  BSYNC B0 ;  /* 0x0000000000007941 */ /* 0x000fea0003800000 */
.L_x_1244:
[C---:B------:R-:W-:Y:S01]  /*18e00*/  ISETP.NE.AND P0, PT, R7.reuse, RZ, PT ;  /* 0x000000ff0700720c */ /* 0x040fe20003f05270 */
[----:B------:R-:W-:Y:S01]  /*18e10*/  IMAD.MOV.U32 R12, RZ, RZ, 0x2 ;  /* 0x00000002ff0c7424 */ /* 0x000fe200078e00ff */
[----:B------:R-:W-:Y:S01]  /*18e20*/  MOV R15, 0xffffffff ;  /* 0xffffffff000f7802 */ /* 0x000fe20000000f00 */
[----:B------:R-:W-:Y:S01]  /*18e30*/  IMAD.MOV.U32 R11, RZ, RZ, RZ ;  /* 0x000000ffff0b7224 */ /* 0x000fe200078e00ff */
[----:B------:R-:W-:Y:S02]  /*18e40*/  SEL R2, R14, RZ, P0 ;  /* 0x000000ff0e027207 */ /* 0x000fe40000000000 */
[----:B------:R-:W-:-:S03]  /*18e50*/  ISETP.GE.U32.AND P0, PT, R7, 0x2, PT ;  /* 0x000000020700780c */ /* 0x000fc60003f06070 */
[----:B------:R-:W-:-:S04]  /*18e60*/  IMAD.IADD R2, R17, 0x1, R2 ;  /* 0x0000000111027824 */ /* 0x000fc800078e0202 */
[----:B------:R-:W-:-:S07]  /*18e70*/  IMAD.MOV.U32 R13, RZ, RZ, R2 ;  /* 0x000000ffff0d7224 */ /* 0x000fce00078e0002 */
[----:B------:R-:W-:Y:S05]  /*18e80*/  WARPSYNC.COLLECTIVE R15, `(.L_x_1246) ;  /* 0x000000000f087348 */ /* 0x000fea0003c00000 */
[----:B------:R0:W1:Y:S02]  /*18e90*/  SHFL.UP P6, R14, R13, R12, R11 ;  /* 0x0400000c0d0e7389 */ /* 0x00006400000c000b */
[----:B01----:R-:W-:Y:S01]  /*18ea0*/  ENDCOLLECTIVE ;  /* 0x000000000000791b */ /* 0x003fe20003800000 */
.L_x_1246:
        /* <DEDUP_REMOVED lines=8> */
.L_x_1247:
        /* <DEDUP_REMOVED lines=8> */
.L_x_1248:
        /* <DEDUP_REMOVED lines=8> */
.L_x_1249:
        /* <DEDUP_REMOVED lines=8> */
.L_x_1250:
[----:B------:R-:W-:Y:S05]  /*190b0*/  BRA `(.L_x_1251) ;  /* 0xffffffe000247947 */ /* 0x000fea000383ffff */
.L_x_1161:
[----:B------:R-:W-:Y:S01]  /*190c0*/  BSSY B0, `(.L_x_1252) ;  /* 0x0000006000007945 */ /* 0x000fe20003800000 */
[----:B------:R-:W-:Y:S01]  /*190d0*/  PLOP3.LUT P6, PT, P6, PT, PT, 0x8, 0x0 ;  /* 0x000000000000781c */ /* 0x000fe200037ce170 */
[----:B------:R-:W-:-:S12]  /*190e0*/  IMAD.MOV.U32 R15, RZ, RZ, -0x1 ;  /* 0xffffffffff0f7424 */ /* 0x000fd800078e00ff */
[----:B01----:R-:W-:Y:S05]  /*190f0*/  WARPSYNC.COLLECTIVE R15, `(.L_x_1253) ;  /* 0x000000000f087348 */ /* 0x003fea0003c00000 */
[----:B------:R-:W-:Y:S01]  /*19100*/  VOTE.ANY R14, PT, P6 ;  /* 0x00000000000e7806 */ /* 0x000fe200030e0100 */
[----:B01----:R-:W-:Y:S06]  /*19110*/  ENDCOLLECTIVE ;  /* 0x000000000000791b */ /* 0x003fec0003800000 */
.L_x_1253:
[----:B------:R-:W-:Y:S05]  /*19120*/  BSYNC B0 ;  /* 0x0000000000007941 */ /* 0x000fea0003800000 */
.L_x_1252:
        /* <DEDUP_REMOVED lines=9> */
.L_x_1254:
[----:B------:R-:W-:Y:S01]  /*191c0*/  MOV R17, R14 ;  /* 0x0000000e00117202 */ /* 0x000fe20000000f00 */
[----:B------:R-:W-:Y:S06]  /*191d0*/  BRA `(.L_x_1255) ;  /* 0xffffffe000147947 */ /* 0x000fec000383ffff */
.L_x_1163:
[----:B------:R-:W-:Y:S01]  /*191e0*/  BSSY B0, `(.L_x_1256) ;  /* 0x0000007000007945 */ /* 0x000fe20003800000 */
[----:B------:R-:W-:Y:S02]  /*191f0*/  IMAD.MOV.U32 R13, RZ, RZ, R2 ;  /* 0x000000ffff0d7224 */ /* 0x000fe400078e0002 */
[----:B------:R-:W-:Y:S02]  /*19200*/  IMAD.MOV.U32 R11, RZ, RZ, 0x1f ;  /* 0x0000001fff0b7424 */ /* 0x000fe400078e00ff */
[----:B------:R-:W-:-:S07]  /*19210*/  IMAD.MOV.U32 R15, RZ, RZ, -0x1 ;  /* 0xffffffffff0f7424 */ /* 0x000fce00078e00ff */
[----:B0-23--:R-:W-:Y:S05]  /*19220*/  WARPSYNC.COLLECTIVE R15, `(.L_x_1257) ;  /* 0x000000000f087348 */ /* 0x00dfea0003c00000 */
[----:B------:R1:W4:Y:S02]  /*19230*/  SHFL.IDX P6, R14, R13, R12, R11 ;  /* 0x0000000c0d0e7389 */ /* 0x00032400000c000b */
[----:B01234-:R-:W-:Y:S01]  /*19240*/  ENDCOLLECTIVE ;  /* 0x000000000000791b */ /* 0x01ffe20003800000 */
.L_x_1257:
[----:B------:R-:W-:Y:S05]  /*19250*/  BSYNC B0 ;  /* 0x0000000000007941 */ /* 0x000fea0003800000 */
.L_x_1256:
[----:B------:R-:W-:Y:S05]  /*19260*/  BRA `(.L_x_1162) ;  /* 0xffffffe0000c7947 */ /* 0x000fea000383ffff */
.L_x_1166:
[----:B0-----:R0:W2:Y:S02]  /*19270*/  SYNCS.PHASECHK.TRANS64.TRYWAIT P0, [R0+URZ+0x38820], R3 ;  /* 0x03882003000075a7 */ /* 0x0010a4000800017f */
[----:B--2---:R-:W-:Y:S05]  /*19280*/  @!P0 NANOSLEEP.SYNCS 0x989680 ;  /* 0x009896800000895d */ /* 0x004fea0003900000 */
[----:B------:R-:W2:Y:S02]  /*19290*/  @!P0 SYNCS.PHASECHK.TRANS64 P0, [R0+URZ+0x38820], R3 ;  /* 0x03882003000085a7 */ /* 0x000ea4000800007f */
[----:B--2---:R-:W-:Y:S05]  /*192a0*/  @!P0 BRA `(.L_x_1166) ;  /* 0xfffffffc00f08947 */ /* 0x004fea000383ffff */
[----:B------:R-:W-:Y:S05]  /*192b0*/  BRA `(.L_x_1258) ;  /* 0xffffffe000ec7947 */ /* 0x000fea000383ffff */
.L_x_1167:
        /* <DEDUP_REMOVED lines=11> */
.L_x_1260:
[----:B------:R-:W-:Y:S05]  /*19370*/  BSYNC B0 ;  /* 0x0000000000007941 */ /* 0x000fea0003800000 */
.L_x_1259:
[----:B------:R-:W-:Y:S05]  /*19380*/  BRA `(.L_x_1261) ;  /* 0xffffffe000d07947 */ /* 0x000fea000383ffff */
.L_x_1168:
[----:B------:R-:W-:Y:S01]  /*19390*/  BSSY B0, `(.L_x_1262) ;  /* 0x0000006000007945 */ /* 0x000fe20003800000 */
[----:B------:R-:W-:-:S07]  /*193a0*/  IMAD.MOV.U32 R15, RZ, RZ, -0x1 ;  /* 0xffffffffff0f7424 */ /* 0x000fce00078e00ff */
[----:B012---:R-:W-:Y:S05]  /*193b0*/  WARPSYNC.COLLECTIVE R15, `(.L_x_1263) ;  /* 0x000000000f0c7348 */ /* 0x007fea0003c00000 */
[----:B------:R-:W-:Y:S02]  /*193c0*/  ELECT P6, UR62, PT ;  /* 0x00000000003e782f */ /* 0x000fe400038c0000 */
[----:B------:R-:W-:Y:S01]  /*193d0*/  MOV R14, UR62 ;  /* 0x0000003e000e7c02 */ /* 0x000fe20008000f00 */
[----:B012---:R-:W-:Y:S10]  /*193e0*/  ENDCOLLECTIVE ;  /* 0x000000000000791b */ /* 0x007ff40003800000 */
.L_x_1263:
[----:B------:R-:W-:Y:S05]  /*193f0*/  BSYNC B0 ;  /* 0x0000000000007941 */ /* 0x000fea0003800000 */
.L_x_1262:
[----:B------:R-:W-:Y:S05]  /*19400*/  BRA `(.L_x_1264) ;  /* 0xffffffe000c47947 */ /* 0x000fea000383ffff */
.L_x_1170:
[----:B0-----:R0:W2:Y:S02]  /*19410*/  SYNCS.PHASECHK.TRANS64.TRYWAIT P0, [R6+URZ], R5 ;  /* 0x00000005060075a7 */ /* 0x0010a4000800017f */
[----:B--2---:R-:W-:Y:S05]  /*19420*/  @!P0 NANOSLEEP.SYNCS 0x989680 ;  /* 0x009896800000895d */ /* 0x004fea0003900000 */
[----:B------:R-:W2:Y:S02]  /*19430*/  @!P0 SYNCS.PHASECHK.TRANS64 P0, [R6+URZ], R5 ;  /* 0x00000005060085a7 */ /* 0x000ea4000800007f */
[----:B--2---:R-:W-:Y:S05]  /*19440*/  @!P0 BRA `(.L_x_1170) ;  /* 0xfffffffc00f08947 */ /* 0x004fea000383ffff */
[----:B------:R-:W-:Y:S05]  /*19450*/  BRA `(.L_x_1265) ;  /* 0xffffffe400007947 */ /* 0x000fea000383ffff */
.L_x_1171:
[----:B--2---:R2:W3:Y:S02]  /*19460*/  SYNCS.PHASECHK.TRANS64.TRYWAIT P0, [R7+URZ], R2 ;  /* 0x00000002070075a7 */ /* 0x0044e4000800017f */
[----:B---3--:R-:W-:Y:S05]  /*19470*/  @!P0 NANOSLEEP.SYNCS 0x989680 ;  /* 0x009896800000895d */ /* 0x008fea0003900000 */
[----:B------:R-:W3:Y:S02]  /*19480*/  @!P0 SYNCS.PHASECHK.TRANS64 P0, [R7+URZ], R2 ;  /* 0x00000002070085a7 */ /* 0x000ee4000800007f */
[----:B---3--:R-:W-:Y:S05]  /*19490*/  @!P0 BRA `(.L_x_1171) ;  /* 0xfffffffc00f08947 */ /* 0x008fea000383ffff */
[----:B------:R-:W-:Y:S05]  /*194a0*/  BRA `(.L_x_1266) ;  /* 0xffffffe000f47947 */ /* 0x000fea000383ffff */
.L_x_1173:
[----:B---3--:R3:W4:Y:S02]  /*194b0*/  SYNCS.PHASECHK.TRANS64.TRYWAIT P0, [R4+URZ], R5 ;  /* 0x00000005040075a7 */ /* 0x008724000800017f */
[----:B----4-:R-:W-:Y:S05]  /*194c0*/  @!P0 NANOSLEEP.SYNCS 0x989680 ;  /* 0x009896800000895d */ /* 0x010fea0003900000 */
[----:B------:R-:W4:Y:S02]  /*194d0*/  @!P0 SYNCS.PHASECHK.TRANS64 P0, [R4+URZ], R5 ;  /* 0x00000005040085a7 */ /* 0x000f24000800007f */
[----:B----4-:R-:W-:Y:S05]  /*194e0*/  @!P0 BRA `(.L_x_1173) ;  /* 0xfffffffc00f08947 */ /* 0x010fea000383ffff */
[----:B------:R-:W-:Y:S05]  /*194f0*/  BRA `(.L_x_1267) ;  /* 0xffffffe000fc7947 */ /* 0x000fea000383ffff */
.L_x_1268:
        /* <DEDUP_REMOVED lines=16> */
.L_x_4554:


//--------------------- .text._ZN7cutlass13device_kernelIN5flash11enable_sm90INS1_16FlashAttnFwdSm90INS1_25CollectiveMainloopFwdSm90ILi2EN4cute5tupleIJNS5_1CILi1EEES8_S8_EEENS6_IJNS7_ILi64EEESA_SA_EEELi512ENS_6half_tEfNS_4arch4Sm90ELb0ELb1ELb0ELb0ELb0ELb0ELb0ELb0ELb0ELb0ELb0ELb0EEENS1_21CollectiveEpilogueFwdINS6_IJSA_NS7_ILi512EEESA_EEES9_SC_SE_Li256ELb0ELb0ELb0ELb0EEENS1_30DynamicPersistentTileSchedulerILi256ELi32ELb0ELb0ELb1EEEEEEEEEvNT_6ParamsE --------------------------
	.section	.text._ZN7cutlass13device_kernelIN5flash11enable_sm90INS1_16FlashAttnFwdSm90INS1_25CollectiveMainloopFwdSm90ILi2EN4cute5tupleIJNS5_1CILi1EEES8_S8_EEENS6_IJNS7_ILi64EEESA_SA_EEELi512ENS_6half_tEfNS_4arch4Sm90ELb0ELb1ELb0ELb0ELb0ELb0ELb0ELb0ELb0ELb0ELb0ELb0EEENS1_21CollectiveEpilogueFwdINS6_IJSA_NS7_ILi512EEESA_EEES9_SC_SE_Li256ELb0ELb0ELb0ELb0EEENS1_30DynamicPersistentTileSchedulerILi256ELi32ELb0ELb0ELb1EEEEEEEEEvNT_6ParamsE,"ax",@progbits
	.align	128
.text._ZN7cutlass13device_kernelIN5flash11enable_sm90INS1_16FlashAttnFwdSm90INS1_25CollectiveMainloopFwdSm90ILi2EN4cute5tupleIJNS5_1CILi1EEES8_S8_EEENS6_IJNS7_ILi64EEESA_SA_EEELi512ENS_6half_tEfNS_4arch4Sm90ELb0ELb1ELb0ELb0ELb0ELb0ELb0ELb0ELb0ELb0ELb0ELb0EEENS1_21CollectiveEpilogueFwdINS6_IJSA_NS7_ILi512EEESA_EEES9_SC_SE_Li256ELb0ELb0ELb0ELb0EEENS1_30DynamicPersistentTileSchedulerILi256ELi32ELb0ELb0ELb1EEEEEEEEEvNT_6ParamsE:
        .type           _ZN7cutlass13device_kernelIN5flash11enable_sm90INS1_16FlashAttnFwdSm90INS1_25CollectiveMainloopFwdSm90ILi2EN4cute5tupleIJNS5_1CILi1EEES8_S8_EEENS6_IJNS7_ILi64EEESA_SA_EEELi512ENS_6half_tEfNS_4arch4Sm90ELb0ELb1ELb0ELb0ELb0ELb0ELb0ELb0ELb0ELb0ELb0ELb0EEENS1_21CollectiveEpilogueFwdINS6_IJSA_NS7_ILi512EEESA_EEES9_SC_SE_Li256ELb0ELb0ELb0ELb0EEENS1_30DynamicPersistentTileSchedulerILi256ELi32ELb0ELb0ELb1EEEEEEEEEvNT_6ParamsE,@function
        .size           _ZN7cutlass13device_kernelIN5flash11enable_sm90INS1_16FlashAttnFwdSm90INS1_25CollectiveMainloopFwdSm90ILi2EN4cute5tupleIJNS5_1CILi1EEES8_S8_EEENS6_IJNS7_ILi64EEESA_SA_EEELi512ENS_6half_tEfNS_4arch4Sm90ELb0ELb1ELb0ELb0ELb0ELb0ELb0ELb0ELb0ELb0ELb0ELb0EEENS1_21CollectiveEpilogueFwdINS6_IJSA_NS7_ILi512EEESA_EEES9_SC_SE_Li256ELb0ELb0ELb0ELb0EEENS1_30DynamicPersistentTileSchedulerILi256ELi32ELb0ELb0ELb1EEEEEEEEEvNT_6ParamsE,(.L_x_4555 - _ZN7cutlass13device_kernelIN5flash11enable_sm90INS1_16FlashAttnFwdSm90INS1_25CollectiveMainloopFwdSm90ILi2EN4cute5tupleIJNS5_1CILi1EEES8_S8_EEENS6_IJNS7_ILi64EEESA_SA_EEELi512ENS_6half_tEfNS_4arch4Sm90ELb0ELb1ELb0ELb0ELb0ELb0ELb0ELb0ELb0ELb0ELb0ELb0EEENS1_21CollectiveEpilogueFwdINS6_IJSA_NS7_ILi512EEESA_EEES9_SC_SE_Li256ELb0ELb0ELb0ELb0EEENS1_30DynamicPersistentTileSchedulerILi256ELi32ELb0ELb0ELb1EEEEEEEEEvNT_6ParamsE)
        .other          _ZN7cutlass13device_kernelIN5flash11enable_sm90INS1_16FlashAttnFwdSm90INS1_25CollectiveMainloopFwdSm90ILi2EN4cute5tupleIJNS5_1CILi1EEES8_S8_EEENS6_IJNS7_ILi64EEESA_SA_EEELi512ENS_6half_tEfNS_4arch4Sm90ELb0ELb1ELb0ELb0ELb0ELb0ELb0ELb0ELb0ELb0ELb0ELb0EEENS1_21CollectiveEpilogueFwdINS6_IJSA_NS7_ILi512EEESA_EEES9_SC_SE_Li256ELb0ELb0ELb0ELb0EEENS1_30DynamicPersistentTileSchedulerILi256ELi32ELb0ELb0ELb1EEEEEEEEEvNT_6ParamsE,@"STO_CUDA_ENTRY STV_DEFAULT"
_ZN7cutlass13device_kernelIN5flash11enable_sm90INS1_16FlashAttnFwdSm90INS1_25CollectiveMainloopFwdSm90ILi2EN4cute5tupleIJNS5_1CILi1EEES8_S8_EEENS6_IJNS7_ILi64EEESA_SA_EEELi512ENS_6half_tEfNS_4arch4Sm90ELb0ELb1ELb0ELb0ELb0ELb0ELb0ELb0ELb0ELb0ELb0ELb0EEENS1_21CollectiveEpilogueFwdINS6_IJSA_NS7_ILi512EEESA_EEES9_SC_SE_Li256ELb0ELb0ELb0ELb0EEENS1_30DynamicPersistentTileSchedulerILi256ELi32ELb0ELb0ELb1EEEEEEEEEvNT_6ParamsE:
[----:B------:R-:W1:Y:S01]  /*0000*/  LDC R1, c[0x0][0x28] ;  /* 0x00000a00ff017b82 */ /* 0x000e620000000800 */
[----:B------:R-:W2:Y:S01]  /*0010*/  S2R R19, SR_TID.X ;  /* 0x0000000000137919 */ /* 0x000ea20000002100 */
[----:B------:R-:W-:Y:S01]  /*0020*/  ELECT P0, URZ, PT ;  /* 0x00000000003f782f */ /* 0x000fe20003800000 */
[----:B------:R-:W-:Y:S01]  /*0030*/  BSSY B0, `(.L_x_1269) ;  /* 0x0000014000007945 */ /* 0x000fe20003800000 */
[----:B--2---:R-:W-:-:S05]  /*0040*/  SHF.R.U32.HI R0, RZ, 0x5, R19 ;  /* 0x00000005ff007819 */ /* 0x004fca0000011613 */
[----:B------:R-:W2:Y:S02]  /*0050*/  SHFL.IDX PT, R2, R0, RZ, 0x1f ;  /* 0x00001fff00027589 */ /* 0x000ea400000e0000 */
[----:B--2---:R-:W-:Y:S02]  /*0060*/  ISETP.EQ.AND P0, PT, R2, RZ, P0 ;  /* 0x000000ff0200720c */ /* 0x004fe40000702270 */
[----:B------:R-:W-:-:S11]  /*0070*/  SHF.R.U32.HI R2, RZ, 0x7, R19 ;  /* 0x00000007ff027819 */ /* 0x000fd60000011613 */
[----:B-1----:R-:W-:Y:S05]  /*0080*/  @!P0 BRA `(.L_x_1270) ;  /* 0x0000000000388947 */ /* 0x002fea0003800000 */
        /* <DEDUP_REMOVED lines=14> */
.L_x_1270:
[----:B------:R-:W-:Y:S05]  /*0170*/  BSYNC B0 ;  /* 0x0000000000007941 */ /* 0x000fea0003800000 */
.L_x_1269:
        /* <DEDUP_REMOVED lines=33> */
.L_x_1271:
        /* <DEDUP_REMOVED lines=22> */
.L_x_1272:
        /* <DEDUP_REMOVED lines=18> */
.L_x_1273:
        /* <DEDUP_REMOVED lines=22> */
.L_x_1274:
        /* <DEDUP_REMOVED lines=22> */
.L_x_1275:
[----:B------:R-:W-:Y:S01]  /*08d0*/  PLOP3.LUT P0, PT, PT, PT, UP0, 0x80, 0x0 ;  /* 0x000000000000781c */ /* 0x000fe20003f0f008 */
[----:B------:R-:W-:Y:S01]  /*08e0*/  UMOV UR36, 0x1 ;  /* 0x0000000100247882 */ /* 0x000fe20000000000 */
[----:B------:R-:W-:Y:S01]  /*08f0*/  NOP ;  /* 0x0000000000007918 */ /* 0x000fe20000000000 */
[----:B------:R-:W-:Y:S01]  /*0900*/  USEL UR36, UR36, 0x2, !UP0 ;  /* 0x0000000224247887 */ /* 0x000fe2000c000000 */
[----:B------:R-:W-:Y:S01]  /*0910*/  ULDC.64 UR50, c[0x0][0x208] ;  /* 0x0000820000327ab9 */ /* 0x000fe20000000a00 */
[----:B-123--:R-:W-:Y:S08]  /*0920*/  BAR.SYNC.DEFER_BLOCKING 0x0 ;  /* 0x0000000000007b1d */ /* 0x00eff00000010000 */
[----:B------:R-:W-:Y:S05]  /*0930*/  @!P0 BRA `(.L_x_1276) ;  /* 0x000000d800108947 */ /* 0x000fea0003800000 */
.L_x_1277:
[----:B------:R-:W-:-:S08]  /*0940*/  NOP ;  /* 0x0000000000007918 */ /* 0x000fd00000000000 */
[----:B------:R-:W1:Y:S02]  /*0950*/  USETMAXREG.TRY_ALLOC.CTAPOOL UP0, 0xf0 ;  /* 0x000000f0000079c8 */ /* 0x000e640008000600 */
[----:B-1----:R-:W-:-:S13]  /*0960*/  PLOP3.LUT P0, PT, PT, PT, UP0, 0x80, 0x0 ;  /* 0x000000000000781c */ /* 0x002fda0003f0f008 */
[----:B------:R-:W-:Y:S05]  /*0970*/  @!P0 BRA `(.L_x_1277) ;  /* 0xfffffffc00f08947 */ /* 0x000fea000383ffff */
[----:B------:R-:W-:Y:S01]  /*0980*/  LOP3.LUT R0, R19, 0xffffff80, RZ, 0xc0, !PT ;  /* 0xffffff8013007812 */ /* 0x000fe200078ec0ff */
[----:B------:R-:W1:Y:S08]  /*0990*/  S2UR UR4, SR_CTAID.X ;  /* 0x00000000000479c3 */ /* 0x000e700000002500 */
[----:B------:R-:W-:Y:S06]  /*09a0*/  BAR.ARV 0x4, 0x120 ;  /* 0x0104800000007b1d */ /* 0x000fec0000002000 */
[----:B------:R-:W-:-:S02]  /*09b0*/  ISETP.NE.AND P0, PT, R0, 0x80, PT ;  /* 0x000000800000780c */ /* 0x000fc40003f05270 */
[----:B------:R-:W1:Y:S11]  /*09c0*/  LDC R0, c[0x0][0xda8] ;  /* 0x00036a00ff007b82 */ /* 0x000e760000000800 */
        /* <DEDUP_REMOVED lines=17> */
[--C-:B------:R-:W-:Y:S02]  /*0ae0*/  SHF.R.S32.HI R189, RZ, 0x5, R4.reuse ;  /* 0x00000005ffbd7819 */ /* 0x100fe40000011404 */
[----:B------:R-:W-:Y:S02]  /*0af0*/  SHF.R.S32.HI R6, RZ, 0x1f, R4 ;  /* 0x0000001fff067819 */ /* 0x000fe40000011404 */
[----:B------:R-:W-:Y:S02]  /*0b00*/  LOP3.LUT R4, R2, 0xfffffff0, RZ, 0xc0, !PT ;  /* 0xfffffff002047812 */ /* 0x000fe400078ec0ff */
[----:B------:R-:W-:Y:S02]  /*0b10*/  LEA.HI R3, R0, R191, RZ, 0x7 ;  /* 0x000000bf00037211 */ /* 0x000fe400078f38ff */
[----:B------:R-:W-:Y:S01]  /*0b20*/  SHF.R.S32.HI R7, RZ, 0x4, R2 ;  /* 0x00000004ff077819 */ /* 0x000fe20000011402 */
[----:B------:R-:W-:Y:S01]  /*0b30*/  IMAD.IADD R5, R191, 0x1, -R4 ;  /* 0x00000001bf057824 */ /* 0x000fe200078e0a04 */
[----:B------:R-:W-:-:S02]  /*0b40*/  LOP3.LUT R8, R3, 0xffffff80, RZ, 0xc0, !PT ;  /* 0xffffff8003087812 */ /* 0x000fc400078ec0ff */
[----:B------:R-:W-:Y:S01]  /*0b50*/  LEA.HI R2, R2, R7, RZ, 0x1 ;  /* 0x0000000702027211 */ /* 0x000fe200078f08ff */
[----:B-1----:R-:W-:Y:S01]  /*0b60*/  ULEA UR48, UR5, UR48, 0x18 ;  /* 0x0000003005307291 */ /* 0x002fe2000f8ec03f */
[----:B------:R-:W-:Y:S01]  /*0b70*/  SHF.R.S32.HI R10, RZ, 0x1f, R5 ;  /* 0x0000001fff0a7819 */ /* 0x000fe20000011405 */
[----:B------:R-:W-:Y:S01]  /*0b80*/  IMAD.IADD R8, R191, 0x1, -R8 ;  /* 0x00000001bf087824 */ /* 0x000fe200078e0a08 */
[----:B------:R-:W-:Y:S02]  /*0b90*/  LEA.HI R6, R6, R189, RZ, 0x2 ;  /* 0x000000bd06067211 */ /* 0x000fe400078f10ff */
[----:B------:R-:W-:Y:S02]  /*0ba0*/  LEA.HI R12, R10, R5, RZ, 0x3 ;  /* 0x000000050a0c7211 */ /* 0x000fe400078f18ff */
[----:B------:R-:W-:Y:S02]  /*0bb0*/  SHF.R.S32.HI R9, RZ, 0x1f, R8 ;  /* 0x0000001fff097819 */ /* 0x000fe40000011408 */
[C---:B------:R-:W-:Y:S01]  /*0bc0*/  LOP3.LUT R14, R12.reuse, 0xfffffff8, RZ, 0xc0, !PT ;  /* 0xfffffff80c0e7812 */ /* 0x040fe200078ec0ff */
[----:B------:R-:W-:Y:S01]  /*0bd0*/  IMAD.SHL.U32 R12, R12, 0x40, RZ ;  /* 0x000000400c0c7824 */ /* 0x000fe200078e00ff */
[----:B------:R-:W-:-:S02]  /*0be0*/  SHF.R.S32.HI R188, RZ, 0x7, R3 ;  /* 0x00000007ffbc7819 */ /* 0x000fc40000011403 */
[----:B------:R-:W-:Y:S01]  /*0bf0*/  LOP3.LUT R2, R2, 0x1ffffffe, RZ, 0xc0, !PT ;  /* 0x1ffffffe02027812 */ /* 0x000fe200078ec0ff */
[----:B------:R-:W-:Y:S01]  /*0c00*/  IMAD.IADD R14, R5, 0x1, -R14 ;  /* 0x00000001050e7824 */ /* 0x000fe200078e0a0e */
[----:B------:R-:W-:Y:S01]  /*0c10*/  LOP3.LUT R6, R6, 0x3ffffc, RZ, 0xc0, !PT ;  /* 0x003ffffc06067812 */ /* 0x000fe200078ec0ff */
[----:B------:R-:W-:Y:S01]  /*0c20*/  IMAD R13, R188, 0x100, R5 ;  /* 0x00000100bc0d7824 */ /* 0x000fe200078e0205 */
[----:B------:R-:W-:Y:S01]  /*0c30*/  LEA.HI R4, R9, R8, RZ, 0x2 ;  /* 0x0000000809047211 */ /* 0x000fe200078f10ff */
[----:B------:R-:W-:Y:S01]  /*0c40*/  IMAD.IADD R2, R7, 0x1, -R2 ;  /* 0x0000000107027824 */ /* 0x000fe200078e0a02 */
[----:B------:R-:W-:Y:S02]  /*0c50*/  IADD3 R6, R189, -R6, RZ ;  /* 0x80000006bd067210 */ /* 0x000fe40007ffe0ff */
[--C-:B------:R-:W-:Y:S01]  /*0c60*/  SHF.R.S32.HI R10, RZ, 0x2, R4.reuse ;  /* 0x00000002ff0a7819 */ /* 0x100fe20000011404 */
[----:B------:R-:W-:Y:S01]  /*0c70*/  IMAD.SHL.U32 R2, R2, 0x8, RZ ;  /* 0x0000000802027824 */ /* 0x000fe200078e00ff */
[----:B------:R-:W-:Y:S01]  /*0c80*/  SHF.R.S32.HI R11, RZ, 0x1f, R4 ;  /* 0x0000001fff0b7819 */ /* 0x000fe20000011404 */
[----:B------:R-:W-:Y:S01]  /*0c90*/  IMAD R13, R6, 0x10, R13 ;  /* 0x00000010060d7824 */ /* 0x000fe200078e020d */
[----:B------:R-:W-:Y:S01]  /*0ca0*/  LOP3.LUT R5, R4, 0x7ffffffc, RZ, 0xc0, !PT ;  /* 0x7ffffffc04057812 */ /* 0x000fe200078ec0ff */
[----:B------:R-:W-:Y:S01]  /*0cb0*/  IMAD.SHL.U32 R4, R14, 0x40, RZ ;  /* 0x000000400e047824 */ /* 0x000fe200078e00ff */
[----:B------:R-:W-:Y:S01]  /*0cc0*/  LEA.HI R9, R9, R8, RZ, 0x5 ;  /* 0x0000000809097211 */ /* 0x000fe200078f28ff */
[----:B------:R-:W-:Y:S01]  /*0cd0*/  IMAD.U32 R190, R13, 0x40, R2 ;  /* 0x000000400dbe7824 */ /* 0x000fe200078e0002 */
[----:B------:R-:W-:-:S02]  /*0ce0*/  IADD3 R8, R8, -R5, RZ ;  /* 0x8000000508087210 */ /* 0x000fc40007ffe0ff */
[----:B------:R-:W-:Y:S02]  /*0cf0*/  LOP3.LUT R5, R4, 0x1c0, RZ, 0xc0, !PT ;  /* 0x000001c004057812 */ /* 0x000fe400078ec0ff */
[----:B------:R-:W-:Y:S02]  /*0d00*/  LOP3.LUT R12, R12, 0x7ffffe00, RZ, 0xc0, !PT ;  /* 0x7ffffe000c0c7812 */ /* 0x000fe400078ec0ff */
[----:B------:R-:W-:Y:S02]  /*0d10*/  LOP3.LUT R2, R5, 0x8, R2, 0xf8, !PT ;  /* 0x0000000805027812 */ /* 0x000fe400078ef802 */
[----:B------:R-:W-:Y:S01]  /*0d20*/  SHF.R.U32.HI R5, RZ, 0x3, R5 ;  /* 0x00000003ff057819 */ /* 0x000fe20000011605 */
[----:B------:R-:W-:Y:S01]  /*0d30*/  IMAD R12, R189, 0x400, R12 ;  /* 0x00000400bd0c7824 */ /* 0x000fe200078e020c */
[----:B------:R-:W-:Y:S02]  /*0d40*/  R2P PR, R14, 0x6 ;  /* 0x000000060e007804 */ /* 0x000fe40000000000 */
[----:B------:R-:W-:-:S02]  /*0d50*/  LOP3.LUT R5, R2, R5, RZ, 0x3c, !PT ;  /* 0x0000000502057212 */ /* 0x000fc400078e3cff */
[----:B------:R-:W-:Y:S02]  /*0d60*/  LEA.HI R11, R11, R10, RZ, 0x3 ;  /* 0x0000000a0b0b7211 */ /* 0x000fe400078f18ff */
[----:B------:R-:W-:Y:S01]  /*0d70*/  LEA.HI R0, R0, R191, RZ, 0x3 ;  /* 0x000000bf00007211 */ /* 0x000fe200078f18ff */
[----:B------:R-:W-:Y:S01]  /*0d80*/  IMAD.IADD R5, R12, 0x1, R5 ;  /* 0x000000010c057824 */ /* 0x000fe200078e0205 */
[----:B------:R-:W-:Y:S02]  /*0d90*/  LEA.HI R3, R3, R188, RZ, 0x1 ;  /* 0x000000bc03037211 */ /* 0x000fe400078f08ff */
[----:B------:R-:W-:Y:S02]  /*0da0*/  LOP3.LUT R11, R11, 0xfffffff8, RZ, 0xc0, !PT ;  /* 0xfffffff80b0b7812 */ /* 0x000fe400078ec0ff */
[----:B------:R-:W-:Y:S02]  /*0db0*/  LEA R18, R5, UR48, 0x1 ;  /* 0x0000003005127c11 */ /* 0x000fe4000f8e08ff */
[----:B------:R-:W-:Y:S01]  /*0dc0*/  LOP3.LUT R2, R0, 0x1ffffff8, RZ, 0xc0, !PT ;  /* 0x1ffffff800027812 */ /* 0x000fe200078ec0ff */
[----:B------:R-:W-:Y:S01]  /*0dd0*/  IMAD.IADD R16, R10, 0x1, -R11 ;  /* 0x000000010a107824 */ /* 0x000fe200078e0a0b */
[----:B------:R-:W-:Y:S01]  /*0de0*/  LOP3.LUT R3, R3, 0xfffffe, RZ, 0xc0, !PT ;  /* 0x00fffffe03037812 */ /* 0x000fe200078ec0ff */
[C---:B------:R-:W-:Y:S01]  /*0df0*/  VIADD R19, R18.reuse, 0x26820 ;  /* 0x0002682012137836 */ /* 0x040fe20000000000 */
[----:B------:R-:W-:Y:S01]  /*0e00*/  IADD3 R23, R18, 0x26800, RZ ;  /* 0x0002680012177810 */ /* 0x000fe20007ffe0ff */
[----:B------:R-:W-:Y:S01]  /*0e10*/  IMAD.IADD R2, R191, 0x1, -R2 ;  /* 0x00000001bf027824 */ /* 0x000fe200078e0a02 */
[----:B------:R-:W-:Y:S01]  /*0e20*/  SEL R22, R22, 0xffffffc0, !P2 ;  /* 0xffffffc016167807 */ /* 0x000fe20005000000 */
[----:B------:R-:W-:Y:S01]  /*0e30*/  IMAD.IADD R3, R188, 0x1, -R3 ;  /* 0x00000001bc037824 */ /* 0x000fe200078e0a03 */
[----:B------:R-:W-:Y:S01]  /*0e40*/  SHF.R.S32.HI R9, RZ, 0x5, R9 ;  /* 0x00000005ff097819 */ /* 0x000fe20000011409 */
[----:B------:R-:W-:Y:S01]  /*0e50*/  @P1 VIADD R19, R23, 0xffffffe0 ;  /* 0xffffffe017131836 */ /* 0x000fe20000000000 */
[----:B------:R-:W-:Y:S01]  /*0e60*/  SHF.R.S32.HI R186, RZ, 0x3, R0 ;  /* 0x00000003ffba7819 */ /* 0x000fe20000011400 */
[----:B------:R-:W-:Y:S01]  /*0e70*/  IMAD.SHL.U32 R184, R2, 0x8, RZ ;  /* 0x0000000802b87824 */ /* 0x000fe200078e00ff */
[----:B------:R-:W-:Y:S01]  /*0e80*/  LEA R16, R9, R16, 0x4 ;  /* 0x0000001009107211 */ /* 0x000fe200078e20ff */
[----:B------:R-:W-:Y:S01]  /*0e90*/  IMAD.IADD R23, R23, 0x1, R22 ;  /* 0x0000000117177824 */ /* 0x000fe200078e0216 */
[----:B------:R-:W-:Y:S01]  /*0ea0*/  SHF.L.U32 R17, R3, 0x8, RZ ;  /* 0x0000000803117819 */ /* 0x000fe200000006ff */
[----:B------:R-:W-:-:S02]  /*0eb0*/  IMAD.SHL.U32 R2, R8, 0x2, RZ ;  /* 0x0000000208027824 */ /* 0x000fc400078e00ff */
[----:B------:R-:W-:-:S07]  /*0ec0*/  IMAD.IADD R22, R22, 0x1, R19 ;  /* 0x0000000116167824 */ /* 0x000fce00078e0213 */
.L_x_1382:
[----:B------:R-:W-:Y:S01]  /*0ed0*/  ULDC UR5, c[0x0][0xdd0] ;  /* 0x0003740000057ab9 */ /* 0x000fe20000000800 */
[----:B-1----:R-:W1:Y:S01]  /*0ee0*/  LDC R0, c[0x0][0xde8] ;  /* 0x00037a00ff007b82 */ /* 0x002e620000000800 */
[----:B------:R-:W-:Y:S01]  /*0ef0*/  UISETP.NE.AND UP0, UPT, UR5, 0x1, UPT ;  /* 0x000000010500788c */ /* 0x000fe2000bf05270 */
[----:B------:R-:W-:-:S10]  /*0f00*/  UMOV UR8, UR4 ;  /* 0x0000000400087c82 */ /* 0x000fd40008000000 */
[----:B------:R-:W-:Y:S01]  /*0f10*/  @UP0 ULDC UR6, c[0x0][0xdd4] ;  /* 0x0003750000060ab9 */ /* 0x000fe20000000800 */
[----:B------:R-:W-:Y:S01]  /*0f20*/  @UP0 ULDC UR9, c[0x0][0xdd8] ;  /* 0x0003760000090ab9 */ /* 0x000fe20000000800 */
[----:B------:R-:W-:-:S04]  /*0f30*/  UIMAD.WIDE.U32 UR6, UR4, UR6, URZ ;  /* 0x00000006040672a5 */ /* 0x000fc8000f8e003f */
[----:B------:R-:W-:-:S04]  /*0f40*/  @UP0 USHF.R.U32.HI UR8, URZ, UR9, UR7 ;  /* 0x000000093f080299 */ /* 0x000fc80008011607 */
[----:B------:R-:W-:Y:S02]  /*0f50*/  UIADD3 UR6, -UR8, URZ, URZ ;  /* 0x0000003f08067290 */ /* 0x000fe4000fffe13f */
[----:B-1----:R-:W-:Y:S02]  /*0f60*/  ISETP.LE.AND P0, PT, R0, UR8, PT ;  /* 0x0000000800007c0c */ /* 0x002fe4000bf03270 */
[----:B------:R-:W-:-:S11]  /*0f70*/  UIMAD UR7, UR5, UR6, UR4 ;  /* 0x00000006050772a4 */ /* 0x000fd6000f8e0204 */
[----:B--2---:R-:W-:Y:S05]  /*0f80*/  @!P0 BRA `(.L_x_1278) ;  /* 0x0000000000208947 */ /* 0x004fea0003800000 */
[----:B------:R-:W-:Y:S01]  /*0f90*/  ULDC UR6, c[0x0][0xddc] ;  /* 0x0003770000067ab9 */ /* 0x000fe20000000800 */
[----:B------:R-:W-:Y:S01]  /*0fa0*/  UMOV UR40, UR7 ;  /* 0x0000000700287c82 */ /* 0x000fe20008000000 */
[----:B------:R-:W-:-:S11]  /*0fb0*/  UISETP.NE.AND UP0, UPT, UR6, 0x1, UPT ;  /* 0x000000010600788c */ /* 0x000fd6000bf05270 */
[----:B------:R-:W-:Y:S02]  /*0fc0*/  @UP0 ULDC.64 UR10, c[0x0][0xde0] ;  /* 0x00037800000a0ab9 */ /* 0x000fe40000000a00 */
[----:B------:R-:W-:-:S04]  /*0fd0*/  UIMAD.WIDE.U32 UR4, UR7, UR10, URZ ;  /* 0x0000000a070472a5 */ /* 0x000fc8000f8e003f */
[----:B------:R-:W-:-:S04]  /*0fe0*/  @UP0 USHF.R.U32.HI UR40, URZ, UR11, UR5 ;  /* 0x0000000b3f280299 */ /* 0x000fc80008011605 */
[----:B------:R-:W-:Y:S01]  /*0ff0*/  UIMAD UR4, UR40, UR6, URZ ;  /* 0x00000006280472a4 */ /* 0x000fe2000f8e023f */
[----:B------:R-:W-:Y:S11]  /*1000*/  BRA `(.L_x_1279) ;  /* 0x00000000001c7947 */ /* 0x000ff60003800000 */
.L_x_1278:
[----:B------:R-:W-:Y:S01]  /*1010*/  ULDC UR6, c[0x0][0xdc4] ;  /* 0x0003710000067ab9 */ /* 0x000fe20000000800 */
[----:B------:R-:W-:Y:S01]  /*1020*/  UMOV UR40, UR7 ;  /* 0x0000000700287c82 */ /* 0x000fe20008000000 */
[----:B------:R-:W-:-:S11]  /*1030*/  UISETP.NE.AND UP0, UPT, UR6, 0x1, UPT ;  /* 0x000000010600788c */ /* 0x000fd6000bf05270 */
[----:B------:R-:W-:Y:S02]  /*1040*/  @UP0 ULDC.64 UR10, c[0x0][0xdc8] ;  /* 0x00037200000a0ab9 */ /* 0x000fe40000000a00 */
[----:B------:R-:W-:-:S04]  /*1050*/  UIMAD.WIDE.U32 UR4, UR7, UR10, URZ ;  /* 0x0000000a070472a5 */ /* 0x000fc8000f8e003f */
[----:B------:R-:W-:-:S04]  /*1060*/  @UP0 USHF.R.U32.HI UR40, URZ, UR11, UR5 ;  /* 0x0000000b3f280299 */ /* 0x000fc80008011605 */
[----:B------:R-:W-:-:S12]  /*1070*/  UIMAD UR4, UR40, UR6, URZ ;  /* 0x00000006280472a4 */ /* 0x000fd8000f8e023f */
.L_x_1279:
[----:B------:R-:W-:Y:S01]  /*1080*/  ULDC UR43, c[0x0][0xdb8] ;  /* 0x00036e00002b7ab9 */ /* 0x000fe20000000800 */
[----:B------:R-:W-:Y:S01]  /*1090*/  ULDC.64 UR10, c[0x0][0x3f8] ;  /* 0x0000fe00000a7ab9 */ /* 0x000fe20000000a00 */
[----:B------:R-:W-:Y:S02]  /*10a0*/  ULOP3.LUT UR5, URZ, UR40, URZ, 0x33, !UPT ;  /* 0x000000283f057292 */ /* 0x000fe4000f8e333f */
[----:B------:R-:W-:Y:S02]  /*10b0*/  UISETP.NE.AND UP1, UPT, UR43, 0x1, UPT ;  /* 0x000000012b00788c */ /* 0x000fe4000bf25270 */
[----:B------:R-:W-:Y:S01]  /*10c0*/  UISETP.NE.U32.AND UP0, UPT, UR10, URZ, UPT ;  /* 0x0000003f0a00728c */ /* 0x000fe2000bf05070 */
[----:B------:R-:W-:Y:S01]  /*10d0*/  ULDC UR6, c[0x0][0xdac] ;  /* 0x00036b0000067ab9 */ /* 0x000fe20000000800 */
[----:B------:R-:W-:Y:S02]  /*10e0*/  UIADD3 UR4, UR7, -UR4, URZ ;  /* 0x8000000407047290 */ /* 0x000fe4000fffe03f */
[----:B------:R-:W-:-:S02]  /*10f0*/  UIADD3 UR5, UR5, UR6, URZ ;  /* 0x0000000605057290 */ /* 0x000fc4000fffe03f */
[----:B------:R-:W-:Y:S01]  /*1100*/  UISETP.NE.AND.EX UP0, UPT, UR11, URZ, UPT, UP0 ;  /* 0x0000003f0b00728c */ /* 0x000fe2000bf05300 */
[----:B------:R-:W-:Y:S01]  /*1110*/  ULDC UR12, c[0x0][0xdc4] ;  /* 0x00037100000c7ab9 */ /* 0x000fe20000000800 */
[----:B------:R-:W-:Y:S01]  /*1120*/  ULDC UR49, c[0x0][0x404] ;  /* 0x0001010000317ab9 */ /* 0x000fe20000000800 */
[----:B------:R-:W-:Y:S02]  /*1130*/  UISETP.NE.AND UP2, UPT, UR46, 0x1, UPT ;  /* 0x000000012e00788c */ /* 0x000fe4000bf45270 */
[----:B------:R-:W-:Y:S01]  /*1140*/  USHF.L.U32 UR42, UR5, 0x6, URZ ;  /* 0x00000006052a7899 */ /* 0x000fe2000800063f */
[----:B------:R-:W-:Y:S01]  /*1150*/  ULDC UR10, c[0x0][0x288] ;  /* 0x0000a200000a7ab9 */ /* 0x000fe20000000800 */
[----:B------:R-:W-:Y:S02]  /*1160*/  UIMAD UR12, UR8, UR12, UR4 ;  /* 0x0000000c080c72a4 */ /* 0x000fe4000f8e0204 */
[----:B------:R-:W-:Y:S01]  /*1170*/  PLOP3.LUT P0, PT, PT, PT, UP2, 0x80, 0x0 ;  /* 0x000000000000781c */ /* 0x000fe20003f0f028 */
[----:B------:R-:W-:Y:S01]  /*1180*/  USEL UR49, UR49, 0x1, UP0 ;  /* 0x0000000131317887 */ /* 0x000fe20008000000 */
[----:B------:R-:W-:Y:S01]  /*1190*/  ULDC UR9, c[0x0][0x2e0] ;  /* 0x0000b80000097ab9 */ /* 0x000fe20000000800 */
[----:B------:R-:W-:Y:S01]  /*11a0*/  @UP1 ULDC UR4, c[0x0][0xdbc] ;  /* 0x00036f0000041ab9 */ /* 0x000fe20000000800 */
[----:B------:R-:W-:-:S02]  /*11b0*/  UIADD3 UR54, UR42, 0x40, -UR10 ;  /* 0x000000402a367890 */ /* 0x000fc4000fffe80a */
[----:B------:R-:W-:Y:S02]  /*11c0*/  UIMAD.WIDE.U32 UR4, UR12, UR4, URZ ;  /* 0x000000040c0472a5 */ /* 0x000fe4000f8e003f */
[----:B------:R-:W-:Y:S02]  /*11d0*/  UIMAD UR6, UR49, UR9, 0x3f ;  /* 0x0000003f310674a4 */ /* 0x000fe4000f8e0209 */
[----:B------:R-:W-:Y:S01]  /*11e0*/  UIMAD UR54, UR49, UR9, UR54 ;  /* 0x00000009313672a4 */ /* 0x000fe2000f8e0236 */
[----:B------:R-:W-:Y:S01]  /*11f0*/  @UP1 ULDC UR13, c[0x0][0xdc0] ;  /* 0x00037000000d1ab9 */ /* 0x000fe20000000800 */
[----:B------:R-:W-:Y:S01]  /*1200*/  UMOV UR44, UR12 ;  /* 0x0000000c002c7c82 */ /* 0x000fe20008000000 */
[----:B------:R-:W-:Y:S01]  /*1210*/  ULDC UR11, c[0x0][0x9e0] ;  /* 0x00027800000b7ab9 */ /* 0x000fe20000000800 */
[----:B------:R-:W-:Y:S02]  /*1220*/  USHF.R.S32.HI UR7, URZ, 0x1f, UR6 ;  /* 0x0000001f3f077899 */ /* 0x000fe40008011406 */
[----:B------:R-:W-:-:S02]  /*1230*/  @UP1 USHF.R.U32.HI UR44, URZ, UR13, UR5 ;  /* 0x0000000d3f2c1299 */ /* 0x000fc40008011605 */
[----:B------:R-:W-:Y:S02]  /*1240*/  UIADD3 UR8, UR54, UR11, URZ ;  /* 0x0000000b36087290 */ /* 0x000fe4000fffe03f */
[----:B------:R-:W-:Y:S02]  /*1250*/  ULEA.HI UR7, UR7, UR6, URZ, 0x6 ;  /* 0x0000000607077291 */ /* 0x000fe4000f8f303f */
[----:B------:R-:W-:Y:S02]  /*1260*/  UIADD3 UR4, -UR44, URZ, URZ ;  /* 0x0000003f2c047290 */ /* 0x000fe4000fffe13f */
[----:B------:R-:W-:Y:S01]  /*1270*/  USHF.R.S32.HI UR7, URZ, 0x6, UR7 ;  /* 0x000000063f077899 */ /* 0x000fe20008011407 */
[----:B------:R-:W-:Y:S01]  /*1280*/  IMAD.U32 R0, RZ, RZ, UR8 ;  /* 0x00000008ff007e24 */ /* 0x000fe2000f8e00ff */
[----:B------:R-:W-:Y:S01]  /*1290*/  UIMAD UR43, UR43, UR4, UR12 ;  /* 0x000000042b2b72a4 */ /* 0x000fe2000f8e020c */
[----:B------:R-:W-:Y:S11]  /*12a0*/  @!P0 BRA `(.L_x_1280) ;  /* 0x0000001c00f88947 */ /* 0x000ff60003800000 */
[----:B------:R-:W1:Y:S02]  /*12b0*/  LDC R8, c[0x0][0x9e4] ;  /* 0x00027900ff087b82 */ /* 0x000e640000000800 */
[----:B-1----:R-:W-:-:S13]  /*12c0*/  ISETP.GE.AND P1, PT, R8, 0x1, PT ;  /* 0x000000010800780c */ /* 0x002fda0003f26270 */
[----:B------:R-:W-:Y:S05]  /*12d0*/  @!P1 BRA `(.L_x_1281) ;  /* 0x0000000000449947 */ /* 0x000fea0003800000 */
[----:B------:R-:W-:Y:S01]  /*12e0*/  ISETP.LT.AND P0, PT, RZ, UR54, PT ;  /* 0x00000036ff007c0c */ /* 0x000fe2000bf01270 */
[----:B------:R-:W-:-:S06]  /*12f0*/  UIADD3 UR4, UR54, -0x1, URZ ;  /* 0xffffffff36047890 */ /* 0x000fcc000fffe03f */
[----:B------:R-:W-:-:S06]  /*1300*/  MOV R3, UR4 ;  /* 0x0000000400037c02 */ /* 0x000fcc0008000f00 */
[----:B------:R-:W-:Y:S05]  /*1310*/  @P0 BRA `(.L_x_1282) ;  /* 0x00000000001c0947 */ /* 0x000fea0003800000 */
[----:B------:R-:W-:Y:S01]  /*1320*/  ISETP.NE.AND P0, PT, R8, 0x1, PT ;  /* 0x000000010800780c */ /* 0x000fe20003f05270 */
[----:B------:R-:W-:-:S12]  /*1330*/  IMAD R3, RZ, RZ, -UR54 ;  /* 0x80000036ff037e24 */ /* 0x000fd8000f8e02ff */
[----:B------:R-:W1:Y:S02]  /*1340*/  @P0 LDC.64 R4, c[0x0][0x9e8] ;  /* 0x00027a00ff040b82 */ /* 0x000e640000000a00 */
[----:B-1----:R-:W-:-:S05]  /*1350*/  @P0 IMAD.HI.U32 R4, R3, R4, RZ ;  /* 0x0000000403040227 */ /* 0x002fca00078e00ff */
[----:B------:R-:W-:-:S04]  /*1360*/  @P0 SHF.R.U32.HI R3, RZ, R5, R4 ;  /* 0x00000005ff030219 */ /* 0x000fc80000011604 */
[----:B------:R-:W-:Y:S01]  /*1370*/  LOP3.LUT R3, RZ, R3, RZ, 0x33, !PT ;  /* 0x00000003ff037212 */ /* 0x000fe200078e33ff */
[----:B------:R-:W-:Y:S06]  /*1380*/  BRA `(.L_x_1283) ;  /* 0x0000000000107947 */ /* 0x000fec0003800000 */
.L_x_1282:
[----:B------:R-:W-:-:S13]  /*1390*/  ISETP.NE.AND P0, PT, R8, 0x1, PT ;  /* 0x000000010800780c */ /* 0x000fda0003f05270 */
[----:B------:R-:W1:Y:S02]  /*13a0*/  @P0 LDC.64 R4, c[0x0][0x9e8] ;  /* 0x00027a00ff040b82 */ /* 0x000e640000000a00 */
[----:B-1----:R-:W-:-:S05]  /*13b0*/  @P0 IMAD.HI.U32 R4, R3, R4, RZ ;  /* 0x0000000403040227 */ /* 0x002fca00078e00ff */
[----:B------:R-:W-:-:S07]  /*13c0*/  @P0 SHF.R.U32.HI R3, RZ, R5, R4 ;  /* 0x00000005ff030219 */ /* 0x000fce0000011604 */
.L_x_1283:
[----:B------:R-:W-:-:S05]  /*13d0*/  IMAD R3, R3, R8, R8 ;  /* 0x0000000803037224 */ /* 0x000fca00078e0208 */
[----:B------:R-:W-:-:S07]  /*13e0*/  VIMNMX R0, R0, R3, PT ;  /* 0x0000000300007248 */ /* 0x000fce0003fe0100 */
.L_x_1281:
[----:B------:R-:W-:Y:S01]  /*13f0*/  VIADD R0, R0, 0x3f ;  /* 0x0000003f00007836 */ /* 0x000fe20000000000 */
[----:B------:R-:W-:Y:S01]  /*1400*/  UIADD3 UR4, UR42, -UR10, URZ ;  /* 0x8000000a2a047290 */ /* 0x000fe2000fffe03f */
[----:B------:R-:W-:-:S03]  /*1410*/  ULDC UR5, c[0x0][0x9dc] ;  /* 0x0002770000057ab9 */ /* 0x000fc60000000800 */
[----:B------:R-:W-:Y:S01]  /*1420*/  SHF.R.S32.HI R3, RZ, 0x1f, R0 ;  /* 0x0000001fff037819 */ /* 0x000fe20000011400 */
[----:B------:R-:W-:-:S03]  /*1430*/  UIMAD UR4, UR49, UR9, UR4 ;  /* 0x00000009310472a4 */ /* 0x000fc6000f8e0204 */
[----:B------:R-:W-:Y:S01]  /*1440*/  LEA.HI R3, R3, R0, RZ, 0x6 ;  /* 0x0000000003037211 */ /* 0x000fe200078f30ff */
[----:B------:R-:W-:-:S03]  /*1450*/  UIADD3 UR5, UR4, -UR5, URZ ;  /* 0x8000000504057290 */ /* 0x000fc6000fffe03f */
[----:B------:R-:W-:-:S03]  /*1460*/  SHF.R.S32.HI R3, RZ, 0x6, R3 ;  /* 0x00000006ff037819 */ /* 0x000fc60000011403 */
[----:B------:R-:W-:Y:S01]  /*1470*/  IMAD.U32 R0, RZ, RZ, UR5 ;  /* 0x00000005ff007e24 */ /* 0x000fe2000f8e00ff */
[----:B------:R-:W-:Y:S01]  /*1480*/  VIMNMX R4, R3, UR7, PT ;  /* 0x0000000703047c48 */ /* 0x000fe2000bfe0100 */
[----:B------:R-:W-:Y:S06]  /*1490*/  @!P1 BRA `(.L_x_1284) ;  /* 0x0000000000409947 */ /* 0x000fec0003800000 */
[----:B------:R-:W-:-:S05]  /*14a0*/  IMAD.U32 R3, RZ, RZ, UR4 ;  /* 0x00000004ff037e24 */ /* 0x000fca000f8e00ff */
[----:B------:R-:W-:-:S13]  /*14b0*/  ISETP.GT.AND P0, PT, R3, -0x1, PT ;  /* 0xffffffff0300780c */ /* 0x000fda0003f04270 */
[----:B------:R-:W-:Y:S05]  /*14c0*/  @P0 BRA `(.L_x_1285) ;  /* 0x00000000001c0947 */ /* 0x000fea0003800000 */
[----:B------:R-:W-:Y:S02]  /*14d0*/  ISETP.NE.AND P0, PT, R8, 0x1, PT ;  /* 0x000000010800780c */ /* 0x000fe40003f05270 */
[----:B------:R-:W-:-:S11]  /*14e0*/  LOP3.LUT R3, RZ, R3, RZ, 0x33, !PT ;  /* 0x00000003ff037212 */ /* 0x000fd600078e33ff */
[----:B------:R-:W1:Y:S02]  /*14f0*/  @P0 LDC.64 R6, c[0x0][0x9e8] ;  /* 0x00027a00ff060b82 */ /* 0x000e640000000a00 */
[----:B-1----:R-:W-:-:S05]  /*1500*/  @P0 IMAD.HI.U32 R6, R3, R6, RZ ;  /* 0x0000000603060227 */ /* 0x002fca00078e00ff */
[----:B------:R-:W-:-:S04]  /*1510*/  @P0 SHF.R.U32.HI R3, RZ, R7, R6 ;  /* 0x00000007ff030219 */ /* 0x000fc80000011606 */
[----:B------:R-:W-:Y:S01]  /*1520*/  LOP3.LUT R3, RZ, R3, RZ, 0x33, !PT ;  /* 0x00000003ff037212 */ /* 0x000fe200078e33ff */
[----:B------:R-:W-:Y:S06]  /*1530*/  BRA `(.L_x_1286) ;  /* 0x0000000000107947 */ /* 0x000fec0003800000 */
.L_x_1285:
[----:B------:R-:W-:-:S13]  /*1540*/  ISETP.NE.AND P0, PT, R8, 0x1, PT ;  /* 0x000000010800780c */ /* 0x000fda0003f05270 */
[----:B------:R-:W1:Y:S02]  /*1550*/  @P0 LDC.64 R6, c[0x0][0x9e8] ;  /* 0x00027a00ff060b82 */ /* 0x000e640000000a00 */
[----:B-1----:R-:W-:-:S05]  /*1560*/  @P0 IMAD.HI.U32 R6, R3, R6, RZ ;  /* 0x0000000603060227 */ /* 0x002fca00078e00ff */
[----:B------:R-:W-:-:S07]  /*1570*/  @P0 SHF.R.U32.HI R3, RZ, R7, R6 ;  /* 0x00000007ff030219 */ /* 0x000fce0000011606 */
.L_x_1286:
[----:B------:R-:W-:-:S05]  /*1580*/  IMAD R3, R3, R8, RZ ;  /* 0x0000000803037224 */ /* 0x000fca00078e02ff */
[----:B------:R-:W-:-:S07]  /*1590*/  VIMNMX R0, R0, R3, !PT ;  /* 0x0000000300007248 */ /* 0x000fce0007fe0100 */
.L_x_1284:
[----:B------:R-:W-:Y:S02]  /*15a0*/  SHF.R.S32.HI R3, RZ, 0x1f, R0 ;  /* 0x0000001fff037819 */ /* 0x000fe40000011400 */
[----:B------:R-:W-:Y:S02]  /*15b0*/  CS2R R28, SRZ ;  /* 0x00000000001c7805 */ /* 0x000fe4000001ff00 */
[----:B------:R-:W-:Y:S02]  /*15c0*/  PLOP3.LUT P0, PT, PT, PT, PT, 0x80, 0x0 ;  /* 0x000000000000781c */ /* 0x000fe40003f0f070 */
[----:B------:R-:W-:Y:S02]  /*15d0*/  CS2R R150, SRZ ;  /* 0x0000000000967805 */ /* 0x000fe4000001ff00 */
[----:B------:R-:W-:Y:S02]  /*15e0*/  LEA.HI R0, R3, R0, RZ, 0x6 ;  /* 0x0000000003007211 */ /* 0x000fe400078f30ff */
[----:B------:R-:W-:-:S02]  /*15f0*/  CS2R R148, SRZ ;  /* 0x0000000000947805 */ /* 0x000fc4000001ff00 */
[----:B------:R-:W-:Y:S02]  /*1600*/  MOV R3, RZ ;  /* 0x000000ff00037202 */ /* 0x000fe40000000f00 */
[----:B------:R-:W-:Y:S02]  /*1610*/  CS2R R146, SRZ ;  /* 0x0000000000927805 */ /* 0x000fe4000001ff00 */
[----:B------:R-:W-:Y:S02]  /*1620*/  SHF.R.S32.HI R0, RZ, 0x6, R0 ;  /* 0x00000006ff007819 */ /* 0x000fe40000011400 */
[----:B------:R-:W-:Y:S02]  /*1630*/  CS2R R144, SRZ ;  /* 0x0000000000907805 */ /* 0x000fe4000001ff00 */
[----:B------:R-:W-:Y:S02]  /*1640*/  CS2R R142, SRZ ;  /* 0x00000000008e7805 */ /* 0x000fe4000001ff00 */
[----:B------:R-:W-:-:S02]  /*1650*/  CS2R R140, SRZ ;  /* 0x00000000008c7805 */ /* 0x000fc4000001ff00 */
[----:B------:R-:W-:Y:S02]  /*1660*/  VIMNMX R0, RZ, R0, !PT ;  /* 0x00000000ff007248 */ /* 0x000fe40007fe0100 */
[----:B------:R-:W-:Y:S02]  /*1670*/  CS2R R138, SRZ ;  /* 0x00000000008a7805 */ /* 0x000fe4000001ff00 */
[----:B------:R-:W-:Y:S02]  /*1680*/  CS2R R136, SRZ ;  /* 0x0000000000887805 */ /* 0x000fe4000001ff00 */
[----:B------:R-:W-:Y:S02]  /*1690*/  CS2R R134, SRZ ;  /* 0x0000000000867805 */ /* 0x000fe4000001ff00 */
[----:B------:R-:W-:Y:S02]  /*16a0*/  ISETP.GT.AND P1, PT, R4, R0, PT ;  /* 0x000000000400720c */ /* 0x000fe40003f24270 */
[----:B------:R-:W-:-:S02]  /*16b0*/  CS2R R132, SRZ ;  /* 0x0000000000847805 */ /* 0x000fc4000001ff00 */
[----:B------:R-:W-:Y:S02]  /*16c0*/  CS2R R130, SRZ ;  /* 0x0000000000827805 */ /* 0x000fe4000001ff00 */
[----:B------:R-:W-:Y:S02]  /*16d0*/  CS2R R128, SRZ ;  /* 0x0000000000807805 */ /* 0x000fe4000001ff00 */
[----:B------:R-:W-:Y:S02]  /*16e0*/  CS2R R126, SRZ ;  /* 0x00000000007e7805 */ /* 0x000fe4000001ff00 */
[----:B------:R-:W-:Y:S01]  /*16f0*/  CS2R R124, SRZ ;  /* 0x00000000007c7805 */ /* 0x000fe2000001ff00 */
[----:B------:R-:W-:Y:S01]  /*1700*/  IMAD.MOV.U32 R172, RZ, RZ, RZ ;  /* 0x000000ffffac7224 */ /* 0x000fe200078e00ff */
        /* <DEDUP_REMOVED lines=47> */
[----:B------:R-:W-:Y:S01]  /*1a00*/  CS2R R30, SRZ ;  /* 0x00000000001e7805 */ /* 0x000fe2000001ff00 */
[----:B------:R-:W-:Y:S02]  /*1a10*/  IMAD.MOV.U32 R5, RZ, RZ, RZ ;  /* 0x000000ffff057224 */ /* 0x000fe400078e00ff */
[----:B------:R-:W-:Y:S01]  /*1a20*/  IMAD.MOV.U32 R153, RZ, RZ, RZ ;  /* 0x000000ffff997224 */ /* 0x000fe200078e00ff */
[----:B------:R-:W-:Y:S06]  /*1a30*/  @!P1 BRA `(.L_x_1287) ;  /* 0x000000ac002c9947 */ /* 0x000fec0003800000 */
        /* <DEDUP_REMOVED lines=14> */
.L_x_1288:
[----:B------:R-:W-:Y:S01]  /*1b20*/  ULEA UR21, UR39, UR48, 0x3 ;  /* 0x0000003027157291 */ /* 0x000fe2000f8e183f */
[----:B------:R-:W-:-:S05]  /*1b30*/  IMAD.U32 R3, RZ, RZ, UR38 ;  /* 0x00000026ff037e24 */ /* 0x000fca000f8e00ff */
[----:B------:R-:W-:-:S04]  /*1b40*/  SHF.L.U32 R3, R3, 0x1f, RZ ;  /* 0x0000001f03037819 */ /* 0x000fc800000006ff */
[----:B------:R-:W1:Y:S02]  /*1b50*/  SYNCS.PHASECHK.TRANS64.TRYWAIT P1, [UR21+0x28c50], R3 ;  /* 0x028c5003ff0075a7 */ /* 0x000e640008020155 */
[----:B-1----:R-:W-:Y:S05]  /*1b60*/  @!P1 BRA `(.L_x_1289) ;  /* 0x000000f800a49947 */ /* 0x002fea0003800000 */
.L_x_1447:
        /* <DEDUP_REMOVED lines=9> */
[----:B------:R-:W-:-:S02]  /*1c00*/  UIADD3 UR6, UR18, 0x80, URZ ;  /* 0x0000008012067890 */ /* 0x000fc4000fffe03f */
[----:B------:R-:W-:Y:S01]  /*1c10*/  ULOP3.LUT UR16, UR4, 0x10000, URZ, 0xfc, !UPT ;  /* 0x0001000004107892 */ /* 0x000fe2000f8efc3f */
[----:B------:R-:W-:Y:S01]  /*1c20*/  UMOV UR7, 0x40000040 ;  /* 0x4000004000077882 */ /* 0x000fe20000000000 */
[----:B------:R-:W-:Y:S02]  /*1c30*/  UMOV UR5, 0x40000040 ;  /* 0x4000004000057882 */ /* 0x000fe40000000000 */
[----:B------:R-:W-:Y:S02]  /*1c40*/  UIADD3 UR4, UR16, 0x2, URZ ;  /* 0x0000000210047890 */ /* 0x000fe4000fffe03f */
[----:B------:R-:W-:Y:S02]  /*1c50*/  UIADD3 UR10, UR18, 0x100, URZ ;  /* 0x00000100120a7890 */ /* 0x000fe4000fffe03f */
[----:B------:R-:W-:Y:S01]  /*1c60*/  UIADD3 UR8, UR16, 0x4, URZ ;  /* 0x0000000410087890 */ /* 0x000fe2000fffe03f */
[----:B------:R-:W-:Y:S01]  /*1c70*/  UMOV UR11, 0x40000040 ;  /* 0x40000040000b7882 */ /* 0x000fe20000000000 */
[----:B------:R-:W-:Y:S01]  /*1c80*/  WARPGROUP.ARRIVE ;  /* 0x00000000000079c5 */ /* 0x000fe20000000000 */
[----:B------:R-:W-:Y:S01]  /*1c90*/  UMOV UR9, 0x40000040 ;  /* 0x4000004000097882 */ /* 0x000fe20000000000 */
[----:B------:R-:W-:-:S02]  /*1ca0*/  UIADD3 UR14, UR18, 0x180, URZ ;  /* 0x00000180120e7890 */ /* 0x000fc4000fffe03f */
[----:B------:R-:W-:Y:S02]  /*1cb0*/  UIADD3 UR12, UR16, 0x6, URZ ;  /* 0x00000006100c7890 */ /* 0x000fe4000fffe03f */
[----:B------:R-:W-:Y:S01]  /*1cc0*/  HGMMA.64x256x16.F32 R24, gdesc[UR16].tnspB, RZ, !UPT, gsb0 ;  /* 0x43e00000101879f0 */ /* 0x000fe2000c0008ff */
[----:B------:R-:W-:Y:S01]  /*1cd0*/  UMOV UR15, 0x40000040 ;  /* 0x40000040000f7882 */ /* 0x000fe20000000000 */
[----:B------:R-:W-:Y:S01]  /*1ce0*/  UMOV UR13, 0x40000040 ;  /* 0x40000040000d7882 */ /* 0x000fe20000000000 */
[----:B-1----:R-:W-:-:S04]  /*1cf0*/  LOP3.LUT R5, R5, 0x7f, RZ, 0xc0, !PT ;  /* 0x0000007f05057812 */ /* 0x002fc800078ec0ff */
        /* <DEDUP_REMOVED lines=17> */
[----:B-1----:R-:W-:-:S05]  /*1e10*/  VIADD R3, R4, 0xfffffffe ;  /* 0xfffffffe04037836 */ /* 0x002fca0000000000 */
[----:B------:R-:W-:-:S13]  /*1e20*/  ISETP.GE.AND P1, PT, R3, R0, PT ;  /* 0x000000000300720c */ /* 0x000fda0003f26270 */
[----:B------:R-:W-:Y:S05]  /*1e30*/  @!P1 BRA `(.L_x_1290) ;  /* 0x0000000800d49947 */ /* 0x000fea0003800000 */
.L_x_1295:
[----:B------:R-:W-:Y:S01]  /*1e40*/  BAR.SYNC.DEFER_BLOCKING 0xe, 0x100 ;  /* 0x0384000000007b1d */ /* 0x000fe20000010000 */
[----:B------:R-:W-:Y:S01]  /*1e50*/  IMAD.U32 R5, RZ, RZ, UR39 ;  /* 0x00000027ff057e24 */ /* 0x000fe2000f8e00ff */
[----:B------:R-:W-:Y:S01]  /*1e60*/  UIADD3 UR39, UR39, 0x1, URZ ;  /* 0x0000000127277890 */ /* 0x000fe2000fffe03f */
[----:B------:R-:W-:Y:S02]  /*1e70*/  ISETP.GT.AND P3, PT, R3, R0, PT ;  /* 0x000000000300720c */ /* 0x000fe40003f64270 */
[----:B-1----:R-:W-:Y:S01]  /*1e80*/  IMAD R4, R5, 0x40, R16 ;  /* 0x0000004005047824 */ /* 0x002fe200078e0210 */
[----:B------:R-:W-:Y:S01]  /*1e90*/  UISETP.NE.AND UP0, UPT, UR39, 0x2, UPT ;  /* 0x000000022700788c */ /* 0x000fe2000bf05270 */
[----:B------:R-:W-:-:S03]  /*1ea0*/  IADD3 R3, R3, -0x1, RZ ;  /* 0xffffffff03037810 */ /* 0x000fc60007ffe0ff */
        /* <DEDUP_REMOVED lines=136> */
.L_x_1291:
[----:B------:R-:W-:Y:S01]  /*2730*/  ULEA UR21, UR39, UR48, 0x3 ;  /* 0x0000003027157291 */ /* 0x000fe2000f8e183f */
[----:B------:R-:W-:-:S05]  /*2740*/  IMAD.U32 R4, RZ, RZ, UR38 ;  /* 0x00000026ff047e24 */ /* 0x000fca000f8e00ff */
[----:B------:R-:W-:-:S04]  /*2750*/  SHF.L.U32 R4, R4, 0x1f, RZ ;  /* 0x0000001f04047819 */ /* 0x000fc800000006ff */
[----:B------:R1:W2:Y:S01]  /*2760*/  SYNCS.PHASECHK.TRANS64.TRYWAIT P1, [UR21+0x28c50], R4 ;  /* 0x028c5004ff0075a7 */ /* 0x0002a20008020155 */
[----:B------:R-:W-:Y:S05]  /*2770*/  @!P0 BRA `(.L_x_1292) ;  /* 0x0000000000048947 */ /* 0x000fea0003800000 */
[----:B------:R-:W-:Y:S01]  /*2780*/  BPT.TRAP 0x1 ;  /* 0x000000040000795c */ /* 0x000fe20000300000 */
.L_x_1292:
[----:B--2---:R-:W-:Y:S05]  /*2790*/  @P1 BRA `(.L_x_1293) ;  /* 0x0000000000081947 */ /* 0x004fea0003800000 */
[----:B------:R-:W2:Y:S02]  /*27a0*/  SYNCS.PHASECHK.TRANS64.TRYWAIT P1, [UR21+0x28c50], R4 ;  /* 0x028c5004ff0075a7 */ /* 0x000ea40008020155 */
[----:B--2---:R-:W-:Y:S05]  /*27b0*/  @!P1 BRA `(.L_x_1294) ;  /* 0x000000ec00a89947 */ /* 0x004fea0003800000 */
.L_x_1293:
[----:B------:R-:W-:Y:S01]  /*27c0*/  ULEA UR18, UR39, UR20, 0xc ;  /* 0x0000001427127291 */ /* 0x000fe2000f8e603f */
[----:B------:R-:W-:Y:S01]  /*27d0*/  WARPGROUP.ARRIVE ;  /* 0x00000000000079c5 */ /* 0x000fe20000000000 */
[----:B------:R-:W-:Y:S01]  /*27e0*/  UMOV UR19, 0x40000040 ;  /* 0x4000004000137882 */ /* 0x000fe20000000000 */
[----:B------:R-:W-:Y:S01]  /*27f0*/  UMOV UR7, 0x40000040 ;  /* 0x4000004000077882 */ /* 0x000fe20000000000 */
[----:B------:R-:W-:Y:S01]  /*2800*/  UIADD3 UR6, UR18, 0x80, URZ ;  /* 0x0000008012067890 */ /* 0x000fe2000fffe03f */
[----:B-12---:R-:W-:Y:S01]  /*2810*/  IMAD.U32 R4, RZ, RZ, UR21 ;  /* 0x00000015ff047e24 */ /* 0x006fe2000f8e00ff */
[----:B------:R-:W-:Y:S01]  /*2820*/  UIADD3 UR10, UR18, 0x100, URZ ;  /* 0x00000100120a7890 */ /* 0x000fe2000fffe03f */
[----:B------:R-:W-:Y:S02]  /*2830*/  UMOV UR11, 0x40000040 ;  /* 0x40000040000b7882 */ /* 0x000fe40000000000 */
[----:B------:R-:W-:Y:S01]  /*2840*/  HGMMA.64x256x16.F32 R24, gdesc[UR16].tnspB, R24, gsb0 ;  /* 0x43e00000101879f0 */ /* 0x000fe20008000818 */
[----:B------:R-:W-:Y:S01]  /*2850*/  UIADD3 UR14, UR18, 0x180, URZ ;  /* 0x00000180120e7890 */ /* 0x000fe2000fffe03f */
[----:B------:R-:W-:Y:S01]  /*2860*/  @!P2 VIADD R4, R4, 0x28c60 ;  /* 0x00028c600404a836 */ /* 0x000fe20000000000 */
[----:B------:R-:W-:-:S04]  /*2870*/  UMOV UR15, 0x40000040 ;  /* 0x40000040000f7882 */ /* 0x000fc80000000000 */
[----:B------:R-:W-:Y:S01]  /*2880*/  @!P2 PRMT R4, RZ, 0x654, R4 ;  /* 0x00000654ff04a816 */ /* 0x000fe20000000004 */
        /* <DEDUP_REMOVED lines=16> */
.L_x_1290:
[----:B------:R-:W-:Y:S01]  /*2990*/  BAR.SYNC.DEFER_BLOCKING 0xe, 0x100 ;  /* 0x0384000000007b1d */ /* 0x000fe20000010000 */
[----:B------:R-:W-:Y:S01]  /*29a0*/  IMAD.U32 R3, RZ, RZ, UR39 ;  /* 0x00000027ff037e24 */ /* 0x000fe2000f8e00ff */
[----:B------:R-:W-:Y:S01]  /*29b0*/  UIADD3 UR39, UR39, 0x1, URZ ;  /* 0x0000000127277890 */ /* 0x000fe2000fffe03f */
[----:B------:R-:W-:-:S03]  /*29c0*/  PLOP3.LUT P0, PT, PT, PT, PT, 0x8, 0x0 ;  /* 0x000000000000781c */ /* 0x000fc60003f0e170 */
[----:B------:R-:W-:Y:S01]  /*29d0*/  LEA R0, R3, R16, 0x6 ;  /* 0x0000001003007211 */ /* 0x000fe200078e30ff */
[----:B------:R-:W-:-:S03]  /*29e0*/  UISETP.NE.AND UP0, UPT, UR39, 0x2, UPT ;  /* 0x000000022700788c */ /* 0x000fc6000bf05270 */
[----:B-1----:R-:W-:Y:S01]  /*29f0*/  LEA R4, R0, UR48, 0x2 ;  /* 0x0000003000047c11 */ /* 0x002fe2000f8e10ff */
        /* <DEDUP_REMOVED lines=133> */
[----:B------:R-:W-:-:S02]  /*3250*/  IMAD.MOV.U32 R28, RZ, RZ, RZ ;  /* 0x000000ffff1c7224 */ /* 0x000fc400078e00ff */
[----:B------:R-:W-:Y:S01]  /*3260*/  IMAD.MOV.U32 R3, RZ, RZ, RZ ;  /* 0x000000ffff037224 */ /* 0x000fe200078e00ff */
[----:B------:R-:W-:Y:S06]  /*3270*/  BAR.ARV 0xf, 0x100 ;  /* 0x03c4000000007b1d */ /* 0x000fec0000002000 */
[----:B------:R-:W-:Y:S05]  /*3280*/  BRA `(.L_x_1287) ;  /* 0x0000009400187947 */ /* 0x000fea0003800000 */
.L_x_1280:
[----:B------:R-:W-:Y:S02]  /*3290*/  ULDC UR11, c[0x0][0x9e4] ;  /* 0x00027900000b7ab9 */ /* 0x000fe40000000800 */
[----:B------:R-:W-:-:S06]  /*32a0*/  UISETP.GE.AND UP0, UPT, UR11, 0x1, UPT ;  /* 0x000000010b00788c */ /* 0x000fcc000bf06270 */
[----:B------:R-:W-:-:S13]  /*32b0*/  PLOP3.LUT P1, PT, PT, PT, UP0, 0x80, 0x0 ;  /* 0x000000000000781c */ /* 0x000fda0003f2f008 */
[----:B------:R-:W-:Y:S05]  /*32c0*/  @!P1 BRA `(.L_x_1296) ;  /* 0x0000000000409947 */ /* 0x000fea0003800000 */
[----:B------:R-:W-:Y:S01]  /*32d0*/  ISETP.LT.AND P0, PT, RZ, UR54, PT ;  /* 0x00000036ff007c0c */ /* 0x000fe2000bf01270 */
[----:B------:R-:W-:-:S12]  /*32e0*/  UIADD3 UR6, UR54, -0x1, URZ ;  /* 0xffffffff36067890 */ /* 0x000fd8000fffe03f */
[----:B------:R-:W-:Y:S05]  /*32f0*/  @P0 BRA `(.L_x_1297) ;  /* 0x00000000001c0947 */ /* 0x000fea0003800000 */
[----:B------:R-:W-:Y:S02]  /*3300*/  UISETP.NE.AND UP0, UPT, UR11, 0x1, UPT ;  /* 0x000000010b00788c */ /* 0x000fe4000bf05270 */
[----:B------:R-:W-:-:S09]  /*3310*/  UIADD3 UR6, -UR54, URZ, URZ ;  /* 0x0000003f36067290 */ /* 0x000fd2000fffe13f */
[----:B------:R-:W-:Y:S02]  /*3320*/  @UP0 ULDC.64 UR12, c[0x0][0x9e8] ;  /* 0x00027a00000c0ab9 */ /* 0x000fe40000000a00 */
[----:B------:R-:W-:-:S04]  /*3330*/  UIMAD.WIDE.U32 UR4, UR6, UR12, URZ ;  /* 0x0000000c060472a5 */ /* 0x000fc8000f8e003f */
[----:B------:R-:W-:-:S04]  /*3340*/  @UP0 USHF.R.U32.HI UR6, URZ, UR13, UR5 ;  /* 0x0000000d3f060299 */ /* 0x000fc80008011605 */
[----:B------:R-:W-:Y:S01]  /*3350*/  ULOP3.LUT UR6, URZ, UR6, URZ, 0x33, !UPT ;  /* 0x000000063f067292 */ /* 0x000fe2000f8e333f */
[----:B------:R-:W-:Y:S11]  /*3360*/  BRA `(.L_x_1298) ;  /* 0x0000000000107947 */ /* 0x000ff60003800000 */
.L_x_1297:
[----:B------:R-:W-:-:S11]  /*3370*/  UISETP.NE.AND UP0, UPT, UR11, 0x1, UPT ;  /* 0x000000010b00788c */ /* 0x000fd6000bf05270 */
[----:B------:R-:W-:Y:S02]  /*3380*/  @UP0 ULDC.64 UR12, c[0x0][0x9e8] ;  /* 0x00027a00000c0ab9 */ /* 0x000fe40000000a00 */
[----:B------:R-:W-:-:S04]  /*3390*/  UIMAD.WIDE.U32 UR4, UR6, UR12, URZ ;  /* 0x0000000c060472a5 */ /* 0x000fc8000f8e003f */
[----:B------:R-:W-:-:S12]  /*33a0*/  @UP0 USHF.R.U32.HI UR6, URZ, UR13, UR5 ;  /* 0x0000000d3f060299 */ /* 0x000fd80008011605 */
.L_x_1298:
[----:B------:R-:W-:-:S06]  /*33b0*/  UIMAD UR6, UR6, UR11, UR11 ;  /* 0x0000000b060672a4 */ /* 0x000fcc000f8e020b */
[----:B------:R-:W-:-:S07]  /*33c0*/  VIMNMX R0, R0, UR6, PT ;  /* 0x0000000600007c48 */ /* 0x000fce000bfe0100 */
.L_x_1296:
[----:B------:R-:W-:Y:S01]  /*33d0*/  VIADD R0, R0, 0x3f ;  /* 0x0000003f00007836 */ /* 0x000fe20000000000 */
[----:B------:R-:W-:Y:S01]  /*33e0*/  UIADD3 UR10, UR42, -UR10, URZ ;  /* 0x8000000a2a0a7290 */ /* 0x000fe2000fffe03f */
[----:B------:R-:W-:-:S03]  /*33f0*/  ULDC UR8, c[0x0][0x9dc] ;  /* 0x0002770000087ab9 */ /* 0x000fc60000000800 */
[----:B------:R-:W-:Y:S01]  /*3400*/  SHF.R.S32.HI R3, RZ, 0x1f, R0 ;  /* 0x0000001fff037819 */ /* 0x000fe20000011400 */
[----:B------:R-:W-:-:S03]  /*3410*/  UIMAD UR6, UR49, UR9, UR10 ;  /* 0x00000009310672a4 */ /* 0x000fc6000f8e020a */
[----:B------:R-:W-:Y:S01]  /*3420*/  LEA.HI R3, R3, R0, RZ, 0x6 ;  /* 0x0000000003037211 */ /* 0x000fe200078f30ff */
[----:B------:R-:W-:-:S03]  /*3430*/  UIADD3 UR8, UR6, -UR8, URZ ;  /* 0x8000000806087290 */ /* 0x000fc6000fffe03f */
[----:B------:R-:W-:-:S04]  /*3440*/  SHF.R.S32.HI R3, RZ, 0x6, R3 ;  /* 0x00000006ff037819 */ /* 0x000fc80000011403 */
[----:B------:R-:W-:Y:S01]  /*3450*/  VIMNMX R152, R3, UR7, PT ;  /* 0x0000000703987c48 */ /* 0x000fe2000bfe0100 */
[----:B------:R-:W-:Y:S06]  /*3460*/  @!P1 BRA `(.L_x_1299) ;  /* 0x0000000000449947 */ /* 0x000fec0003800000 */
[----:B------:R-:W-:-:S06]  /*3470*/  UISETP.GT.AND UP0, UPT, UR6, -0x1, UPT ;  /* 0xffffffff0600788c */ /* 0x000fcc000bf04270 */
[----:B------:R-:W-:-:S13]  /*3480*/  PLOP3.LUT P0, PT, PT, PT, UP0, 0x80, 0x0 ;  /* 0x000000000000781c */ /* 0x000fda0003f0f008 */
[----:B------:R-:W-:Y:S05]  /*3490*/  @P0 BRA `(.L_x_1300) ;  /* 0x00000000001c0947 */ /* 0x000fea0003800000 */
[----:B------:R-:W-:Y:S02]  /*34a0*/  UISETP.NE.AND UP0, UPT, UR11, 0x1, UPT ;  /* 0x000000010b00788c */ /* 0x000fe4000bf05270 */
[----:B------:R-:W-:-:S09]  /*34b0*/  ULOP3.LUT UR6, URZ, UR6, URZ, 0x33, !UPT ;  /* 0x000000063f067292 */ /* 0x000fd2000f8e333f */
[----:B------:R-:W-:Y:S02]  /*34c0*/  @UP0 ULDC.64 UR12, c[0x0][0x9e8] ;  /* 0x00027a00000c0ab9 */ /* 0x000fe40000000a00 */
[----:B------:R-:W-:-:S04]  /*34d0*/  UIMAD.WIDE.U32 UR4, UR6, UR12, URZ ;  /* 0x0000000c060472a5 */ /* 0x000fc8000f8e003f */
[----:B------:R-:W-:-:S04]  /*34e0*/  @UP0 USHF.R.U32.HI UR6, URZ, UR13, UR5 ;  /* 0x0000000d3f060299 */ /* 0x000fc80008011605 */
[----:B------:R-:W-:Y:S01]  /*34f0*/  ULOP3.LUT UR6, URZ, UR6, URZ, 0x33, !UPT ;  /* 0x000000063f067292 */ /* 0x000fe2000f8e333f */
[----:B------:R-:W-:Y:S11]  /*3500*/  BRA `(.L_x_1301) ;  /* 0x0000000000107947 */ /* 0x000ff60003800000 */
.L_x_1300:
[----:B------:R-:W-:-:S11]  /*3510*/  UISETP.NE.AND UP0, UPT, UR11, 0x1, UPT ;  /* 0x000000010b00788c */ /* 0x000fd6000bf05270 */
[----:B------:R-:W-:Y:S02]  /*3520*/  @UP0 ULDC.64 UR12, c[0x0][0x9e8] ;  /* 0x00027a00000c0ab9 */ /* 0x000fe40000000a00 */
[----:B------:R-:W-:-:S04]  /*3530*/  UIMAD.WIDE.U32 UR4, UR6, UR12, URZ ;  /* 0x0000000c060472a5 */ /* 0x000fc8000f8e003f */
[----:B------:R-:W-:-:S12]  /*3540*/  @UP0 USHF.R.U32.HI UR6, URZ, UR13, UR5 ;  /* 0x0000000d3f060299 */ /* 0x000fd80008011605 */
.L_x_1301:
[----:B------:R-:W-:-:S04]  /*3550*/  UIMAD UR6, UR6, UR11, URZ ;  /* 0x0000000b060672a4 */ /* 0x000fc8000f8e023f */
[----:B------:R-:W-:-:S04]  /*3560*/  UISETP.LT.AND UP0, UPT, UR8, UR6, UPT ;  /* 0x000000060800728c */ /* 0x000fc8000bf01270 */
[----:B------:R-:W-:-:S12]  /*3570*/  USEL UR8, UR8, UR6, !UP0 ;  /* 0x0000000608087287 */ /* 0x000fd8000c000000 */
.L_x_1299:
[----:B------:R-:W-:Y:S01]  /*3580*/  USHF.R.S32.HI UR4, URZ, 0x1f, UR8 ;  /* 0x0000001f3f047899 */ /* 0x000fe20008011408 */
[----:B------:R-:W-:Y:S02]  /*3590*/  PLOP3.LUT P0, PT, PT, PT, PT, 0x80, 0x0 ;  /* 0x000000000000781c */ /* 0x000fe40003f0f070 */
[----:B------:R-:W-:Y:S01]  /*35a0*/  CS2R R28, SRZ ;  /* 0x00000000001c7805 */ /* 0x000fe2000001ff00 */
[----:B------:R-:W-:Y:S01]  /*35b0*/  IMAD.MOV.U32 R3, RZ, RZ, RZ ;  /* 0x000000ffff037224 */ /* 0x000fe200078e00ff */
[----:B------:R-:W-:Y:S01]  /*35c0*/  ULEA.HI UR4, UR4, UR8, URZ, 0x6 ;  /* 0x0000000804047291 */ /* 0x000fe2000f8f303f */
[----:B------:R-:W-:Y:S02]  /*35d0*/  CS2R R150, SRZ ;  /* 0x0000000000967805 */ /* 0x000fe4000001ff00 */
[----:B------:R-:W-:Y:S02]  /*35e0*/  CS2R R148, SRZ ;  /* 0x0000000000947805 */ /* 0x000fe4000001ff00 */
[----:B------:R-:W-:Y:S01]  /*35f0*/  CS2R R146, SRZ ;  /* 0x0000000000927805 */ /* 0x000fe2000001ff00 */
[----:B------:R-:W-:Y:S01]  /*3600*/  USHF.R.S32.HI UR4, URZ, 0x6, UR4 ;  /* 0x000000063f047899 */ /* 0x000fe20008011404 */
[----:B------:R-:W-:-:S02]  /*3610*/  CS2R R144, SRZ ;  /* 0x0000000000907805 */ /* 0x000fc4000001ff00 */
[----:B------:R-:W-:Y:S02]  /*3620*/  CS2R R142, SRZ ;  /* 0x00000000008e7805 */ /* 0x000fe4000001ff00 */
[----:B------:R-:W-:Y:S01]  /*3630*/  CS2R R140, SRZ ;  /* 0x00000000008c7805 */ /* 0x000fe2000001ff00 */
[----:B------:R-:W-:Y:S01]  /*3640*/  UISETP.LT.AND UP0, UPT, URZ, UR4, UPT ;  /* 0x000000043f00728c */ /* 0x000fe2000bf01270 */
[----:B------:R-:W-:Y:S02]  /*3650*/  CS2R R138, SRZ ;  /* 0x00000000008a7805 */ /* 0x000fe4000001ff00 */
[----:B------:R-:W-:Y:S02]  /*3660*/  CS2R R136, SRZ ;  /* 0x0000000000887805 */ /* 0x000fe4000001ff00 */
[----:B------:R-:W-:Y:S01]  /*3670*/  CS2R R134, SRZ ;  /* 0x0000000000867805 */ /* 0x000fe2000001ff00 */
[----:B------:R-:W-:Y:S01]  /*3680*/  USEL UR41, URZ, UR4, !UP0 ;  /* 0x000000043f297287 */ /* 0x000fe2000c000000 */
[----:B------:R-:W-:-:S02]  /*3690*/  CS2R R132, SRZ ;  /* 0x0000000000847805 */ /* 0x000fc4000001ff00 */
[----:B------:R-:W-:Y:S02]  /*36a0*/  CS2R R130, SRZ ;  /* 0x0000000000827805 */ /* 0x000fe4000001ff00 */
[----:B------:R-:W-:Y:S02]  /*36b0*/  CS2R R128, SRZ ;  /* 0x0000000000807805 */ /* 0x000fe4000001ff00 */
[----:B------:R-:W-:Y:S02]  /*36c0*/  CS2R R126, SRZ ;  /* 0x00000000007e7805 */ /* 0x000fe4000001ff00 */
[----:B------:R-:W-:Y:S02]  /*36d0*/  CS2R R124, SRZ ;  /* 0x00000000007c7805 */ /* 0x000fe4000001ff00 */
[----:B------:R-:W-:Y:S02]  /*36e0*/  ISETP.GT.AND P1, PT, R152, UR41, PT ;  /* 0x0000002998007c0c */ /* 0x000fe4000bf24270 */
[----:B------:R-:W-:-:S02]  /*36f0*/  CS2R R170, SRZ ;  /* 0x0000000000aa7805 */ /* 0x000fc4000001ff00 */
[----:B------:R-:W-:Y:S02]  /*3700*/  MOV R172, RZ ;  /* 0x000000ff00ac7202 */ /* 0x000fe40000000f00 */
        /* <DEDUP_REMOVED lines=47> */
[----:B------:R-:W-:-:S02]  /*3a00*/  IMAD.MOV.U32 R5, RZ, RZ, RZ ;  /* 0x000000ffff057224 */ /* 0x000fc400078e00ff */
[----:B------:R-:W-:Y:S01]  /*3a10*/  IMAD.MOV.U32 R153, RZ, RZ, RZ ;  /* 0x000000ffff997224 */ /* 0x000fe200078e00ff */
[----:B------:R-:W-:Y:S06]  /*3a20*/  @!P1 BRA `(.L_x_1287) ;  /* 0x0000008c00309947 */ /* 0x000fec0003800000 */
        /* <DEDUP_REMOVED lines=11> */
[----:B------:R-:W-:-:S04]  /*3ae0*/  ULOP3.LUT UR5, UR5, 0x3fff, URZ, 0xc0, !UPT ;  /* 0x00003fff05057892 */ /* 0x000fc8000f8ec03f */
[----:B------:R-:W-:-:S04]  /*3af0*/  ULOP3.LUT UR45, UR5, 0x2000000, URZ, 0xfc, !UPT ;  /* 0x02000000052d7892 */ /* 0x000fc8000f8efc3f */
[----:B------:R-:W-:Y:S08]  /*3b00*/  @!P0 BRA `(.L_x_1302) ;  /* 0x0000000000408947 */ /* 0x000ff00003800000 */
        /* <DEDUP_REMOVED lines=16> */
.L_x_1302:
[----:B------:R-:W-:Y:S01]  /*3c10*/  ULEA.HI UR4, UR37, UR37, URZ, 0x1 ;  /* 0x0000002525047291 */ /* 0x000fe2000f8f083f */
[----:B------:R-:W-:-:S03]  /*3c20*/  IMAD.U32 R3, RZ, RZ, UR47 ;  /* 0x0000002fff037e24 */ /* 0x000fc6000f8e00ff */
[----:B------:R-:W-:Y:S02]  /*3c30*/  ULOP3.LUT UR4, UR4, 0xfffffffe, URZ, 0xc0, !UPT ;  /* 0xfffffffe04047892 */ /* 0x000fe4000f8ec03f */
[----:B------:R-:W-:Y:S02]  /*3c40*/  ISETP.NE.AND P0, PT, R3, 0x3, PT ;  /* 0x000000030300780c */ /* 0x000fe40003f05270 */
[----:B------:R-:W-:-:S06]  /*3c50*/  UIADD3 UR4, UR37, -UR4, URZ ;  /* 0x8000000425047290 */ /* 0x000fcc000fffe03f */
[----:B------:R-:W-:-:S05]  /*3c60*/  IMAD.U32 R0, RZ, RZ, UR4 ;  /* 0x00000004ff007e24 */ /* 0x000fca000f8e00ff */
[----:B------:R-:W-:-:S04]  /*3c70*/  SHF.L.U32 R0, R0, 0x1f, RZ ;  /* 0x0000001f00007819 */ /* 0x000fc800000006ff */
[----:B------:R-:W1:Y:S02]  /*3c80*/  SYNCS.PHASECHK.TRANS64.TRYWAIT P1, [UR48+0x28c00], R0 ;  /* 0x028c0000ff0075a7 */ /* 0x000e640008020170 */
[----:B-1----:R-:W-:Y:S05]  /*3c90*/  @!P1 BRA `(.L_x_1303) ;  /* 0x000000d800889947 */ /* 0x002fea0003800000 */
.L_x_1448:
[----:B------:R-:W-:Y:S05]  /*3ca0*/  @!P0 BRA `(.L_x_1304) ;  /* 0x0000000000048947 */ /* 0x000fea0003800000 */
[----:B------:R-:W-:Y:S01]  /*3cb0*/  BPT.TRAP 0x1 ;  /* 0x000000040000795c */ /* 0x000fe20000300000 */
.L_x_1304:
[----:B------:R-:W-:Y:S01]  /*3cc0*/  IMAD.U32 R6, RZ, RZ, UR39 ;  /* 0x00000027ff067e24 */ /* 0x000fe2000f8e00ff */
[----:B------:R-:W-:-:S04]  /*3cd0*/  MOV R13, UR38 ;  /* 0x00000026000d7c02 */ /* 0x000fc80008000f00 */
[----:B------:R-:W-:Y:S02]  /*3ce0*/  LEA R6, R6, UR48, 0x3 ;  /* 0x0000003006067c11 */ /* 0x000fe4000f8e18ff */
[----:B------:R-:W-:-:S04]  /*3cf0*/  SHF.L.U32 R13, R13, 0x1f, RZ ;  /* 0x0000001f0d0d7819 */ /* 0x000fc800000006ff */
[----:B------:R2:W3:Y:S01]  /*3d00*/  SYNCS.PHASECHK.TRANS64.TRYWAIT P1, [R6+URZ+0x28c30], R13 ;  /* 0x028c300d060075a7 */ /* 0x0004e2000802017f */
[----:B------:R-:W-:Y:S05]  /*3d10*/  @!P0 BRA `(.L_x_1305) ;  /* 0x0000000000048947 */ /* 0x000fea0003800000 */
[----:B------:R-:W-:Y:S01]  /*3d20*/  BPT.TRAP 0x1 ;  /* 0x000000040000795c */ /* 0x000fe20000300000 */
.L_x_1305:
[----:B---3--:R-:W-:Y:S05]  /*3d30*/  @P1 BRA `(.L_x_1306) ;  /* 0x0000000000081947 */ /* 0x008fea0003800000 */
[----:B------:R-:W3:Y:S02]  /*3d40*/  SYNCS.PHASECHK.TRANS64.TRYWAIT P1, [R6+URZ+0x28c30], R13 ;  /* 0x028c300d060075a7 */ /* 0x000ee4000802017f */
[----:B---3--:R-:W-:Y:S05]  /*3d50*/  @!P1 BRA `(.L_x_1307) ;  /* 0x000000d800709947 */ /* 0x008fea0003800000 */
.L_x_1306:
[----:B-1----:R-:W1:Y:S01]  /*3d60*/  S2R R0, SR_TID.X ;  /* 0x0000000000007919 */ /* 0x002e620000002100 */
[----:B------:R-:W-:-:S04]  /*3d70*/  UIADD3 UR4, UR48, 0x22400, URZ ;  /* 0x0002240030047890 */ /* 0x000fc8000fffe03f */
[----:B------:R-:W-:-:S04]  /*3d80*/  USHF.R.U32.HI UR4, URZ, 0x4, UR4 ;  /* 0x000000043f047899 */ /* 0x000fc80008011604 */
[----:B------:R-:W-:-:S06]  /*3d90*/  ULOP3.LUT UR4, UR4, 0x3fff, URZ, 0xc0, !UPT ;  /* 0x00003fff04047892 */ /* 0x000fcc000f8ec03f */
[----:B------:R-:W-:Y:S01]  /*3da0*/  IMAD.U32 R3, RZ, RZ, UR4 ;  /* 0x00000004ff037e24 */ /* 0x000fe2000f8e00ff */
        /* <DEDUP_REMOVED lines=10> */
[----:B------:R-:W1:Y:S01]  /*3e50*/  LDC R9, c[0x0][0x2e0] ;  /* 0x0000b800ff097b82 */ /* 0x000e620000000800 */
[----:B------:R-:W-:Y:S01]  /*3e60*/  UMOV UR7, 0x40000040 ;  /* 0x4000004000077882 */ /* 0x000fe20000000000 */
[----:B------:R-:W-:Y:S01]  /*3e70*/  UMOV UR5, 0x40000040 ;  /* 0x4000004000057882 */ /* 0x000fe20000000000 */
[----:B------:R-:W-:Y:S01]  /*3e80*/  ULOP3.LUT UR4, UR4, 0x3fff, URZ, 0xc0, !UPT ;  /* 0x00003fff04047892 */ /* 0x000fe2000f8ec03f */
[----:B------:R-:W-:Y:S01]  /*3e90*/  IMAD.MOV.U32 R5, RZ, RZ, -0x40 ;  /* 0xffffffc0ff057424 */ /* 0x000fe200078e00ff */
[----:B------:R-:W-:Y:S01]  /*3ea0*/  UMOV UR11, 0x40000040 ;  /* 0x40000040000b7882 */ /* 0x000fe20000000000 */
[----:B------:R-:W-:Y:S01]  /*3eb0*/  UMOV UR9, 0x40000040 ;  /* 0x4000004000097882 */ /* 0x000fe20000000000 */
[----:B------:R-:W-:Y:S01]  /*3ec0*/  ULEA UR18, UR39, UR18, 0x9 ;  /* 0x0000001227127291 */ /* 0x000fe2000f8e483f */
[----:B------:R-:W4:Y:S01]  /*3ed0*/  LDC.64 R10, c[0x0][0x9e0] ;  /* 0x00027800ff0a7b82 */ /* 0x000f220000000a00 */
[----:B------:R-:W-:Y:S01]  /*3ee0*/  ULOP3.LUT UR16, UR4, 0x10000, URZ, 0xfc, !UPT ;  /* 0x0001000004107892 */ /* 0x000fe2000f8efc3f */
[----:B------:R-:W-:Y:S01]  /*3ef0*/  IMAD R4, R152, R5, 0x41 ;  /* 0x0000004198047424 */ /* 0x000fe200078e0205 */
[----:B------:R-:W-:Y:S01]  /*3f00*/  UIADD3 UR6, UR18, 0x2, URZ ;  /* 0x0000000212067890 */ /* 0x000fe2000fffe03f */
[----:B------:R-:W-:Y:S01]  /*3f10*/  @!P1 VIADD R0, R6, 0x28c40 ;  /* 0x00028c4006009836 */ /* 0x000fe20000000000 */
[----:B------:R-:W-:Y:S01]  /*3f20*/  UIADD3 UR4, UR16, 0x2, URZ ;  /* 0x0000000210047890 */ /* 0x000fe2000fffe03f */
[----:B------:R-:W-:Y:S01]  /*3f30*/  LEA R14, R152, 0xffffffc0, 0x6 ;  /* 0xffffffc0980e7811 */ /* 0x000fe200078e30ff */
[----:B------:R-:W-:Y:S01]  /*3f40*/  UIADD3 UR10, UR18, 0x4, URZ ;  /* 0x00000004120a7890 */ /* 0x000fe2000fffe03f */
[----:B------:R-:W5:Y:S01]  /*3f50*/  LDC R12, c[0x0][0x288] ;  /* 0x0000a200ff0c7b82 */ /* 0x000f620000000800 */
[----:B------:R-:W-:-:S02]  /*3f60*/  UIADD3 UR8, UR16, 0x4, URZ ;  /* 0x0000000410087890 */ /* 0x000fc4000fffe03f */
[----:B------:R-:W-:Y:S01]  /*3f70*/  HGMMA.64x64x16.F32 R24, gdesc[UR16], RZ, !UPT, gsb0 ;  /* 0x00e00000101879f0 */ /* 0x000fe2000c0008ff */
[----:B------:R-:W-:Y:S01]  /*3f80*/  UIADD3 UR14, UR18, 0x6, URZ ;  /* 0x00000006120e7890 */ /* 0x000fe2000fffe03f */
[----:B------:R-:W-:Y:S01]  /*3f90*/  @!P1 PRMT R0, RZ, 0x654, R0 ;  /* 0x00000654ff009816 */ /* 0x000fe20000000000 */
[----:B------:R-:W-:Y:S01]  /*3fa0*/  UIADD3 UR12, UR16, 0x6, URZ ;  /* 0x00000006100c7890 */ /* 0x000fe2000fffe03f */
[----:B------:R-:W-:Y:S01]  /*3fb0*/  IADD3 R56, R4, -0x1, RZ ;  /* 0xffffffff04387810 */ /* 0x000fe20007ffe0ff */
[----:B------:R-:W-:Y:S01]  /*3fc0*/  UMOV UR15, 0x40000040 ;  /* 0x40000040000f7882 */ /* 0x000fe20000000000 */
[----:B------:R-:W-:Y:S01]  /*3fd0*/  UMOV UR13, 0x40000040 ;  /* 0x40000040000d7882 */ /* 0x000fe20000000000 */
[C---:B-1----:R-:W-:Y:S02]  /*3fe0*/  IMAD R7, R9.reuse, UR49, R4 ;  /* 0x0000003109077c24 */ /* 0x042fe4000f8e0204 */
[----:B------:R-:W-:-:S04]  /*3ff0*/  IMAD R5, R9, UR49, -R14 ;  /* 0x0000003109057c24 */ /* 0x000fc8000f8e0a0e */
[--C-:B------:R-:W-:Y:S01]  /*4000*/  IMAD.IADD R15, R5, 0x1, -R2.reuse ;  /* 0x00000001050f7824 */ /* 0x100fe200078e0a02 */
[----:B----4-:R-:W-:Y:S02]  /*4010*/  ISETP.GE.AND P2, PT, R11, 0x1, PT ;  /* 0x000000010b00780c */ /* 0x010fe40003f46270 */
[----:B-----5:R-:W-:-:S05]  /*4020*/  IADD3 R7, R7, -R12, -R2 ;  /* 0x8000000c07077210 */ /* 0x020fca0007ffe802 */
[----:B------:R-:W-:Y:S01]  /*4030*/  IMAD.IADD R20, R7, 0x1, R10 ;  /* 0x0000000107147824 */ /* 0x000fe200078e020a */
[----:B------:R-:W-:Y:S02]  /*4040*/  WARPGROUP.DEPBAR.LE gsb0, 0x0 ;  /* 0x00008000000079c5 */ /* 0x000fe40000010000 */
[----:B------:R-:W-:-:S06]  /*4050*/  WARPGROUP.ARRIVE ;  /* 0x00000000000079c5 */ /* 0x000fcc0000000000 */
[----:B------:R-:W-:Y:S03]  /*4060*/  HGMMA.64x64x16.F32 R24, gdesc[UR4], R24, gsb0 ;  /* 0x00e00000041879f0 */ /* 0x000fe60008000818 */
[----:B------:R-:W-:Y:S02]  /*4070*/  WARPGROUP.DEPBAR.LE gsb0, 0x0 ;  /* 0x00008000000079c5 */ /* 0x000fe40000010000 */
[----:B------:R-:W-:-:S06]  /*4080*/  WARPGROUP.ARRIVE ;  /* 0x00000000000079c5 */ /* 0x000fcc0000000000 */
[----:B------:R-:W-:Y:S01]  /*4090*/  HGMMA.64x64x16.F32 R24, gdesc[UR8], R24, gsb0 ;  /* 0x00e00000081879f0 */ /* 0x000fe20008000818 */
[----:B------:R-:W-:Y:S02]  /*40a0*/  ULDC UR11, c[0x0][0x9dc] ;  /* 0x00027700000b7ab9 */ /* 0x000fe40000000800 */
[----:B------:R-:W-:-:S06]  /*40b0*/  ULOP3.LUT UR6, URZ, UR11, URZ, 0x33, !UPT ;  /* 0x0000000b3f067292 */ /* 0x000fcc000f8e333f */
[----:B------:R-:W-:Y:S01]  /*40c0*/  VIADD R21, R7, UR6 ;  /* 0x0000000607157c36 */ /* 0x000fe20008000000 */
[----:B------:R-:W-:Y:S02]  /*40d0*/  WARPGROUP.DEPBAR.LE gsb0, 0x0 ;  /* 0x00008000000079c5 */ /* 0x000fe40000010000 */
[----:B------:R-:W-:-:S06]  /*40e0*/  WARPGROUP.ARRIVE ;  /* 0x00000000000079c5 */ /* 0x000fcc0000000000 */
[----:B------:R-:W-:Y:S03]  /*40f0*/  HGMMA.64x64x16.F32 R24, gdesc[UR12], R24, gsb0 ;  /* 0x00e000000c1879f0 */ /* 0x000fe60008000818 */
[----:B------:R-:W-:Y:S02]  /*4100*/  WARPGROUP.DEPBAR.LE gsb0, 0x0 ;  /* 0x00008000000079c5 */ /* 0x000fe40000010000 */
[----:B------:R1:W-:Y:S02]  /*4110*/  @!P1 SYNCS.ARRIVE.TRANS64.RED.A1T0 RZ, [R0+URZ], RZ ;  /* 0x000000ff00ff99a7 */ /* 0x0003e4000810043f */
[----:B-1----:R-:W-:-:S04]  /*4120*/  IADD3 R0, R16, UR42, RZ ;  /* 0x0000002a10007c10 */ /* 0x002fc8000fffe0ff */
[----:B------:R-:W-:Y:S01]  /*4130*/  VIADDMNMX R4, R0, R20, R15, PT ;  /* 0x0000001400047246 */ /* 0x000fe2000380010f */
[----:B------:R-:W-:Y:S01]  /*4140*/  IMAD.IADD R5, R21, 0x1, R0 ;  /* 0x0000000115057824 */ /* 0x000fe200078e0200 */
[----:B------:R-:W-:Y:S06]  /*4150*/  @!P2 BRA `(.L_x_1308) ;  /* 0x000000000054a947 */ /* 0x000fec0003800000 */
[----:B------:R-:W-:Y:S01]  /*4160*/  IMAD R7, R9, UR49, -R12 ;  /* 0x0000003109077c24 */ /* 0x000fe2000f8e0a0c */
[----:B------:R-:W-:Y:S03]  /*4170*/  BSSY B0, `(.L_x_1309) ;  /* 0x000000f000007945 */ /* 0x000fe60003800000 */
[----:B------:R-:W-:-:S05]  /*4180*/  IMAD.IADD R7, R0, 0x1, R7 ;  /* 0x0000000100077824 */ /* 0x000fca00078e0207 */
        /* <DEDUP_REMOVED lines=9> */
.L_x_1310:
[----:B------:R-:W-:-:S13]  /*4220*/  ISETP.NE.AND P3, PT, R11, 0x1, PT ;  /* 0x000000010b00780c */ /* 0x000fda0003f65270 */
[----:B------:R-:W1:Y:S02]  /*4230*/  @P3 LDC.64 R58, c[0x0][0x9e8] ;  /* 0x00027a00ff3a3b82 */ /* 0x000e640000000a00 */
[----:B-1----:R-:W-:-:S05]  /*4240*/  @P3 IMAD.HI.U32 R8, R7, R58, RZ ;  /* 0x0000003a07083227 */ /* 0x002fca00078e00ff */
[----:B------:R-:W-:-:S07]  /*4250*/  @P3 SHF.R.U32.HI R7, RZ, R59, R8 ;  /* 0x0000003bff073219 */ /* 0x000fce0000011608 */
.L_x_1311:
[----:B------:R-:W-:Y:S05]  /*4260*/  BSYNC B0 ;  /* 0x0000000000007941 */ /* 0x000fea0003800000 */
.L_x_1309:
[----:B------:R-:W-:-:S04]  /*4270*/  IMAD R7, R7, R11, -R14 ;  /* 0x0000000b07077224 */ /* 0x000fc800078e0a0e */
[----:B------:R-:W-:-:S05]  /*4280*/  IMAD.IADD R8, R7, 0x1, -R2 ;  /* 0x0000000107087824 */ /* 0x000fca00078e0a02 */
[----:B------:R-:W-:Y:S02]  /*4290*/  VIMNMX R5, R5, R8, !PT ;  /* 0x0000000805057248 */ /* 0x000fe40007fe0100 */
[----:B------:R-:W-:-:S07]  /*42a0*/  VIADDMNMX R4, R8, R11, R4, PT ;  /* 0x0000000b08047246 */ /* 0x000fce0003800104 */
.L_x_1308:
[C---:B------:R-:W-:Y:S02]  /*42b0*/  ISETP.GE.AND P3, PT, R56.reuse, 0x2, PT ;  /* 0x000000023800780c */ /* 0x040fe40003f66270 */
[----:B------:R-:W-:Y:S02]  /*42c0*/  ISETP.GE.AND P4, PT, R56, 0x9, PT ;  /* 0x000000093800780c */ /* 0x000fe40003f86270 */
[C---:B------:R-:W-:Y:S02]  /*42d0*/  ISETP.GT.AND P6, PT, R5.reuse, 0x1, !P3 ;  /* 0x000000010500780c */ /* 0x040fe40005fc4270 */
[----:B------:R-:W-:Y:S02]  /*42e0*/  ISETP.GT.AND P5, PT, R5, 0x8, !P4 ;  /* 0x000000080500780c */ /* 0x000fe400067a4270 */
[C---:B------:R-:W-:Y:S02]  /*42f0*/  ISETP.LT.OR P6, PT, R4.reuse, 0x2, P6 ;  /* 0x000000020400780c */ /* 0x040fe400037c1670 */
[----:B------:R-:W-:-:S02]  /*4300*/  ISETP.LT.OR P5, PT, R4, 0x9, P5 ;  /* 0x000000090400780c */ /* 0x000fc40002fa1670 */
[----:B------:R-:W-:Y:S02]  /*4310*/  FSEL R58, R25, -INF , !P6 ;  /* 0xff800000193a7808 */ /* 0x000fe40007000000 */
[----:B------:R-:W-:Y:S02]  /*4320*/  ISETP.GE.AND P6, PT, R56, 0xa, PT ;  /* 0x0000000a3800780c */ /* 0x000fe40003fc6270 */
[----:B------:R-:W-:Y:S02]  /*4330*/  FSEL R28, R28, -INF , !P5 ;  /* 0xff8000001c1c7808 */ /* 0x000fe40006800000 */
[----:B------:R-:W-:Y:S02]  /*4340*/  ISETP.GT.AND P5, PT, R5, 0x9, !P6 ;  /* 0x000000090500780c */ /* 0x000fe400077a4270 */
[----:B------:R-:W-:Y:S02]  /*4350*/  P2R R57, PR, RZ, 0x40 ;  /* 0x00000040ff397803 */ /* 0x000fe40000000000 */
[----:B------:R-:W-:-:S02]  /*4360*/  ISETP.LT.OR P5, PT, R4, 0xa, P5 ;  /* 0x0000000a0400780c */ /* 0x000fc40002fa1670 */
[----:B------:R-:W-:Y:S02]  /*4370*/  ISETP.GE.AND P6, PT, R56, 0x11, PT ;  /* 0x000000113800780c */ /* 0x000fe40003fc6270 */
[----:B------:R-:W-:Y:S02]  /*4380*/  FSEL R60, R29, -INF , !P5 ;  /* 0xff8000001d3c7808 */ /* 0x000fe40006800000 */
[----:B------:R-:W-:Y:S02]  /*4390*/  ISETP.GT.AND P5, PT, R5, 0x10, !P6 ;  /* 0x000000100500780c */ /* 0x000fe400077a4270 */
[----:B------:R-:W-:Y:S02]  /*43a0*/  P2R R29, PR, RZ, 0x40 ;  /* 0x00000040ff1d7803 */ /* 0x000fe40000000000 */
[----:B------:R-:W-:Y:S02]  /*43b0*/  ISETP.LT.OR P5, PT, R4, 0x11, P5 ;  /* 0x000000110400780c */ /* 0x000fe40002fa1670 */
[----:B------:R-:W-:-:S02]  /*43c0*/  ISETP.GE.AND P6, PT, R56, 0x12, PT ;  /* 0x000000123800780c */ /* 0x000fc40003fc6270 */
[----:B------:R-:W-:Y:S02]  /*43d0*/  FSEL R32, R32, -INF , !P5 ;  /* 0xff80000020207808 */ /* 0x000fe40006800000 */
[----:B------:R-:W-:Y:S02]  /*43e0*/  ISETP.GT.AND P5, PT, R5, 0x11, !P6 ;  /* 0x000000110500780c */ /* 0x000fe400077a4270 */
[----:B------:R-:W-:Y:S02]  /*43f0*/  P2R R59, PR, RZ, 0x40 ;  /* 0x00000040ff3b7803 */ /* 0x000fe40000000000 */
[----:B------:R-:W-:Y:S02]  /*4400*/  ISETP.LT.OR P5, PT, R4, 0x12, P5 ;  /* 0x000000120400780c */ /* 0x000fe40002fa1670 */
[----:B------:R-:W-:Y:S02]  /*4410*/  ISETP.GE.AND P6, PT, R56, 0x19, PT ;  /* 0x000000193800780c */ /* 0x000fe40003fc6270 */
[----:B------:R-:W-:-:S02]  /*4420*/  FSEL R62, R33, -INF , !P5 ;  /* 0xff800000213e7808 */ /* 0x000fc40006800000 */
[C---:B------:R-:W-:Y:S02]  /*4430*/  ISETP.GT.AND P5, PT, R5.reuse, 0x18, !P6 ;  /* 0x000000180500780c */ /* 0x040fe400077a4270 */
[----:B------:R-:W-:Y:S02]  /*4440*/  P2R R33, PR, RZ, 0x40 ;  /* 0x00000040ff217803 */ /* 0x000fe40000000000 */
[----:B------:R-:W-:Y:S02]  /*4450*/  ISETP.LT.OR P5, PT, R4, 0x19, P5 ;  /* 0x000000190400780c */ /* 0x000fe40002fa1670 */
[----:B------:R-:W-:Y:S02]  /*4460*/  ISETP.GE.AND P6, PT, R56, 0x1a, PT ;  /* 0x0000001a3800780c */ /* 0x000fe40003fc6270 */
[----:B------:R-:W-:Y:S02]  /*4470*/  FSEL R36, R36, -INF , !P5 ;  /* 0xff80000024247808 */ /* 0x000fe40006800000 */
[----:B------:R-:W-:-:S02]  /*4480*/  ISETP.GT.AND P5, PT, R5, 0x19, !P6 ;  /* 0x000000190500780c */ /* 0x000fc400077a4270 */
[----:B------:R-:W-:Y:S02]  /*4490*/  P2R R61, PR, RZ, 0x40 ;  /* 0x00000040ff3d7803 */ /* 0x000fe40000000000 */
[----:B------:R-:W-:Y:S02]  /*44a0*/  ISETP.LT.OR P5, PT, R4, 0x1a, P5 ;  /* 0x0000001a0400780c */ /* 0x000fe40002fa1670 */
[----:B------:R-:W-:Y:S02]  /*44b0*/  ISETP.GE.AND P6, PT, R56, 0x21, PT ;  /* 0x000000213800780c */ /* 0x000fe40003fc6270 */
[----:B------:R-:W-:Y:S02]  /*44c0*/  FSEL R64, R37, -INF , !P5 ;  /* 0xff80000025407808 */ /* 0x000fe40006800000 */
[----:B------:R-:W-:Y:S02]  /*44d0*/  ISETP.GT.AND P5, PT, R5, 0x20, !P6 ;  /* 0x000000200500780c */ /* 0x000fe400077a4270 */
[----:B------:R-:W-:-:S02]  /*44e0*/  P2R R37, PR, RZ, 0x40 ;  /* 0x00000040ff257803 */ /* 0x000fc40000000000 */
[----:B------:R-:W-:Y:S02]  /*44f0*/  ISETP.LT.OR P5, PT, R4, 0x21, P5 ;  /* 0x000000210400780c */ /* 0x000fe40002fa1670 */
        /* <DEDUP_REMOVED lines=24> */
[----:B------:R-:W-:-:S04]  /*4680*/  ISETP.LT.OR P5, PT, R4, 0x32, P5 ;  /* 0x000000320400780c */ /* 0x000fc80002fa1670 */
[----:B------:R-:W-:Y:S02]  /*4690*/  FSEL R70, R49, -INF , !P5 ;  /* 0xff80000031467808 */ /* 0x000fe40006800000 */
[----:B------:R-:W-:-:S04]  /*46a0*/  ISETP.GE.AND P5, PT, R56, 0x39, PT ;  /* 0x000000393800780c */ /* 0x000fc80003fa6270 */
[----:B------:R-:W-:-:S04]  /*46b0*/  ISETP.GT.AND P6, PT, R5, 0x38, !P5 ;  /* 0x000000380500780c */ /* 0x000fc80006fc4270 */
[----:B------:R-:W-:-:S04]  /*46c0*/  ISETP.LT.OR P6, PT, R4, 0x39, P6 ;  /* 0x000000390400780c */ /* 0x000fc800037c1670 */
[----:B------:R-:W-:Y:S02]  /*46d0*/  FSEL R52, R52, -INF , !P6 ;  /* 0xff80000034347808 */ /* 0x000fe40007000000 */
[----:B------:R-:W-:-:S04]  /*46e0*/  ISETP.GE.AND P6, PT, R56, 0x1, PT ;  /* 0x000000013800780c */ /* 0x000fc80003fc6270 */
[----:B------:R-:W-:Y:S02]  /*46f0*/  P2R R25, PR, RZ, 0x40 ;  /* 0x00000040ff197803 */ /* 0x000fe40000000000 */
[----:B------:R-:W-:-:S04]  /*4700*/  ISETP.GT.AND P6, PT, R5, RZ, !P6 ;  /* 0x000000ff0500720c */ /* 0x000fc800077c4270 */
[----:B------:R-:W-:-:S04]  /*4710*/  ISETP.LT.OR P6, PT, R4, 0x1, P6 ;  /* 0x000000010400780c */ /* 0x000fc800037c1670 */
[----:B------:R-:W-:Y:S02]  /*4720*/  FSEL R24, R24, -INF , !P6 ;  /* 0xff80000018187808 */ /* 0x000fe40007000000 */
[----:B------:R-:W-:-:S04]  /*4730*/  ISETP.GE.AND P6, PT, R56, 0x3a, PT ;  /* 0x0000003a3800780c */ /* 0x000fc80003fc6270 */
[----:B------:R-:W-:Y:S02]  /*4740*/  P2R R49, PR, RZ, 0x40 ;  /* 0x00000040ff317803 */ /* 0x000fe40000000000 */
[----:B------:R-:W-:Y:S02]  /*4750*/  ISETP.GT.AND P6, PT, R5, 0x39, !P6 ;  /* 0x000000390500780c */ /* 0x000fe400077c4270 */
[----:B------:R-:W-:Y:S02]  /*4760*/  IADD3 R5, R21, 0x8, R0 ;  /* 0x0000000815057810 */ /* 0x000fe40007ffe000 */
[----:B------:R-:W-:Y:S02]  /*4770*/  ISETP.LT.OR P6, PT, R4, 0x3a, P6 ;  /* 0x0000003a0400780c */ /* 0x000fe400037c1670 */
[----:B------:R-:W-:Y:S02]  /*4780*/  IADD3 R4, R0, 0x8, RZ ;  /* 0x0000000800047810 */ /* 0x000fe40007ffe0ff */
[----:B------:R-:W-:-:S02]  /*4790*/  FSEL R56, R53, -INF , !P6 ;  /* 0xff80000035387808 */ /* 0x000fc40007000000 */
[----:B------:R-:W-:Y:S01]  /*47a0*/  VIADDMNMX R4, R4, R20, R15, PT ;  /* 0x0000001404047246 */ /* 0x000fe2000380010f */
[----:B------:R-:W-:Y:S06]  /*47b0*/  @!P2 BRA `(.L_x_1312) ;  /* 0x000000000054a947 */ /* 0x000fec0003800000 */
[----:B------:R-:W-:Y:S01]  /*47c0*/  IMAD R7, R9, UR49, -R12 ;  /* 0x0000003109077c24 */ /* 0x000fe2000f8e0a0c */
[----:B------:R-:W-:Y:S04]  /*47d0*/  BSSY B0, `(.L_x_1313) ;  /* 0x000000f000007945 */ /* 0x000fe80003800000 */
[----:B------:R-:W-:-:S04]  /*47e0*/  IADD3 R7, R7, 0x8, R0 ;  /* 0x0000000807077810 */ /* 0x000fc80007ffe000 */
        /* <DEDUP_REMOVED lines=9> */
.L_x_1314:
[----:B------:R-:W-:-:S13]  /*4880*/  ISETP.NE.AND P6, PT, R11, 0x1, PT ;  /* 0x000000010b00780c */ /* 0x000fda0003fc5270 */
[----:B------:R-:W1:Y:S02]  /*4890*/  @P6 LDC.64 R20, c[0x0][0x9e8] ;  /* 0x00027a00ff146b82 */ /* 0x000e640000000a00 */
[----:B-1----:R-:W-:-:S05]  /*48a0*/  @P6 IMAD.HI.U32 R8, R7, R20, RZ ;  /* 0x0000001407086227 */ /* 0x002fca00078e00ff */
[----:B------:R-:W-:-:S07]  /*48b0*/  @P6 SHF.R.U32.HI R7, RZ, R21, R8 ;  /* 0x00000015ff076219 */ /* 0x000fce0000011608 */
.L_x_1315:
[----:B------:R-:W-:Y:S05]  /*48c0*/  BSYNC B0 ;  /* 0x0000000000007941 */ /* 0x000fea0003800000 */
.L_x_1313:
[----:B------:R-:W-:-:S04]  /*48d0*/  IMAD R7, R7, R11, -R14 ;  /* 0x0000000b07077224 */ /* 0x000fc800078e0a0e */
[----:B------:R-:W-:-:S05]  /*48e0*/  IMAD.IADD R8, R7, 0x1, -R2 ;  /* 0x0000000107087824 */ /* 0x000fca00078e0a02 */
[----:B------:R-:W-:Y:S02]  /*48f0*/  VIMNMX R5, R5, R8, !PT ;  /* 0x0000000805057248 */ /* 0x000fe40007fe0100 */
[----:B------:R-:W-:-:S07]  /*4900*/  VIADDMNMX R4, R8, R11, R4, PT ;  /* 0x0000000b08047246 */ /* 0x000fce0003800104 */
.L_x_1312:
[----:B------:R-:W-:Y:S01]  /*4910*/  BAR.SYNC.DEFER_BLOCKING 0xf, 0x100 ;  /* 0x03c4000000007b1d */ /* 0x000fe20000010000 */
[----:B------:R-:W-:Y:S02]  /*4920*/  ISETP.GT.AND P3, PT, R5, 0x1, !P3 ;  /* 0x000000010500780c */ /* 0x000fe40005f64270 */
[----:B------:R-:W-:Y:S02]  /*4930*/  FMNMX.FTZ R7, R24, R58, !PT ;  /* 0x0000003a18077209 */ /* 0x000fe40007810000 */
[----:B------:R-:W-:Y:S01]  /*4940*/  ISETP.LT.OR P3, PT, R4, 0x2, P3 ;  /* 0x000000020400780c */ /* 0x000fe20001f61670 */
[----:B------:R-:W-:Y:S01]  /*4950*/  ULDC UR10, c[0x0][0x988] ;  /* 0x00026200000a7ab9 */ /* 0x000fe20000000800 */
[----:B------:R-:W-:Y:S02]  /*4960*/  FMNMX.FTZ R7, R28, R7, !PT ;  /* 0x000000071c077209 */ /* 0x000fe40007810000 */
[----:B------:R-:W-:Y:S02]  /*4970*/  FSEL R27, R27, -INF , !P3 ;  /* 0xff8000001b1b7808 */ /* 0x000fe40005800000 */
[----:B------:R-:W-:-:S02]  /*4980*/  ISETP.NE.AND P3, PT, R57, RZ, PT ;  /* 0x000000ff3900720c */ /* 0x000fc40003f65270 */
[----:B------:R-:W-:Y:S02]  /*4990*/  FMNMX.FTZ R7, R60, R7, !PT ;  /* 0x000000073c077209 */ /* 0x000fe40007810000 */
[----:B------:R-:W-:Y:S02]  /*49a0*/  ISETP.GT.AND P3, PT, R5, 0x9, !P3 ;  /* 0x000000090500780c */ /* 0x000fe40005f64270 */
[----:B------:R-:W-:Y:S02]  /*49b0*/  FMNMX.FTZ R7, R32, R7, !PT ;  /* 0x0000000720077209 */ /* 0x000fe40007810000 */
[----:B------:R-:W-:Y:S02]  /*49c0*/  ISETP.LT.OR P3, PT, R4, 0xa, P3 ;  /* 0x0000000a0400780c */ /* 0x000fe40001f61670 */
[----:B------:R-:W-:Y:S02]  /*49d0*/  FMNMX.FTZ R7, R62, R7, !PT ;  /* 0x000000073e077209 */ /* 0x000fe40007810000 */
[----:B------:R-:W-:-:S02]  /*49e0*/  FSEL R31, R31, -INF , !P3 ;  /* 0xff8000001f1f7808 */ /* 0x000fc40005800000 */
[----:B------:R-:W-:Y:S02]  /*49f0*/  ISETP.NE.AND P3, PT, R29, RZ, PT ;  /* 0x000000ff1d00720c */ /* 0x000fe40003f65270 */
[----:B------:R-:W-:Y:S02]  /*4a00*/  FMNMX.FTZ R7, R36, R7, !PT ;  /* 0x0000000724077209 */ /* 0x000fe40007810000 */
[----:B------:R-:W-:Y:S02]  /*4a10*/  ISETP.GT.AND P3, PT, R5, 0x10, !P3 ;  /* 0x000000100500780c */ /* 0x000fe40005f64270 */
[----:B------:R-:W-:Y:S02]  /*4a20*/  FMNMX.FTZ R7, R64, R7, !PT ;  /* 0x0000000740077209 */ /* 0x000fe40007810000 */
[----:B------:R-:W-:Y:S02]  /*4a30*/  ISETP.LT.OR P3, PT, R4, 0x11, P3 ;  /* 0x000000110400780c */ /* 0x000fe40001f61670 */
[----:B------:R-:W-:-:S02]  /*4a40*/  FMNMX.FTZ R7, R40, R7, !PT ;  /* 0x0000000728077209 */ /* 0x000fc40007810000 */
[----:B------:R-:W-:Y:S02]  /*4a50*/  FSEL R34, R34, -INF , !P3 ;  /* 0xff80000022227808 */ /* 0x000fe40005800000 */
[----:B------:R-:W-:Y:S02]  /*4a60*/  ISETP.NE.AND P3, PT, R59, RZ, PT ;  /* 0x000000ff3b00720c */ /* 0x000fe40003f65270 */
[----:B------:R-:W-:Y:S02]  /*4a70*/  FMNMX.FTZ R7, R66, R7, !PT ;  /* 0x0000000742077209 */ /* 0x000fe40007810000 */
[----:B------:R-:W-:Y:S02]  /*4a80*/  ISETP.GT.AND P3, PT, R5, 0x11, !P3 ;  /* 0x000000110500780c */ /* 0x000fe40005f64270 */
[----:B------:R-:W-:Y:S02]  /*4a90*/  FMNMX.FTZ R7, R44, R7, !PT ;  /* 0x000000072c077209 */ /* 0x000fe40007810000 */
[----:B------:R-:W-:-:S02]  /*4aa0*/  ISETP.LT.OR P3, PT, R4, 0x12, P3 ;  /* 0x000000120400780c */ /* 0x000fc40001f61670 */
[----:B------:R-:W-:Y:S02]  /*4ab0*/  FMNMX.FTZ R7, R68, R7, !PT ;  /* 0x0000000744077209 */ /* 0x000fe40007810000 */
[----:B------:R-:W-:Y:S02]  /*4ac0*/  FSEL R35, R35, -INF , !P3 ;  /* 0xff80000023237808 */ /* 0x000fe40005800000 */
[----:B------:R-:W-:Y:S02]  /*4ad0*/  ISETP.NE.AND P3, PT, R33, RZ, PT ;  /* 0x000000ff2100720c */ /* 0x000fe40003f65270 */
[----:B------:R-:W-:Y:S02]  /*4ae0*/  FMNMX.FTZ R7, R48, R7, !PT ;  /* 0x0000000730077209 */ /* 0x000fe40007810000 */
[----:B------:R-:W-:Y:S02]  /*4af0*/  ISETP.GT.AND P3, PT, R5, 0x18, !P3 ;  /* 0x000000180500780c */ /* 0x000fe40005f64270 */
[----:B------:R-:W-:-:S02]  /*4b00*/  FMNMX.FTZ R7, R70, R7, !PT ;  /* 0x0000000746077209 */ /* 0x000fc40007810000 */
[----:B------:R-:W-:Y:S02]  /*4b10*/  ISETP.LT.OR P3, PT, R4, 0x19, P3 ;  /* 0x000000190400780c */ /* 0x000fe40001f61670 */
[----:B------:R-:W-:Y:S02]  /*4b20*/  FMNMX.FTZ R7, R52, R7, !PT ;  /* 0x0000000734077209 */ /* 0x000fe40007810000 */
[----:B------:R-:W-:Y:S02]  /*4b30*/  FSEL R38, R38, -INF , !P3 ;  /* 0xff80000026267808 */ /* 0x000fe40005800000 */
[----:B------:R-:W-:Y:S02]  /*4b40*/  ISETP.NE.AND P3, PT, R61, RZ, PT ;  /* 0x000000ff3d00720c */ /* 0x000fe40003f65270 */
[----:B------:R-:W-:Y:S02]  /*4b50*/  FMNMX.FTZ R14, R56, R7, !PT ;  /* 0x00000007380e7209 */ /* 0x000fe40007810000 */
[----:B------:R-:W-:-:S02]  /*4b60*/  ISETP.GT.AND P3, PT, R5, 0x19, !P3 ;  /* 0x000000190500780c */ /* 0x000fc40005f64270 */
[----:B------:R-:W-:Y:S01]  /*4b70*/  ISETP.GT.AND P4, PT, R5, 0x8, !P4 ;  /* 0x000000080500780c */ /* 0x000fe20006784270 */
[----:B------:R-:W1:Y:S01]  /*4b80*/  SHFL.BFLY PT, R7, R14, 0x2, 0x1f ;  /* 0x0c401f000e077f89 */ /* 0x000e6200000e0000 */
[C---:B------:R-:W-:Y:S02]  /*4b90*/  ISETP.LT.OR P3, PT, R4.reuse, 0x1a, P3 ;  /* 0x0000001a0400780c */ /* 0x040fe40001f61670 */
[----:B------:R-:W-:Y:S02]  /*4ba0*/  ISETP.LT.OR P4, PT, R4, 0x9, P4 ;  /* 0x000000090400780c */ /* 0x000fe40002781670 */
[----:B------:R-:W-:Y:S02]  /*4bb0*/  FSEL R39, R39, -INF , !P3 ;  /* 0xff80000027277808 */ /* 0x000fe40005800000 */
[----:B------:R-:W-:Y:S02]  /*4bc0*/  ISETP.NE.AND P3, PT, R37, RZ, PT ;  /* 0x000000ff2500720c */ /* 0x000fe40003f65270 */
[----:B------:R-:W-:-:S02]  /*4bd0*/  FSEL R30, R30, -INF , !P4 ;  /* 0xff8000001e1e7808 */ /* 0x000fc40006000000 */
[----:B------:R-:W-:Y:S02]  /*4be0*/  ISETP.GT.AND P3, PT, R5, 0x20, !P3 ;  /* 0x000000200500780c */ /* 0x000fe40005f64270 */
[----:B------:R-:W-:Y:S02]  /*4bf0*/  ISETP.NE.AND P4, PT, R65, RZ, PT ;  /* 0x000000ff4100720c */ /* 0x000fe40003f85270 */
[----:B------:R-:W-:Y:S02]  /*4c00*/  ISETP.LT.OR P3, PT, R4, 0x21, P3 ;  /* 0x000000210400780c */ /* 0x000fe40001f61670 */
[----:B------:R-:W-:Y:S02]  /*4c10*/  ISETP.NE.AND P6, PT, R25, RZ, PT ;  /* 0x000000ff1900720c */ /* 0x000fe40003fc5270 */
[----:B------:R-:W-:Y:S02]  /*4c20*/  FSEL R42, R42, -INF , !P3 ;  /* 0xff8000002a2a7808 */ /* 0x000fe40005800000 */
[----:B------:R-:W-:-:S02]  /*4c30*/  ISETP.NE.AND P3, PT, R63, RZ, PT ;  /* 0x000000ff3f00720c */ /* 0x000fc40003f65270 */
[C---:B------:R-:W-:Y:S02]  /*4c40*/  ISETP.GT.AND P5, PT, R5.reuse, 0x38, !P5 ;  /* 0x000000380500780c */ /* 0x040fe40006fa4270 */
[----:B------:R-:W-:Y:S02]  /*4c50*/  ISETP.GT.AND P3, PT, R5, 0x21, !P3 ;  /* 0x000000210500780c */ /* 0x000fe40005f64270 */
[----:B-1----:R-:W-:Y:S02]  /*4c60*/  FMNMX.FTZ R20, R14, R7, !PT ;  /* 0x000000070e147209 */ /* 0x002fe40007810000 */
[C---:B------:R-:W-:Y:S02]  /*4c70*/  ISETP.LT.OR P3, PT, R4.reuse, 0x22, P3 ;  /* 0x000000220400780c */ /* 0x040fe40001f61670 */
[----:B------:R-:W-:Y:S01]  /*4c80*/  ISETP.LT.OR P5, PT, R4, 0x39, P5 ;  /* 0x000000390400780c */ /* 0x000fe20002fa1670 */
[----:B------:R-:W1:Y:S01]  /*4c90*/  SHFL.BFLY PT, R7, R20, 0x1, 0x1f ;  /* 0x0c201f0014077f89 */ /* 0x000e6200000e0000 */
[----:B------:R-:W-:-:S02]  /*4ca0*/  FSEL R43, R43, -INF , !P3 ;  /* 0xff8000002b2b7808 */ /* 0x000fc40005800000 */
[----:B------:R-:W-:Y:S02]  /*4cb0*/  ISETP.NE.AND P3, PT, R41, RZ, PT ;  /* 0x000000ff2900720c */ /* 0x000fe40003f65270 */
[----:B------:R-:W-:Y:S02]  /*4cc0*/  FSEL R54, R54, -INF , !P5 ;  /* 0xff80000036367808 */ /* 0x000fe40006800000 */
[----:B------:R-:W-:-:S04]  /*4cd0*/  ISETP.GT.AND P3, PT, R5, 0x28, !P3 ;  /* 0x000000280500780c */ /* 0x000fc80005f64270 */
[----:B------:R-:W-:-:S04]  /*4ce0*/  ISETP.LT.OR P3, PT, R4, 0x29, P3 ;  /* 0x000000290400780c */ /* 0x000fc80001f61670 */
[----:B------:R-:W-:Y:S02]  /*4cf0*/  FSEL R46, R46, -INF , !P3 ;  /* 0xff8000002e2e7808 */ /* 0x000fe40005800000 */
[----:B------:R-:W-:Y:S02]  /*4d00*/  ISETP.GT.AND P3, PT, R5, 0x29, !P4 ;  /* 0x000000290500780c */ /* 0x000fe40006764270 */
[----:B------:R-:W-:Y:S02]  /*4d10*/  ISETP.NE.AND P4, PT, R67, RZ, PT ;  /* 0x000000ff4300720c */ /* 0x000fe40003f85270 */
[----:B------:R-:W-:Y:S02]  /*4d20*/  ISETP.LT.OR P3, PT, R4, 0x2a, P3 ;  /* 0x0000002a0400780c */ /* 0x000fe40001f61670 */
[----:B------:R-:W-:Y:S02]  /*4d30*/  ISETP.GT.AND P4, PT, R5, 0x31, !P4 ;  /* 0x000000310500780c */ /* 0x000fe40006784270 */
[----:B------:R-:W-:-:S02]  /*4d40*/  FSEL R47, R47, -INF , !P3 ;  /* 0xff8000002f2f7808 */ /* 0x000fc40005800000 */
[----:B------:R-:W-:Y:S02]  /*4d50*/  ISETP.GT.AND P3, PT, R5, RZ, !P6 ;  /* 0x000000ff0500720c */ /* 0x000fe40007764270 */
[----:B-1----:R-:W-:Y:S02]  /*4d60*/  FMNMX.FTZ R7, R20, R7, !PT ;  /* 0x0000000714077209 */ /* 0x002fe40007810000 */
[----:B------:R-:W-:Y:S02]  /*4d70*/  ISETP.LT.OR P3, PT, R4, 0x1, P3 ;  /* 0x000000010400780c */ /* 0x000fe40001f61670 */
[----:B------:R-:W-:Y:S01]  /*4d80*/  ISETP.NE.AND P6, PT, R49, RZ, PT ;  /* 0x000000ff3100720c */ /* 0x000fe20003fc5270 */
[C---:B------:R-:W-:Y:S01]  /*4d90*/  FMUL.FTZ R8, R7.reuse, UR10 ;  /* 0x0000000a07087c20 */ /* 0x040fe20008410000 */
[----:B------:R-:W-:Y:S02]  /*4da0*/  FSEL R26, R26, -INF , !P3 ;  /* 0xff8000001a1a7808 */ /* 0x000fe40005800000 */
[----:B------:R-:W-:-:S02]  /*4db0*/  FSETP.NEU.FTZ.AND P3, PT, R7, -INF , PT ;  /* 0xff8000000700780b */ /* 0x000fc40003f7d000 */
[----:B------:R-:W-:Y:S02]  /*4dc0*/  FMNMX.FTZ R15, R26, R27, !PT ;  /* 0x0000001b1a0f7209 */ /* 0x000fe40007810000 */
[----:B------:R-:W-:Y:S02]  /*4dd0*/  FSEL R21, R8, RZ, P3 ;  /* 0x000000ff08157208 */ /* 0x000fe40001800000 */
[----:B------:R-:W-:Y:S02]  /*4de0*/  FMNMX.FTZ R8, R30, R15, !PT ;  /* 0x0000000f1e087209 */ /* 0x000fe40007810000 */
[----:B------:R-:W-:Y:S01]  /*4df0*/  ISETP.NE.AND P3, PT, R45, RZ, PT ;  /* 0x000000ff2d00720c */ /* 0x000fe20003f65270 */
[--C-:B------:R-:W-:Y:S01]  /*4e00*/  FFMA.FTZ R14, R24, UR10, -R21.reuse ;  /* 0x0000000a180e7c23 */ /* 0x100fe20008010815 */
[----:B------:R-:W-:Y:S01]  /*4e10*/  FMNMX.FTZ R15, R31, R8, !PT ;  /* 0x000000081f0f7209 */ /* 0x000fe20007810000 */
[--C-:B------:R-:W-:Y:S01]  /*4e20*/  FFMA.FTZ R20, R60, UR10, -R21.reuse ;  /* 0x0000000a3c147c23 */ /* 0x100fe20008010815 */
[----:B------:R-:W-:Y:S01]  /*4e30*/  ISETP.GT.AND P3, PT, R5, 0x30, !P3 ;  /* 0x000000300500780c */ /* 0x000fe20005f64270 */
[--C-:B------:R-:W-:Y:S01]  /*4e40*/  FFMA.FTZ R24, R32, UR10, -R21.reuse ;  /* 0x0000000a20187c23 */ /* 0x100fe20008010815 */
[----:B------:R-:W-:Y:S01]  /*4e50*/  FMNMX.FTZ R8, R34, R15, !PT ;  /* 0x0000000f22087209 */ /* 0x000fe20007810000 */
[----:B------:R-:W-:Y:S01]  /*4e60*/  MUFU.EX2 R14, R14 ;  /* 0x0000000e000e7308 */ /* 0x000fe20000000800 */
[----:B------:R-:W-:Y:S01]  /*4e70*/  ISETP.LT.OR P3, PT, R4, 0x31, P3 ;  /* 0x000000310400780c */ /* 0x000fe20001f61670 */
[--C-:B------:R-:W-:Y:S01]  /*4e80*/  FFMA.FTZ R32, R36, UR10, -R21.reuse ;  /* 0x0000000a24207c23 */ /* 0x100fe20008010815 */
[----:B------:R-:W-:Y:S01]  /*4e90*/  FMNMX.FTZ R15, R35, R8, !PT ;  /* 0x00000008230f7209 */ /* 0x000fe20007810000 */
[--C-:B------:R-:W-:Y:S01]  /*4ea0*/  FFMA.FTZ R36, R40, UR10, -R21.reuse ;  /* 0x0000000a28247c23 */ /* 0x100fe20008010815 */
[----:B------:R-:W-:Y:S01]  /*4eb0*/  ISETP.GT.AND P6, PT, R5, 0x39, !P6 ;  /* 0x000000390500780c */ /* 0x000fe200077c4270 */
[--C-:B------:R-:W-:Y:S01]  /*4ec0*/  FFMA.FTZ R33, R64, UR10, -R21.reuse ;  /* 0x0000000a40217c23 */ /* 0x100fe20008010815 */
[----:B------:R-:W-:Y:S01]  /*4ed0*/  FMNMX.FTZ R8, R38, R15, !PT ;  /* 0x0000000f26087209 */ /* 0x000fe20007810000 */
[----:B------:R1:W-:Y:S01]  /*4ee0*/  MUFU.EX2 R25, R20 ;  /* 0x0000001400197308 */ /* 0x0003e20000000800 */
[----:B------:R-:W-:Y:S01]  /*4ef0*/  ISETP.LT.OR P4, PT, R4, 0x32, P4 ;  /* 0x000000320400780c */ /* 0x000fe20002781670 */
[----:B------:R-:W-:Y:S01]  /*4f00*/  FFMA.FTZ R40, R48, UR10, -R21 ;  /* 0x0000000a30287c23 */ /* 0x000fe20008010815 */
[----:B------:R-:W-:-:S02]  /*4f10*/  FMNMX.FTZ R15, R39, R8, !PT ;  /* 0x00000008270f7209 */ /* 0x000fc40007810000 */
[----:B------:R-:W-:Y:S02]  /*4f20*/  FSEL R50, R50, -INF , !P3 ;  /* 0xff80000032327808 */ /* 0x000fe40005800000 */
[----:B------:R-:W-:Y:S01]  /*4f30*/  FMNMX.FTZ R8, R42, R15, !PT ;  /* 0x0000000f2a087209 */ /* 0x000fe20007810000 */
[----:B------:R-:W-:Y:S01]  /*4f40*/  MUFU.EX2 R24, R24 ;  /* 0x0000001800187308 */ /* 0x000fe20000000800 */
[----:B------:R-:W-:Y:S01]  /*4f50*/  FSEL R51, R51, -INF , !P4 ;  /* 0xff80000033337808 */ /* 0x000fe20006000000 */
[--C-:B-1----:R-:W-:Y:S01]  /*4f60*/  FFMA.FTZ R20, R44, UR10, -R21.reuse ;  /* 0x0000000a2c147c23 */ /* 0x102fe20008010815 */
[----:B------:R-:W-:Y:S01]  /*4f70*/  FMNMX.FTZ R15, R43, R8, !PT ;  /* 0x000000082b0f7209 */ /* 0x000fe20007810000 */
[--C-:B------:R-:W-:Y:S01]  /*4f80*/  FFMA.FTZ R44, R70, UR10, -R21.reuse ;  /* 0x0000000a462c7c23 */ /* 0x100fe20008010815 */
[----:B------:R-:W-:Y:S02]  /*4f90*/  ISETP.LT.OR P6, PT, R4, 0x3a, P6 ;  /* 0x0000003a0400780c */ /* 0x000fe400037c1670 */
[----:B------:R-:W-:Y:S01]  /*4fa0*/  FMNMX.FTZ R8, R46, R15, !PT ;  /* 0x0000000f2e087209 */ /* 0x000fe20007810000 */
[----:B------:R-:W-:Y:S01]  /*4fb0*/  FFMA.FTZ R15, R58, UR10, -R21 ;  /* 0x0000000a3a0f7c23 */ /* 0x000fe20008010815 */
[----:B------:R-:W-:Y:S01]  /*4fc0*/  FSEL R55, R55, -INF , !P6 ;  /* 0xff80000037377808 */ /* 0x000fe20007000000 */
[----:B------:R-:W-:Y:S01]  /*4fd0*/  MUFU.EX2 R32, R32 ;  /* 0x0000002000207308 */ /* 0x000fe20000000800 */
[----:B------:R-:W-:-:S04]  /*4fe0*/  FMNMX.FTZ R5, R47, R8, !PT ;  /* 0x000000082f057209 */ /* 0x000fc80007810000 */
[----:B------:R-:W-:-:S03]  /*4ff0*/  FMNMX.FTZ R8, R50, R5, !PT ;  /* 0x0000000532087209 */ /* 0x000fc60007810000 */
[----:B------:R-:W1:Y:S01]  /*5000*/  MUFU.EX2 R15, R15 ;  /* 0x0000000f000f7308 */ /* 0x000e620000000800 */
[----:B------:R-:W-:Y:S01]  /*5010*/  FMNMX.FTZ R5, R51, R8, !PT ;  /* 0x0000000833057209 */ /* 0x000fe20007810000 */
[--C-:B------:R-:W-:Y:S01]  /*5020*/  FFMA.FTZ R8, R28, UR10, -R21.reuse ;  /* 0x0000000a1c087c23 */ /* 0x100fe20008010815 */
[----:B------:R-:W-:Y:S02]  /*5030*/  FFMA.FTZ R28, R62, UR10, -R21 ;  /* 0x0000000a3e1c7c23 */ /* 0x000fe40008010815 */
[----:B------:R-:W-:-:S03]  /*5040*/  FMNMX.FTZ R4, R54, R5, !PT ;  /* 0x0000000536047209 */ /* 0x000fc60007810000 */
[----:B------:R-:W-:Y:S01]  /*5050*/  MUFU.EX2 R158, R8 ;  /* 0x00000008009e7308 */ /* 0x000fe20000000800 */
[----:B------:R-:W-:-:S05]  /*5060*/  FMNMX.FTZ R4, R55, R4, !PT ;  /* 0x0000000437047209 */ /* 0x000fca0007810000 */
[----:B------:R-:W4:Y:S02]  /*5070*/  SHFL.BFLY PT, R5, R4, 0x2, 0x1f ;  /* 0x0c401f0004057f89 */ /* 0x000f2400000e0000 */
[----:B------:R5:W2:Y:S01]  /*5080*/  MUFU.EX2 R29, R28 ;  /* 0x0000001c001d7308 */ /* 0x000aa20000000800 */
[----:B-1----:R-:W-:-:S07]  /*5090*/  F2FP.F16.F32.PACK_AB R156, R15, R14 ;  /* 0x0000000e0f9c723e */ /* 0x002fce00000000ff */
[----:B------:R-:W-:Y:S01]  /*50a0*/  MUFU.EX2 R45, R44 ;  /* 0x0000002c002d7308 */ /* 0x000fe20000000800 */
[----:B-----5:R-:W-:-:S07]  /*50b0*/  FFMA.FTZ R28, R68, UR10, -R21 ;  /* 0x0000000a441c7c23 */ /* 0x020fce0008010815 */
[----:B------:R-:W-:Y:S01]  /*50c0*/  MUFU.EX2 R41, R28 ;  /* 0x0000001c00297308 */ /* 0x000fe20000000800 */
[----:B--2---:R-:W-:Y:S02]  /*50d0*/  F2FP.F16.F32.PACK_AB R160, R29, R24 ;  /* 0x000000181da0723e */ /* 0x004fe400000000ff */
[----:B----4-:R-:W-:Y:S01]  /*50e0*/  FMNMX.FTZ R5, R4, R5, !PT ;  /* 0x0000000504057209 */ /* 0x010fe20007810000 */
[----:B------:R-:W-:-:S04]  /*50f0*/  FFMA.FTZ R4, R66, UR10, -R21 ;  /* 0x0000000a42047c23 */ /* 0x000fc80008010815 */
[----:B------:R-:W1:Y:S01]  /*5100*/  MUFU.EX2 R33, R33 ;  /* 0x0000002100217308 */ /* 0x000e620000000800 */
[----:B------:R-:W2:Y:S07]  /*5110*/  SHFL.BFLY PT, R8, R5, 0x1, 0x1f ;  /* 0x0c201f0005087f89 */ /* 0x000eae00000e0000 */
[----:B------:R4:W-:Y:S08]  /*5120*/  MUFU.EX2 R37, R4 ;  /* 0x0000000400257308 */ /* 0x0009f00000000800 */
[----:B------:R-:W5:Y:S01]  /*5130*/  MUFU.EX2 R36, R36 ;  /* 0x0000002400247308 */ /* 0x000f620000000800 */
[----:B-1----:R-:W-:-:S07]  /*5140*/  F2FP.F16.F32.PACK_AB R162, R33, R32 ;  /* 0x0000002021a2723e */ /* 0x002fce00000000ff */
[----:B------:R-:W1:Y:S01]  /*5150*/  MUFU.EX2 R20, R20 ;  /* 0x0000001400147308 */ /* 0x000e620000000800 */
[----:B--2---:R-:W-:Y:S01]  /*5160*/  FMNMX.FTZ R8, R5, R8, !PT ;  /* 0x0000000805087209 */ /* 0x004fe20007810000 */
[--C-:B------:R-:W-:Y:S01]  /*5170*/  FFMA.FTZ R5, R52, UR10, -R21.reuse ;  /* 0x0000000a34057c23 */ /* 0x100fe20008010815 */
[----:B------:R-:W-:Y:S02]  /*5180*/  FFMA.FTZ R21, R56, UR10, -R21 ;  /* 0x0000000a38157c23 */ /* 0x000fe40008010815 */
[C---:B------:R-:W-:Y:S01]  /*5190*/  FSETP.NEU.FTZ.AND P3, PT, R8.reuse, -INF , PT ;  /* 0xff8000000800780b */ /* 0x040fe20003f7d000 */
[----:B----4-:R-:W-:Y:S02]  /*51a0*/  FMUL.FTZ R4, R8, UR10 ;  /* 0x0000000a08047c20 */ /* 0x010fe40008410000 */
[----:B------:R-:W2:Y:S01]  /*51b0*/  MUFU.EX2 R40, R40 ;  /* 0x0000002800287308 */ /* 0x000ea20000000800 */
[----:B-----5:R-:W-:Y:S02]  /*51c0*/  F2FP.F16.F32.PACK_AB R164, R37, R36 ;  /* 0x0000002425a4723e */ /* 0x020fe400000000ff */
[----:B------:R-:W-:-:S05]  /*51d0*/  FSEL R28, R4, RZ, P3 ;  /* 0x000000ff041c7208 */ /* 0x000fca0001800000 */
[----:B------:R4:W-:Y:S01]  /*51e0*/  MUFU.EX2 R4, R21 ;  /* 0x0000001500047308 */ /* 0x0009e20000000800 */
[--C-:B------:R-:W-:Y:S01]  /*51f0*/  FFMA.FTZ R26, R26, UR10, -R28.reuse ;  /* 0x0000000a1a1a7c23 */ /* 0x100fe2000801081c */
[--C-:B------:R-:W-:Y:S01]  /*5200*/  FFMA.FTZ R27, R27, UR10, -R28.reuse ;  /* 0x0000000a1b1b7c23 */ /* 0x100fe2000801081c */
[--C-:B------:R-:W-:Y:S01]  /*5210*/  FFMA.FTZ R30, R30, UR10, -R28.reuse ;  /* 0x0000000a1e1e7c23 */ /* 0x100fe2000801081c */
[--C-:B------:R-:W-:Y:S01]  /*5220*/  FFMA.FTZ R31, R31, UR10, -R28.reuse ;  /* 0x0000000a1f1f7c23 */ /* 0x100fe2000801081c */
[--C-:B------:R-:W-:Y:S01]  /*5230*/  FFMA.FTZ R34, R34, UR10, -R28.reuse ;  /* 0x0000000a22227c23 */ /* 0x100fe2000801081c */
[--C-:B------:R-:W-:Y:S01]  /*5240*/  FFMA.FTZ R35, R35, UR10, -R28.reuse ;  /* 0x0000000a23237c23 */ /* 0x100fe2000801081c */
[--C-:B------:R-:W-:Y:S01]  /*5250*/  FFMA.FTZ R38, R38, UR10, -R28.reuse ;  /* 0x0000000a26267c23 */ /* 0x100fe2000801081c */
[----:B------:R-:W-:Y:S01]  /*5260*/  MUFU.EX2 R26, R26 ;  /* 0x0000001a001a7308 */ /* 0x000fe20000000800 */
[----:B----4-:R-:W-:Y:S01]  /*5270*/  FADD.FTZ R21, R14, R15 ;  /* 0x0000000f0e157221 */ /* 0x010fe20000010000 */
[--C-:B------:R-:W-:Y:S01]  /*5280*/  FFMA.FTZ R39, R39, UR10, -R28.reuse ;  /* 0x0000000a27277c23 */ /* 0x100fe2000801081c */
[--C-:B------:R-:W-:Y:S01]  /*5290*/  FFMA.FTZ R42, R42, UR10, -R28.reuse ;  /* 0x0000000a2a2a7c23 */ /* 0x100fe2000801081c */
[--C-:B------:R-:W-:Y:S01]  /*52a0*/  FFMA.FTZ R43, R43, UR10, -R28.reuse ;  /* 0x0000000a2b2b7c23 */ /* 0x100fe2000801081c */
[----:B------:R-:W-:Y:S01]  /*52b0*/  FADD.FTZ R44, R158, R21 ;  /* 0x000000159e2c7221 */ /* 0x000fe20000010000 */
[--C-:B------:R-:W-:Y:S01]  /*52c0*/  FFMA.FTZ R46, R46, UR10, -R28.reuse ;  /* 0x0000000a2e2e7c23 */ /* 0x100fe2000801081c */
[----:B------:R-:W-:Y:S01]  /*52d0*/  FFMA.FTZ R47, R47, UR10, -R28 ;  /* 0x0000000a2f2f7c23 */ /* 0x000fe2000801081c */
[----:B------:R-:W4:Y:S01]  /*52e0*/  MUFU.EX2 R27, R27 ;  /* 0x0000001b001b7308 */ /* 0x000f220000000800 */
[----:B------:R-:W-:Y:S01]  /*52f0*/  FADD.FTZ R49, R25, R44 ;  /* 0x0000002c19317221 */ /* 0x000fe20000010000 */
[--C-:B------:R-:W-:Y:S01]  /*5300*/  FFMA.FTZ R50, R50, UR10, -R28.reuse ;  /* 0x0000000a32327c23 */ /* 0x100fe2000801081c */
[--C-:B------:R-:W-:Y:S01]  /*5310*/  FFMA.FTZ R51, R51, UR10, -R28.reuse ;  /* 0x0000000a33337c23 */ /* 0x100fe2000801081c */
[--C-:B------:R-:W-:Y:S01]  /*5320*/  FFMA.FTZ R54, R54, UR10, -R28.reuse ;  /* 0x0000000a36367c23 */ /* 0x100fe2000801081c */
[----:B------:R-:W-:Y:S01]  /*5330*/  FADD.FTZ R48, R24, R49 ;  /* 0x0000003118307221 */ /* 0x000fe20000010000 */
[----:B------:R-:W-:Y:S01]  /*5340*/  FFMA.FTZ R28, R55, UR10, -R28 ;  /* 0x0000000a371c7c23 */ /* 0x000fe2000801081c */
[----:B------:R-:W-:Y:S01]  /*5350*/  F2FP.F16.F32.PACK_AB R158, R25, R158 ;  /* 0x0000009e199e723e */ /* 0x000fe200000000ff */
[----:B------:R-:W5:Y:S01]  /*5360*/  MUFU.EX2 R30, R30 ;  /* 0x0000001e001e7308 */ /* 0x000f620000000800 */
[----:B------:R-:W-:Y:S01]  /*5370*/  FADD.FTZ R49, R29, R48 ;  /* 0x000000301d317221 */ /* 0x000fe20000010000 */
[----:B-1----:R-:W-:-:S02]  /*5380*/  F2FP.F16.F32.PACK_AB R166, R41, R20 ;  /* 0x0000001429a6723e */ /* 0x002fc400000000ff */
[----:B--2---:R-:W-:Y:S01]  /*5390*/  F2FP.F16.F32.PACK_AB R168, R45, R40 ;  /* 0x000000282da8723e */ /* 0x004fe200000000ff */
[----:B------:R-:W-:-:S03]  /*53a0*/  FADD.FTZ R48, R32, R49 ;  /* 0x0000003120307221 */ /* 0x000fc60000010000 */
[----:B------:R-:W1:Y:S01]  /*53b0*/  MUFU.EX2 R31, R31 ;  /* 0x0000001f001f7308 */ /* 0x000e620000000800 */
[----:B----4-:R-:W-:Y:S01]  /*53c0*/  FADD.FTZ R21, R26, R27 ;  /* 0x0000001b1a157221 */ /* 0x010fe20000010000 */
[----:B------:R-:W-:-:S06]  /*53d0*/  F2FP.F16.F32.PACK_AB R157, R27, R26 ;  /* 0x0000001a1b9d723e */ /* 0x000fcc00000000ff */
[----:B------:R-:W2:Y:S01]  /*53e0*/  MUFU.EX2 R34, R34 ;  /* 0x0000002200227308 */ /* 0x000ea20000000800 */
[----:B-----5:R-:W-:-:S07]  /*53f0*/  FADD.FTZ R44, R30, R21 ;  /* 0x000000151e2c7221 */ /* 0x020fce0000010000 */
[----:B------:R-:W4:Y:S01]  /*5400*/  MUFU.EX2 R35, R35 ;  /* 0x0000002300237308 */ /* 0x000f220000000800 */
[C---:B-1----:R-:W-:Y:S01]  /*5410*/  FADD.FTZ R21, R31.reuse, R44 ;  /* 0x0000002c1f157221 */ /* 0x042fe20000010000 */
[----:B------:R-:W-:-:S05]  /*5420*/  F2FP.F16.F32.PACK_AB R159, R31, R30 ;  /* 0x0000001e1f9f723e */ /* 0x000fca00000000ff */
[----:B------:R1:W-:Y:S01]  /*5430*/  STSM.16.M88.4 [R18+0x26800], R156 ;  /* 0x0268009c12007844 */ /* 0x0003e20000000200 */
[----:B------:R-:W5:Y:S01]  /*5440*/  MUFU.EX2 R38, R38 ;  /* 0x0000002600267308 */ /* 0x000f620000000800 */
[----:B--2---:R-:W-:Y:S01]  /*5450*/  FADD.FTZ R44, R34, R21 ;  /* 0x00000015222c7221 */ /* 0x004fe20000010000 */
[----:B------:R-:W-:-:S04]  /*5460*/  FADD.FTZ R21, R33, R48 ;  /* 0x0000003021157221 */ /* 0x000fc80000010000 */
[----:B------:R-:W-:Y:S02]  /*5470*/  FADD.FTZ R24, R36, R21 ;  /* 0x0000001524187221 */ /* 0x000fe40000010000 */
[----:B------:R-:W2:Y:S01]  /*5480*/  MUFU.EX2 R39, R39 ;  /* 0x0000002700277308 */ /* 0x000ea20000000800 */
[----:B----4-:R-:W-:Y:S01]  /*5490*/  FADD.FTZ R15, R35, R44 ;  /* 0x0000002c230f7221 */ /* 0x010fe20000010000 */
[----:B------:R-:W-:Y:S01]  /*54a0*/  FADD.FTZ R25, R37, R24 ;  /* 0x0000001825197221 */ /* 0x000fe20000010000 */
[----:B------:R-:W-:-:S05]  /*54b0*/  F2FP.F16.F32.PACK_AB R161, R35, R34 ;  /* 0x0000002223a1723e */ /* 0x000fca00000000ff */
[----:B------:R-:W4:Y:S01]  /*54c0*/  MUFU.EX2 R42, R42 ;  /* 0x0000002a002a7308 */ /* 0x000f220000000800 */
[----:B-----5:R-:W-:-:S07]  /*54d0*/  FADD.FTZ R14, R38, R15 ;  /* 0x0000000f260e7221 */ /* 0x020fce0000010000 */
[----:B------:R-:W5:Y:S01]  /*54e0*/  MUFU.EX2 R43, R43 ;  /* 0x0000002b002b7308 */ /* 0x000f620000000800 */
[C---:B--2---:R-:W-:Y:S01]  /*54f0*/  FADD.FTZ R21, R39.reuse, R14 ;  /* 0x0000000e27157221 */ /* 0x044fe20000010000 */
[----:B------:R-:W-:-:S05]  /*5500*/  F2FP.F16.F32.PACK_AB R163, R39, R38 ;  /* 0x0000002627a3723e */ /* 0x000fca00000000ff */
[----:B------:R1:W-:Y:S01]  /*5510*/  STSM.16.M88.4 [R19], R160 ;  /* 0x000000a013007844 */ /* 0x0003e20000000200 */
[----:B------:R-:W2:Y:S01]  /*5520*/  MUFU.EX2 R46, R46 ;  /* 0x0000002e002e7308 */ /* 0x000ea20000000800 */
[----:B----4-:R-:W-:-:S07]  /*5530*/  FADD.FTZ R14, R42, R21 ;  /* 0x000000152a0e7221 */ /* 0x010fce0000010000 */
[----:B------:R-:W4:Y:S01]  /*5540*/  MUFU.EX2 R47, R47 ;  /* 0x0000002f002f7308 */ /* 0x000f220000000800 */
[C---:B-----5:R-:W-:Y:S01]  /*5550*/  FADD.FTZ R21, R43.reuse, R14 ;  /* 0x0000000e2b157221 */ /* 0x060fe20000010000 */
[----:B------:R-:W-:Y:S01]  /*5560*/  FADD.FTZ R14, R20, R25 ;  /* 0x00000019140e7221 */ /* 0x000fe20000010000 */
[----:B------:R-:W-:-:S03]  /*5570*/  F2FP.F16.F32.PACK_AB R165, R43, R42 ;  /* 0x0000002a2ba5723e */ /* 0x000fc600000000ff */
[----:B------:R-:W-:Y:S02]  /*5580*/  FADD.FTZ R41, R41, R14 ;  /* 0x0000000e29297221 */ /* 0x000fe40000010000 */
[----:B------:R-:W-:Y:S01]  /*5590*/  MUFU.EX2 R50, R50 ;  /* 0x0000003200327308 */ /* 0x000fe20000000800 */
[----:B--2---:R-:W-:Y:S01]  /*55a0*/  FADD.FTZ R20, R46, R21 ;  /* 0x000000152e147221 */ /* 0x004fe20000010000 */
[----:B------:R-:W-:-:S04]  /*55b0*/  FADD.FTZ R40, R40, R41 ;  /* 0x0000002928287221 */ /* 0x000fc80000010000 */
[----:B------:R-:W-:Y:S02]  /*55c0*/  FADD.FTZ R40, R45, R40 ;  /* 0x000000282d287221 */ /* 0x000fe40000010000 */
[----:B------:R-:W2:Y:S01]  /*55d0*/  MUFU.EX2 R51, R51 ;  /* 0x0000003300337308 */ /* 0x000ea20000000800 */
[C---:B----4-:R-:W-:Y:S01]  /*55e0*/  F2FP.F16.F32.PACK_AB R167, R47.reuse, R46 ;  /* 0x0000002e2fa7723e */ /* 0x050fe200000000ff */
[----:B------:R-:W-:-:S04]  /*55f0*/  FADD.FTZ R47, R47, R20 ;  /* 0x000000142f2f7221 */ /* 0x000fc80000010000 */
[----:B------:R1:W-:Y:S02]  /*5600*/  STSM.16.M88.4 [R23], R164 ;  /* 0x000000a417007844 */ /* 0x0003e40000000200 */
[----:B------:R-:W4:Y:S08]  /*5610*/  MUFU.EX2 R5, R5 ;  /* 0x0000000500057308 */ /* 0x000f300000000800 */
[----:B------:R-:W-:Y:S01]  /*5620*/  MUFU.EX2 R54, R54 ;  /* 0x0000003600367308 */ /* 0x000fe20000000800 */
[----:B--2---:R-:W-:Y:S01]  /*5630*/  F2FP.F16.F32.PACK_AB R169, R51, R50 ;  /* 0x0000003233a9723e */ /* 0x004fe200000000ff */
[----:B------:R-:W-:-:S04]  /*5640*/  FADD.FTZ R50, R50, R47 ;  /* 0x0000002f32327221 */ /* 0x000fc80000010000 */
[----:B------:R-:W-:Y:S02]  /*5650*/  FADD.FTZ R51, R51, R50 ;  /* 0x0000003233337221 */ /* 0x000fe40000010000 */
[----:B------:R-:W2:Y:S01]  /*5660*/  MUFU.EX2 R15, R28 ;  /* 0x0000001c000f7308 */ /* 0x000ea20000000800 */
[----:B----4-:R-:W-:Y:S01]  /*5670*/  F2FP.F16.F32.PACK_AB R170, R4, R5 ;  /* 0x0000000504aa723e */ /* 0x010fe200000000ff */
[----:B------:R-:W-:-:S04]  /*5680*/  FADD.FTZ R5, R5, R40 ;  /* 0x0000002805057221 */ /* 0x000fc80000010000 */
[----:B------:R-:W-:Y:S01]  /*5690*/  FADD.FTZ R5, R4, R5 ;  /* 0x0000000504057221 */ /* 0x000fe20000010000 */
[----:B--2---:R-:W-:Y:S01]  /*56a0*/  F2FP.F16.F32.PACK_AB R171, R15, R54 ;  /* 0x000000360fab723e */ /* 0x004fe200000000ff */
[----:B------:R-:W-:-:S04]  /*56b0*/  FADD.FTZ R54, R54, R51 ;  /* 0x0000003336367221 */ /* 0x000fc80000010000 */
[----:B------:R1:W-:Y:S01]  /*56c0*/  STSM.16.M88.4 [R22], R168 ;  /* 0x000000a816007844 */ /* 0x0003e20000000200 */
[----:B------:R-:W-:Y:S01]  /*56d0*/  FADD.FTZ R4, R15, R54 ;  /* 0x000000360f047221 */ /* 0x000fe20000010000 */
[----:B------:R-:W-:Y:S06]  /*56e0*/  @!P0 BRA `(.L_x_1316) ;  /* 0x0000000000048947 */ /* 0x000fec0003800000 */
[----:B------:R-:W-:Y:S01]  /*56f0*/  BPT.TRAP 0x1 ;  /* 0x000000040000795c */ /* 0x000fe20000300000 */
.L_x_1316:
[----:B------:R2:W4:Y:S01]  /*5700*/  SYNCS.PHASECHK.TRANS64.TRYWAIT P3, [R6+URZ+0x28c50], R13 ;  /* 0x028c500d060075a7 */ /* 0x000522000806017f */
[----:B------:R-:W-:Y:S05]  /*5710*/  @!P0 BRA `(.L_x_1317) ;  /* 0x0000000000048947 */ /* 0x000fea0003800000 */
[----:B------:R-:W-:Y:S01]  /*5720*/  BPT.TRAP 0x1 ;  /* 0x000000040000795c */ /* 0x000fe20000300000 */
.L_x_1317:
[----:B----4-:R-:W-:Y:S05]  /*5730*/  @P3 BRA `(.L_x_1318) ;  /* 0x0000000000083947 */ /* 0x010fea0003800000 */
[----:B------:R-:W4:Y:S02]  /*5740*/  SYNCS.PHASECHK.TRANS64.TRYWAIT P3, [R6+URZ+0x28c50], R13 ;  /* 0x028c500d060075a7 */ /* 0x000f24000806017f */
[----:B----4-:R-:W-:Y:S05]  /*5750*/  @!P3 BRA `(.L_x_1319) ;  /* 0x000000c00004b947 */ /* 0x010fea0003800000 */
.L_x_1318:
[----:B------:R-:W-:Y:S01]  /*5760*/  ULEA UR14, UR39, UR45, 0xc ;  /* 0x0000002d270e7291 */ /* 0x000fe2000f8e603f */
[----:B------:R-:W-:Y:S01]  /*5770*/  WARPGROUP.ARRIVE ;  /* 0x00000000000079c5 */ /* 0x000fe20000000000 */
[----:B------:R-:W-:Y:S01]  /*5780*/  UMOV UR7, 0x40000040 ;  /* 0x4000004000077882 */ /* 0x000fe20000000000 */
[----:B--234-:R-:W-:-:S04]  /*5790*/  @!P1 VIADD R6, R6, 0x28c60 ;  /* 0x00028c6006069836 */ /* 0x01cfc80000000000 */
[----:B------:R-:W-:Y:S01]  /*57a0*/  UMOV UR6, UR14 ;  /* 0x0000000e00067c82 */ /* 0x000fe20008000000 */
[----:B------:R-:W-:Y:S01]  /*57b0*/  @!P1 PRMT R6, RZ, 0x654, R6 ;  /* 0x00000654ff069816 */ /* 0x000fe20000000006 */
[----:B------:R-:W-:Y:S01]  /*57c0*/  HGMMA.64x256x16.F32 R24, R156, gdesc[UR4].tnspB, RZ, !UPT, gsb0 ;  /* 0x43e000049c187df0 */ /* 0x000fe2000c0008ff */
        /* <DEDUP_REMOVED lines=27> */
[----:B------:R2:W-:Y:S02]  /*5980*/  @!P1 SYNCS.ARRIVE.TRANS64.RED.A1T0 RZ, [R6+URZ], RZ ;  /* 0x000000ff06ff99a7 */ /* 0x0005e4000810043f */
[----:B--2---:R-:W-:Y:S01]  /*5990*/  IMAD R6, R9, UR49, -R12 ;  /* 0x0000003109067c24 */ /* 0x004fe2000f8e0a0c */
[----:B------:R-:W-:-:S03]  /*59a0*/  IADD3 R9, R152, -0x2, RZ ;  /* 0xfffffffe98097810 */ /* 0x000fc60007ffe0ff */
[----:B------:R-:W-:-:S04]  /*59b0*/  VIADD R13, R6, UR42 ;  /* 0x0000002a060d7c36 */ /* 0x000fc80008000000 */
[----:B------:R-:W-:Y:S01]  /*59c0*/  IMAD.IADD R10, R13, 0x1, R10 ;  /* 0x000000010d0a7824 */ /* 0x000fe200078e020a */
[----:B------:R-:W-:Y:S06]  /*59d0*/  @!P2 BRA `(.L_x_1320) ;  /* 0x000000000040a947 */ /* 0x000fec0003800000 */
[C---:B------:R-:W-:Y:S01]  /*59e0*/  ISETP.GT.AND P3, PT, R13.reuse, RZ, PT ;  /* 0x000000ff0d00720c */ /* 0x040fe20003f64270 */
[----:B------:R-:W-:-:S12]  /*59f0*/  VIADD R12, R13, 0xffffffff ;  /* 0xffffffff0d0c7836 */ /* 0x000fd80000000000 */
[----:B------:R-:W-:Y:S05]  /*5a00*/  @P3 BRA `(.L_x_1321) ;  /* 0x00000000001c3947 */ /* 0x000fea0003800000 */
[----:B------:R-:W-:Y:S01]  /*5a10*/  ISETP.NE.AND P3, PT, R11, 0x1, PT ;  /* 0x000000010b00780c */ /* 0x000fe20003f65270 */
[----:B------:R-:W-:-:S12]  /*5a20*/  IMAD.MOV R13, RZ, RZ, -R13 ;  /* 0x000000ffff0d7224 */ /* 0x000fd800078e0a0d */
[----:B------:R-:W2:Y:S02]  /*5a30*/  @P3 LDC.64 R14, c[0x0][0x9e8] ;  /* 0x00027a00ff0e3b82 */ /* 0x000ea40000000a00 */
[----:B--2---:R-:W-:-:S05]  /*5a40*/  @P3 IMAD.HI.U32 R12, R13, R14, RZ ;  /* 0x0000000e0d0c3227 */ /* 0x004fca00078e00ff */
[----:B------:R-:W-:-:S04]  /*5a50*/  @P3 SHF.R.U32.HI R13, RZ, R15, R12 ;  /* 0x0000000fff0d3219 */ /* 0x000fc8000001160c */
[----:B------:R-:W-:Y:S01]  /*5a60*/  LOP3.LUT R12, RZ, R13, RZ, 0x33, !PT ;  /* 0x0000000dff0c7212 */ /* 0x000fe200078e33ff */
[----:B------:R-:W-:Y:S06]  /*5a70*/  BRA `(.L_x_1322) ;  /* 0x0000000000107947 */ /* 0x000fec0003800000 */
.L_x_1321:
[----:B------:R-:W-:-:S13]  /*5a80*/  ISETP.NE.AND P3, PT, R11, 0x1, PT ;  /* 0x000000010b00780c */ /* 0x000fda0003f65270 */
[----:B------:R-:W2:Y:S02]  /*5a90*/  @P3 LDC.64 R14, c[0x0][0x9e8] ;  /* 0x00027a00ff0e3b82 */ /* 0x000ea40000000a00 */
[----:B--2---:R-:W-:-:S05]  /*5aa0*/  @P3 IMAD.HI.U32 R14, R12, R14, RZ ;  /* 0x0000000e0c0e3227 */ /* 0x004fca00078e00ff */
[----:B------:R-:W-:-:S07]  /*5ab0*/  @P3 SHF.R.U32.HI R12, RZ, R15, R14 ;  /* 0x0000000fff0c3219 */ /* 0x000fce000001160e */
.L_x_1322:
[----:B------:R-:W-:-:S05]  /*5ac0*/  IMAD R11, R12, R11, R11 ;  /* 0x0000000b0c0b7224 */ /* 0x000fca00078e020b */
[----:B------:R-:W-:-:S07]  /*5ad0*/  VIMNMX R10, R10, R11, PT ;  /* 0x0000000b0a0a7248 */ /* 0x000fce0003fe0100 */
.L_x_1320:
[----:B------:R-:W-:Y:S01]  /*5ae0*/  SHF.R.S32.HI R11, RZ, 0x1f, R10 ;  /* 0x0000001fff0b7819 */ /* 0x000fe2000001140a */
[----:B------:R-:W-:Y:S01]  /*5af0*/  ULDC UR23, c[0x0][0x9e4] ;  /* 0x0002790000177ab9 */ /* 0x000fe20000000800 */
[----:B------:R-:W-:Y:S01]  /*5b00*/  ULDC UR20, c[0x0][0x9dc] ;  /* 0x0002770000147ab9 */ /* 0x000fe20000000800 */
[----:B------:R-:W-:Y:S01]  /*5b10*/  ULDC UR24, c[0x0][0x288] ;  /* 0x0000a20000187ab9 */ /* 0x000fe20000000800 */
[----:B------:R-:W-:Y:S01]  /*5b20*/  LEA.HI R11, R11, R10, RZ, 0x6 ;  /* 0x0000000a0b0b7211 */ /* 0x000fe200078f30ff */
[----:B------:R-:W-:Y:S01]  /*5b30*/  ULDC UR21, c[0x0][0x988] ;  /* 0x0002620000157ab9 */ /* 0x000fe20000000800 */
[----:B------:R-:W-:Y:S02]  /*5b40*/  ULDC UR25, c[0x0][0x9e0] ;  /* 0x0002780000197ab9 */ /* 0x000fe40000000800 */
[----:B------:R-:W-:-:S04]  /*5b50*/  SHF.R.S32.HI R10, RZ, 0x6, R11 ;  /* 0x00000006ff0a7819 */ /* 0x000fc8000001140b */
[----:B------:R-:W-:-:S04]  /*5b60*/  VIMNMX R10, R10, UR41, !PT ;  /* 0x000000290a0a7c48 */ /* 0x000fc8000ffe0100 */
[----:B------:R-:W-:-:S13]  /*5b70*/  ISETP.GE.AND P3, PT, R9, R10, PT ;  /* 0x0000000a0900720c */ /* 0x000fda0003f66270 */
[----:B------:R-:W-:Y:S05]  /*5b80*/  @!P3 BRA `(.L_x_1323) ;  /* 0x0000002000b4b947 */ /* 0x000fea0003800000 */
.L_x_1340:
[----:B------:R-:W-:-:S04]  /*5b90*/  UIADD3 UR22, UR39, 0x1, URZ ;  /* 0x0000000127167890 */ /* 0x000fc8000fffe03f */
[----:B------:R-:W-:-:S04]  /*5ba0*/  UISETP.NE.AND UP0, UPT, UR22, 0x2, UPT ;  /* 0x000000021600788c */ /* 0x000fc8000bf05270 */
[----:B------:R-:W-:Y:S02]  /*5bb0*/  USEL UR6, URZ, 0x1, UP0 ;  /* 0x000000013f067887 */ /* 0x000fe40008000000 */
[----:B------:R-:W-:Y:S02]  /*5bc0*/  USEL UR22, UR22, URZ, UP0 ;  /* 0x0000003f16167287 */ /* 0x000fe40008000000 */
[----:B------:R-:W-:Y:S01]  /*5bd0*/  ULOP3.LUT UR38, UR38, UR6, URZ, 0x3c, !UPT ;  /* 0x0000000626267292 */ /* 0x000fe2000f8e3c3f */
[----:B-123--:R-:W-:Y:S11]  /*5be0*/  @!P0 BRA `(.L_x_1324) ;  /* 0x0000000000048947 */ /* 0x00eff60003800000 */
[----:B------:R-:W-:Y:S01]  /*5bf0*/  BPT.TRAP 0x1 ;  /* 0x000000040000795c */ /* 0x000fe20000300000 */
.L_x_1324:
[----:B------:R-:W-:Y:S01]  /*5c00*/  ULEA UR26, UR22, UR48, 0x3 ;  /* 0x00000030161a7291 */ /* 0x000fe2000f8e183f */
[----:B------:R-:W-:-:S04]  /*5c10*/  MOV R11, UR38 ;  /* 0x00000026000b7c02 */ /* 0x000fc80008000f00 */
[----:B------:R-:W-:-:S04]  /*5c20*/  SHF.L.U32 R11, R11, 0x1f, RZ ;  /* 0x0000001f0b0b7819 */ /* 0x000fc800000006ff */
[----:B------:R2:W3:Y:S01]  /*5c30*/  SYNCS.PHASECHK.TRANS64.TRYWAIT P3, [UR26+0x28c30], R11 ;  /* 0x028c300bff0075a7 */ /* 0x0004e2000806015a */
[----:B------:R-:W-:Y:S05]  /*5c40*/  @!P0 BRA `(.L_x_1325) ;  /* 0x0000000000048947 */ /* 0x000fea0003800000 */
[----:B------:R-:W-:Y:S01]  /*5c50*/  BPT.TRAP 0x1 ;  /* 0x000000040000795c */ /* 0x000fe20000300000 */
.L_x_1325:
[----:B---3--:R-:W-:Y:S05]  /*5c60*/  @P3 BRA `(.L_x_1326) ;  /* 0x0000000000083947 */ /* 0x008fea0003800000 */
[----:B------:R-:W3:Y:S02]  /*5c70*/  SYNCS.PHASECHK.TRANS64.TRYWAIT P3, [UR26+0x28c30], R11 ;  /* 0x028c300bff0075a7 */ /* 0x000ee4000806015a */
[----:B---3--:R-:W-:Y:S05]  /*5c80*/  @!P3 BRA `(.L_x_1327) ;  /* 0x000000b800ccb947 */ /* 0x008fea0003800000 */
.L_x_1326:
[----:B------:R-:W-:Y:S01]  /*5c90*/  R2UR UR18, R3 ;  /* 0x00000000031272ca */ /* 0x000fe200000e0000 */
[----:B-1----:R-:W-:Y:S01]  /*5ca0*/  WARPGROUP.ARRIVE ;  /* 0x00000000000079c5 */ /* 0x002fe20000000000 */
[----:B------:R-:W-:Y:S01]  /*5cb0*/  UMOV UR19, 0x40000040 ;  /* 0x4000004000137882 */ /* 0x000fe20000000000 */
[----:B------:R-:W-:Y:S01]  /*5cc0*/  UMOV UR7, 0x40000040 ;  /* 0x4000004000077882 */ /* 0x000fe20000000000 */
[----:B------:R-:W-:Y:S01]  /*5cd0*/  UMOV UR11, 0x40000040 ;  /* 0x40000040000b7882 */ /* 0x000fe20000000000 */
[----:B------:R-:W-:Y:S01]  /*5ce0*/  UMOV UR15, 0x40000040 ;  /* 0x40000040000f7882 */ /* 0x000fe20000000000 */
[----:B------:R-:W1:Y:S01]  /*5cf0*/  LDC R15, c[0x0][0x2e0] ;  /* 0x0000b800ff0f7b82 */ /* 0x000e620000000800 */
[----:B---3--:R-:W-:-:S04]  /*5d00*/  IMAD.U32 R12, RZ, RZ, UR26 ;  /* 0x0000001aff0c7e24 */ /* 0x008fc8000f8e00ff */
[----:B------:R-:W-:Y:S02]  /*5d10*/  @!P1 VIADD R13, R12, 0x28c40 ;  /* 0x00028c400c0d9836 */ /* 0x000fe40000000000 */
[----:B------:R-:W-:-:S03]  /*5d20*/  ULEA UR18, UR22, UR18, 0x9 ;  /* 0x0000001216127291 */ /* 0x000fc6000f8e483f */
[----:B------:R-:W-:Y:S01]  /*5d30*/  @!P1 PRMT R14, RZ, 0x654, R13 ;  /* 0x00000654ff0e9816 */ /* 0x000fe2000000000d */
[----:B------:R-:W-:Y:S01]  /*5d40*/  UIADD3 UR6, UR18, 0x2, URZ ;  /* 0x0000000212067890 */ /* 0x000fe2000fffe03f */
[----:B------:R-:W-:Y:S01]  /*5d50*/  IMAD.SHL.U32 R13, R9, 0x40, RZ ;  /* 0x00000040090d7824 */ /* 0x000fe200078e00ff */
[----:B------:R-:W-:Y:S02]  /*5d60*/  UIADD3 UR10, UR18, 0x4, URZ ;  /* 0x00000004120a7890 */ /* 0x000fe4000fffe03f */
[----:B------:R-:W-:Y:S02]  /*5d70*/  UIADD3 UR14, UR18, 0x6, URZ ;  /* 0x00000006120e7890 */ /* 0x000fe4000fffe03f */
[----:B------:R-:W-:Y:S03]  /*5d80*/  HGMMA.64x64x16.F32 R152, gdesc[UR16], RZ, !UPT, gsb0 ;  /* 0x00e00000109879f0 */ /* 0x000fe6000c0008ff */
[----:B------:R-:W-:-:S02]  /*5d90*/  WARPGROUP.DEPBAR.LE gsb0, 0x0 ;  /* 0x00008000000079c5 */ /* 0x000fc40000010000 */
[----:B------:R-:W-:-:S06]  /*5da0*/  WARPGROUP.ARRIVE ;  /* 0x00000000000079c5 */ /* 0x000fcc0000000000 */
[----:B------:R-:W-:Y:S03]  /*5db0*/  HGMMA.64x64x16.F32 R152, gdesc[UR4], R152, gsb0 ;  /* 0x00e00000049879f0 */ /* 0x000fe60008000898 */
[----:B------:R-:W-:Y:S02]  /*5dc0*/  WARPGROUP.DEPBAR.LE gsb0, 0x0 ;  /* 0x00008000000079c5 */ /* 0x000fe40000010000 */
[----:B------:R-:W-:-:S06]  /*5dd0*/  WARPGROUP.ARRIVE ;  /* 0x00000000000079c5 */ /* 0x000fcc0000000000 */
[----:B------:R-:W-:Y:S01]  /*5de0*/  HGMMA.64x64x16.F32 R152, gdesc[UR8], R152, gsb0 ;  /* 0x00e00000089879f0 */ /* 0x000fe20008000898 */
[----:B------:R-:W-:Y:S02]  /*5df0*/  UMOV UR11, UR20 ;  /* 0x00000014000b7c82 */ /* 0x000fe40008000000 */
[----:B------:R-:W-:Y:S01]  /*5e00*/  ULOP3.LUT UR6, URZ, UR11, URZ, 0x33, !UPT ;  /* 0x0000000b3f067292 */ /* 0x000fe2000f8e333f */
[----:B------:R-:W-:Y:S02]  /*5e10*/  WARPGROUP.DEPBAR.LE gsb0, 0x0 ;  /* 0x00008000000079c5 */ /* 0x000fe40000010000 */
[----:B------:R-:W-:-:S06]  /*5e20*/  WARPGROUP.ARRIVE ;  /* 0x00000000000079c5 */ /* 0x000fcc0000000000 */
[----:B------:R-:W-:Y:S03]  /*5e30*/  HGMMA.64x64x16.F32 R152, gdesc[UR12], R152, gsb0 ;  /* 0x00e000000c9879f0 */ /* 0x000fe60008000898 */
[----:B------:R-:W-:Y:S02]  /*5e40*/  WARPGROUP.DEPBAR.LE gsb0, 0x0 ;  /* 0x00008000000079c5 */ /* 0x000fe40000010000 */
[----:B------:R3:W-:Y:S02]  /*5e50*/  @!P1 SYNCS.ARRIVE.TRANS64.RED.A1T0 RZ, [R14+URZ], RZ ;  /* 0x000000ff0eff99a7 */ /* 0x0007e4000810043f */
[----:B---3--:R-:W-:-:S05]  /*5e60*/  IADD3 R14, -R13, 0x1, RZ ;  /* 0x000000010d0e7810 */ /* 0x008fca0007ffe1ff */
[----:B-1----:R-:W-:-:S05]  /*5e70*/  IMAD R15, R15, UR49, R14 ;  /* 0x000000310f0f7c24 */ /* 0x002fca000f8e020e */
[----:B------:R-:W-:-:S04]  /*5e80*/  IADD3 R15, R15, -UR24, -R2 ;  /* 0x800000180f0f7c10 */ /* 0x000fc8000fffe802 */
[C-C-:B------:R-:W-:Y:S02]  /*5e90*/  IADD3 R14, R0.reuse, UR25, R15.reuse ;  /* 0x00000019000e7c10 */ /* 0x140fe4000fffe00f */
[----:B------:R-:W-:Y:S01]  /*5ea0*/  IADD3 R20, R0, UR6, R15 ;  /* 0x0000000600147c10 */ /* 0x000fe2000fffe00f */
[----:B------:R-:W-:Y:S06]  /*5eb0*/  @!P2 BRA `(.L_x_1328) ;  /* 0x000000000058a947 */ /* 0x000fec0003800000 */
[----:B------:R-:W-:Y:S01]  /*5ec0*/  IADD3 R192, R0, R6, RZ ;  /* 0x0000000600c07210 */ /* 0x000fe20007ffe0ff */
[----:B------:R-:W-:Y:S03]  /*5ed0*/  BSSY B0, `(.L_x_1329) ;  /* 0x0000010000007945 */ /* 0x000fe60003800000 */
[----:B------:R-:W-:-:S13]  /*5ee0*/  ISETP.GT.AND P3, PT, R192, -0x1, PT ;  /* 0xffffffffc000780c */ /* 0x000fda0003f64270 */
[----:B------:R-:W-:Y:S05]  /*5ef0*/  @P3 BRA `(.L_x_1330) ;  /* 0x0000000000203947 */ /* 0x000fea0003800000 */
[----:B------:R-:W-:Y:S01]  /*5f00*/  IMAD.U32 R193, RZ, RZ, UR23 ;  /* 0x00000017ffc17e24 */ /* 0x000fe2000f8e00ff */
[----:B------:R-:W-:-:S04]  /*5f10*/  LOP3.LUT R21, RZ, R192, RZ, 0x33, !PT ;  /* 0x000000c0ff157212 */ /* 0x000fc800078e33ff */
[----:B------:R-:W-:-:S13]  /*5f20*/  ISETP.NE.AND P3, PT, R193, 0x1, PT ;  /* 0x00000001c100780c */ /* 0x000fda0003f65270 */
[----:B------:R-:W1:Y:S02]  /*5f30*/  @P3 LDC.64 R194, c[0x0][0x9e8] ;  /* 0x00027a00ffc23b82 */ /* 0x000e640000000a00 */
[----:B-1----:R-:W-:-:S05]  /*5f40*/  @P3 IMAD.HI.U32 R192, R21, R194, RZ ;  /* 0x000000c215c03227 */ /* 0x002fca00078e00ff */
[----:B------:R-:W-:-:S04]  /*5f50*/  @P3 SHF.R.U32.HI R21, RZ, R195, R192 ;  /* 0x000000c3ff153219 */ /* 0x000fc800000116c0 */
[----:B------:R-:W-:Y:S01]  /*5f60*/  LOP3.LUT R192, RZ, R21, RZ, 0x33, !PT ;  /* 0x00000015ffc07212 */ /* 0x000fe200078e33ff */
[----:B------:R-:W-:Y:S06]  /*5f70*/  BRA `(.L_x_1331) ;  /* 0x0000000000147947 */ /* 0x000fec0003800000 */
.L_x_1330:
[----:B------:R-:W-:-:S05]  /*5f80*/  IMAD.U32 R193, RZ, RZ, UR23 ;  /* 0x00000017ffc17e24 */ /* 0x000fca000f8e00ff */
[----:B------:R-:W-:-:S13]  /*5f90*/  ISETP.NE.AND P3, PT, R193, 0x1, PT ;  /* 0x00000001c100780c */ /* 0x000fda0003f65270 */
[----:B------:R-:W1:Y:S02]  /*5fa0*/  @P3 LDC.64 R194, c[0x0][0x9e8] ;  /* 0x00027a00ffc23b82 */ /* 0x000e640000000a00 */
[----:B-1----:R-:W-:-:S05]  /*5fb0*/  @P3 IMAD.HI.U32 R194, R192, R194, RZ ;  /* 0x000000c2c0c23227 */ /* 0x002fca00078e00ff */
[----:B------:R-:W-:-:S07]  /*5fc0*/  @P3 SHF.R.U32.HI R192, RZ, R195, R194 ;  /* 0x000000c3ffc03219 */ /* 0x000fce00000116c2 */
.L_x_1331:
[----:B------:R-:W-:Y:S05]  /*5fd0*/  BSYNC B0 ;  /* 0x0000000000007941 */ /* 0x000fea0003800000 */
.L_x_1329:
[----:B------:R-:W-:-:S04]  /*5fe0*/  IMAD R21, R192, R193, -R13 ;  /* 0x000000c1c0157224 */ /* 0x000fc800078e0a0d */
[----:B------:R-:W-:-:S05]  /*5ff0*/  IMAD.IADD R21, R21, 0x1, -R2 ;  /* 0x0000000115157824 */ /* 0x000fca00078e0a02 */
[----:B------:R-:W-:Y:S02]  /*6000*/  VIADDMNMX R14, R21, R193, R14, PT ;  /* 0x000000c1150e7246 */ /* 0x000fe4000380010e */
[----:B------:R-:W-:-:S07]  /*6010*/  VIMNMX R20, R20, R21, !PT ;  /* 0x0000001514147248 */ /* 0x000fce0007fe0100 */
.L_x_1328:
[----:B------:R-:W-:Y:S02]  /*6020*/  ISETP.GT.AND P3, PT, R9, -0x1, PT ;  /* 0xffffffff0900780c */ /* 0x000fe40003f64270 */
[C---:B------:R-:W-:Y:S01]  /*6030*/  IADD3 R21, R15.reuse, UR25, RZ ;  /* 0x000000190f157c10 */ /* 0x040fe2000fffe0ff */
[----:B------:R-:W-:Y:S01]  /*6040*/  VIADD R15, R15, UR6 ;  /* 0x000000060f0f7c36 */ /* 0x000fe20008000000 */
[C---:B------:R-:W-:Y:S02]  /*6050*/  ISETP.GT.AND P4, PT, R20.reuse, RZ, P3 ;  /* 0x000000ff1400720c */ /* 0x040fe40001f84270 */
[----:B------:R-:W-:Y:S02]  /*6060*/  ISETP.GT.AND P6, PT, R20, 0x1, P3 ;  /* 0x000000011400780c */ /* 0x000fe40001fc4270 */
[----:B------:R-:W-:Y:S02]  /*6070*/  ISETP.LT.OR P5, PT, R14, 0x1, P4 ;  /* 0x000000010e00780c */ /* 0x000fe400027a1670 */
[----:B------:R-:W-:-:S02]  /*6080*/  ISETP.GT.AND P4, PT, R20, 0x8, P3 ;  /* 0x000000081400780c */ /* 0x000fc40001f84270 */
[----:B------:R-:W-:Y:S02]  /*6090*/  FSEL R152, R152, -INF , !P5 ;  /* 0xff80000098987808 */ /* 0x000fe40006800000 */
[----:B------:R-:W-:Y:S02]  /*60a0*/  ISETP.GT.AND P5, PT, R20, 0x9, P3 ;  /* 0x000000091400780c */ /* 0x000fe40001fa4270 */
[C---:B------:R-:W-:Y:S02]  /*60b0*/  ISETP.LT.OR P6, PT, R14.reuse, 0x2, P6 ;  /* 0x000000020e00780c */ /* 0x040fe400037c1670 */
[C---:B------:R-:W-:Y:S02]  /*60c0*/  ISETP.LT.OR P4, PT, R14.reuse, 0x9, P4 ;  /* 0x000000090e00780c */ /* 0x040fe40002781670 */
[----:B------:R-:W-:Y:S02]  /*60d0*/  ISETP.LT.OR P5, PT, R14, 0xa, P5 ;  /* 0x0000000a0e00780c */ /* 0x000fe40002fa1670 */
[----:B------:R-:W-:-:S02]  /*60e0*/  FSEL R153, R153, -INF , !P6 ;  /* 0xff80000099997808 */ /* 0x000fc40007000000 */
[----:B------:R-:W-:Y:S02]  /*60f0*/  FSEL R156, R156, -INF , !P4 ;  /* 0xff8000009c9c7808 */ /* 0x000fe40006000000 */
[----:B------:R-:W-:Y:S02]  /*6100*/  FSEL R157, R157, -INF , !P5 ;  /* 0xff8000009d9d7808 */ /* 0x000fe40006800000 */
[C---:B------:R-:W-:Y:S02]  /*6110*/  ISETP.GT.AND P6, PT, R20.reuse, 0x10, P3 ;  /* 0x000000101400780c */ /* 0x040fe40001fc4270 */
[C---:B------:R-:W-:Y:S02]  /*6120*/  ISETP.GT.AND P4, PT, R20.reuse, 0x11, P3 ;  /* 0x000000111400780c */ /* 0x040fe40001f84270 */
[----:B------:R-:W-:Y:S02]  /*6130*/  ISETP.GT.AND P5, PT, R20, 0x18, P3 ;  /* 0x000000181400780c */ /* 0x000fe40001fa4270 */
[----:B------:R-:W-:-:S02]  /*6140*/  ISETP.LT.OR P6, PT, R14, 0x11, P6 ;  /* 0x000000110e00780c */ /* 0x000fc400037c1670 */
[C---:B------:R-:W-:Y:S02]  /*6150*/  ISETP.LT.OR P4, PT, R14.reuse, 0x12, P4 ;  /* 0x000000120e00780c */ /* 0x040fe40002781670 */
[----:B------:R-:W-:Y:S02]  /*6160*/  ISETP.LT.OR P5, PT, R14, 0x19, P5 ;  /* 0x000000190e00780c */ /* 0x000fe40002fa1670 */
[----:B------:R-:W-:Y:S02]  /*6170*/  FSEL R160, R160, -INF , !P6 ;  /* 0xff800000a0a07808 */ /* 0x000fe40007000000 */
[----:B------:R-:W-:Y:S02]  /*6180*/  FSEL R161, R161, -INF , !P4 ;  /* 0xff800000a1a17808 */ /* 0x000fe40006000000 */
[----:B------:R-:W-:Y:S02]  /*6190*/  FSEL R164, R164, -INF , !P5 ;  /* 0xff800000a4a47808 */ /* 0x000fe40006800000 */
[----:B------:R-:W-:-:S02]  /*61a0*/  ISETP.GT.AND P6, PT, R20, 0x19, P3 ;  /* 0x000000191400780c */ /* 0x000fc40001fc4270 */
[C---:B------:R-:W-:Y:S02]  /*61b0*/  ISETP.GT.AND P4, PT, R20.reuse, 0x20, P3 ;  /* 0x000000201400780c */ /* 0x040fe40001f84270 */
        /* <DEDUP_REMOVED lines=22> */
[----:B------:R-:W-:-:S02]  /*6320*/  IADD3 R20, R21, 0x8, R0 ;  /* 0x0000000815147810 */ /* 0x000fc40007ffe000 */
[----:B------:R-:W-:Y:S02]  /*6330*/  IADD3 R21, R15, 0x8, R0 ;  /* 0x000000080f157810 */ /* 0x000fe40007ffe000 */
[----:B------:R-:W-:Y:S02]  /*6340*/  FSEL R177, R177, -INF , !P6 ;  /* 0xff800000b1b17808 */ /* 0x000fe40007000000 */
[----:B------:R-:W-:Y:S02]  /*6350*/  FSEL R180, R180, -INF , !P4 ;  /* 0xff800000b4b47808 */ /* 0x000fe40006000000 */
[----:B------:R-:W-:Y:S01]  /*6360*/  FSEL R181, R181, -INF , !P5 ;  /* 0xff800000b5b57808 */ /* 0x000fe20006800000 */
[----:B------:R-:W-:Y:S06]  /*6370*/  @!P2 BRA `(.L_x_1332) ;  /* 0x00000000005ca947 */ /* 0x000fec0003800000 */
[----:B------:R-:W-:Y:S01]  /*6380*/  IMAD.IADD R193, R0, 0x1, R6 ;  /* 0x0000000100c17824 */ /* 0x000fe200078e0206 */
[----:B------:R-:W-:Y:S03]  /*6390*/  BSSY B0, `(.L_x_1333) ;  /* 0x0000011000007945 */ /* 0x000fe60003800000 */
[----:B------:R-:W-:-:S05]  /*63a0*/  VIADD R193, R193, 0x8 ;  /* 0x00000008c1c17836 */ /* 0x000fca0000000000 */
[----:B------:R-:W-:-:S13]  /*63b0*/  ISETP.GT.AND P4, PT, R193, -0x1, PT ;  /* 0xffffffffc100780c */ /* 0x000fda0003f84270 */
[----:B------:R-:W-:Y:S05]  /*63c0*/  @P4 BRA `(.L_x_1334) ;  /* 0x0000000000204947 */ /* 0x000fea0003800000 */
[----:B------:R-:W-:Y:S02]  /*63d0*/  MOV R192, UR23 ;  /* 0x0000001700c07c02 */ /* 0x000fe40008000f00 */
[----:B------:R-:W-:Y:S02]  /*63e0*/  LOP3.LUT R193, RZ, R193, RZ, 0x33, !PT ;  /* 0x000000c1ffc17212 */ /* 0x000fe400078e33ff */
[----:B------:R-:W-:-:S13]  /*63f0*/  ISETP.NE.AND P4, PT, R192, 0x1, PT ;  /* 0x00000001c000780c */ /* 0x000fda0003f85270 */
[----:B------:R-:W1:Y:S02]  /*6400*/  @P4 LDC.64 R14, c[0x0][0x9e8] ;  /* 0x00027a00ff0e4b82 */ /* 0x000e640000000a00 */
[----:B-1----:R-:W-:-:S05]  /*6410*/  @P4 IMAD.HI.U32 R14, R193, R14, RZ ;  /* 0x0000000ec10e4227 */ /* 0x002fca00078e00ff */
[----:B------:R-:W-:-:S04]  /*6420*/  @P4 SHF.R.U32.HI R193, RZ, R15, R14 ;  /* 0x0000000fffc14219 */ /* 0x000fc8000001160e */
[----:B------:R-:W-:Y:S01]  /*6430*/  LOP3.LUT R193, RZ, R193, RZ, 0x33, !PT ;  /* 0x000000c1ffc17212 */ /* 0x000fe200078e33ff */
[----:B------:R-:W-:Y:S06]  /*6440*/  BRA `(.L_x_1335) ;  /* 0x0000000000147947 */ /* 0x000fec0003800000 */
.L_x_1334:
[----:B------:R-:W-:-:S05]  /*6450*/  IMAD.U32 R192, RZ, RZ, UR23 ;  /* 0x00000017ffc07e24 */ /* 0x000fca000f8e00ff */
[----:B------:R-:W-:-:S13]  /*6460*/  ISETP.NE.AND P4, PT, R192, 0x1, PT ;  /* 0x00000001c000780c */ /* 0x000fda0003f85270 */
[----:B------:R-:W1:Y:S02]  /*6470*/  @P4 LDC.64 R14, c[0x0][0x9e8] ;  /* 0x00027a00ff0e4b82 */ /* 0x000e640000000a00 */
[----:B-1----:R-:W-:-:S05]  /*6480*/  @P4 IMAD.HI.U32 R14, R193, R14, RZ ;  /* 0x0000000ec10e4227 */ /* 0x002fca00078e00ff */
[----:B------:R-:W-:-:S07]  /*6490*/  @P4 SHF.R.U32.HI R193, RZ, R15, R14 ;  /* 0x0000000fffc14219 */ /* 0x000fce000001160e */
.L_x_1335:
[----:B------:R-:W-:Y:S05]  /*64a0*/  BSYNC B0 ;  /* 0x0000000000007941 */ /* 0x000fea0003800000 */
.L_x_1333:
[----:B------:R-:W-:-:S04]  /*64b0*/  IMAD R193, R193, R192, -R13 ;  /* 0x000000c0c1c17224 */ /* 0x000fc800078e0a0d */
[----:B------:R-:W-:-:S05]  /*64c0*/  IMAD.IADD R193, R193, 0x1, -R2 ;  /* 0x00000001c1c17824 */ /* 0x000fca00078e0a02 */
[----:B------:R-:W-:Y:S02]  /*64d0*/  VIADDMNMX R20, R193, R192, R20, PT ;  /* 0x000000c0c1147246 */ /* 0x000fe40003800114 */
[----:B------:R-:W-:-:S07]  /*64e0*/  VIMNMX R21, R21, R193, !PT ;  /* 0x000000c115157248 */ /* 0x000fce0007fe0100 */
.L_x_1332:
[----:B------:R-:W-:Y:S01]  /*64f0*/  FMNMX.FTZ R14, R152, R7, !PT ;  /* 0x00000007980e7209 */ /* 0x000fe20007810000 */
[----:B------:R-:W-:Y:S01]  /*6500*/  UMOV UR10, UR21 ;  /* 0x00000015000a7c82 */ /* 0x000fe20008000000 */
[----:B------:R-:W-:Y:S02]  /*6510*/  ISETP.GT.AND P4, PT, R21, 0x1, P3 ;  /* 0x000000011500780c */ /* 0x000fe40001f84270 */
[----:B------:R-:W-:Y:S02]  /*6520*/  FMNMX.FTZ R13, R153, R14, !PT ;  /* 0x0000000e990d7209 */ /* 0x000fe40007810000 */
[----:B------:R-:W-:Y:S02]  /*6530*/  ISETP.LT.OR P4, PT, R20, 0x2, P4 ;  /* 0x000000021400780c */ /* 0x000fe40002781670 */
[----:B------:R-:W-:Y:S02]  /*6540*/  FMNMX.FTZ R14, R156, R13, !PT ;  /* 0x0000000d9c0e7209 */ /* 0x000fe40007810000 */
[----:B------:R-:W-:-:S02]  /*6550*/  FSEL R155, R155, -INF , !P4 ;  /* 0xff8000009b9b7808 */ /* 0x000fc40006000000 */
[----:B------:R-:W-:Y:S02]  /*6560*/  FMNMX.FTZ R13, R157, R14, !PT ;  /* 0x0000000e9d0d7209 */ /* 0x000fe40007810000 */
[C---:B------:R-:W-:Y:S02]  /*6570*/  ISETP.GT.AND P4, PT, R21.reuse, RZ, P3 ;  /* 0x000000ff1500720c */ /* 0x040fe40001f84270 */
[----:B------:R-:W-:Y:S02]  /*6580*/  FMNMX.FTZ R14, R160, R13, !PT ;  /* 0x0000000da00e7209 */ /* 0x000fe40007810000 */
[----:B------:R-:W-:Y:S02]  /*6590*/  ISETP.GT.AND P6, PT, R21, 0x9, P3 ;  /* 0x000000091500780c */ /* 0x000fe40001fc4270 */
[----:B------:R-:W-:Y:S02]  /*65a0*/  FMNMX.FTZ R13, R161, R14, !PT ;  /* 0x0000000ea10d7209 */ /* 0x000fe40007810000 */
[----:B------:R-:W-:-:S02]  /*65b0*/  ISETP.LT.OR P4, PT, R20, 0x1, P4 ;  /* 0x000000011400780c */ /* 0x000fc40002781670 */
[----:B------:R-:W-:Y:S02]  /*65c0*/  FMNMX.FTZ R14, R164, R13, !PT ;  /* 0x0000000da40e7209 */ /* 0x000fe40007810000 */
[----:B------:R-:W-:Y:S02]  /*65d0*/  ISETP.GT.AND P5, PT, R21, 0x8, P3 ;  /* 0x000000081500780c */ /* 0x000fe40001fa4270 */
[----:B------:R-:W-:Y:S02]  /*65e0*/  FMNMX.FTZ R13, R165, R14, !PT ;  /* 0x0000000ea50d7209 */ /* 0x000fe40007810000 */
[----:B------:R-:W-:Y:S02]  /*65f0*/  ISETP.LT.OR P6, PT, R20, 0xa, P6 ;  /* 0x0000000a1400780c */ /* 0x000fe400037c1670 */
[----:B------:R-:W-:Y:S02]  /*6600*/  FMNMX.FTZ R14, R168, R13, !PT ;  /* 0x0000000da80e7209 */ /* 0x000fe40007810000 */
[----:B------:R-:W-:-:S02]  /*6610*/  ISETP.LT.OR P5, PT, R20, 0x9, P5 ;  /* 0x000000091400780c */ /* 0x000fc40002fa1670 */
[----:B------:R-:W-:Y:S02]  /*6620*/  FMNMX.FTZ R13, R169, R14, !PT ;  /* 0x0000000ea90d7209 */ /* 0x000fe40007810000 */
[----:B------:R-:W-:Y:S02]  /*6630*/  FSEL R159, R159, -INF , !P6 ;  /* 0xff8000009f9f7808 */ /* 0x000fe40007000000 */
[----:B------:R-:W-:Y:S02]  /*6640*/  FMNMX.FTZ R14, R172, R13, !PT ;  /* 0x0000000dac0e7209 */ /* 0x000fe40007810000 */
[----:B------:R-:W-:Y:S02]  /*6650*/  ISETP.GT.AND P6, PT, R21, 0x11, P3 ;  /* 0x000000111500780c */ /* 0x000fe40001fc4270 */
[----:B------:R-:W-:Y:S02]  /*6660*/  FMNMX.FTZ R13, R173, R14, !PT ;  /* 0x0000000ead0d7209 */ /* 0x000fe40007810000 */
[----:B------:R-:W-:-:S02]  /*6670*/  FSEL R158, R158, -INF , !P5 ;  /* 0xff8000009e9e7808 */ /* 0x000fc40006800000 */
        /* <DEDUP_REMOVED lines=8> */
[C---:B------:R-:W-:Y:S01]  /*6700*/  ISETP.GT.AND P6, PT, R21.reuse, 0x20, P3 ;  /* 0x000000201500780c */ /* 0x040fe20001fc4270 */
[----:B------:R-:W1:Y:S01]  /*6710*/  SHFL.BFLY PT, R13, R14, 0x2, 0x1f ;  /* 0x0c401f000e0d7f89 */ /* 0x000e6200000e0000 */
[----:B------:R-:W-:Y:S02]  /*6720*/  FSEL R162, R162, -INF , !P5 ;  /* 0xff800000a2a27808 */ /* 0x000fe40006800000 */
[----:B------:R-:W-:Y:S02]  /*6730*/  ISETP.LT.OR P6, PT, R20, 0x21, P6 ;  /* 0x000000211400780c */ /* 0x000fe400037c1670 */
[----:B------:R-:W-:-:S02]  /*6740*/  ISETP.GT.AND P5, PT, R21, 0x19, P3 ;  /* 0x000000191500780c */ /* 0x000fc40001fa4270 */
[----:B------:R-:W-:Y:S02]  /*6750*/  FSEL R170, R170, -INF , !P6 ;  /* 0xff800000aaaa7808 */ /* 0x000fe40007000000 */
[----:B------:R-:W-:-:S04]  /*6760*/  ISETP.LT.OR P5, PT, R20, 0x1a, P5 ;  /* 0x0000001a1400780c */ /* 0x000fc80002fa1670 */
[----:B------:R-:W-:Y:S02]  /*6770*/  FSEL R167, R167, -INF , !P5 ;  /* 0xff800000a7a77808 */ /* 0x000fe40006800000 */
[----:B------:R-:W-:-:S04]  /*6780*/  ISETP.GT.AND P5, PT, R21, 0x28, P3 ;  /* 0x000000281500780c */ /* 0x000fc80001fa4270 */
[----:B------:R-:W-:-:S04]  /*6790*/  ISETP.LT.OR P5, PT, R20, 0x29, P5 ;  /* 0x000000291400780c */ /* 0x000fc80002fa1670 */
[----:B------:R-:W-:Y:S02]  /*67a0*/  FSEL R174, R174, -INF , !P5 ;  /* 0xff800000aeae7808 */ /* 0x000fe40006800000 */
[----:B-1----:R-:W-:Y:S02]  /*67b0*/  FMNMX.FTZ R15, R14, R13, !PT ;  /* 0x0000000d0e0f7209 */ /* 0x002fe40007810000 */
[----:B------:R-:W-:-:S03]  /*67c0*/  ISETP.GT.AND P5, PT, R21, 0x30, P3 ;  /* 0x000000301500780c */ /* 0x000fc60001fa4270 */
[----:B------:R-:W1:Y:S01]  /*67d0*/  SHFL.BFLY PT, R192, R15, 0x1, 0x1f ;  /* 0x0c201f000fc07f89 */ /* 0x000e6200000e0000 */
[----:B------:R-:W-:-:S04]  /*67e0*/  ISETP.LT.OR P5, PT, R20, 0x31, P5 ;  /* 0x000000311400780c */ /* 0x000fc80002fa1670 */
[----:B------:R-:W-:Y:S02]  /*67f0*/  FSEL R178, R178, -INF , !P5 ;  /* 0xff800000b2b27808 */ /* 0x000fe40006800000 */
[----:B------:R-:W-:-:S04]  /*6800*/  ISETP.GT.AND P5, PT, R21, 0x38, P3 ;  /* 0x000000381500780c */ /* 0x000fc80001fa4270 */
[----:B------:R-:W-:-:S04]  /*6810*/  ISETP.LT.OR P5, PT, R20, 0x39, P5 ;  /* 0x000000391400780c */ /* 0x000fc80002fa1670 */
[----:B------:R-:W-:Y:S02]  /*6820*/  FSEL R182, R182, -INF , !P5 ;  /* 0xff800000b6b67808 */ /* 0x000fe40006800000 */
[----:B-1----:R-:W-:Y:S02]  /*6830*/  FMNMX.FTZ R13, R15, R192, !PT ;  /* 0x000000c00f0d7209 */ /* 0x002fe40007810000 */
[----:B------:R-:W-:Y:S02]  /*6840*/  FSEL R15, R154, -INF , !P4 ;  /* 0xff8000009a0f7808 */ /* 0x000fe40006000000 */
[----:B------:R-:W-:Y:S01]  /*6850*/  ISETP.GT.AND P4, PT, R21, 0x18, P3 ;  /* 0x000000181500780c */ /* 0x000fe20001f84270 */
[----:B------:R-:W-:Y:S01]  /*6860*/  FMUL.FTZ R154, R13, UR10 ;  /* 0x0000000a0d9a7c20 */ /* 0x000fe20008410000 */
[----:B------:R-:W-:Y:S02]  /*6870*/  FMNMX.FTZ R14, R15, R8, !PT ;  /* 0x000000080f0e7209 */ /* 0x000fe40007810000 */
[----:B------:R-:W-:-:S02]  /*6880*/  ISETP.LT.OR P4, PT, R20, 0x19, P4 ;  /* 0x000000191400780c */ /* 0x000fc40002781670 */
[----:B------:R-:W-:Y:S02]  /*6890*/  FMNMX.FTZ R193, R155, R14, !PT ;  /* 0x0000000e9bc17209 */ /* 0x000fe40007810000 */
[----:B------:R-:W-:Y:S02]  /*68a0*/  FSETP.NEU.FTZ.AND P6, PT, R13, -INF , PT ;  /* 0xff8000000d00780b */ /* 0x000fe40003fdd000 */
[----:B------:R-:W-:Y:S02]  /*68b0*/  FMNMX.FTZ R14, R158, R193, !PT ;  /* 0x000000c19e0e7209 */ /* 0x000fe40007810000 */
[----:B------:R-:W-:Y:S02]  /*68c0*/  FSEL R166, R166, -INF , !P4 ;  /* 0xff800000a6a67808 */ /* 0x000fe40006000000 */
[----:B------:R-:W-:Y:S02]  /*68d0*/  FMNMX.FTZ R193, R159, R14, !PT ;  /* 0x0000000e9fc17209 */ /* 0x000fe40007810000 */
[----:B------:R-:W-:-:S02]  /*68e0*/  ISETP.GT.AND P4, PT, R21, 0x21, P3 ;  /* 0x000000211500780c */ /* 0x000fc40001f84270 */
[----:B------:R-:W-:Y:S02]  /*68f0*/  FMNMX.FTZ R14, R162, R193, !PT ;  /* 0x000000c1a20e7209 */ /* 0x000fe40007810000 */
[----:B------:R-:W-:Y:S02]  /*6900*/  ISETP.LT.OR P4, PT, R20, 0x22, P4 ;  /* 0x000000221400780c */ /* 0x000fe40002781670 */
[----:B------:R-:W-:Y:S02]  /*6910*/  FMNMX.FTZ R193, R163, R14, !PT ;  /* 0x0000000ea3c17209 */ /* 0x000fe40007810000 */
[----:B------:R-:W-:Y:S02]  /*6920*/  FSEL R14, R154, RZ, P6 ;  /* 0x000000ff9a0e7208 */ /* 0x000fe40003000000 */
[----:B------:R-:W-:Y:S02]  /*6930*/  FMNMX.FTZ R154, R166, R193, !PT ;  /* 0x000000c1a69a7209 */ /* 0x000fe40007810000 */
[----:B------:R-:W-:Y:S01]  /*6940*/  FSEL R171, R171, -INF , !P4 ;  /* 0xff800000abab7808 */ /* 0x000fe20006000000 */
[--C-:B------:R-:W-:Y:S01]  /*6950*/  FFMA.FTZ R152, R152, UR10, -R14.reuse ;  /* 0x0000000a98987c23 */ /* 0x100fe2000801080e */
[----:B------:R-:W-:Y:S01]  /*6960*/  FMNMX.FTZ R193, R167, R154, !PT ;  /* 0x0000009aa7c17209 */ /* 0x000fe20007810000 */
[----:B------:R-:W-:Y:S01]  /*6970*/  FFMA.FTZ R153, R153, UR10, -R14 ;  /* 0x0000000a99997c23 */ /* 0x000fe2000801080e */
[----:B------:R-:W-:-:S02]  /*6980*/  ISETP.GT.AND P4, PT, R21, 0x29, P3 ;  /* 0x000000291500780c */ /* 0x000fc40001f84270 */
[----:B------:R-:W-:Y:S01]  /*6990*/  FMNMX.FTZ R154, R170, R193, !PT ;  /* 0x000000c1aa9a7209 */ /* 0x000fe20007810000 */
[----:B------:R-:W-:Y:S01]  /*69a0*/  MUFU.EX2 R152, R152 ;  /* 0x0000009800987308 */ /* 0x000fe20000000800 */
[----:B------:R-:W-:Y:S02]  /*69b0*/  ISETP.LT.OR P4, PT, R20, 0x2a, P4 ;  /* 0x0000002a1400780c */ /* 0x000fe40002781670 */
[----:B------:R-:W-:Y:S02]  /*69c0*/  FMNMX.FTZ R193, R171, R154, !PT ;  /* 0x0000009aabc17209 */ /* 0x000fe40007810000 */
[----:B------:R-:W-:Y:S02]  /*69d0*/  FSEL R175, R175, -INF , !P4 ;  /* 0xff800000afaf7808 */ /* 0x000fe40006000000 */
[C---:B------:R-:W-:Y:S01]  /*69e0*/  ISETP.GT.AND P4, PT, R21.reuse, 0x31, P3 ;  /* 0x000000311500780c */ /* 0x040fe20001f84270 */
[----:B------:R-:W-:Y:S01]  /*69f0*/  MUFU.EX2 R153, R153 ;  /* 0x0000009900997308 */ /* 0x000fe20000000800 */
[----:B------:R-:W-:Y:S01]  /*6a00*/  FMNMX.FTZ R154, R174, R193, !PT ;  /* 0x000000c1ae9a7209 */ /* 0x000fe20007810000 */
[----:B------:R-:W-:Y:S01]  /*6a10*/  FFMA.FTZ R193, R156, UR10, -R14 ;  /* 0x0000000a9cc17c23 */ /* 0x000fe2000801080e */
[----:B------:R-:W-:-:S02]  /*6a20*/  ISETP.GT.AND P3, PT, R21, 0x39, P3 ;  /* 0x000000391500780c */ /* 0x000fc40001f64270 */
[----:B------:R-:W-:Y:S02]  /*6a30*/  ISETP.LT.OR P4, PT, R20, 0x32, P4 ;  /* 0x000000321400780c */ /* 0x000fe40002781670 */
[----:B------:R-:W-:Y:S02]  /*6a40*/  FMNMX.FTZ R21, R175, R154, !PT ;  /* 0x0000009aaf157209 */ /* 0x000fe40007810000 */
[----:B------:R-:W-:Y:S01]  /*6a50*/  FSEL R179, R179, -INF , !P4 ;  /* 0xff800000b3b37808 */ /* 0x000fe20006000000 */
[----:B------:R1:W-:Y:S01]  /*6a60*/  MUFU.EX2 R154, R193 ;  /* 0x000000c1009a7308 */ /* 0x0003e20000000800 */
[----:B------:R-:W-:Y:S01]  /*6a70*/  FMNMX.FTZ R156, R178, R21, !PT ;  /* 0x00000015b29c7209 */ /* 0x000fe20007810000 */
[--C-:B------:R-:W-:Y:S01]  /*6a80*/  FFMA.FTZ R21, R157, UR10, -R14.reuse ;  /* 0x0000000a9d157c23 */ /* 0x100fe2000801080e */
[----:B------:R-:W-:Y:S02]  /*6a90*/  ISETP.LT.OR P3, PT, R20, 0x3a, P3 ;  /* 0x0000003a1400780c */ /* 0x000fe40001f61670 */
[----:B------:R-:W-:Y:S01]  /*6aa0*/  FMNMX.FTZ R157, R179, R156, !PT ;  /* 0x0000009cb39d7209 */ /* 0x000fe20007810000 */
[--C-:B------:R-:W-:Y:S01]  /*6ab0*/  FFMA.FTZ R156, R160, UR10, -R14.reuse ;  /* 0x0000000aa09c7c23 */ /* 0x100fe2000801080e */
[----:B------:R-:W-:Y:S01]  /*6ac0*/  FSEL R183, R183, -INF , !P3 ;  /* 0xff800000b7b77808 */ /* 0x000fe20005800000 */
[--C-:B------:R-:W-:Y:S01]  /*6ad0*/  FFMA.FTZ R160, R168, UR10, -R14.reuse ;  /* 0x0000000aa8a07c23 */ /* 0x100fe2000801080e */
[----:B------:R-:W-:Y:S01]  /*6ae0*/  FMNMX.FTZ R20, R182, R157, !PT ;  /* 0x0000009db6147209 */ /* 0x000fe20007810000 */
[--C-:B------:R-:W-:Y:S01]  /*6af0*/  FFMA.FTZ R157, R161, UR10, -R14.reuse ;  /* 0x0000000aa19d7c23 */ /* 0x100fe2000801080e */
[--C-:B------:R-:W-:Y:S01]  /*6b00*/  FFMA.FTZ R161, R165, UR10, -R14.reuse ;  /* 0x0000000aa5a17c23 */ /* 0x100fe2000801080e */
[--C-:B------:R-:W-:Y:S01]  /*6b10*/  FFMA.FTZ R165, R169, UR10, -R14.reuse ;  /* 0x0000000aa9a57c23 */ /* 0x100fe2000801080e */
[----:B------:R-:W-:Y:S01]  /*6b20*/  FMNMX.FTZ R192, R183, R20, !PT ;  /* 0x00000014b7c07209 */ /* 0x000fe20007810000 */
[--C-:B------:R-:W-:Y:S01]  /*6b30*/  FFMA.FTZ R20, R164, UR10, -R14.reuse ;  /* 0x0000000aa4147c23 */ /* 0x100fe2000801080e */
[--C-:B------:R-:W-:Y:S01]  /*6b40*/  FFMA.FTZ R164, R172, UR10, -R14.reuse ;  /* 0x0000000aaca47c23 */ /* 0x100fe2000801080e */
[----:B------:R-:W-:Y:S01]  /*6b50*/  FSEL R172, R13, RZ, P6 ;  /* 0x000000ff0dac7208 */ /* 0x000fe20003000000 */
[----:B------:R-:W-:Y:S01]  /*6b60*/  MUFU.EX2 R21, R21 ;  /* 0x0000001500157308 */ /* 0x000fe20000000800 */
[----:B-1----:R-:W1:Y:S01]  /*6b70*/  SHFL.BFLY PT, R193, R192, 0x2, 0x1f ;  /* 0x0c401f00c0c17f89 */ /* 0x002e6200000e0000 */
[--C-:B------:R-:W-:Y:S01]  /*6b80*/  FFMA.FTZ R169, R173, UR10, -R14.reuse ;  /* 0x0000000aada97c23 */ /* 0x100fe2000801080e */
[----:B------:R-:W-:Y:S01]  /*6b90*/  FFMA.FTZ R173, R177, UR10, -R14 ;  /* 0x0000000ab1ad7c23 */ /* 0x000fe2000801080e */
[----:B------:R-:W-:Y:S01]  /*6ba0*/  FADD.FTZ R172, -R172, R7 ;  /* 0x00000007acac7221 */ /* 0x000fe20000010100 */
[----:B------:R-:W-:-:S03]  /*6bb0*/  IMAD.MOV R177, RZ, RZ, -R17 ;  /* 0x000000ffffb17224 */ /* 0x000fc600078e0a11 */
[----:B------:R-:W-:Y:S01]  /*6bc0*/  FMUL.FTZ R7, R172, UR10 ;  /* 0x0000000aac077c20 */ /* 0x000fe20008410000 */
[--C-:B------:R-:W-:Y:S01]  /*6bd0*/  FFMA.FTZ R172, R176, UR10, -R14.reuse ;  /* 0x0000000ab0ac7c23 */ /* 0x100fe2000801080e */
[----:B------:R-:W-:Y:S01]  /*6be0*/  MUFU.EX2 R156, R156 ;  /* 0x0000009c009c7308 */ /* 0x000fe20000000800 */
[--C-:B------:R-:W-:Y:S01]  /*6bf0*/  FFMA.FTZ R176, R180, UR10, -R14.reuse ;  /* 0x0000000ab4b07c23 */ /* 0x100fe2000801080e */
[----:B------:R-:W-:Y:S01]  /*6c00*/  ISETP.NE.AND P3, PT, R2, R177, PT ;  /* 0x000000b10200720c */ /* 0x000fe20003f65270 */
[----:B------:R-:W-:-:S05]  /*6c10*/  FFMA.FTZ R177, R181, UR10, -R14 ;  /* 0x0000000ab5b17c23 */ /* 0x000fca000801080e */
[----:B------:R-:W3:Y:S01]  /*6c20*/  MUFU.EX2 R7, R7 ;  /* 0x0000000700077308 */ /* 0x000ee20000000800 */
[----:B-1----:R-:W-:-:S07]  /*6c30*/  FMNMX.FTZ R193, R192, R193, !PT ;  /* 0x000000c1c0c17209 */ /* 0x002fce0007810000 */
[----:B------:R-:W1:Y:S01]  /*6c40*/  MUFU.EX2 R157, R157 ;  /* 0x0000009d009d7308 */ /* 0x000e620000000800 */
[----:B------:R-:W4:Y:S07]  /*6c50*/  SHFL.BFLY PT, R168, R193, 0x1, 0x1f ;  /* 0x0c201f00c1a87f89 */ /* 0x000f2e00000e0000 */
[----:B------:R-:W5:Y:S01]  /*6c60*/  MUFU.EX2 R20, R20 ;  /* 0x0000001400147308 */ /* 0x000f620000000800 */
[----:B---3--:R-:W-:Y:S01]  /*6c70*/  FFMA.FTZ R180, R7, R5, R152 ;  /* 0x0000000507b47223 */ /* 0x008fe20000010098 */
[----:B------:R-:W-:Y:S01]  /*6c80*/  F2FP.F16.F32.PACK_AB R152, R153, R152 ;  /* 0x000000989998723e */ /* 0x000fe200000000ff */
[-C--:B------:R-:W-:Y:S01]  /*6c90*/  FMUL.FTZ R24, R24, R7.reuse ;  /* 0x0000000718187220 */ /* 0x080fe20000410000 */
[-C--:B------:R-:W-:Y:S01]  /*6ca0*/  FMUL.FTZ R25, R25, R7.reuse ;  /* 0x0000000719197220 */ /* 0x080fe20000410000 */
[----:B------:R-:W-:Y:S01]  /*6cb0*/  FADD.FTZ R181, R153, R180 ;  /* 0x000000b499b57221 */ /* 0x000fe20000010000 */
[-C--:B------:R-:W-:Y:S01]  /*6cc0*/  FMUL.FTZ R28, R28, R7.reuse ;  /* 0x000000071c1c7220 */ /* 0x080fe20000410000 */
[-C--:B------:R-:W-:Y:S01]  /*6cd0*/  FMUL.FTZ R29, R29, R7.reuse ;  /* 0x000000071d1d7220 */ /* 0x080fe20000410000 */
[----:B------:R-:W3:Y:S01]  /*6ce0*/  MUFU.EX2 R161, R161 ;  /* 0x000000a100a17308 */ /* 0x000ee20000000800 */
[----:B------:R-:W-:Y:S01]  /*6cf0*/  FADD.FTZ R14, R154, R181 ;  /* 0x000000b59a0e7221 */ /* 0x000fe20000010000 */
[----:B------:R-:W-:Y:S01]  /*6d00*/  F2FP.F16.F32.PACK_AB R154, R21, R154 ;  /* 0x0000009a159a723e */ /* 0x000fe200000000ff */
[-C--:B------:R-:W-:Y:S01]  /*6d10*/  FMUL.FTZ R32, R32, R7.reuse ;  /* 0x0000000720207220 */ /* 0x080fe20000410000 */
[-C--:B------:R-:W-:Y:S01]  /*6d20*/  FMUL.FTZ R33, R33, R7.reuse ;  /* 0x0000000721217220 */ /* 0x080fe20000410000 */
[----:B------:R-:W-:Y:S01]  /*6d30*/  FADD.FTZ R181, R21, R14 ;  /* 0x0000000e15b57221 */ /* 0x000fe20000010000 */
[-C--:B------:R-:W-:Y:S01]  /*6d40*/  FMUL.FTZ R36, R36, R7.reuse ;  /* 0x0000000724247220 */ /* 0x080fe20000410000 */
[-C--:B------:R-:W-:Y:S01]  /*6d50*/  FMUL.FTZ R37, R37, R7.reuse ;  /* 0x0000000725257220 */ /* 0x080fe20000410000 */
[----:B------:R-:W2:Y:S01]  /*6d60*/  MUFU.EX2 R160, R160 ;  /* 0x000000a000a07308 */ /* 0x000ea20000000800 */
[----:B------:R-:W-:Y:S01]  /*6d70*/  FADD.FTZ R180, R156, R181 ;  /* 0x000000b59cb47221 */ /* 0x000fe20000010000 */
[----:B-1----:R-:W-:Y:S01]  /*6d80*/  F2FP.F16.F32.PACK_AB R156, R157, R156 ;  /* 0x0000009c9d9c723e */ /* 0x002fe200000000ff */
[-C--:B------:R-:W-:Y:S01]  /*6d90*/  FMUL.FTZ R40, R40, R7.reuse ;  /* 0x0000000728287220 */ /* 0x080fe20000410000 */
[----:B----4-:R-:W-:Y:S01]  /*6da0*/  FMNMX.FTZ R168, R193, R168, !PT ;  /* 0x000000a8c1a87209 */ /* 0x010fe20007810000 */
[----:B------:R-:W-:Y:S01]  /*6db0*/  FADD.FTZ R181, R157, R180 ;  /* 0x000000b49db57221 */ /* 0x000fe20000010000 */
[----:B------:R-:W-:Y:S01]  /*6dc0*/  MOV R193, UR39 ;  /* 0x0000002700c17c02 */ /* 0x000fe20008000f00 */
[----:B------:R-:W-:Y:S01]  /*6dd0*/  FMUL.FTZ R41, R41, R7 ;  /* 0x0000000729297220 */ /* 0x000fe20000410000 */
[----:B------:R-:W1:Y:S01]  /*6de0*/  MUFU.EX2 R165, R165 ;  /* 0x000000a500a57308 */ /* 0x000e620000000800 */
[C---:B------:R-:W-:Y:S01]  /*6df0*/  FMUL.FTZ R5, R168.reuse, UR10 ;  /* 0x0000000aa8057c20 */ /* 0x040fe20008410000 */
[----:B------:R-:W-:Y:S01]  /*6e00*/  FSETP.NEU.FTZ.AND P4, PT, R168, -INF , PT ;  /* 0xff800000a800780b */ /* 0x000fe20003f9d000 */
[----:B------:R-:W-:-:S02]  /*6e10*/  @!P3 IMAD R14, R193, 0x40, R16 ;  /* 0x00000040c10eb824 */ /* 0x000fc400078e0210 */
[-C--:B------:R-:W-:Y:S01]  /*6e20*/  FMUL.FTZ R44, R44, R7.reuse ;  /* 0x000000072c2c7220 */ /* 0x080fe20000410000 */
[-C--:B------:R-:W-:Y:S01]  /*6e30*/  FMUL.FTZ R45, R45, R7.reuse ;  /* 0x000000072d2d7220 */ /* 0x080fe20000410000 */
[----:B------:R-:W-:Y:S01]  /*6e40*/  FSEL R192, R5, RZ, P4 ;  /* 0x000000ff05c07208 */ /* 0x000fe20002000000 */
[-C--:B------:R-:W-:Y:S01]  /*6e50*/  FMUL.FTZ R48, R48, R7.reuse ;  /* 0x0000000730307220 */ /* 0x080fe20000410000 */
[----:B------:R-:W4:Y:S01]  /*6e60*/  MUFU.EX2 R164, R164 ;  /* 0x000000a400a47308 */ /* 0x000f220000000800 */
[----:B------:R-:W-:Y:S01]  /*6e70*/  @!P3 LEA R180, R14, UR48, 0x2 ;  /* 0x000000300eb4bc11 */ /* 0x000fe2000f8e10ff */
[----:B-----5:R-:W-:Y:S01]  /*6e80*/  FADD.FTZ R14, R20, R181 ;  /* 0x000000b5140e7221 */ /* 0x020fe20000010000 */
[----:B------:R-:W-:Y:S01]  /*6e90*/  FSEL R5, R168, RZ, P4 ;  /* 0x000000ffa8057208 */ /* 0x000fe20002000000 */
[--C-:B------:R-:W-:Y:S01]  /*6ea0*/  FFMA.FTZ R181, R162, UR10, -R192.reuse ;  /* 0x0000000aa2b57c23 */ /* 0x100fe200080108c0 */
[----:B------:R-:W-:Y:S01]  /*6eb0*/  FFMA.FTZ R15, R15, UR10, -R192 ;  /* 0x0000000a0f0f7c23 */ /* 0x000fe200080108c0 */
[----:B---3--:R-:W-:Y:S01]  /*6ec0*/  FADD.FTZ R195, R161, R14 ;  /* 0x0000000ea1c37221 */ /* 0x008fe20000010000 */
[----:B------:R-:W-:Y:S01]  /*6ed0*/  FFMA.FTZ R155, R155, UR10, -R192 ;  /* 0x0000000a9b9b7c23 */ /* 0x000fe200080108c0 */
[----:B------:R-:W3:Y:S01]  /*6ee0*/  MUFU.EX2 R169, R169 ;  /* 0x000000a900a97308 */ /* 0x000ee20000000800 */
[----:B------:R-:W-:Y:S01]  /*6ef0*/  FADD.FTZ R5, -R5, R8 ;  /* 0x0000000805057221 */ /* 0x000fe20000010100 */
[----:B--2---:R-:W-:Y:S01]  /*6f00*/  FADD.FTZ R162, R160, R195 ;  /* 0x000000c3a0a27221 */ /* 0x004fe20000010000 */
[--C-:B------:R-:W-:Y:S01]  /*6f10*/  FFMA.FTZ R158, R158, UR10, -R192.reuse ;  /* 0x0000000a9e9e7c23 */ /* 0x100fe200080108c0 */
[----:B------:R-:W-:Y:S01]  /*6f20*/  FFMA.FTZ R159, R159, UR10, -R192 ;  /* 0x0000000a9f9f7c23 */ /* 0x000fe200080108c0 */
[----:B------:R-:W-:Y:S01]  /*6f30*/  FMUL.FTZ R5, R5, UR10 ;  /* 0x0000000a05057c20 */ /* 0x000fe20008410000 */
[----:B-1----:R-:W-:Y:S01]  /*6f40*/  FADD.FTZ R197, R165, R162 ;  /* 0x000000a2a5c57221 */ /* 0x002fe20000010000 */
[--C-:B------:R-:W-:Y:S01]  /*6f50*/  FFMA.FTZ R194, R170, UR10, -R192.reuse ;  /* 0x0000000aaac27c23 */ /* 0x100fe200080108c0 */
[----:B------:R-:W1:Y:S01]  /*6f60*/  MUFU.EX2 R172, R172 ;  /* 0x000000ac00ac7308 */ /* 0x000e620000000800 */
[--C-:B------:R-:W-:Y:S01]  /*6f70*/  FFMA.FTZ R163, R163, UR10, -R192.reuse ;  /* 0x0000000aa3a37c23 */ /* 0x100fe200080108c0 */
[----:B----4-:R-:W-:Y:S01]  /*6f80*/  FADD.FTZ R162, R164, R197 ;  /* 0x000000c5a4a27221 */ /* 0x010fe20000010000 */
[--C-:B------:R-:W-:Y:S01]  /*6f90*/  FFMA.FTZ R193, R166, UR10, -R192.reuse ;  /* 0x0000000aa6c17c23 */ /* 0x100fe200080108c0 */
[--C-:B------:R-:W-:Y:S01]  /*6fa0*/  FFMA.FTZ R167, R167, UR10, -R192.reuse ;  /* 0x0000000aa7a77c23 */ /* 0x100fe200080108c0 */
[--C-:B------:R-:W-:Y:S01]  /*6fb0*/  FFMA.FTZ R171, R171, UR10, -R192.reuse ;  /* 0x0000000aabab7c23 */ /* 0x100fe200080108c0 */
[--C-:B------:R-:W-:Y:S01]  /*6fc0*/  FFMA.FTZ R195, R174, UR10, -R192.reuse ;  /* 0x0000000aaec37c23 */ /* 0x100fe200080108c0 */
[--C-:B------:R-:W-:Y:S01]  /*6fd0*/  FFMA.FTZ R175, R175, UR10, -R192.reuse ;  /* 0x0000000aafaf7c23 */ /* 0x100fe200080108c0 */
[----:B------:R-:W2:Y:S01]  /*6fe0*/  MUFU.EX2 R173, R173 ;  /* 0x000000ad00ad7308 */ /* 0x000ea20000000800 */
[----:B------:R-:W-:Y:S01]  /*6ff0*/  @!P3 STS [R180+0x28800], R7 ;  /* 0x02880007b400b388 */ /* 0x000fe20000000800 */
[--C-:B------:R-:W-:Y:S01]  /*7000*/  FFMA.FTZ R178, R178, UR10, -R192.reuse ;  /* 0x0000000ab2b27c23 */ /* 0x100fe200080108c0 */
[----:B------:R-:W-:Y:S01]  /*7010*/  F2FP.F16.F32.PACK_AB R160, R165, R160 ;  /* 0x000000a0a5a0723e */ /* 0x000fe200000000ff */
[--C-:B------:R-:W-:Y:S01]  /*7020*/  FFMA.FTZ R179, R179, UR10, -R192.reuse ;  /* 0x0000000ab3b37c23 */ /* 0x100fe200080108c0 */
[--C-:B------:R-:W-:Y:S01]  /*7030*/  FFMA.FTZ R182, R182, UR10, -R192.reuse ;  /* 0x0000000ab6b67c23 */ /* 0x100fe200080108c0 */
[----:B------:R-:W-:Y:S01]  /*7040*/  FFMA.FTZ R183, R183, UR10, -R192 ;  /* 0x0000000ab7b77c23 */ /* 0x000fe200080108c0 */
        /* <DEDUP_REMOVED lines=17> */
[----:B------:R3:W4:Y:S01]  /*7160*/  MUFU.EX2 R14, R5 ;  /* 0x00000005000e7308 */ /* 0x0007220000000800 */
        /* <DEDUP_REMOVED lines=8> */
[----:B---3--:R-:W-:Y:S01]  /*71f0*/  FADD.FTZ R5, R169, R162 ;  /* 0x000000a2a9057221 */ /* 0x008fe20000010000 */
[-C--:B------:R-:W-:Y:S01]  /*7200*/  FMUL.FTZ R93, R93, R7.reuse ;  /* 0x000000075d5d7220 */ /* 0x080fe20000410000 */
[-C--:B------:R-:W-:Y:S01]  /*7210*/  FMUL.FTZ R96, R96, R7.reuse ;  /* 0x0000000760607220 */ /* 0x080fe20000410000 */
[-C--:B------:R-:W-:Y:S01]  /*7220*/  FMUL.FTZ R97, R97, R7.reuse ;  /* 0x0000000761617220 */ /* 0x080fe20000410000 */
[----:B-1----:R-:W-:Y:S01]  /*7230*/  FADD.FTZ R162, R172, R5 ;  /* 0x00000005aca27221 */ /* 0x002fe20000010000 */
[-C--:B------:R-:W-:Y:S01]  /*7240*/  FMUL.FTZ R100, R100, R7.reuse ;  /* 0x0000000764647220 */ /* 0x080fe20000410000 */
[-C--:B------:R-:W-:Y:S01]  /*7250*/  FMUL.FTZ R101, R101, R7.reuse ;  /* 0x0000000765657220 */ /* 0x080fe20000410000 */
[----:B------:R-:W1:Y:S01]  /*7260*/  MUFU.EX2 R8, R155 ;  /* 0x0000009b00087308 */ /* 0x000e620000000800 */
[----:B--2---:R-:W-:Y:S01]  /*7270*/  FADD.FTZ R5, R173, R162 ;  /* 0x000000a2ad057221 */ /* 0x004fe20000010000 */
[----:B----4-:R-:W-:Y:S01]  /*7280*/  FFMA.FTZ R21, R14, R4, R15 ;  /* 0x000000040e157223 */ /* 0x010fe2000001000f */
[----:B------:R-:W-:Y:S01]  /*7290*/  F2FP.F16.F32.PACK_AB R162, R169, R164 ;  /* 0x000000a4a9a2723e */ /* 0x000fe200000000ff */
[----:B------:R2:W-:Y:S01]  /*72a0*/  @!P3 STS [R180+0x28820], R14 ;  /* 0x0288200eb400b388 */ /* 0x0005e20000000800 */
[----:B------:R-:W-:Y:S01]  /*72b0*/  F2FP.F16.F32.PACK_AB R164, R173, R172 ;  /* 0x000000acada4723e */ /* 0x000fe200000000ff */
[-C--:B------:R-:W-:Y:S01]  /*72c0*/  FMUL.FTZ R104, R104, R7.reuse ;  /* 0x0000000768687220 */ /* 0x080fe20000410000 */
[-C--:B------:R-:W-:Y:S01]  /*72d0*/  FMUL.FTZ R105, R105, R7.reuse ;  /* 0x0000000769697220 */ /* 0x080fe20000410000 */
[----:B------:R3:W4:Y:S01]  /*72e0*/  MUFU.EX2 R155, R158 ;  /* 0x0000009e009b7308 */ /* 0x0007220000000800 */
[----:B-----5:R-:W-:Y:S01]  /*72f0*/  F2FP.F16.F32.PACK_AB R166, R177, R176 ;  /* 0x000000b0b1a6723e */ /* 0x020fe200000000ff */
[-C--:B------:R-:W-:Y:S01]  /*7300*/  FMUL.FTZ R108, R108, R7.reuse ;  /* 0x000000076c6c7220 */ /* 0x080fe20000410000 */
[-C--:B------:R-:W-:Y:S01]  /*7310*/  FMUL.FTZ R109, R109, R7.reuse ;  /* 0x000000076d6d7220 */ /* 0x080fe20000410000 */
[-C--:B------:R-:W-:Y:S01]  /*7320*/  FMUL.FTZ R112, R112, R7.reuse ;  /* 0x0000000770707220 */ /* 0x080fe20000410000 */
[-C--:B------:R-:W-:Y:S01]  /*7330*/  FMUL.FTZ R113, R113, R7.reuse ;  /* 0x0000000771717220 */ /* 0x080fe20000410000 */
[-C--:B------:R-:W-:Y:S01]  /*7340*/  FMUL.FTZ R116, R116, R7.reuse ;  /* 0x0000000774747220 */ /* 0x080fe20000410000 */
[----:B------:R-:W-:Y:S01]  /*7350*/  FMUL.FTZ R117, R117, R7 ;  /* 0x0000000775757220 */ /* 0x000fe20000410000 */
[----:B------:R-:W5:Y:S01]  /*7360*/  MUFU.EX2 R170, R159 ;  /* 0x0000009f00aa7308 */ /* 0x000f620000000800 */
[----:B---3--:R-:W-:Y:S01]  /*7370*/  F2FP.F16.F32.PACK_AB R158, R161, R20 ;  /* 0x00000014a19e723e */ /* 0x008fe200000000ff */
[----:B------:R-:W-:Y:S01]  /*7380*/  FADD.FTZ R20, R176, R5 ;  /* 0x00000005b0147221 */ /* 0x000fe20000010000 */
[C---:B-1----:R-:W-:Y:S01]  /*7390*/  FADD.FTZ R4, R8.reuse, R21 ;  /* 0x0000001508047221 */ /* 0x042fe20000010000 */
[----:B------:R-:W-:Y:S01]  /*73a0*/  F2FP.F16.F32.PACK_AB R153, R8, R15 ;  /* 0x0000000f0899723e */ /* 0x000fe200000000ff */
[-C--:B------:R-:W-:Y:S01]  /*73b0*/  FMUL.FTZ R120, R120, R7.reuse ;  /* 0x0000000778787220 */ /* 0x080fe20000410000 */
[----:B------:R-:W-:Y:S01]  /*73c0*/  FADD.FTZ R5, R177, R20 ;  /* 0x00000014b1057221 */ /* 0x000fe20000010000 */
        /* <DEDUP_REMOVED lines=8> */
[----:B------:R-:W-:Y:S01]  /*7450*/  FMUL.FTZ R133, R133, R7 ;  /* 0x0000000785857220 */ /* 0x000fe20000410000 */
[----:B------:R-:W3:Y:S01]  /*7460*/  MUFU.EX2 R20, R163 ;  /* 0x000000a300147308 */ /* 0x000ee20000000800 */
[C---:B-----5:R-:W-:Y:S01]  /*7470*/  FADD.FTZ R176, R170.reuse, R21 ;  /* 0x00000015aab07221 */ /* 0x060fe20000010000 */
        /* <DEDUP_REMOVED lines=8> */
[----:B-1----:R-:W-:Y:S01]  /*7500*/  FADD.FTZ R21, R157, R176 ;  /* 0x000000b09d157221 */ /* 0x002fe20000010000 */
[-C--:B------:R-:W-:Y:S01]  /*7510*/  FMUL.FTZ R145, R145, R7.reuse ;  /* 0x0000000791917220 */ /* 0x080fe20000410000 */
[-C--:B------:R-:W-:Y:S01]  /*7520*/  FMUL.FTZ R148, R148, R7.reuse ;  /* 0x0000000794947220 */ /* 0x080fe20000410000 */
[----:B------:R-:W-:Y:S01]  /*7530*/  FMUL.FTZ R149, R149, R7 ;  /* 0x0000000795957220 */ /* 0x000fe20000410000 */
[-C--:B------:R-:W-:Y:S01]  /*7540*/  FMUL.FTZ R26, R26, R14.reuse ;  /* 0x0000000e1a1a7220 */ /* 0x080fe20000410000 */
[-C--:B------:R-:W-:Y:S01]  /*7550*/  FMUL.FTZ R27, R27, R14.reuse ;  /* 0x0000000e1b1b7220 */ /* 0x080fe20000410000 */
[-C--:B------:R-:W-:Y:S01]  /*7560*/  FMUL.FTZ R30, R30, R14.reuse ;  /* 0x0000000e1e1e7220 */ /* 0x080fe20000410000 */
[----:B------:R-:W2:Y:S01]  /*7570*/  MUFU.EX2 R172, R167 ;  /* 0x000000a700ac7308 */ /* 0x000ea20000000800 */
[C---:B---3--:R-:W-:Y:S01]  /*7580*/  FADD.FTZ R176, R20.reuse, R21 ;  /* 0x0000001514b07221 */ /* 0x048fe20000010000 */
[----:B------:R-:W-:Y:S01]  /*7590*/  F2FP.F16.F32.PACK_AB R157, R20, R157 ;  /* 0x0000009d149d723e */ /* 0x000fe200000000ff */
[-C--:B------:R-:W-:Y:S01]  /*75a0*/  FMUL.FTZ R31, R31, R14.reuse ;  /* 0x0000000e1f1f7220 */ /* 0x080fe20000410000 */
[-C--:B------:R-:W-:Y:S01]  /*75b0*/  FMUL.FTZ R34, R34, R14.reuse ;  /* 0x0000000e22227220 */ /* 0x080fe20000410000 */
[-C--:B------:R-:W-:Y:S01]  /*75c0*/  FMUL.FTZ R35, R35, R14.reuse ;  /* 0x0000000e23237220 */ /* 0x080fe20000410000 */
[-C--:B------:R-:W-:Y:S01]  /*75d0*/  FMUL.FTZ R38, R38, R14.reuse ;  /* 0x0000000e26267220 */ /* 0x080fe20000410000 */
[-C--:B------:R-:W-:Y:S01]  /*75e0*/  FMUL.FTZ R39, R39, R14.reuse ;  /* 0x0000000e27277220 */ /* 0x080fe20000410000 */
[----:B------:R-:W1:Y:S01]  /*75f0*/  MUFU.EX2 R161, R194 ;  /* 0x000000c200a17308 */ /* 0x000e620000000800 */
[----:B----4-:R-:W-:Y:S01]  /*7600*/  FADD.FTZ R21, R159, R176 ;  /* 0x000000b09f157221 */ /* 0x010fe20000010000 */
[----:B------:R3:W-:Y:S01]  /*7610*/  STSM.16.M88.4 [R18+0x26800], R152 ;  /* 0x0268009812007844 */ /* 0x0007e20000000200 */
[-C--:B------:R-:W-:Y:S01]  /*7620*/  FMUL.FTZ R42, R42, R14.reuse ;  /* 0x0000000e2a2a7220 */ /* 0x080fe20000410000 */
[-C--:B------:R-:W-:Y:S01]  /*7630*/  FMUL.FTZ R43, R43, R14.reuse ;  /* 0x0000000e2b2b7220 */ /* 0x080fe20000410000 */
[-C--:B------:R-:W-:Y:S01]  /*7640*/  FMUL.FTZ R46, R46, R14.reuse ;  /* 0x0000000e2e2e7220 */ /* 0x080fe20000410000 */
[-C--:B------:R-:W-:Y:S01]  /*7650*/  FMUL.FTZ R47, R47, R14.reuse ;  /* 0x0000000e2f2f7220 */ /* 0x080fe20000410000 */
[-C--:B------:R-:W-:Y:S01]  /*7660*/  FMUL.FTZ R50, R50, R14.reuse ;  /* 0x0000000e32327220 */ /* 0x080fe20000410000 */
[----:B------:R-:W4:Y:S01]  /*7670*/  MUFU.EX2 R174, R171 ;  /* 0x000000ab00ae7308 */ /* 0x000f220000000800 */
[C---:B--2---:R-:W-:Y:S01]  /*7680*/  FADD.FTZ R180, R172.reuse, R21 ;  /* 0x00000015acb47221 */ /* 0x044fe20000010000 */
[----:B------:R-:W-:Y:S01]  /*7690*/  F2FP.F16.F32.PACK_AB R159, R172, R159 ;  /* 0x0000009fac9f723e */ /* 0x000fe200000000ff */
[-C--:B------:R-:W-:Y:S01]  /*76a0*/  FMUL.FTZ R51, R51, R14.reuse ;  /* 0x0000000e33337220 */ /* 0x080fe20000410000 */
[-C--:B------:R-:W-:Y:S01]  /*76b0*/  FMUL.FTZ R54, R54, R14.reuse ;  /* 0x0000000e36367220 */ /* 0x080fe20000410000 */
[-C--:B------:R-:W-:Y:S01]  /*76c0*/  FMUL.FTZ R55, R55, R14.reuse ;  /* 0x0000000e37377220 */ /* 0x080fe20000410000 */
[-C--:B------:R-:W-:Y:S01]  /*76d0*/  FMUL.FTZ R58, R58, R14.reuse ;  /* 0x0000000e3a3a7220 */ /* 0x080fe20000410000 */
[----:B------:R3:W-:Y:S01]  /*76e0*/  STSM.16.M88.4 [R19], R156 ;  /* 0x0000009c13007844 */ /* 0x0007e20000000200 */
[----:B------:R-:W2:Y:S01]  /*76f0*/  MUFU.EX2 R163, R195 ;  /* 0x000000c300a37308 */ /* 0x000ea20000000800 */
        /* <DEDUP_REMOVED lines=8> */
[----:B----4-:R-:W-:Y:S01]  /*7780*/  F2FP.F16.F32.PACK_AB R161, R174, R161 ;  /* 0x000000a1aea1723e */ /* 0x010fe200000000ff */
[-C--:B------:R-:W-:Y:S01]  /*7790*/  FMUL.FTZ R71, R71, R14.reuse ;  /* 0x0000000e47477220 */ /* 0x080fe20000410000 */
[-C--:B------:R-:W-:Y:S01]  /*77a0*/  FMUL.FTZ R74, R74, R14.reuse ;  /* 0x0000000e4a4a7220 */ /* 0x080fe20000410000 */
[-C--:B------:R-:W-:Y:S01]  /*77b0*/  FMUL.FTZ R75, R75, R14.reuse ;  /* 0x0000000e4b4b7220 */ /* 0x080fe20000410000 */
[-C--:B------:R-:W-:Y:S01]  /*77c0*/  FMUL.FTZ R78, R78, R14.reuse ;  /* 0x0000000e4e4e7220 */ /* 0x080fe20000410000 */
[-C--:B------:R-:W-:Y:S01]  /*77d0*/  FMUL.FTZ R79, R79, R14.reuse ;  /* 0x0000000e4f4f7220 */ /* 0x080fe20000410000 */
[-C--:B------:R-:W-:Y:S01]  /*77e0*/  FMUL.FTZ R82, R82, R14.reuse ;  /* 0x0000000e52527220 */ /* 0x080fe20000410000 */
[----:B------:R4:W5:Y:S01]  /*77f0*/  MUFU.EX2 R165, R178 ;  /* 0x000000b200a57308 */ /* 0x0009620000000800 */
[-C--:B------:R-:W-:Y:S01]  /*7800*/  FMUL.FTZ R83, R83, R14.reuse ;  /* 0x0000000e53537220 */ /* 0x080fe20000410000 */
[-C--:B------:R-:W-:Y:S01]  /*7810*/  FMUL.FTZ R86, R86, R14.reuse ;  /* 0x0000000e56567220 */ /* 0x080fe20000410000 */
[-C--:B------:R-:W-:Y:S01]  /*7820*/  FMUL.FTZ R87, R87, R14.reuse ;  /* 0x0000000e57577220 */ /* 0x080fe20000410000 */
[-C--:B------:R-:W-:Y:S01]  /*7830*/  FMUL.FTZ R90, R90, R14.reuse ;  /* 0x0000000e5a5a7220 */ /* 0x080fe20000410000 */
[-C--:B------:R-:W-:Y:S01]  /*7840*/  FMUL.FTZ R91, R91, R14.reuse ;  /* 0x0000000e5b5b7220 */ /* 0x080fe20000410000 */
[-C--:B------:R-:W-:Y:S01]  /*7850*/  FMUL.FTZ R94, R94, R14.reuse ;  /* 0x0000000e5e5e7220 */ /* 0x080fe20000410000 */
[-C--:B------:R-:W-:Y:S01]  /*7860*/  FMUL.FTZ R95, R95, R14.reuse ;  /* 0x0000000e5f5f7220 */ /* 0x080fe20000410000 */
[----:B------:R-:W3:Y:S01]  /*7870*/  MUFU.EX2 R176, R179 ;  /* 0x000000b300b07308 */ /* 0x000ee20000000800 */
[----:B----4-:R-:W-:Y:S01]  /*7880*/  FADD.FTZ R178, R174, R21 ;  /* 0x00000015aeb27221 */ /* 0x010fe20000010000 */
[-C--:B------:R-:W-:Y:S01]  /*7890*/  FMUL.FTZ R98, R98, R14.reuse ;  /* 0x0000000e62627220 */ /* 0x080fe20000410000 */
[-C--:B------:R-:W-:Y:S01]  /*78a0*/  FMUL.FTZ R99, R99, R14.reuse ;  /* 0x0000000e63637220 */ /* 0x080fe20000410000 */
[-C--:B------:R-:W-:Y:S01]  /*78b0*/  FMUL.FTZ R102, R102, R14.reuse ;  /* 0x0000000e66667220 */ /* 0x080fe20000410000 */
[----:B--2---:R-:W-:Y:S01]  /*78c0*/  FADD.FTZ R21, R163, R178 ;  /* 0x000000b2a3157221 */ /* 0x004fe20000010000 */
[C---:B-1----:R-:W-:Y:S01]  /*78d0*/  F2FP.F16.F32.PACK_AB R163, R4.reuse, R163 ;  /* 0x000000a304a3723e */ /* 0x042fe200000000ff */
[-C--:B------:R-:W-:Y:S01]  /*78e0*/  FMUL.FTZ R103, R103, R14.reuse ;  /* 0x0000000e67677220 */ /* 0x080fe20000410000 */
[----:B------:R-:W1:Y:S01]  /*78f0*/  MUFU.EX2 R167, R182 ;  /* 0x000000b600a77308 */ /* 0x000e620000000800 */
[----:B------:R-:W-:Y:S01]  /*7900*/  FADD.FTZ R180, R4, R21 ;  /* 0x0000001504b47221 */ /* 0x000fe20000010000 */
[-C--:B------:R-:W-:Y:S01]  /*7910*/  FMUL.FTZ R106, R106, R14.reuse ;  /* 0x0000000e6a6a7220 */ /* 0x080fe20000410000 */
[----:B------:R2:W-:Y:S01]  /*7920*/  STSM.16.M88.4 [R23], R160 ;  /* 0x000000a017007844 */ /* 0x0005e20000000200 */
[-C--:B------:R-:W-:Y:S01]  /*7930*/  FMUL.FTZ R107, R107, R14.reuse ;  /* 0x0000000e6b6b7220 */ /* 0x080fe20000410000 */
[----:B-----5:R-:W-:Y:S01]  /*7940*/  FADD.FTZ R21, R165, R180 ;  /* 0x000000b4a5157221 */ /* 0x020fe20000010000 */
[-C--:B------:R-:W-:Y:S01]  /*7950*/  FMUL.FTZ R110, R110, R14.reuse ;  /* 0x0000000e6e6e7220 */ /* 0x080fe20000410000 */
[-C--:B------:R-:W-:Y:S01]  /*7960*/  FMUL.FTZ R111, R111, R14.reuse ;  /* 0x0000000e6f6f7220 */ /* 0x080fe20000410000 */
[----:B------:R-:W4:Y:S01]  /*7970*/  MUFU.EX2 R178, R183 ;  /* 0x000000b700b27308 */ /* 0x000f220000000800 */
[C---:B---3--:R-:W-:Y:S01]  /*7980*/  FADD.FTZ R8, R176.reuse, R21 ;  /* 0x00000015b0087221 */ /* 0x048fe20000010000 */
[----:B------:R-:W-:Y:S01]  /*7990*/  F2FP.F16.F32.PACK_AB R165, R176, R165 ;  /* 0x000000a5b0a5723e */ /* 0x000fe200000000ff */
[-C--:B------:R-:W-:Y:S01]  /*79a0*/  FMUL.FTZ R114, R114, R14.reuse ;  /* 0x0000000e72727220 */ /* 0x080fe20000410000 */
[-C--:B------:R-:W-:Y:S01]  /*79b0*/  FMUL.FTZ R115, R115, R14.reuse ;  /* 0x0000000e73737220 */ /* 0x080fe20000410000 */
[-C--:B------:R-:W-:Y:S01]  /*79c0*/  FMUL.FTZ R118, R118, R14.reuse ;  /* 0x0000000e76767220 */ /* 0x080fe20000410000 */
[-C--:B------:R-:W-:Y:S01]  /*79d0*/  FMUL.FTZ R119, R119, R14.reuse ;  /* 0x0000000e77777220 */ /* 0x080fe20000410000 */
[-C--:B------:R-:W-:Y:S01]  /*79e0*/  FMUL.FTZ R122, R122, R14.reuse ;  /* 0x0000000e7a7a7220 */ /* 0x080fe20000410000 */
[-C--:B------:R-:W-:Y:S01]  /*79f0*/  FMUL.FTZ R123, R123, R14.reuse ;  /* 0x0000000e7b7b7220 */ /* 0x080fe20000410000 */
[----:B-1----:R-:W-:Y:S01]  /*7a00*/  FADD.FTZ R7, R167, R8 ;  /* 0x00000008a7077221 */ /* 0x002fe20000010000 */
[-C--:B------:R-:W-:Y:S01]  /*7a10*/  FMUL.FTZ R126, R126, R14.reuse ;  /* 0x0000000e7e7e7220 */ /* 0x080fe20000410000 */
[-C--:B------:R-:W-:Y:S01]  /*7a20*/  FMUL.FTZ R127, R127, R14.reuse ;  /* 0x0000000e7f7f7220 */ /* 0x080fe20000410000 */
[-C--:B------:R-:W-:Y:S01]  /*7a30*/  FMUL.FTZ R130, R130, R14.reuse ;  /* 0x0000000e82827220 */ /* 0x080fe20000410000 */
[-C--:B------:R-:W-:Y:S01]  /*7a40*/  FMUL.FTZ R131, R131, R14.reuse ;  /* 0x0000000e83837220 */ /* 0x080fe20000410000 */
[-C--:B------:R-:W-:Y:S01]  /*7a50*/  FMUL.FTZ R134, R134, R14.reuse ;  /* 0x0000000e86867220 */ /* 0x080fe20000410000 */
[-C--:B------:R-:W-:Y:S01]  /*7a60*/  FMUL.FTZ R135, R135, R14.reuse ;  /* 0x0000000e87877220 */ /* 0x080fe20000410000 */
[-C--:B------:R-:W-:Y:S01]  /*7a70*/  FMUL.FTZ R138, R138, R14.reuse ;  /* 0x0000000e8a8a7220 */ /* 0x080fe20000410000 */
[C---:B----4-:R-:W-:Y:S01]  /*7a80*/  F2FP.F16.F32.PACK_AB R167, R178.reuse, R167 ;  /* 0x000000a7b2a7723e */ /* 0x050fe200000000ff */
[----:B------:R-:W-:Y:S01]  /*7a90*/  FADD.FTZ R4, R178, R7 ;  /* 0x00000007b2047221 */ /* 0x000fe20000010000 */
[-C--:B------:R-:W-:Y:S01]  /*7aa0*/  FMUL.FTZ R139, R139, R14.reuse ;  /* 0x0000000e8b8b7220 */ /* 0x080fe20000410000 */
[-C--:B------:R-:W-:Y:S01]  /*7ab0*/  FMUL.FTZ R142, R142, R14.reuse ;  /* 0x0000000e8e8e7220 */ /* 0x080fe20000410000 */
[-C--:B------:R-:W-:Y:S01]  /*7ac0*/  FMUL.FTZ R143, R143, R14.reuse ;  /* 0x0000000e8f8f7220 */ /* 0x080fe20000410000 */
[----:B------:R2:W-:Y:S01]  /*7ad0*/  STSM.16.M88.4 [R22], R164 ;  /* 0x000000a416007844 */ /* 0x0005e20000000200 */
[-C--:B------:R-:W-:Y:S01]  /*7ae0*/  FMUL.FTZ R146, R146, R14.reuse ;  /* 0x0000000e92927220 */ /* 0x080fe20000410000 */
[-C--:B------:R-:W-:Y:S01]  /*7af0*/  FMUL.FTZ R147, R147, R14.reuse ;  /* 0x0000000e93937220 */ /* 0x080fe20000410000 */
[-C--:B------:R-:W-:Y:S01]  /*7b00*/  FMUL.FTZ R150, R150, R14.reuse ;  /* 0x0000000e96967220 */ /* 0x080fe20000410000 */
[----:B------:R-:W-:Y:S01]  /*7b10*/  FMUL.FTZ R151, R151, R14 ;  /* 0x0000000e97977220 */ /* 0x000fe20000410000 */
[----:B------:R-:W-:Y:S06]  /*7b20*/  @!P0 BRA `(.L_x_1336) ;  /* 0x0000000000048947 */ /* 0x000fec0003800000 */
[----:B------:R-:W-:Y:S01]  /*7b30*/  BPT.TRAP 0x1 ;  /* 0x000000040000795c */ /* 0x000fe20000300000 */
.L_x_1336:
[----:B------:R1:W3:Y:S01]  /*7b40*/  SYNCS.PHASECHK.TRANS64.TRYWAIT P3, [UR26+0x28c50], R11 ;  /* 0x028c500bff0075a7 */ /* 0x0002e2000806015a */
[----:B------:R-:W-:Y:S05]  /*7b50*/  @!P0 BRA `(.L_x_1337) ;  /* 0x0000000000048947 */ /* 0x000fea0003800000 */
[----:B------:R-:W-:Y:S01]  /*7b60*/  BPT.TRAP 0x1 ;  /* 0x000000040000795c */ /* 0x000fe20000300000 */
.L_x_1337:
[----:B---3--:R-:W-:Y:S05]  /*7b70*/  @P3 BRA `(.L_x_1338) ;  /* 0x0000000000083947 */ /* 0x008fea0003800000 */
[----:B------:R-:W3:Y:S02]  /*7b80*/  SYNCS.PHASECHK.TRANS64.TRYWAIT P3, [UR26+0x28c50], R11 ;  /* 0x028c500bff0075a7 */ /* 0x000ee4000806015a */
[----:B---3--:R-:W-:Y:S05]  /*7b90*/  @!P3 BRA `(.L_x_1339) ;  /* 0x0000009c0020b947 */ /* 0x008fea0003800000 */
.L_x_1338:
[----:B------:R-:W-:Y:S01]  /*7ba0*/  ULEA UR14, UR22, UR45, 0xc ;  /* 0x0000002d160e7291 */ /* 0x000fe2000f8e603f */
[----:B------:R-:W-:Y:S01]  /*7bb0*/  WARPGROUP.ARRIVE ;  /* 0x00000000000079c5 */ /* 0x000fe20000000000 */
[----:B------:R-:W-:Y:S01]  /*7bc0*/  UMOV UR7, 0x40000040 ;  /* 0x4000004000077882 */ /* 0x000fe20000000000 */
[C---:B------:R-:W-:Y:S01]  /*7bd0*/  ISETP.GT.AND P3, PT, R9.reuse, R10, PT ;  /* 0x0000000a0900720c */ /* 0x040fe20003f64270 */
[----:B---3--:R-:W-:Y:S01]  /*7be0*/  @!P1 VIADD R12, R12, 0x28c60 ;  /* 0x00028c600c0c9836 */ /* 0x008fe20000000000 */
[----:B------:R-:W-:Y:S01]  /*7bf0*/  UMOV UR39, UR22 ;  /* 0x0000001600277c82 */ /* 0x000fe20008000000 */
[----:B------:R-:W-:Y:S01]  /*7c00*/  VIADD R9, R9, 0xffffffff ;  /* 0xffffffff09097836 */ /* 0x000fe20000000000 */
[----:B------:R-:W-:Y:S01]  /*7c10*/  UMOV UR6, UR14 ;  /* 0x0000000e00067c82 */ /* 0x000fe20008000000 */
[----:B------:R-:W-:Y:S01]  /*7c20*/  MOV R8, R168 ;  /* 0x000000a800087202 */ /* 0x000fe20000000f00 */
[----:B------:R-:W-:Y:S01]  /*7c30*/  HGMMA.64x256x16.F32 R24, R152, gdesc[UR4].tnspB, R24, gsb0 ;  /* 0x43e0000498187df0 */ /* 0x000fe20008000818 */
[----:B------:R-:W-:Y:S01]  /*7c40*/  UIADD3 UR6, UR14, 0x80, URZ ;  /* 0x000000800e067890 */ /* 0x000fe2000fffe03f */
[----:B------:R-:W-:Y:S01]  /*7c50*/  @!P1 PRMT R12, RZ, 0x654, R12 ;  /* 0x00000654ff0c9816 */ /* 0x000fe2000000000c */
[----:B------:R-:W-:Y:S01]  /*7c60*/  UMOV UR7, 0x40000040 ;  /* 0x4000004000077882 */ /* 0x000fe20000000000 */
[----:B------:R-:W-:Y:S01]  /*7c70*/  IMAD.MOV.U32 R7, RZ, RZ, R13 ;  /* 0x000000ffff077224 */ /* 0x000fe200078e000d */
[----:B------:R-:W-:-:S02]  /*7c80*/  WARPGROUP.DEPBAR.LE gsb0, 0x0 ;  /* 0x00008000000079c5 */ /* 0x000fc40000010000 */
[----:B------:R-:W-:-:S15]  /*7c90*/  WARPGROUP.ARRIVE ;  /* 0x00000000000079c5 */ /* 0x000fde0000000000 */
[----:B------:R-:W-:-:S06]  /*7ca0*/  NOP ;  /* 0x0000000000007918 */ /* 0x000fcc0000000000 */
        /* <DEDUP_REMOVED lines=24> */
[----:B------:R-:W-:Y:S01]  /*7e30*/  IMAD.MOV.U32 R8, RZ, RZ, R168 ;  /* 0x000000ffff087224 */ /* 0x000fe200078e00a8 */
[----:B------:R-:W-:Y:S01]  /*7e40*/  UMOV UR39, UR22 ;  /* 0x0000001600277c82 */ /* 0x000fe20008000000 */
[----:B------:R-:W-:-:S07]  /*7e50*/  IMAD.MOV.U32 R7, RZ, RZ, R13 ;  /* 0x000000ffff077224 */ /* 0x000fce00078e000d */
.L_x_1323:
[----:B------:R-:W-:Y:S01]  /*7e60*/  ULDC UR14, c[0x0][0x9e4] ;  /* 0x00027900000e7ab9 */ /* 0x000fe20000000800 */
[----:B------:R-:W-:Y:S02]  /*7e70*/  UIADD3 UR11, UR54, -UR11, URZ ;  /* 0x8000000b360b7290 */ /* 0x000fe4000fffe03f */
[----:B------:R-:W-:-:S06]  /*7e80*/  UISETP.GE.AND UP0, UPT, UR14, 0x1, UPT ;  /* 0x000000010e00788c */ /* 0x000fcc000bf06270 */
[----:B------:R-:W-:-:S13]  /*7e90*/  PLOP3.LUT P6, PT, PT, PT, UP0, 0x80, 0x0 ;  /* 0x000000000000781c */ /* 0x000fda0003fcf008 */
[----:B------:R-:W-:Y:S05]  /*7ea0*/  @!P6 BRA `(.L_x_1341) ;  /* 0x000000000044e947 */ /* 0x000fea0003800000 */
        /* <DEDUP_REMOVED lines=10> */
.L_x_1342:
[----:B------:R-:W-:-:S11]  /*7f50*/  UISETP.NE.AND UP0, UPT, UR14, 0x1, UPT ;  /* 0x000000010e00788c */ /* 0x000fd6000bf05270 */
[----:B------:R-:W-:Y:S02]  /*7f60*/  @UP0 ULDC.64 UR18, c[0x0][0x9e8] ;  /* 0x00027a0000120ab9 */ /* 0x000fe40000000a00 */
[----:B------:R-:W-:-:S04]  /*7f70*/  UIMAD.WIDE.U32 UR6, UR54, UR18, URZ ;  /* 0x00000012360672a5 */ /* 0x000fc8000f8e003f */
[----:B------:R-:W-:-:S12]  /*7f80*/  @UP0 USHF.R.U32.HI UR54, URZ, UR19, UR7 ;  /* 0x000000133f360299 */ /* 0x000fd80008011607 */
.L_x_1343:
[----:B------:R-:W-:-:S04]  /*7f90*/  UIMAD UR54, UR54, UR14, URZ ;  /* 0x0000000e363672a4 */ /* 0x000fc8000f8e023f */
[----:B------:R-:W-:-:S04]  /*7fa0*/  UISETP.LT.AND UP0, UPT, UR11, UR54, UPT ;  /* 0x000000360b00728c */ /* 0x000fc8000bf01270 */
[----:B------:R-:W-:-:S12]  /*7fb0*/  USEL UR11, UR11, UR54, !UP0 ;  /* 0x000000360b0b7287 */ /* 0x000fd8000c000000 */
.L_x_1341:
[----:B------:R-:W-:-:S04]  /*7fc0*/  UIADD3 UR11, UR11, 0x3f, URZ ;  /* 0x0000003f0b0b7890 */ /* 0x000fc8000fffe03f */
[----:B------:R-:W-:-:S04]  /*7fd0*/  USHF.R.S32.HI UR6, URZ, 0x1f, UR11 ;  /* 0x0000001f3f067899 */ /* 0x000fc8000801140b */
[----:B------:R-:W-:-:S04]  /*7fe0*/  ULEA.HI UR6, UR6, UR11, URZ, 0x6 ;  /* 0x0000000b06067291 */ /* 0x000fc8000f8f303f */
[----:B------:R-:W-:-:S04]  /*7ff0*/  USHF.R.S32.HI UR6, URZ, 0x6, UR6 ;  /* 0x000000063f067899 */ /* 0x000fc80008011406 */
[----:B------:R-:W-:-:S04]  /*8000*/  UISETP.LT.AND UP0, UPT, UR41, UR6, UPT ;  /* 0x000000062900728c */ /* 0x000fc8000bf01270 */
[----:B------:R-:W-:-:S06]  /*8010*/  USEL UR20, UR41, UR6, !UP0 ;  /* 0x0000000629147287 */ /* 0x000fcc000c000000 */
[----:B------:R-:W-:-:S13]  /*8020*/  ISETP.GE.AND P2, PT, R9, UR20, PT ;  /* 0x0000001409007c0c */ /* 0x000fda000bf46270 */
[----:B------:R-:W-:Y:S05]  /*8030*/  @!P2 BRA `(.L_x_1344) ;  /* 0x000000180034a947 */ /* 0x000fea0003800000 */
[----:B-1----:R-:W-:Y:S01]  /*8040*/  MOV R11, R8 ;  /* 0x00000008000b7202 */ /* 0x002fe20000000f00 */
[----:B---3--:R-:W-:Y:S01]  /*8050*/  IMAD.MOV.U32 R12, RZ, RZ, R7 ;  /* 0x000000ffff0c7224 */ /* 0x008fe200078e0007 */
[----:B------:R-:W-:Y:S01]  /*8060*/  UMOV UR22, UR39 ;  /* 0x0000002700167c82 */ /* 0x000fe20008000000 */
[----:B------:R-:W-:Y:S01]  /*8070*/  IMAD.MOV.U32 R10, RZ, RZ, R9 ;  /* 0x000000ffff0a7224 */ /* 0x000fe200078e0009 */
[----:B------:R-:W-:-:S06]  /*8080*/  ULDC UR21, c[0x0][0x988] ;  /* 0x0002620000157ab9 */ /* 0x000fcc0000000800 */
.L_x_1353:
[----:B------:R-:W-:Y:S01]  /*8090*/  UIADD3 UR39, UR22, 0x1, URZ ;  /* 0x0000000116277890 */ /* 0x000fe2000fffe03f */
[C---:B------:R-:W-:Y:S01]  /*80a0*/  ISETP.GT.AND P2, PT, R10.reuse, UR20, PT ;  /* 0x000000140a007c0c */ /* 0x040fe2000bf44270 */
[----:B------:R-:W-:Y:S02]  /*80b0*/  VIADD R10, R10, 0xffffffff ;  /* 0xffffffff0a0a7836 */ /* 0x000fe40000000000 */
[----:B------:R-:W-:-:S04]  /*80c0*/  UISETP.NE.AND UP0, UPT, UR39, 0x2, UPT ;  /* 0x000000022700788c */ /* 0x000fc8000bf05270 */
[----:B------:R-:W-:Y:S02]  /*80d0*/  USEL UR6, URZ, 0x1, UP0 ;  /* 0x000000013f067887 */ /* 0x000fe40008000000 */
[----:B------:R-:W-:Y:S02]  /*80e0*/  USEL UR39, UR39, URZ, UP0 ;  /* 0x0000003f27277287 */ /* 0x000fe40008000000 */
[----:B------:R-:W-:Y:S01]  /*80f0*/  ULOP3.LUT UR38, UR38, UR6, URZ, 0x3c, !UPT ;  /* 0x0000000626267292 */ /* 0x000fe2000f8e3c3f */
[----:B-1234-:R-:W-:Y:S11]  /*8100*/  @!P0 BRA `(.L_x_1345) ;  /* 0x0000000000048947 */ /* 0x01eff60003800000 */
[----:B------:R-:W-:Y:S01]  /*8110*/  BPT.TRAP 0x1 ;  /* 0x000000040000795c */ /* 0x000fe20000300000 */
.L_x_1345:
[----:B------:R-:W-:Y:S01]  /*8120*/  ULEA UR23, UR39, UR48, 0x3 ;  /* 0x0000003027177291 */ /* 0x000fe2000f8e183f */
[----:B------:R-:W-:-:S04]  /*8130*/  MOV R9, UR38 ;  /* 0x0000002600097c02 */ /* 0x000fc80008000f00 */
[----:B------:R-:W-:-:S04]  /*8140*/  SHF.L.U32 R9, R9, 0x1f, RZ ;  /* 0x0000001f09097819 */ /* 0x000fc800000006ff */
[----:B------:R1:W3:Y:S01]  /*8150*/  SYNCS.PHASECHK.TRANS64.TRYWAIT P3, [UR23+0x28c30], R9 ;  /* 0x028c3009ff0075a7 */ /* 0x0002e20008060157 */
[----:B------:R-:W-:Y:S05]  /*8160*/  @!P0 BRA `(.L_x_1346) ;  /* 0x0000000000048947 */ /* 0x000fea0003800000 */
[----:B------:R-:W-:Y:S01]  /*8170*/  BPT.TRAP 0x1 ;  /* 0x000000040000795c */ /* 0x000fe20000300000 */
.L_x_1346:
[----:B---3--:R-:W-:Y:S05]  /*8180*/  @P3 BRA `(.L_x_1347) ;  /* 0x0000000000083947 */ /* 0x008fea0003800000 */
[----:B------:R-:W3:Y:S02]  /*8190*/  SYNCS.PHASECHK.TRANS64.TRYWAIT P3, [UR23+0x28c30], R9 ;  /* 0x028c3009ff0075a7 */ /* 0x000ee40008060157 */
[----:B---3--:R-:W-:Y:S05]  /*81a0*/  @!P3 BRA `(.L_x_1348) ;  /* 0x0000009400b0b947 */ /* 0x008fea0003800000 */
.L_x_1347:
[----:B------:R-:W-:Y:S01]  /*81b0*/  R2UR UR18, R3 ;  /* 0x00000000031272ca */ /* 0x000fe200000e0000 */
[----:B--2---:R-:W-:Y:S01]  /*81c0*/  WARPGROUP.ARRIVE ;  /* 0x00000000000079c5 */ /* 0x004fe20000000000 */
[----:B------:R-:W-:Y:S01]  /*81d0*/  UMOV UR19, 0x40000040 ;  /* 0x4000004000137882 */ /* 0x000fe20000000000 */
[----:B------:R-:W-:Y:S01]  /*81e0*/  UMOV UR7, 0x40000040 ;  /* 0x4000004000077882 */ /* 0x000fe20000000000 */
[----:B------:R-:W-:Y:S01]  /*81f0*/  UMOV UR11, 0x40000040 ;  /* 0x40000040000b7882 */ /* 0x000fe20000000000 */
[----:B------:R-:W-:-:S08]  /*8200*/  UMOV UR15, 0x40000040 ;  /* 0x40000040000f7882 */ /* 0x000fd00000000000 */
[----:B------:R-:W-:-:S04]  /*8210*/  ULEA UR18, UR39, UR18, 0x9 ;  /* 0x0000001227127291 */ /* 0x000fc8000f8e483f */
[----:B------:R-:W-:Y:S02]  /*8220*/  UIADD3 UR6, UR18, 0x2, URZ ;  /* 0x0000000212067890 */ /* 0x000fe4000fffe03f */
[----:B------:R-:W-:Y:S02]  /*8230*/  UIADD3 UR10, UR18, 0x4, URZ ;  /* 0x00000004120a7890 */ /* 0x000fe4000fffe03f */
[----:B------:R-:W-:Y:S02]  /*8240*/  UIADD3 UR14, UR18, 0x6, URZ ;  /* 0x00000006120e7890 */ /* 0x000fe4000fffe03f */
[----:B------:R-:W-:Y:S03]  /*8250*/  HGMMA.64x64x16.F32 R152, gdesc[UR16], RZ, !UPT, gsb0 ;  /* 0x00e00000109879f0 */ /* 0x000fe6000c0008ff */
[----:B------:R-:W-:Y:S02]  /*8260*/  WARPGROUP.DEPBAR.LE gsb0, 0x0 ;  /* 0x00008000000079c5 */ /* 0x000fe40000010000 */
[----:B------:R-:W-:-:S06]  /*8270*/  WARPGROUP.ARRIVE ;  /* 0x00000000000079c5 */ /* 0x000fcc0000000000 */
[----:B------:R-:W-:Y:S03]  /*8280*/  HGMMA.64x64x16.F32 R152, gdesc[UR4], R152, gsb0 ;  /* 0x00e00000049879f0 */ /* 0x000fe60008000898 */
[----:B------:R-:W-:Y:S02]  /*8290*/  WARPGROUP.DEPBAR.LE gsb0, 0x0 ;  /* 0x00008000000079c5 */ /* 0x000fe40000010000 */
[----:B------:R-:W-:-:S06]  /*82a0*/  WARPGROUP.ARRIVE ;  /* 0x00000000000079c5 */ /* 0x000fcc0000000000 */
[----:B------:R-:W-:Y:S01]  /*82b0*/  HGMMA.64x64x16.F32 R152, gdesc[UR8], R152, gsb0 ;  /* 0x00e00000089879f0 */ /* 0x000fe20008000898 */
[----:B------:R-:W-:Y:S02]  /*82c0*/  UMOV UR10, UR21 ;  /* 0x00000015000a7c82 */ /* 0x000fe40008000000 */
        /* <DEDUP_REMOVED lines=21> */
[----:B------:R-:W2:Y:S02]  /*8420*/  SHFL.BFLY PT, R7, R14, 0x2, 0x1f ;  /* 0x0c401f000e077f89 */ /* 0x000ea400000e0000 */
[----:B--2---:R-:W-:Y:S02]  /*8430*/  FMNMX.FTZ R15, R14, R7, !PT ;  /* 0x000000070e0f7209 */ /* 0x004fe40007810000 */
[----:B------:R-:W-:-:S03]  /*8440*/  FMNMX.FTZ R7, R155, R8, !PT ;  /* 0x000000089b077209 */ /* 0x000fc60007810000 */
[----:B------:R-:W2:Y:S01]  /*8450*/  SHFL.BFLY PT, R20, R15, 0x1, 0x1f ;  /* 0x0c201f000f147f89 */ /* 0x000ea200000e0000 */
[----:B------:R-:W-:-:S04]  /*8460*/  FMNMX.FTZ R8, R158, R7, !PT ;  /* 0x000000079e087209 */ /* 0x000fc80007810000 */
[----:B------:R-:W-:-:S04]  /*8470*/  FMNMX.FTZ R7, R159, R8, !PT ;  /* 0x000000089f077209 */ /* 0x000fc80007810000 */
[----:B------:R-:W-:-:S04]  /*8480*/  FMNMX.FTZ R8, R162, R7, !PT ;  /* 0x00000007a2087209 */ /* 0x000fc80007810000 */
[----:B------:R-:W-:-:S04]  /*8490*/  FMNMX.FTZ R13, R163, R8, !PT ;  /* 0x00000008a30d7209 */ /* 0x000fc80007810000 */
[----:B------:R-:W-:-:S04]  /*84a0*/  FMNMX.FTZ R8, R166, R13, !PT ;  /* 0x0000000da6087209 */ /* 0x000fc80007810000 */
[----:B------:R-:W-:Y:S02]  /*84b0*/  FMNMX.FTZ R13, R167, R8, !PT ;  /* 0x00000008a70d7209 */ /* 0x000fe40007810000 */
[----:B--2---:R-:W-:Y:S02]  /*84c0*/  FMNMX.FTZ R7, R15, R20, !PT ;  /* 0x000000140f077209 */ /* 0x004fe40007810000 */
[----:B------:R-:W-:-:S03]  /*84d0*/  FMNMX.FTZ R8, R170, R13, !PT ;  /* 0x0000000daa087209 */ /* 0x000fc60007810000 */
[----:B------:R-:W-:Y:S01]  /*84e0*/  FMUL.FTZ R193, R7, UR10 ;  /* 0x0000000a07c17c20 */ /* 0x000fe20008410000 */
[----:B------:R-:W-:Y:S01]  /*84f0*/  FMNMX.FTZ R15, R171, R8, !PT ;  /* 0x00000008ab0f7209 */ /* 0x000fe20007810000 */
[----:B------:R-:W-:Y:S02]  /*8500*/  FADD.FTZ R12, -R7, R12 ;  /* 0x0000000c070c7221 */ /* 0x000fe40000010100 */
        /* <DEDUP_REMOVED lines=10> */
[----:B------:R-:W2:Y:S01]  /*85b0*/  MUFU.EX2 R12, R12 ;  /* 0x0000000c000c7308 */ /* 0x000ea20000000800 */
[--C-:B------:R-:W-:Y:S01]  /*85c0*/  FFMA.FTZ R153, R165, UR10, -R193.reuse ;  /* 0x0000000aa5997c23 */ /* 0x100fe200080108c1 */
[--C-:B------:R-:W-:Y:S01]  /*85d0*/  FFMA.FTZ R165, R176, UR10, -R193.reuse ;  /* 0x0000000ab0a57c23 */ /* 0x100fe200080108c1 */
[----:B------:R-:W-:Y:S01]  /*85e0*/  FMNMX.FTZ R15, R179, R8, !PT ;  /* 0x00000008b30f7209 */ /* 0x000fe20007810000 */
[--C-:B------:R-:W-:Y:S01]  /*85f0*/  FFMA.FTZ R20, R164, UR10, -R193.reuse ;  /* 0x0000000aa4147c23 */ /* 0x100fe200080108c1 */
[--C-:B------:R-:W-:Y:S01]  /*8600*/  FFMA.FTZ R164, R173, UR10, -R193.reuse ;  /* 0x0000000aada47c23 */ /* 0x100fe200080108c1 */
[--C-:B------:R-:W-:Y:S01]  /*8610*/  FFMA.FTZ R180, R180, UR10, -R193.reuse ;  /* 0x0000000ab4b47c23 */ /* 0x100fe200080108c1 */
[----:B------:R-:W-:Y:S01]  /*8620*/  FMNMX.FTZ R8, R182, R15, !PT ;  /* 0x0000000fb6087209 */ /* 0x000fe20007810000 */
[--C-:B------:R-:W-:Y:S01]  /*8630*/  FFMA.FTZ R15, R157, UR10, -R193.reuse ;  /* 0x0000000a9d0f7c23 */ /* 0x100fe200080108c1 */
[----:B------:R-:W3:Y:S01]  /*8640*/  MUFU.EX2 R13, R13 ;  /* 0x0000000d000d7308 */ /* 0x000ee20000000800 */
[--C-:B------:R-:W-:Y:S01]  /*8650*/  FFMA.FTZ R21, R161, UR10, -R193.reuse ;  /* 0x0000000aa1157c23 */ /* 0x100fe200080108c1 */
[----:B------:R-:W-:Y:S01]  /*8660*/  FMNMX.FTZ R8, R183, R8, !PT ;  /* 0x00000008b7087209 */ /* 0x000fe20007810000 */
[--C-:B------:R-:W-:Y:S01]  /*8670*/  FFMA.FTZ R161, R172, UR10, -R193.reuse ;  /* 0x0000000aaca17c23 */ /* 0x100fe200080108c1 */
[----:B------:R-:W-:Y:S01]  /*8680*/  FFMA.FTZ R172, R181, UR10, -R193 ;  /* 0x0000000ab5ac7c23 */ /* 0x000fe200080108c1 */
[----:B------:R-:W-:-:S02]  /*8690*/  IMAD.MOV R181, RZ, RZ, -R17 ;  /* 0x000000ffffb57224 */ /* 0x000fc400078e0a11 */
[----:B------:R-:W4:Y:S01]  /*86a0*/  SHFL.BFLY PT, R157, R8, 0x2, 0x1f ;  /* 0x0c401f00089d7f89 */ /* 0x000f2200000e0000 */
[----:B------:R-:W5:Y:S01]  /*86b0*/  MUFU.EX2 R152, R152 ;  /* 0x0000009800987308 */ /* 0x000f620000000800 */
[-C--:B--2---:R-:W-:Y:S01]  /*86c0*/  FMUL.FTZ R24, R24, R12.reuse ;  /* 0x0000000c18187220 */ /* 0x084fe20000410000 */
[----:B------:R-:W-:Y:S01]  /*86d0*/  ISETP.NE.AND P3, PT, R2, R181, PT ;  /* 0x000000b50200720c */ /* 0x000fe20003f65270 */
[----:B------:R-:W-:Y:S02]  /*86e0*/  IMAD.U32 R181, RZ, RZ, UR22 ;  /* 0x00000016ffb57e24 */ /* 0x000fe4000f8e00ff */
[-C--:B------:R-:W-:Y:S01]  /*86f0*/  FMUL.FTZ R25, R25, R12.reuse ;  /* 0x0000000c19197220 */ /* 0x080fe20000410000 */
[-C--:B------:R-:W-:Y:S01]  /*8700*/  FMUL.FTZ R28, R28, R12.reuse ;  /* 0x0000000c1c1c7220 */ /* 0x080fe20000410000 */
[-C--:B------:R-:W-:Y:S01]  /*8710*/  FMUL.FTZ R29, R29, R12.reuse ;  /* 0x0000000c1d1d7220 */ /* 0x080fe20000410000 */
[-C--:B------:R-:W-:Y:S01]  /*8720*/  FMUL.FTZ R32, R32, R12.reuse ;  /* 0x0000000c20207220 */ /* 0x080fe20000410000 */
[----:B------:R-:W2:Y:S01]  /*8730*/  MUFU.EX2 R14, R14 ;  /* 0x0000000e000e7308 */ /* 0x000ea20000000800 */
[----:B---3--:R-:W-:Y:S01]  /*8740*/  FFMA.FTZ R5, R12, R5, R13 ;  /* 0x000000050c057223 */ /* 0x008fe2000001000d */
[-C--:B------:R-:W-:Y:S01]  /*8750*/  FMUL.FTZ R33, R33, R12.reuse ;  /* 0x0000000c21217220 */ /* 0x080fe20000410000 */
[-C--:B------:R-:W-:Y:S01]  /*8760*/  FMUL.FTZ R36, R36, R12.reuse ;  /* 0x0000000c24247220 */ /* 0x080fe20000410000 */
[-C--:B------:R-:W-:Y:S01]  /*8770*/  FMUL.FTZ R37, R37, R12.reuse ;  /* 0x0000000c25257220 */ /* 0x080fe20000410000 */
[-C--:B------:R-:W-:Y:S01]  /*8780*/  FMUL.FTZ R40, R40, R12.reuse ;  /* 0x0000000c28287220 */ /* 0x080fe20000410000 */
[-C--:B------:R-:W-:Y:S01]  /*8790*/  FMUL.FTZ R41, R41, R12.reuse ;  /* 0x0000000c29297220 */ /* 0x080fe20000410000 */
[-C--:B------:R-:W-:Y:S01]  /*87a0*/  FMUL.FTZ R44, R44, R12.reuse ;  /* 0x0000000c2c2c7220 */ /* 0x080fe20000410000 */
[----:B------:R-:W-:Y:S01]  /*87b0*/  MUFU.EX2 R15, R15 ;  /* 0x0000000f000f7308 */ /* 0x000fe20000000800 */
[----:B-----5:R-:W-:Y:S01]  /*87c0*/  FADD.FTZ R5, R152, R5 ;  /* 0x0000000598057221 */ /* 0x020fe20000010000 */
[-C--:B------:R-:W-:Y:S01]  /*87d0*/  FMUL.FTZ R45, R45, R12.reuse ;  /* 0x0000000c2d2d7220 */ /* 0x080fe20000410000 */
[-C--:B------:R-:W-:Y:S01]  /*87e0*/  FMUL.FTZ R48, R48, R12.reuse ;  /* 0x0000000c30307220 */ /* 0x080fe20000410000 */
[-C--:B------:R-:W-:Y:S01]  /*87f0*/  FMUL.FTZ R49, R49, R12.reuse ;  /* 0x0000000c31317220 */ /* 0x080fe20000410000 */
[-C--:B------:R-:W-:Y:S01]  /*8800*/  FMUL.FTZ R52, R52, R12.reuse ;  /* 0x0000000c34347220 */ /* 0x080fe20000410000 */
[-C--:B------:R-:W-:Y:S01]  /*8810*/  FMUL.FTZ R53, R53, R12.reuse ;  /* 0x0000000c35357220 */ /* 0x080fe20000410000 */
[----:B----4-:R-:W-:Y:S01]  /*8820*/  FMNMX.FTZ R192, R8, R157, !PT ;  /* 0x0000009d08c07209 */ /* 0x010fe20007810000 */
[----:B------:R-:W-:Y:S01]  /*8830*/  FFMA.FTZ R157, R169, UR10, -R193 ;  /* 0x0000000aa99d7c23 */ /* 0x000fe200080108c1 */
[----:B------:R-:W-:Y:S01]  /*8840*/  MUFU.EX2 R156, R156 ;  /* 0x0000009c009c7308 */ /* 0x000fe20000000800 */
[-C--:B------:R-:W-:Y:S01]  /*8850*/  FMUL.FTZ R56, R56, R12.reuse ;  /* 0x0000000c38387220 */ /* 0x080fe20000410000 */
[-C--:B------:R-:W-:Y:S01]  /*8860*/  FMUL.FTZ R57, R57, R12.reuse ;  /* 0x0000000c39397220 */ /* 0x080fe20000410000 */
[----:B------:R-:W3:Y:S01]  /*8870*/  SHFL.BFLY PT, R169, R192, 0x1, 0x1f ;  /* 0x0c201f00c0a97f89 */ /* 0x000ee200000e0000 */
        /* <DEDUP_REMOVED lines=23> */
[----:B---3--:R-:W-:Y:S01]  /*89f0*/  FMNMX.FTZ R8, R192, R169, !PT ;  /* 0x000000a9c0087209 */ /* 0x008fe20007810000 */
        /* <DEDUP_REMOVED lines=13> */
[----:B------:R-:W-:Y:S01]  /*8ad0*/  FFMA.FTZ R173, R158, UR10, -R177 ;  /* 0x0000000a9ead7c23 */ /* 0x000fe200080108b1 */
[----:B------:R-:W-:Y:S01]  /*8ae0*/  MUFU.EX2 R11, R11 ;  /* 0x0000000b000b7308 */ /* 0x000fe20000000800 */
[----:B------:R-:W-:-:S02]  /*8af0*/  IMAD.U32 R170, RZ, RZ, UR23 ;  /* 0x00000017ffaa7e24 */ /* 0x000fc4000f8e00ff */
[--C-:B---3--:R-:W-:Y:S01]  /*8b00*/  FFMA.FTZ R180, R159, UR10, -R177.reuse ;  /* 0x0000000a9fb47c23 */ /* 0x108fe200080108b1 */
[--C-:B------:R-:W-:Y:S01]  /*8b10*/  FFMA.FTZ R159, R162, UR10, -R177.reuse ;  /* 0x0000000aa29f7c23 */ /* 0x100fe200080108b1 */
[--C-:B------:R-:W-:Y:S01]  /*8b20*/  FFMA.FTZ R192, R163, UR10, -R177.reuse ;  /* 0x0000000aa3c07c23 */ /* 0x100fe200080108b1 */
[--C-:B------:R-:W-:Y:S01]  /*8b30*/  FFMA.FTZ R163, R166, UR10, -R177.reuse ;  /* 0x0000000aa6a37c23 */ /* 0x100fe200080108b1 */
[----:B------:R-:W-:Y:S01]  /*8b40*/  @!P1 IADD3 R154, R170, 0x28c40, RZ ;  /* 0x00028c40aa9a9810 */ /* 0x000fe20007ffe0ff */
[--C-:B------:R-:W-:Y:S01]  /*8b50*/  FFMA.FTZ R196, R171, UR10, -R177.reuse ;  /* 0x0000000aabc47c23 */ /* 0x100fe200080108b1 */
[----:B------:R-:W3:Y:S01]  /*8b60*/  MUFU.EX2 R176, R176 ;  /* 0x000000b000b07308 */ /* 0x000ee20000000800 */
[--C-:B------:R-:W-:Y:S01]  /*8b70*/  FFMA.FTZ R179, R179, UR10, -R177.reuse ;  /* 0x0000000ab3b37c23 */ /* 0x100fe200080108b1 */
[----:B------:R-:W-:Y:S01]  /*8b80*/  @!P1 PRMT R154, RZ, 0x654, R154 ;  /* 0x00000654ff9a9816 */ /* 0x000fe2000000009a */
[--C-:B------:R-:W-:Y:S01]  /*8b90*/  FFMA.FTZ R171, R174, UR10, -R177.reuse ;  /* 0x0000000aaeab7c23 */ /* 0x100fe200080108b1 */
[--C-:B------:R-:W-:Y:S01]  /*8ba0*/  FFMA.FTZ R174, R175, UR10, -R177.reuse ;  /* 0x0000000aafae7c23 */ /* 0x100fe200080108b1 */
[--C-:B------:R-:W-:Y:S01]  /*8bb0*/  FFMA.FTZ R175, R178, UR10, -R177.reuse ;  /* 0x0000000ab2af7c23 */ /* 0x100fe200080108b1 */
[----:B------:R2:W-:Y:S01]  /*8bc0*/  @!P1 SYNCS.ARRIVE.TRANS64.RED.A1T0 RZ, [R154+URZ], RZ ;  /* 0x000000ff9aff99a7 */ /* 0x0005e2000810043f */
[----:B------:R-:W-:Y:S01]  /*8bd0*/  @!P3 IMAD R158, R181, 0x40, R16 ;  /* 0x00000040b59eb824 */ /* 0x000fe200078e0210 */
[----:B------:R-:W4:Y:S01]  /*8be0*/  MUFU.EX2 R155, R155 ;  /* 0x0000009b009b7308 */ /* 0x000f220000000800 */
[--C-:B------:R-:W-:Y:S01]  /*8bf0*/  FFMA.FTZ R182, R182, UR10, -R177.reuse ;  /* 0x0000000ab6b67c23 */ /* 0x100fe200080108b1 */
[----:B------:R-:W-:Y:S01]  /*8c00*/  FFMA.FTZ R177, R183, UR10, -R177 ;  /* 0x0000000ab7b17c23 */ /* 0x000fe200080108b1 */
[-C--:B------:R-:W-:Y:S01]  /*8c10*/  FMUL.FTZ R109, R109, R12.reuse ;  /* 0x0000000c6d6d7220 */ /* 0x080fe20000410000 */
[----:B------:R-:W-:Y:S01]  /*8c20*/  @!P3 LEA R158, R158, UR48, 0x2 ;  /* 0x000000309e9ebc11 */ /* 0x000fe2000f8e10ff */
[-C--:B------:R-:W-:Y:S01]  /*8c30*/  FMUL.FTZ R112, R112, R12.reuse ;  /* 0x0000000c70707220 */ /* 0x080fe20000410000 */
[----:B--2---:R-:W-:Y:S01]  /*8c40*/  FADD.FTZ R154, R14, R5 ;  /* 0x000000050e9a7221 */ /* 0x004fe20000010000 */
[----:B------:R-:W-:Y:S01]  /*8c50*/  FMUL.FTZ R113, R113, R12 ;  /* 0x0000000c71717220 */ /* 0x000fe20000410000 */
[----:B------:R-:W2:Y:S01]  /*8c60*/  MUFU.EX2 R173, R173 ;  /* 0x000000ad00ad7308 */ /* 0x000ea20000000800 */
[----:B---3--:R-:W-:Y:S01]  /*8c70*/  FFMA.FTZ R4, R11, R4, R176 ;  /* 0x000000040b047223 */ /* 0x008fe200000100b0 */
[----:B------:R-:W-:Y:S01]  /*8c80*/  FADD.FTZ R5, R15, R154 ;  /* 0x0000009a0f057221 */ /* 0x000fe20000010000 */
[----:B------:R-:W-:Y:S01]  /*8c90*/  @!P3 STS [R158+0x28800], R12 ;  /* 0x0288000c9e00b388 */ /* 0x000fe20000000800 */
[-C--:B------:R-:W-:Y:S01]  /*8ca0*/  FMUL.FTZ R116, R116, R12.reuse ;  /* 0x0000000c74747220 */ /* 0x080fe20000410000 */
[-C--:B------:R-:W-:Y:S01]  /*8cb0*/  FMUL.FTZ R117, R117, R12.reuse ;  /* 0x0000000c75757220 */ /* 0x080fe20000410000 */
[----:B------:R-:W-:Y:S01]  /*8cc0*/  FADD.FTZ R154, R156, R5 ;  /* 0x000000059c9a7221 */ /* 0x000fe20000010000 */
[----:B------:R3:W-:Y:S01]  /*8cd0*/  @!P3 STS [R158+0x28820], R11 ;  /* 0x0288200b9e00b388 */ /* 0x0007e20000000800 */
        /* <DEDUP_REMOVED lines=17> */
[----:B-----5:R-:W-:Y:S01]  /*8df0*/  FADD.FTZ R4, R180, R5 ;  /* 0x00000005b4047221 */ /* 0x020fe20000010000 */
[-C--:B------:R-:W-:Y:S01]  /*8e00*/  FMUL.FTZ R144, R144, R12.reuse ;  /* 0x0000000c90907220 */ /* 0x080fe20000410000 */
[-C--:B------:R-:W-:Y:S01]  /*8e10*/  FMUL.FTZ R145, R145, R12.reuse ;  /* 0x0000000c91917220 */ /* 0x080fe20000410000 */
[-C--:B------:R-:W-:Y:S01]  /*8e20*/  FMUL.FTZ R148, R148, R12.reuse ;  /* 0x0000000c94947220 */ /* 0x080fe20000410000 */
[----:B------:R-:W-:Y:S01]  /*8e30*/  FMUL.FTZ R149, R149, R12 ;  /* 0x0000000c95957220 */ /* 0x000fe20000410000 */
[----:B------:R-:W-:Y:S01]  /*8e40*/  F2FP.F16.F32.PACK_AB R152, R152, R13 ;  /* 0x0000000d9898723e */ /* 0x000fe200000000ff */
[-C--:B------:R-:W-:Y:S01]  /*8e50*/  FMUL.FTZ R26, R26, R11.reuse ;  /* 0x0000000b1a1a7220 */ /* 0x080fe20000410000 */
[----:B------:R-:W5:Y:S01]  /*8e60*/  MUFU.EX2 R163, R163 ;  /* 0x000000a300a37308 */ /* 0x000f620000000800 */
[----:B----4-:R-:W-:Y:S01]  /*8e70*/  FADD.FTZ R5, R159, R4 ;  /* 0x000000049f057221 */ /* 0x010fe20000010000 */
[----:B---3--:R-:W-:Y:S01]  /*8e80*/  F2FP.F16.F32.PACK_AB R158, R153, R20 ;  /* 0x00000014999e723e */ /* 0x008fe200000000ff */
[-C--:B------:R-:W-:Y:S01]  /*8e90*/  FMUL.FTZ R27, R27, R11.reuse ;  /* 0x0000000b1b1b7220 */ /* 0x080fe20000410000 */
[----:B------:R-:W-:Y:S01]  /*8ea0*/  F2FP.F16.F32.PACK_AB R156, R21, R156 ;  /* 0x0000009c159c723e */ /* 0x000fe200000000ff */
[-C--:B------:R-:W-:Y:S01]  /*8eb0*/  FMUL.FTZ R30, R30, R11.reuse ;  /* 0x0000000b1e1e7220 */ /* 0x080fe20000410000 */
[-C--:B------:R-:W-:Y:S01]  /*8ec0*/  FMUL.FTZ R31, R31, R11.reuse ;  /* 0x0000000b1f1f7220 */ /* 0x080fe20000410000 */
[-C--:B------:R-:W-:Y:S01]  /*8ed0*/  FMUL.FTZ R34, R34, R11.reuse ;  /* 0x0000000b22227220 */ /* 0x080fe20000410000 */
[----:B------:R-:W-:Y:S01]  /*8ee0*/  MUFU.EX2 R160, R160 ;  /* 0x000000a000a07308 */ /* 0x000fe20000000800 */
        /* <DEDUP_REMOVED lines=41> */
[----:B------:R-:W-:Y:S01]  /*9180*/  F2FP.F16.F32.PACK_AB R153, R155, R176 ;  /* 0x000000b09b99723e */ /* 0x000fe200000000ff */
[----:B------:R-:W-:Y:S01]  /*9190*/  FMUL.FTZ R95, R95, R11 ;  /* 0x0000000b5f5f7220 */ /* 0x000fe20000410000 */
[----:B------:R-:W-:Y:S01]  /*91a0*/  F2FP.F16.F32.PACK_AB R155, R180, R173 ;  /* 0x000000adb49b723e */ /* 0x000fe200000000ff */
[----:B------:R-:W-:Y:S01]  /*91b0*/  FADD.FTZ R154, R160, R179 ;  /* 0x000000b3a09a7221 */ /* 0x000fe20000010000 */
[C---:B---3--:R-:W-:Y:S01]  /*91c0*/  F2FP.F16.F32.PACK_AB R160, R157.reuse, R160 ;  /* 0x000000a09da0723e */ /* 0x048fe200000000ff */
[----:B------:R-:W-:Y:S01]  /*91d0*/  FMUL.FTZ R98, R98, R11 ;  /* 0x0000000b62627220 */ /* 0x000fe20000410000 */
[----:B------:R-:W3:Y:S01]  /*91e0*/  MUFU.EX2 R196, R196 ;  /* 0x000000c400c47308 */ /* 0x000ee20000000800 */
[----:B------:R-:W-:Y:S01]  /*91f0*/  FADD.FTZ R154, R157, R154 ;  /* 0x0000009a9d9a7221 */ /* 0x000fe20000010000 */
[----:B--2---:R-:W-:Y:S01]  /*9200*/  FADD.FTZ R5, R167, R4 ;  /* 0x00000004a7057221 */ /* 0x004fe20000010000 */
[----:B------:R-:W-:Y:S01]  /*9210*/  F2FP.F16.F32.PACK_AB R157, R192, R159 ;  /* 0x0000009fc09d723e */ /* 0x000fe200000000ff */
[----:B------:R-:W-:Y:S01]  /*9220*/  FMUL.FTZ R99, R99, R11 ;  /* 0x0000000b63637220 */ /* 0x000fe20000410000 */
[----:B------:R-:W-:Y:S01]  /*9230*/  F2FP.F16.F32.PACK_AB R159, R194, R163 ;  /* 0x000000a3c29f723e */ /* 0x000fe200000000ff */
[-C--:B------:R-:W-:Y:S01]  /*9240*/  FMUL.FTZ R102, R102, R11.reuse ;  /* 0x0000000b66667220 */ /* 0x080fe20000410000 */
[-C--:B------:R-:W-:Y:S01]  /*9250*/  FMUL.FTZ R103, R103, R11.reuse ;  /* 0x0000000b67677220 */ /* 0x080fe20000410000 */
[----:B------:R-:W2:Y:S01]  /*9260*/  MUFU.EX2 R164, R164 ;  /* 0x000000a400a47308 */ /* 0x000ea20000000800 */
        /* <DEDUP_REMOVED lines=15> */
[----:B------:R-:W-:Y:S01]  /*9360*/  FMUL.FTZ R126, R126, R11 ;  /* 0x0000000b7e7e7220 */ /* 0x000fe20000410000 */
[----:B------:R-:W3:Y:S01]  /*9370*/  MUFU.EX2 R165, R165 ;  /* 0x000000a500a57308 */ /* 0x000ee20000000800 */
[C---:B--2---:R-:W-:Y:S01]  /*9380*/  FADD.FTZ R12, R164.reuse, R179 ;  /* 0x000000b3a40c7221 */ /* 0x044fe20000010000 */
[----:B------:R-:W-:Y:S01]  /*9390*/  F2FP.F16.F32.PACK_AB R162, R164, R161 ;  /* 0x000000a1a4a2723e */ /* 0x000fe200000000ff */
[----:B------:R-:W-:Y:S01]  /*93a0*/  FMUL.FTZ R127, R127, R11 ;  /* 0x0000000b7f7f7220 */ /* 0x000fe20000410000 */
[----:B------:R-:W-:Y:S01]  /*93b0*/  F2FP.F16.F32.PACK_AB R161, R196, R167 ;  /* 0x000000a7c4a1723e */ /* 0x000fe200000000ff */
        /* <DEDUP_REMOVED lines=10> */
[-C--:B------:R-:W-:Y:S01]  /*9460*/  FMUL.FTZ R142, R142, R11.reuse ;  /* 0x0000000b8e8e7220 */ /* 0x080fe20000410000 */
[----:B------:R-:W5:Y:S01]  /*9470*/  MUFU.EX2 R168, R168 ;  /* 0x000000a800a87308 */ /* 0x000f620000000800 */
[----:B---3--:R-:W-:Y:S01]  /*9480*/  FADD.FTZ R13, R165, R12 ;  /* 0x0000000ca50d7221 */ /* 0x008fe20000010000 */
[-C--:B------:R-:W-:Y:S01]  /*9490*/  FMUL.FTZ R143, R143, R11.reuse ;  /* 0x0000000b8f8f7220 */ /* 0x080fe20000410000 */
[-C--:B------:R-:W-:Y:S01]  /*94a0*/  FMUL.FTZ R146, R146, R11.reuse ;  /* 0x0000000b92927220 */ /* 0x080fe20000410000 */
[-C--:B------:R-:W-:Y:S01]  /*94b0*/  FMUL.FTZ R147, R147, R11.reuse ;  /* 0x0000000b93937220 */ /* 0x080fe20000410000 */
[-C--:B------:R-:W-:Y:S01]  /*94c0*/  FMUL.FTZ R150, R150, R11.reuse ;  /* 0x0000000b96967220 */ /* 0x080fe20000410000 */
[----:B------:R-:W-:-:S02]  /*94d0*/  FMUL.FTZ R151, R151, R11 ;  /* 0x0000000b97977220 */ /* 0x000fc40000410000 */
[----:B------:R-:W3:Y:S01]  /*94e0*/  MUFU.EX2 R175, R175 ;  /* 0x000000af00af7308 */ /* 0x000ee20000000800 */
[C---:B--2---:R-:W-:Y:S01]  /*94f0*/  FADD.FTZ R4, R174.reuse, R5 ;  /* 0x00000005ae047221 */ /* 0x044fe20000010000 */
[----:B------:R-:W-:-:S05]  /*9500*/  F2FP.F16.F32.PACK_AB R163, R174, R171 ;  /* 0x000000abaea3723e */ /* 0x000fca00000000ff */
[----:B------:R4:W-:Y:S01]  /*9510*/  STSM.16.M88.4 [R23], R160 ;  /* 0x000000a017007844 */ /* 0x0009e20000000200 */
[----:B------:R-:W2:Y:S01]  /*9520*/  MUFU.EX2 R172, R172 ;  /* 0x000000ac00ac7308 */ /* 0x000ea20000000800 */
[C---:B-----5:R-:W-:Y:S01]  /*9530*/  FADD.FTZ R12, R168.reuse, R13 ;  /* 0x0000000da80c7221 */ /* 0x060fe20000010000 */
[----:B------:R-:W-:-:S03]  /*9540*/  F2FP.F16.F32.PACK_AB R164, R168, R165 ;  /* 0x000000a5a8a4723e */ /* 0x000fc600000000ff */
[----:B------:R-:W-:-:S03]  /*9550*/  FADD.FTZ R5, R169, R12 ;  /* 0x0000000ca9057221 */ /* 0x000fc60000010000 */
[----:B------:R-:W5:Y:S01]  /*9560*/  MUFU.EX2 R182, R182 ;  /* 0x000000b600b67308 */ /* 0x000f620000000800 */
[----:B---3--:R-:W-:Y:S01]  /*9570*/  FADD.FTZ R13, R175, R4 ;  /* 0x00000004af0d7221 */ /* 0x008fe20000010000 */
[----:B------:R-:W-:-:S03]  /*9580*/  F2FP.F16.F32.PACK_AB R165, R178, R175 ;  /* 0x000000afb2a5723e */ /* 0x000fc600000000ff */
[----:B------:R-:W-:-:S03]  /*9590*/  FADD.FTZ R13, R178, R13 ;  /* 0x0000000db20d7221 */ /* 0x000fc60000010000 */
[----:B------:R-:W3:Y:S01]  /*95a0*/  MUFU.EX2 R177, R177 ;  /* 0x000000b100b17308 */ /* 0x000ee20000000800 */
[C---:B--2---:R-:W-:Y:S01]  /*95b0*/  F2FP.F16.F32.PACK_AB R166, R172.reuse, R169 ;  /* 0x000000a9aca6723e */ /* 0x044fe200000000ff */
[----:B------:R-:W-:Y:S01]  /*95c0*/  FADD.FTZ R5, R172, R5 ;  /* 0x00000005ac057221 */ /* 0x000fe20000010000 */
[----:B-----5:R-:W-:Y:S01]  /*95d0*/  FADD.FTZ R4, R182, R13 ;  /* 0x0000000db6047221 */ /* 0x020fe20000010000 */
[----:B---3--:R-:W-:-:S03]  /*95e0*/  F2FP.F16.F32.PACK_AB R167, R177, R182 ;  /* 0x000000b6b1a7723e */ /* 0x008fc600000000ff */
[----:B------:R-:W-:Y:S02]  /*95f0*/  FADD.FTZ R4, R177, R4 ;  /* 0x00000004b1047221 */ /* 0x000fe40000010000 */
[----:B------:R4:W-:Y:S01]  /*9600*/  STSM.16.M88.4 [R22], R164 ;  /* 0x000000a416007844 */ /* 0x0009e20000000200 */
[----:B------:R-:W-:Y:S05]  /*9610*/  @!P0 BRA `(.L_x_1349) ;  /* 0x0000000000048947 */ /* 0x000fea0003800000 */
[----:B------:R-:W-:Y:S01]  /*9620*/  BPT.TRAP 0x1 ;  /* 0x000000040000795c */ /* 0x000fe20000300000 */
.L_x_1349:
[----:B------:R2:W3:Y:S01]  /*9630*/  SYNCS.PHASECHK.TRANS64.TRYWAIT P3, [UR23+0x28c50], R9 ;  /* 0x028c5009ff0075a7 */ /* 0x0004e20008060157 */
[----:B------:R-:W-:Y:S05]  /*9640*/  @!P0 BRA `(.L_x_1350) ;  /* 0x0000000000048947 */ /* 0x000fea0003800000 */
[----:B------:R-:W-:Y:S01]  /*9650*/  BPT.TRAP 0x1 ;  /* 0x000000040000795c */ /* 0x000fe20000300000 */
.L_x_1350:
[----:B---3--:R-:W-:Y:S05]  /*9660*/  @P3 BRA `(.L_x_1351) ;  /* 0x0000000000083947 */ /* 0x008fea0003800000 */
[----:B------:R-:W3:Y:S02]  /*9670*/  SYNCS.PHASECHK.TRANS64.TRYWAIT P3, [UR23+0x28c50], R9 ;  /* 0x028c5009ff0075a7 */ /* 0x000ee40008060157 */
[----:B---3--:R-:W-:Y:S05]  /*9680*/  @!P3 BRA `(.L_x_1352) ;  /* 0x000000800090b947 */ /* 0x008fea0003800000 */
.L_x_1351:
        /* <DEDUP_REMOVED lines=39> */
[----:B-12---:R-:W-:-:S07]  /*9900*/  IMAD.MOV.U32 R9, RZ, RZ, R10 ;  /* 0x000000ffff097224 */ /* 0x006fce00078e000a */
.L_x_1344:
[----:B------:R-:W-:-:S13]  /*9910*/  ISETP.GE.AND P2, PT, R9, UR41, PT ;  /* 0x0000002909007c0c */ /* 0x000fda000bf46270 */
[----:B------:R-:W-:Y:S05]  /*9920*/  @!P2 BRA `(.L_x_1354) ;  /* 0x0000002000c4a947 */ /* 0x000fea0003800000 */
[----:B---3--:R-:W-:Y:S01]  /*9930*/  IMAD.MOV.U32 R12, RZ, RZ, R8 ;  /* 0x000000ffff0c7224 */ /* 0x008fe200078e0008 */
[----:B------:R-:W-:Y:S01]  /*9940*/  UMOV UR21, UR39 ;  /* 0x0000002700157c82 */ /* 0x000fe20008000000 */
[----:B------:R-:W-:Y:S01]  /*9950*/  IMAD.MOV.U32 R13, RZ, RZ, R7 ;  /* 0x000000ffff0d7224 */ /* 0x000fe200078e0007 */
[----:B------:R-:W-:Y:S01]  /*9960*/  ULDC UR22, c[0x0][0x9e4] ;  /* 0x0002790000167ab9 */ /* 0x000fe20000000800 */
[----:B------:R-:W-:Y:S01]  /*9970*/  ULDC UR23, c[0x0][0x9dc] ;  /* 0x0002770000177ab9 */ /* 0x000fe20000000800 */
[----:B------:R-:W-:Y:S01]  /*9980*/  ULDC UR24, c[0x0][0x288] ;  /* 0x0000a20000187ab9 */ /* 0x000fe20000000800 */
[----:B------:R-:W-:Y:S01]  /*9990*/  ULDC UR20, c[0x0][0x988] ;  /* 0x0002620000147ab9 */ /* 0x000fe20000000800 */
[----:B------:R-:W-:-:S05]  /*99a0*/  ULDC UR25, c[0x0][0x9e0] ;  /* 0x0002780000197ab9 */ /* 0x000fca0000000800 */
.L_x_1371:
[----:B------:R-:W-:-:S04]  /*99b0*/  UIADD3 UR39, UR21, 0x1, URZ ;  /* 0x0000000115277890 */ /* 0x000fc8000fffe03f */
[----:B------:R-:W-:-:S04]  /*99c0*/  UISETP.NE.AND UP0, UPT, UR39, 0x2, UPT ;  /* 0x000000022700788c */ /* 0x000fc8000bf05270 */
[----:B------:R-:W-:Y:S02]  /*99d0*/  USEL UR6, URZ, 0x1, UP0 ;  /* 0x000000013f067887 */ /* 0x000fe40008000000 */
[----:B------:R-:W-:Y:S02]  /*99e0*/  USEL UR39, UR39, URZ, UP0 ;  /* 0x0000003f27277287 */ /* 0x000fe40008000000 */
[----:B------:R-:W-:Y:S01]  /*99f0*/  ULOP3.LUT UR38, UR38, UR6, URZ, 0x3c, !UPT ;  /* 0x0000000626267292 */ /* 0x000fe2000f8e3c3f */
[----:B-1-3--:R-:W-:Y:S11]  /*9a00*/  @!P0 BRA `(.L_x_1355) ;  /* 0x0000000000048947 */ /* 0x00aff60003800000 */
[----:B------:R-:W-:Y:S01]  /*9a10*/  BPT.TRAP 0x1 ;  /* 0x000000040000795c */ /* 0x000fe20000300000 */
.L_x_1355:
[----:B------:R-:W-:Y:S01]  /*9a20*/  ULEA UR26, UR39, UR48, 0x3 ;  /* 0x00000030271a7291 */ /* 0x000fe2000f8e183f */
[----:B------:R-:W-:-:S04]  /*9a30*/  MOV R10, UR38 ;  /* 0x00000026000a7c02 */ /* 0x000fc80008000f00 */
[----:B------:R-:W-:-:S04]  /*9a40*/  SHF.L.U32 R10, R10, 0x1f, RZ ;  /* 0x0000001f0a0a7819 */ /* 0x000fc800000006ff */
[----:B------:R3:W1:Y:S01]  /*9a50*/  SYNCS.PHASECHK.TRANS64.TRYWAIT P2, [UR26+0x28c30], R10 ;  /* 0x028c300aff0075a7 */ /* 0x000662000804015a */
[----:B------:R-:W-:Y:S05]  /*9a60*/  @!P0 BRA `(.L_x_1356) ;  /* 0x0000000000048947 */ /* 0x000fea0003800000 */
[----:B------:R-:W-:Y:S01]  /*9a70*/  BPT.TRAP 0x1 ;  /* 0x000000040000795c */ /* 0x000fe20000300000 */
.L_x_1356:
[----:B-1----:R-:W-:Y:S05]  /*9a80*/  @P2 BRA `(.L_x_1357) ;  /* 0x0000000000082947 */ /* 0x002fea0003800000 */
[----:B------:R-:W1:Y:S02]  /*9a90*/  SYNCS.PHASECHK.TRANS64.TRYWAIT P2, [UR26+0x28c30], R10 ;  /* 0x028c300aff0075a7 */ /* 0x000e64000804015a */
[----:B-1----:R-:W-:Y:S05]  /*9aa0*/  @!P2 BRA `(.L_x_1358) ;  /* 0x0000007c009ca947 */ /* 0x002fea0003800000 */
.L_x_1357:
[----:B------:R-:W-:Y:S01]  /*9ab0*/  R2UR UR18, R3 ;  /* 0x00000000031272ca */ /* 0x000fe200000e0000 */
[----:B--2-4-:R-:W-:Y:S01]  /*9ac0*/  WARPGROUP.ARRIVE ;  /* 0x00000000000079c5 */ /* 0x014fe20000000000 */
[----:B------:R-:W-:Y:S01]  /*9ad0*/  UMOV UR19, 0x40000040 ;  /* 0x4000004000137882 */ /* 0x000fe20000000000 */
[----:B------:R-:W-:Y:S01]  /*9ae0*/  UMOV UR7, 0x40000040 ;  /* 0x4000004000077882 */ /* 0x000fe20000000000 */
[----:B------:R-:W-:Y:S01]  /*9af0*/  UMOV UR11, 0x40000040 ;  /* 0x40000040000b7882 */ /* 0x000fe20000000000 */
[----:B------:R-:W-:Y:S01]  /*9b00*/  UMOV UR15, 0x40000040 ;  /* 0x40000040000f7882 */ /* 0x000fe20000000000 */
[----:B------:R-:W1:Y:S01]  /*9b10*/  LDC R15, c[0x0][0x2e0] ;  /* 0x0000b800ff0f7b82 */ /* 0x000e620000000800 */
[----:B------:R-:W-:-:S04]  /*9b20*/  IMAD.U32 R11, RZ, RZ, UR26 ;  /* 0x0000001aff0b7e24 */ /* 0x000fc8000f8e00ff */
        /* <DEDUP_REMOVED lines=10> */
[----:B------:R-:W-:Y:S01]  /*9bd0*/  HGMMA.64x64x16.F32 R152, gdesc[UR4], R152, gsb0 ;  /* 0x00e00000049879f0 */ /* 0x000fe20008000898 */
[----:B------:R-:W-:Y:S02]  /*9be0*/  ULOP3.LUT UR6, URZ, UR23, URZ, 0x33, !UPT ;  /* 0x000000173f067292 */ /* 0x000fe4000f8e333f */
[----:B------:R-:W-:Y:S02]  /*9bf0*/  WARPGROUP.DEPBAR.LE gsb0, 0x0 ;  /* 0x00008000000079c5 */ /* 0x000fe40000010000 */
[----:B------:R-:W-:-:S06]  /*9c00*/  WARPGROUP.ARRIVE ;  /* 0x00000000000079c5 */ /* 0x000fcc0000000000 */
[----:B------:R-:W-:Y:S03]  /*9c10*/  HGMMA.64x64x16.F32 R152, gdesc[UR8], R152, gsb0 ;  /* 0x00e00000089879f0 */ /* 0x000fe60008000898 */
[----:B------:R-:W-:Y:S02]  /*9c20*/  WARPGROUP.DEPBAR.LE gsb0, 0x0 ;  /* 0x00008000000079c5 */ /* 0x000fe40000010000 */
[----:B------:R-:W-:-:S06]  /*9c30*/  WARPGROUP.ARRIVE ;  /* 0x00000000000079c5 */ /* 0x000fcc0000000000 */
[----:B------:R-:W-:Y:S03]  /*9c40*/  HGMMA.64x64x16.F32 R152, gdesc[UR12], R152, gsb0 ;  /* 0x00e000000c9879f0 */ /* 0x000fe60008000898 */
[----:B------:R-:W-:Y:S02]  /*9c50*/  WARPGROUP.DEPBAR.LE gsb0, 0x0 ;  /* 0x00008000000079c5 */ /* 0x000fe40000010000 */
[----:B------:R2:W-:Y:S02]  /*9c60*/  @!P1 SYNCS.ARRIVE.TRANS64.RED.A1T0 RZ, [R8+URZ], RZ ;  /* 0x000000ff08ff99a7 */ /* 0x0005e4000810043f */
[----:B--2---:R-:W-:-:S05]  /*9c70*/  IADD3 R8, -R7, 0x1, RZ ;  /* 0x0000000107087810 */ /* 0x004fca0007ffe1ff */
        /* <DEDUP_REMOVED lines=17> */
.L_x_1361:
[----:B------:R-:W-:-:S05]  /*9d90*/  IMAD.U32 R192, RZ, RZ, UR22 ;  /* 0x00000016ffc07e24 */ /* 0x000fca000f8e00ff */
[----:B------:R-:W-:-:S13]  /*9da0*/  ISETP.NE.AND P2, PT, R192, 0x1, PT ;  /* 0x00000001c000780c */ /* 0x000fda0003f45270 */
[----:B------:R-:W1:Y:S02]  /*9db0*/  @P2 LDC.64 R194, c[0x0][0x9e8] ;  /* 0x00027a00ffc22b82 */ /* 0x000e640000000a00 */
[----:B-1----:R-:W-:-:S05]  /*9dc0*/  @P2 IMAD.HI.U32 R194, R20, R194, RZ ;  /* 0x000000c214c22227 */ /* 0x002fca00078e00ff */
[----:B------:R-:W-:-:S07]  /*9dd0*/  @P2 SHF.R.U32.HI R20, RZ, R195, R194 ;  /* 0x000000c3ff142219 */ /* 0x000fce00000116c2 */
.L_x_1362:
[----:B------:R-:W-:Y:S05]  /*9de0*/  BSYNC B0 ;  /* 0x0000000000007941 */ /* 0x000fea0003800000 */
.L_x_1360:
[----:B------:R-:W-:-:S04]  /*9df0*/  IMAD R21, R20, R192, -R7 ;  /* 0x000000c014157224 */ /* 0x000fc800078e0a07 */
[----:B------:R-:W-:-:S05]  /*9e00*/  IMAD.IADD R21, R21, 0x1, -R2 ;  /* 0x0000000115157824 */ /* 0x000fca00078e0a02 */
[----:B------:R-:W-:Y:S02]  /*9e10*/  VIADDMNMX R8, R21, R192, R8, PT ;  /* 0x000000c015087246 */ /* 0x000fe40003800108 */
[----:B------:R-:W-:-:S07]  /*9e20*/  VIMNMX R14, R14, R21, !PT ;  /* 0x000000150e0e7248 */ /* 0x000fce0007fe0100 */
.L_x_1359:
        /* <DEDUP_REMOVED lines=67> */
.L_x_1365:
[----:B------:R-:W-:-:S05]  /*a260*/  IMAD.U32 R192, RZ, RZ, UR22 ;  /* 0x00000016ffc07e24 */ /* 0x000fca000f8e00ff */
[----:B------:R-:W-:-:S13]  /*a270*/  ISETP.NE.AND P3, PT, R192, 0x1, PT ;  /* 0x00000001c000780c */ /* 0x000fda0003f65270 */
[----:B------:R-:W1:Y:S02]  /*a280*/  @P3 LDC.64 R14, c[0x0][0x9e8] ;  /* 0x00027a00ff0e3b82 */ /* 0x000e640000000a00 */
[----:B-1----:R-:W-:-:S05]  /*a290*/  @P3 IMAD.HI.U32 R14, R21, R14, RZ ;  /* 0x0000000e150e3227 */ /* 0x002fca00078e00ff */
[----:B------:R-:W-:-:S07]  /*a2a0*/  @P3 SHF.R.U32.HI R21, RZ, R15, R14 ;  /* 0x0000000fff153219 */ /* 0x000fce000001160e */
.L_x_1366:
[----:B------:R-:W-:Y:S05]  /*a2b0*/  BSYNC B0 ;  /* 0x0000000000007941 */ /* 0x000fea0003800000 */
.L_x_1364:
[----:B------:R-:W-:-:S04]  /*a2c0*/  IMAD R21, R21, R192, -R7 ;  /* 0x000000c015157224 */ /* 0x000fc800078e0a07 */
[----:B------:R-:W-:-:S05]  /*a2d0*/  IMAD.IADD R21, R21, 0x1, -R2 ;  /* 0x0000000115157824 */ /* 0x000fca00078e0a02 */
[----:B------:R-:W-:Y:S02]  /*a2e0*/  VIADDMNMX R8, R21, R192, R8, PT ;  /* 0x000000c015087246 */ /* 0x000fe40003800108 */
[----:B------:R-:W-:-:S07]  /*a2f0*/  VIMNMX R20, R20, R21, !PT ;  /* 0x0000001514147248 */ /* 0x000fce0007fe0100 */
.L_x_1363:
        /* <DEDUP_REMOVED lines=8> */
[----:B------:R-:W-:Y:S02]  /*a380*/  ISETP.GT.AND P3, PT, R20, RZ, P2 ;  /* 0x000000ff1400720c */ /* 0x000fe40001764270 */
        /* <DEDUP_REMOVED lines=24> */
[----:B------:R-:W-:Y:S01]  /*a510*/  ISETP.GT.AND P5, PT, R20, 0x20, P2 ;  /* 0x000000201400780c */ /* 0x000fe200017a4270 */
        /* <DEDUP_REMOVED lines=38> */
[--C-:B------:R-:W-:Y:S01]  /*a780*/  FFMA.FTZ R160, R168, UR10, -R14.reuse ;  /* 0x0000000aa8a07c23 */ /* 0x100fe2000801080e */
[----:B------:R-:W-:Y:S01]  /*a790*/  ISETP.GT.AND P3, PT, R20, 0x29, P2 ;  /* 0x000000291400780c */ /* 0x000fe20001764270 */
[--C-:B------:R-:W-:Y:S01]  /*a7a0*/  FFMA.FTZ R152, R152, UR10, -R14.reuse ;  /* 0x0000000a98987c23 */ /* 0x100fe2000801080e */
[----:B------:R-:W-:Y:S01]  /*a7b0*/  FMNMX.FTZ R154, R170, R21, !PT ;  /* 0x00000015aa9a7209 */ /* 0x000fe20007810000 */
[--C-:B------:R-:W-:Y:S01]  /*a7c0*/  FFMA.FTZ R21, R153, UR10, -R14.reuse ;  /* 0x0000000a99157c23 */ /* 0x100fe2000801080e */
[----:B------:R-:W-:Y:S01]  /*a7d0*/  ISETP.LT.OR P3, PT, R8, 0x2a, P3 ;  /* 0x0000002a0800780c */ /* 0x000fe20001f61670 */
[----:B------:R-:W-:Y:S01]  /*a7e0*/  FFMA.FTZ R156, R156, UR10, -R14 ;  /* 0x0000000a9c9c7c23 */ /* 0x000fe2000801080e */
[----:B------:R-:W-:Y:S01]  /*a7f0*/  FMNMX.FTZ R153, R171, R154, !PT ;  /* 0x0000009aab997209 */ /* 0x000fe20007810000 */
[----:B------:R-:W-:Y:S01]  /*a800*/  MUFU.EX2 R152, R152 ;  /* 0x0000009800987308 */ /* 0x000fe20000000800 */
[----:B------:R-:W-:-:S02]  /*a810*/  FSEL R175, R175, -INF , !P3 ;  /* 0xff800000afaf7808 */ /* 0x000fc40005800000 */
[----:B------:R-:W-:Y:S02]  /*a820*/  ISETP.GT.AND P3, PT, R20, 0x31, P2 ;  /* 0x000000311400780c */ /* 0x000fe40001764270 */
[----:B------:R-:W-:Y:S02]  /*a830*/  FMNMX.FTZ R154, R174, R153, !PT ;  /* 0x00000099ae9a7209 */ /* 0x000fe40007810000 */
[----:B------:R-:W-:Y:S01]  /*a840*/  ISETP.LT.OR P3, PT, R8, 0x32, P3 ;  /* 0x000000320800780c */ /* 0x000fe20001f61670 */
[----:B------:R-:W-:Y:S01]  /*a850*/  MUFU.EX2 R21, R21 ;  /* 0x0000001500157308 */ /* 0x000fe20000000800 */
[----:B------:R-:W-:Y:S02]  /*a860*/  FMNMX.FTZ R153, R175, R154, !PT ;  /* 0x0000009aaf997209 */ /* 0x000fe40007810000 */
[----:B------:R-:W-:Y:S02]  /*a870*/  ISETP.GT.AND P2, PT, R20, 0x39, P2 ;  /* 0x000000391400780c */ /* 0x000fe40001744270 */
[----:B------:R-:W-:-:S02]  /*a880*/  FSEL R179, R179, -INF , !P3 ;  /* 0xff800000b3b37808 */ /* 0x000fc40005800000 */
[----:B------:R-:W-:Y:S01]  /*a890*/  FMNMX.FTZ R20, R178, R153, !PT ;  /* 0x00000099b2147209 */ /* 0x000fe20007810000 */
[--C-:B------:R-:W-:Y:S01]  /*a8a0*/  FFMA.FTZ R153, R157, UR10, -R14.reuse ;  /* 0x0000000a9d997c23 */ /* 0x100fe2000801080e */
[----:B------:R-:W-:Y:S01]  /*a8b0*/  ISETP.LT.OR P2, PT, R8, 0x3a, P2 ;  /* 0x0000003a0800780c */ /* 0x000fe20001741670 */
[----:B------:R-:W-:Y:S01]  /*a8c0*/  MUFU.EX2 R154, R156 ;  /* 0x0000009c009a7308 */ /* 0x000fe20000000800 */
[----:B------:R-:W-:Y:S01]  /*a8d0*/  FMNMX.FTZ R157, R179, R20, !PT ;  /* 0x00000014b39d7209 */ /* 0x000fe20007810000 */
[--C-:B------:R-:W-:Y:S01]  /*a8e0*/  FFMA.FTZ R20, R164, UR10, -R14.reuse ;  /* 0x0000000aa4147c23 */ /* 0x100fe2000801080e */
[----:B------:R-:W-:Y:S01]  /*a8f0*/  FSEL R183, R183, -INF , !P2 ;  /* 0xff800000b7b77808 */ /* 0x000fe20005000000 */
[--C-:B------:R-:W-:Y:S01]  /*a900*/  FFMA.FTZ R164, R172, UR10, -R14.reuse ;  /* 0x0000000aaca47c23 */ /* 0x100fe2000801080e */
[----:B------:R-:W-:Y:S01]  /*a910*/  FMNMX.FTZ R8, R182, R157, !PT ;  /* 0x0000009db6087209 */ /* 0x000fe20007810000 */
[--C-:B------:R-:W-:Y:S01]  /*a920*/  FFMA.FTZ R157, R161, UR10, -R14.reuse ;  /* 0x0000000aa19d7c23 */ /* 0x100fe2000801080e */
[----:B------:R-:W-:Y:S01]  /*a930*/  FSEL R168, R7, RZ, P5 ;  /* 0x000000ff07a87208 */ /* 0x000fe20002800000 */
[----:B------:R-:W-:Y:S01]  /*a940*/  MUFU.EX2 R153, R153 ;  /* 0x0000009900997308 */ /* 0x000fe20000000800 */
[----:B------:R-:W-:Y:S01]  /*a950*/  FMNMX.FTZ R8, R183, R8, !PT ;  /* 0x00000008b7087209 */ /* 0x000fe20007810000 */
[--C-:B------:R-:W-:Y:S01]  /*a960*/  FFMA.FTZ R161, R165, UR10, -R14.reuse ;  /* 0x0000000aa5a17c23 */ /* 0x100fe2000801080e */
[--C-:B------:R-:W-:Y:S01]  /*a970*/  FFMA.FTZ R165, R169, UR10, -R14.reuse ;  /* 0x0000000aa9a57c23 */ /* 0x100fe2000801080e */
[----:B------:R-:W-:Y:S01]  /*a980*/  FADD.FTZ R168, -R168, R13 ;  /* 0x0000000da8a87221 */ /* 0x000fe20000010100 */
[--C-:B------:R-:W-:Y:S01]  /*a990*/  FFMA.FTZ R169, R173, UR10, -R14.reuse ;  /* 0x0000000aada97c23 */ /* 0x100fe2000801080e */
[----:B------:R-:W1:Y:S01]  /*a9a0*/  SHFL.BFLY PT, R193, R8, 0x2, 0x1f ;  /* 0x0c401f0008c17f89 */ /* 0x000e6200000e0000 */
[--C-:B------:R-:W-:Y:S01]  /*a9b0*/  FFMA.FTZ R173, R177, UR10, -R14.reuse ;  /* 0x0000000ab1ad7c23 */ /* 0x100fe2000801080e */
[----:B------:R-:W-:Y:S01]  /*a9c0*/  FMUL.FTZ R13, R168, UR10 ;  /* 0x0000000aa80d7c20 */ /* 0x000fe20008410000 */
[----:B------:R-:W-:Y:S01]  /*a9d0*/  MUFU.EX2 R156, R192 ;  /* 0x000000c0009c7308 */ /* 0x000fe20000000800 */
[----:B------:R-:W-:Y:S01]  /*a9e0*/  FFMA.FTZ R168, R176, UR10, -R14 ;  /* 0x0000000ab0a87c23 */ /* 0x000fe2000801080e */
[----:B------:R-:W-:-:S02]  /*a9f0*/  IMAD.MOV R177, RZ, RZ, -R17 ;  /* 0x000000ffffb17224 */ /* 0x000fc400078e0a11 */
[----:B------:R-:W-:-:S03]  /*aa00*/  FFMA.FTZ R172, R180, UR10, -R14 ;  /* 0x0000000ab4ac7c23 */ /* 0x000fc6000801080e */
[----:B------:R-:W-:Y:S01]  /*aa10*/  ISETP.NE.AND P3, PT, R2, R177, PT ;  /* 0x000000b10200720c */ /* 0x000fe20003f65270 */
[----:B------:R-:W2:Y:S01]  /*aa20*/  MUFU.EX2 R13, R13 ;  /* 0x0000000d000d7308 */ /* 0x000ea20000000800 */
[----:B------:R-:W-:-:S07]  /*aa30*/  FFMA.FTZ R177, R181, UR10, -R14 ;  /* 0x0000000ab5b17c23 */ /* 0x000fce000801080e */
[----:B------:R-:W4:Y:S01]  /*aa40*/  MUFU.EX2 R157, R157 ;  /* 0x0000009d009d7308 */ /* 0x000f220000000800 */
[----:B-1----:R-:W-:-:S07]  /*aa50*/  FMNMX.FTZ R193, R8, R193, !PT ;  /* 0x000000c108c17209 */ /* 0x002fce0007810000 */
[----:B------:R-:W1:Y:S01]  /*aa60*/  MUFU.EX2 R20, R20 ;  /* 0x0000001400147308 */ /* 0x000e620000000800 */
[----:B--2---:R-:W-:Y:S01]  /*aa70*/  FFMA.FTZ R176, R13, R5, R152 ;  /* 0x000000050db07223 */ /* 0x004fe20000010098 */
[----:B------:R-:W2:Y:S01]  /*aa80*/  SHFL.BFLY PT, R8, R193, 0x1, 0x1f ;  /* 0x0c201f00c1087f89 */ /* 0x000ea200000e0000 */
[C---:B------:R-:W-:Y:S01]  /*aa90*/  F2FP.F16.F32.PACK_AB R152, R21.reuse, R152 ;  /* 0x000000981598723e */ /* 0x040fe200000000ff */
[-C--:B------:R-:W-:Y:S01]  /*aaa0*/  FMUL.FTZ R24, R24, R13.reuse ;  /* 0x0000000d18187220 */ /* 0x080fe20000410000 */
[----:B------:R-:W-:Y:S01]  /*aab0*/  FADD.FTZ R5, R21, R176 ;  /* 0x000000b015057221 */ /* 0x000fe20000010000 */
[-C--:B------:R-:W-:Y:S01]  /*aac0*/  FMUL.FTZ R25, R25, R13.reuse ;  /* 0x0000000d19197220 */ /* 0x080fe20000410000 */
[-C--:B------:R-:W-:Y:S01]  /*aad0*/  FMUL.FTZ R28, R28, R13.reuse ;  /* 0x0000000d1c1c7220 */ /* 0x080fe20000410000 */
[----:B------:R-:W5:Y:S01]  /*aae0*/  MUFU.EX2 R161, R161 ;  /* 0x000000a100a17308 */ /* 0x000f620000000800 */
[----:B------:R-:W-:Y:S01]  /*aaf0*/  FADD.FTZ R14, R154, R5 ;  /* 0x000000059a0e7221 */ /* 0x000fe20000010000 */
        /* <DEDUP_REMOVED lines=8> */
[----:B----4-:R-:W-:Y:S01]  /*ab80*/  F2FP.F16.F32.PACK_AB R156, R157, R156 ;  /* 0x0000009c9d9c723e */ /* 0x010fe200000000ff */
[-C--:B------:R-:W-:Y:S01]  /*ab90*/  FMUL.FTZ R37, R37, R13.reuse ;  /* 0x0000000d25257220 */ /* 0x080fe20000410000 */
[-C--:B------:R-:W-:Y:S01]  /*aba0*/  FMUL.FTZ R40, R40, R13.reuse ;  /* 0x0000000d28287220 */ /* 0x080fe20000410000 */
[----:B------:R-:W-:Y:S01]  /*abb0*/  FADD.FTZ R181, R157, R192 ;  /* 0x000000c09db57221 */ /* 0x000fe20000010000 */
[-C--:B------:R-:W-:Y:S01]  /*abc0*/  FMUL.FTZ R41, R41, R13.reuse ;  /* 0x0000000d29297220 */ /* 0x080fe20000410000 */
[-C--:B------:R-:W-:Y:S01]  /*abd0*/  FMUL.FTZ R44, R44, R13.reuse ;  /* 0x0000000d2c2c7220 */ /* 0x080fe20000410000 */
[----:B------:R-:W4:Y:S01]  /*abe0*/  MUFU.EX2 R165, R165 ;  /* 0x000000a500a57308 */ /* 0x000f220000000800 */
[-C--:B------:R-:W-:Y:S01]  /*abf0*/  FMUL.FTZ R45, R45, R13.reuse ;  /* 0x0000000d2d2d7220 */ /* 0x080fe20000410000 */
[----:B--2---:R-:W-:Y:S01]  /*ac00*/  FMNMX.FTZ R8, R193, R8, !PT ;  /* 0x00000008c1087209 */ /* 0x004fe20007810000 */
[-C--:B------:R-:W-:Y:S01]  /*ac10*/  FMUL.FTZ R48, R48, R13.reuse ;  /* 0x0000000d30307220 */ /* 0x080fe20000410000 */
[----:B------:R-:W-:Y:S01]  /*ac20*/  MOV R193, UR21 ;  /* 0x0000001500c17c02 */ /* 0x000fe20008000f00 */
[-C--:B------:R-:W-:Y:S01]  /*ac30*/  FMUL.FTZ R49, R49, R13.reuse ;  /* 0x0000000d31317220 */ /* 0x080fe20000410000 */
[C---:B------:R-:W-:Y:S01]  /*ac40*/  FSETP.NEU.FTZ.AND P2, PT, R8.reuse, -INF , PT ;  /* 0xff8000000800780b */ /* 0x040fe20003f5d000 */
[C---:B------:R-:W-:Y:S01]  /*ac50*/  FMUL.FTZ R180, R8.reuse, UR10 ;  /* 0x0000000a08b47c20 */ /* 0x040fe20008410000 */
[----:B------:R-:W2:Y:S01]  /*ac60*/  MUFU.EX2 R164, R164 ;  /* 0x000000a400a47308 */ /* 0x000ea20000000800 */
[----:B------:R-:W-:Y:S01]  /*ac70*/  @!P3 IMAD R14, R193, 0x40, R16 ;  /* 0x00000040c10eb824 */ /* 0x000fe200078e0210 */
[----:B------:R-:W-:Y:S01]  /*ac80*/  FSEL R5, R8, RZ, P2 ;  /* 0x000000ff08057208 */ /* 0x000fe20001000000 */
[-C--:B------:R-:W-:Y:S01]  /*ac90*/  FMUL.FTZ R52, R52, R13.reuse ;  /* 0x0000000d34347220 */ /* 0x080fe20000410000 */
[----:B------:R-:W-:Y:S01]  /*aca0*/  FSEL R176, R180, RZ, P2 ;  /* 0x000000ffb4b07208 */ /* 0x000fe20001000000 */
[-C--:B------:R-:W-:Y:S01]  /*acb0*/  FMUL.FTZ R53, R53, R13.reuse ;  /* 0x0000000d35357220 */ /* 0x080fe20000410000 */
[-C--:B------:R-:W-:Y:S01]  /*acc0*/  FMUL.FTZ R56, R56, R13.reuse ;  /* 0x0000000d38387220 */ /* 0x080fe20000410000 */
[----:B------:R-:W-:Y:S01]  /*acd0*/  FADD.FTZ R5, -R5, R12 ;  /* 0x0000000c05057221 */ /* 0x000fe20000010100 */
[----:B------:R-:W2:Y:S01]  /*ace0*/  MUFU.EX2 R169, R169 ;  /* 0x000000a900a97308 */ /* 0x000ea20000000800 */
[--C-:B------:R-:W-:Y:S01]  /*acf0*/  FFMA.FTZ R180, R155, UR10, -R176.reuse ;  /* 0x0000000a9bb47c23 */ /* 0x100fe200080108b0 */
[----:B------:R-:W-:Y:S01]  /*ad00*/  @!P3 LEA R155, R14, UR48, 0x2 ;  /* 0x000000300e9bbc11 */ /* 0x000fe2000f8e10ff */
[----:B-1----:R-:W-:Y:S01]  /*ad10*/  FADD.FTZ R14, R20, R181 ;  /* 0x000000b5140e7221 */ /* 0x002fe20000010000 */
[--C-:B------:R-:W-:Y:S01]  /*ad20*/  FFMA.FTZ R181, R159, UR10, -R176.reuse ;  /* 0x0000000a9fb57c23 */ /* 0x100fe200080108b0 */
[--C-:B------:R-:W-:Y:S01]  /*ad30*/  FFMA.FTZ R192, R162, UR10, -R176.reuse ;  /* 0x0000000aa2c07c23 */ /* 0x100fe200080108b0 */
[----:B------:R-:W-:Y:S01]  /*ad40*/  FFMA.FTZ R15, R15, UR10, -R176 ;  /* 0x0000000a0f0f7c23 */ /* 0x000fe200080108b0 */
[----:B-----5:R-:W-:Y:S01]  /*ad50*/  FADD.FTZ R159, R161, R14 ;  /* 0x0000000ea19f7221 */ /* 0x020fe20000010000 */
[----:B------:R-:W1:Y:S01]  /*ad60*/  MUFU.EX2 R168, R168 ;  /* 0x000000a800a87308 */ /* 0x000e620000000800 */
[----:B------:R-:W-:Y:S01]  /*ad70*/  FMUL.FTZ R5, R5, UR10 ;  /* 0x0000000a05057c20 */ /* 0x000fe20008410000 */
[--C-:B------:R-:W-:Y:S01]  /*ad80*/  FFMA.FTZ R158, R158, UR10, -R176.reuse ;  /* 0x0000000a9e9e7c23 */ /* 0x100fe200080108b0 */
[----:B---3--:R-:W-:Y:S01]  /*ad90*/  FADD.FTZ R162, R160, R159 ;  /* 0x0000009fa0a27221 */ /* 0x008fe20000010000 */
[--C-:B------:R-:W-:Y:S01]  /*ada0*/  FFMA.FTZ R163, R163, UR10, -R176.reuse ;  /* 0x0000000aa3a37c23 */ /* 0x100fe200080108b0 */
[--C-:B------:R-:W-:Y:S01]  /*adb0*/  FFMA.FTZ R193, R166, UR10, -R176.reuse ;  /* 0x0000000aa6c17c23 */ /* 0x100fe200080108b0 */
[----:B------:R-:W-:Y:S01]  /*adc0*/  FFMA.FTZ R167, R167, UR10, -R176 ;  /* 0x0000000aa7a77c23 */ /* 0x000fe200080108b0 */
[----:B----4-:R-:W-:Y:S01]  /*add0*/  FADD.FTZ R195, R165, R162 ;  /* 0x000000a2a5c37221 */ /* 0x010fe20000010000 */
[----:B------:R-:W3:Y:S01]  /*ade0*/  MUFU.EX2 R173, R173 ;  /* 0x000000ad00ad7308 */ /* 0x000ee20000000800 */
[--C-:B------:R-:W-:Y:S01]  /*adf0*/  FFMA.FTZ R171, R171, UR10, -R176.reuse ;  /* 0x0000000aabab7c23 */ /* 0x100fe200080108b0 */
[--C-:B------:R-:W-:Y:S01]  /*ae00*/  FFMA.FTZ R174, R174, UR10, -R176.reuse ;  /* 0x0000000aaeae7c23 */ /* 0x100fe200080108b0 */
[----:B--2---:R-:W-:Y:S01]  /*ae10*/  FADD.FTZ R162, R164, R195 ;  /* 0x000000c3a4a27221 */ /* 0x004fe20000010000 */
[--C-:B------:R-:W-:Y:S01]  /*ae20*/  FFMA.FTZ R175, R175, UR10, -R176.reuse ;  /* 0x0000000aafaf7c23 */ /* 0x100fe200080108b0 */
[--C-:B------:R-:W-:Y:S01]  /*ae30*/  FFMA.FTZ R178, R178, UR10, -R176.reuse ;  /* 0x0000000ab2b27c23 */ /* 0x100fe200080108b0 */
[----:B------:R-:W-:Y:S01]  /*ae40*/  F2FP.F16.F32.PACK_AB R160, R165, R160 ;  /* 0x000000a0a5a0723e */ /* 0x000fe200000000ff */
[--C-:B------:R-:W-:Y:S01]  /*ae50*/  FFMA.FTZ R179, R179, UR10, -R176.reuse ;  /* 0x0000000ab3b37c23 */ /* 0x100fe200080108b0 */
[----:B------:R-:W-:Y:S01]  /*ae60*/  MUFU.EX2 R172, R172 ;  /* 0x000000ac00ac7308 */ /* 0x000fe20000000800 */
[----:B------:R-:W-:Y:S01]  /*ae70*/  FFMA.FTZ R182, R182, UR10, -R176 ;  /* 0x0000000ab6b67c23 */ /* 0x000fe200080108b0 */
[----:B------:R-:W-:Y:S01]  /*ae80*/  @!P3 STS [R155+0x28800], R13 ;  /* 0x0288000d9b00b388 */ /* 0x000fe20000000800 */
        /* <DEDUP_REMOVED lines=22> */
[----:B--2---:R-:W-:Y:S01]  /*aff0*/  FADD.FTZ R5, R169, R162 ;  /* 0x000000a2a9057221 */ /* 0x004fe20000010000 */
[-C--:B------:R-:W-:Y:S01]  /*b000*/  FMUL.FTZ R96, R96, R13.reuse ;  /* 0x0000000d60607220 */ /* 0x080fe20000410000 */
[-C--:B------:R-:W-:Y:S01]  /*b010*/  FMUL.FTZ R97, R97, R13.reuse ;  /* 0x0000000d61617220 */ /* 0x080fe20000410000 */
[-C--:B------:R-:W-:Y:S01]  /*b020*/  FMUL.FTZ R100, R100, R13.reuse ;  /* 0x0000000d64647220 */ /* 0x080fe20000410000 */
[----:B-1----:R-:W-:Y:S01]  /*b030*/  FADD.FTZ R162, R168, R5 ;  /* 0x00000005a8a27221 */ /* 0x002fe20000010000 */
[-C--:B------:R-:W-:Y:S01]  /*b040*/  FMUL.FTZ R101, R101, R13.reuse ;  /* 0x0000000d65657220 */ /* 0x080fe20000410000 */
[-C--:B------:R-:W-:Y:S01]  /*b050*/  FMUL.FTZ R104, R104, R13.reuse ;  /* 0x0000000d68687220 */ /* 0x080fe20000410000 */
[----:B------:R1:W2:Y:S01]  /*b060*/  MUFU.EX2 R12, R180 ;  /* 0x000000b4000c7308 */ /* 0x0002a20000000800 */
[----:B---3--:R-:W-:Y:S01]  /*b070*/  FADD.FTZ R5, R173, R162 ;  /* 0x000000a2ad057221 */ /* 0x008fe20000010000 */
[----:B----4-:R-:W-:Y:S01]  /*b080*/  FFMA.FTZ R21, R14, R4, R15 ;  /* 0x000000040e157223 */ /* 0x010fe2000001000f */
[----:B------:R-:W-:Y:S01]  /*b090*/  F2FP.F16.F32.PACK_AB R162, R169, R164 ;  /* 0x000000a4a9a2723e */ /* 0x000fe200000000ff */
[----:B------:R3:W-:Y:S01]  /*b0a0*/  @!P3 STS [R155+0x28820], R14 ;  /* 0x0288200e9b00b388 */ /* 0x0007e20000000800 */
[----:B------:R-:W-:Y:S01]  /*b0b0*/  F2FP.F16.F32.PACK_AB R164, R173, R168 ;  /* 0x000000a8ada4723e */ /* 0x000fe200000000ff */
[-C--:B------:R-:W-:Y:S01]  /*b0c0*/  FMUL.FTZ R105, R105, R13.reuse ;  /* 0x0000000d69697220 */ /* 0x080fe20000410000 */
[-C--:B------:R-:W-:Y:S01]  /*b0d0*/  FMUL.FTZ R108, R108, R13.reuse ;  /* 0x0000000d6c6c7220 */ /* 0x080fe20000410000 */
[----:B------:R4:W3:Y:S01]  /*b0e0*/  MUFU.EX2 R159, R158 ;  /* 0x0000009e009f7308 */ /* 0x0008e20000000800 */
[--C-:B-1----:R-:W-:Y:S01]  /*b0f0*/  FFMA.FTZ R180, R170, UR10, -R176.reuse ;  /* 0x0000000aaab47c23 */ /* 0x102fe200080108b0 */
[----:B-----5:R-:W-:Y:S01]  /*b100*/  F2FP.F16.F32.PACK_AB R166, R177, R172 ;  /* 0x000000acb1a6723e */ /* 0x020fe200000000ff */
[----:B------:R-:W-:Y:S01]  /*b110*/  FFMA.FTZ R176, R183, UR10, -R176 ;  /* 0x0000000ab7b07c23 */ /* 0x000fe200080108b0 */
[-C--:B------:R-:W-:Y:S01]  /*b120*/  FMUL.FTZ R109, R109, R13.reuse ;  /* 0x0000000d6d6d7220 */ /* 0x080fe20000410000 */
[-C--:B------:R-:W-:Y:S01]  /*b130*/  FMUL.FTZ R112, R112, R13.reuse ;  /* 0x0000000d70707220 */ /* 0x080fe20000410000 */
[-C--:B------:R-:W-:Y:S01]  /*b140*/  FMUL.FTZ R113, R113, R13.reuse ;  /* 0x0000000d71717220 */ /* 0x080fe20000410000 */
[----:B------:R-:W-:Y:S01]  /*b150*/  FMUL.FTZ R116, R116, R13 ;  /* 0x0000000d74747220 */ /* 0x000fe20000410000 */
[----:B------:R-:W1:Y:S01]  /*b160*/  MUFU.EX2 R170, R181 ;  /* 0x000000b500aa7308 */ /* 0x000e620000000800 */
[----:B----4-:R-:W-:Y:S01]  /*b170*/  F2FP.F16.F32.PACK_AB R158, R161, R20 ;  /* 0x00000014a19e723e */ /* 0x010fe200000000ff */
[----:B------:R-:W-:Y:S01]  /*b180*/  FADD.FTZ R20, R172, R5 ;  /* 0x00000005ac147221 */ /* 0x000fe20000010000 */
[C---:B--2---:R-:W-:Y:S01]  /*b190*/  FADD.FTZ R4, R12.reuse, R21 ;  /* 0x000000150c047221 */ /* 0x044fe20000010000 */
[----:B------:R-:W-:Y:S01]  /*b1a0*/  F2FP.F16.F32.PACK_AB R153, R12, R15 ;  /* 0x0000000f0c99723e */ /* 0x000fe200000000ff */
[-C--:B------:R-:W-:Y:S01]  /*b1b0*/  FMUL.FTZ R117, R117, R13.reuse ;  /* 0x0000000d75757220 */ /* 0x080fe20000410000 */
[----:B------:R-:W-:Y:S01]  /*b1c0*/  FADD.FTZ R5, R177, R20 ;  /* 0x00000014b1057221 */ /* 0x000fe20000010000 */
[-C--:B------:R-:W-:Y:S01]  /*b1d0*/  FMUL.FTZ R120, R120, R13.reuse ;  /* 0x0000000d78787220 */ /* 0x080fe20000410000 */
[----:B------:R-:W-:Y:S01]  /*b1e0*/  MUFU.EX2 R157, R192 ;  /* 0x000000c0009d7308 */ /* 0x000fe20000000800 */
[----:B---3--:R-:W-:Y:S01]  /*b1f0*/  FADD.FTZ R21, R159, R4 ;  /* 0x000000049f157221 */ /* 0x008fe20000010000 */
[-C--:B------:R-:W-:Y:S01]  /*b200*/  FMUL.FTZ R121, R121, R13.reuse ;  /* 0x0000000d79797220 */ /* 0x080fe20000410000 */
[-C--:B------:R-:W-:Y:S01]  /*b210*/  FMUL.FTZ R124, R124, R13.reuse ;  /* 0x0000000d7c7c7220 */ /* 0x080fe20000410000 */
[-C--:B------:R-:W-:Y:S01]  /*b220*/  FMUL.FTZ R125, R125, R13.reuse ;  /* 0x0000000d7d7d7220 */ /* 0x080fe20000410000 */
[-C--:B------:R-:W-:Y:S01]  /*b230*/  FMUL.FTZ R128, R128, R13.reuse ;  /* 0x0000000d80807220 */ /* 0x080fe20000410000 */
[-C--:B------:R-:W-:Y:S01]  /*b240*/  FMUL.FTZ R129, R129, R13.reuse ;  /* 0x0000000d81817220 */ /* 0x080fe20000410000 */
[----:B------:R-:W-:Y:S01]  /*b250*/  FMUL.FTZ R132, R132, R13 ;  /* 0x0000000d84847220 */ /* 0x000fe20000410000 */
[----:B------:R-:W-:Y:S01]  /*b260*/  MUFU.EX2 R20, R163 ;  /* 0x000000a300147308 */ /* 0x000fe20000000800 */
[----:B-1----:R-:W-:Y:S01]  /*b270*/  F2FP.F16.F32.PACK_AB R155, R170, R159 ;  /* 0x0000009faa9b723e */ /* 0x002fe200000000ff */
        /* <DEDUP_REMOVED lines=22> */
[----:B------:R2:W3:Y:S01]  /*b3e0*/  MUFU.EX2 R161, R180 ;  /* 0x000000b400a17308 */ /* 0x0004e20000000800 */
[-C--:B------:R-:W-:Y:S01]  /*b3f0*/  FMUL.FTZ R46, R46, R14.reuse ;  /* 0x0000000e2e2e7220 */ /* 0x080fe20000410000 */
[----:B------:R4:W-:Y:S01]  /*b400*/  STSM.16.M88.4 [R18+0x26800], R152 ;  /* 0x0268009812007844 */ /* 0x0009e20000000200 */
[-C--:B------:R-:W-:Y:S01]  /*b410*/  FMUL.FTZ R47, R47, R14.reuse ;  /* 0x0000000e2f2f7220 */ /* 0x080fe20000410000 */
[-C--:B------:R-:W-:Y:S01]  /*b420*/  FMUL.FTZ R50, R50, R14.reuse ;  /* 0x0000000e32327220 */ /* 0x080fe20000410000 */
[-C--:B------:R-:W-:Y:S01]  /*b430*/  FMUL.FTZ R51, R51, R14.reuse ;  /* 0x0000000e33337220 */ /* 0x080fe20000410000 */
[-C--:B------:R-:W-:Y:S01]  /*b440*/  FMUL.FTZ R54, R54, R14.reuse ;  /* 0x0000000e36367220 */ /* 0x080fe20000410000 */
[-C--:B------:R-:W-:Y:S01]  /*b450*/  FMUL.FTZ R55, R55, R14.reuse ;  /* 0x0000000e37377220 */ /* 0x080fe20000410000 */
[----:B------:R-:W5:Y:S01]  /*b460*/  MUFU.EX2 R172, R171 ;  /* 0x000000ab00ac7308 */ /* 0x000f620000000800 */
[----:B--2---:R-:W-:Y:S01]  /*b470*/  FADD.FTZ R180, R170, R21 ;  /* 0x00000015aab47221 */ /* 0x004fe20000010000 */
[----:B-1----:R-:W-:Y:S01]  /*b480*/  F2FP.F16.F32.PACK_AB R159, R168, R193 ;  /* 0x000000c1a89f723e */ /* 0x002fe200000000ff */
[-C--:B------:R-:W-:Y:S01]  /*b490*/  FMUL.FTZ R58, R58, R14.reuse ;  /* 0x0000000e3a3a7220 */ /* 0x080fe20000410000 */
[-C--:B------:R-:W-:Y:S01]  /*b4a0*/  FMUL.FTZ R59, R59, R14.reuse ;  /* 0x0000000e3b3b7220 */ /* 0x080fe20000410000 */
[----:B------:R-:W-:Y:S01]  /*b4b0*/  FADD.FTZ R21, R157, R180 ;  /* 0x000000b49d157221 */ /* 0x000fe20000010000 */
[----:B------:R-:W-:Y:S01]  /*b4c0*/  F2FP.F16.F32.PACK_AB R157, R20, R157 ;  /* 0x0000009d149d723e */ /* 0x000fe200000000ff */
[-C--:B------:R-:W-:Y:S01]  /*b4d0*/  FMUL.FTZ R62, R62, R14.reuse ;  /* 0x0000000e3e3e7220 */ /* 0x080fe20000410000 */
[----:B------:R1:W2:Y:S01]  /*b4e0*/  MUFU.EX2 R163, R174 ;  /* 0x000000ae00a37308 */ /* 0x0002a20000000800 */
[-C--:B------:R-:W-:Y:S01]  /*b4f0*/  FMUL.FTZ R63, R63, R14.reuse ;  /* 0x0000000e3f3f7220 */ /* 0x080fe20000410000 */
[-C--:B------:R-:W-:Y:S01]  /*b500*/  FMUL.FTZ R66, R66, R14.reuse ;  /* 0x0000000e42427220 */ /* 0x080fe20000410000 */
[----:B------:R4:W-:Y:S01]  /*b510*/  STSM.16.M88.4 [R19], R156 ;  /* 0x0000009c13007844 */ /* 0x0009e20000000200 */
        /* <DEDUP_REMOVED lines=8> */
[-C--:B------:R-:W-:Y:S01]  /*b5a0*/  FMUL.FTZ R79, R79, R14.reuse ;  /* 0x0000000e4f4f7220 */ /* 0x080fe20000410000 */
[----:B------:R-:W-:Y:S01]  /*b5b0*/  FADD.FTZ R21, R193, R174 ;  /* 0x000000aec1157221 */ /* 0x000fe20000010000 */
[-C--:B------:R-:W-:Y:S01]  /*b5c0*/  FMUL.FTZ R82, R82, R14.reuse ;  /* 0x0000000e52527220 */ /* 0x080fe20000410000 */
[-C--:B------:R-:W-:Y:S01]  /*b5d0*/  FMUL.FTZ R83, R83, R14.reuse ;  /* 0x0000000e53537220 */ /* 0x080fe20000410000 */
[----:B------:R1:W4:Y:S01]  /*b5e0*/  MUFU.EX2 R165, R178 ;  /* 0x000000b200a57308 */ /* 0x0003220000000800 */
[----:B------:R-:W-:Y:S01]  /*b5f0*/  FADD.FTZ R180, R168, R21 ;  /* 0x00000015a8b47221 */ /* 0x000fe20000010000 */
[-C--:B------:R-:W-:Y:S01]  /*b600*/  FMUL.FTZ R86, R86, R14.reuse ;  /* 0x0000000e56567220 */ /* 0x080fe20000410000 */
[-C--:B------:R-:W-:Y:S01]  /*b610*/  FMUL.FTZ R87, R87, R14.reuse ;  /* 0x0000000e57577220 */ /* 0x080fe20000410000 */
[-C--:B------:R-:W-:Y:S01]  /*b620*/  FMUL.FTZ R90, R90, R14.reuse ;  /* 0x0000000e5a5a7220 */ /* 0x080fe20000410000 */
[----:B---3--:R-:W-:Y:S01]  /*b630*/  FADD.FTZ R21, R161, R180 ;  /* 0x000000b4a1157221 */ /* 0x008fe20000010000 */
[C---:B-----5:R-:W-:Y:S01]  /*b640*/  F2FP.F16.F32.PACK_AB R161, R172.reuse, R161 ;  /* 0x000000a1aca1723e */ /* 0x060fe200000000ff */
[-C--:B------:R-:W-:Y:S01]  /*b650*/  FMUL.FTZ R91, R91, R14.reuse ;  /* 0x0000000e5b5b7220 */ /* 0x080fe20000410000 */
[----:B------:R-:W3:Y:S01]  /*b660*/  MUFU.EX2 R174, R179 ;  /* 0x000000b300ae7308 */ /* 0x000ee20000000800 */
[----:B-1----:R-:W-:Y:S01]  /*b670*/  FADD.FTZ R178, R172, R21 ;  /* 0x00000015acb27221 */ /* 0x002fe20000010000 */
[-C--:B------:R-:W-:Y:S01]  /*b680*/  FMUL.FTZ R94, R94, R14.reuse ;  /* 0x0000000e5e5e7220 */ /* 0x080fe20000410000 */
[-C--:B------:R-:W-:Y:S01]  /*b690*/  FMUL.FTZ R95, R95, R14.reuse ;  /* 0x0000000e5f5f7220 */ /* 0x080fe20000410000 */
[-C--:B------:R-:W-:Y:S01]  /*b6a0*/  FMUL.FTZ R98, R98, R14.reuse ;  /* 0x0000000e62627220 */ /* 0x080fe20000410000 */
[----:B--2---:R-:W-:Y:S01]  /*b6b0*/  FADD.FTZ R21, R163, R178 ;  /* 0x000000b2a3157221 */ /* 0x004fe20000010000 */
[C---:B----4-:R-:W-:Y:S01]  /*b6c0*/  F2FP.F16.F32.PACK_AB R163, R4.reuse, R163 ;  /* 0x000000a304a3723e */ /* 0x050fe200000000ff */
[-C--:B------:R-:W-:Y:S01]  /*b6d0*/  FMUL.FTZ R99, R99, R14.reuse ;  /* 0x0000000e63637220 */ /* 0x080fe20000410000 */
[----:B------:R-:W1:Y:S01]  /*b6e0*/  MUFU.EX2 R167, R182 ;  /* 0x000000b600a77308 */ /* 0x000e620000000800 */
[----:B------:R-:W-:Y:S01]  /*b6f0*/  FADD.FTZ R178, R4, R21 ;  /* 0x0000001504b27221 */ /* 0x000fe20000010000 */
[-C--:B------:R-:W-:Y:S01]  /*b700*/  FMUL.FTZ R102, R102, R14.reuse ;  /* 0x0000000e66667220 */ /* 0x080fe20000410000 */
[----:B------:R2:W-:Y:S01]  /*b710*/  STSM.16.M88.4 [R23], R160 ;  /* 0x000000a017007844 */ /* 0x0005e20000000200 */
[-C--:B------:R-:W-:Y:S01]  /*b720*/  FMUL.FTZ R103, R103, R14.reuse ;  /* 0x0000000e67677220 */ /* 0x080fe20000410000 */
[----:B------:R-:W-:Y:S01]  /*b730*/  FADD.FTZ R21, R165, R178 ;  /* 0x000000b2a5157221 */ /* 0x000fe20000010000 */
        /* <DEDUP_REMOVED lines=33> */
.L_x_1367:
[----:B------:R1:W3:Y:S01]  /*b950*/  SYNCS.PHASECHK.TRANS64.TRYWAIT P2, [UR26+0x28c50], R10 ;  /* 0x028c500aff0075a7 */ /* 0x0002e2000804015a */
[----:B------:R-:W-:Y:S05]  /*b960*/  @!P0 BRA `(.L_x_1368) ;  /* 0x0000000000048947 */ /* 0x000fea0003800000 */
[----:B------:R-:W-:Y:S01]  /*b970*/  BPT.TRAP 0x1 ;  /* 0x000000040000795c */ /* 0x000fe20000300000 */
.L_x_1368:
[----:B---3--:R-:W-:Y:S05]  /*b980*/  @P2 BRA `(.L_x_1369) ;  /* 0x0000000000082947 */ /* 0x008fea0003800000 */
[----:B------:R-:W3:Y:S02]  /*b990*/  SYNCS.PHASECHK.TRANS64.TRYWAIT P2, [UR26+0x28c50], R10 ;  /* 0x028c500aff0075a7 */ /* 0x000ee4000804015a */
[----:B---3--:R-:W-:Y:S05]  /*b9a0*/  @!P2 BRA `(.L_x_1370) ;  /* 0x0000005c00f4a947 */ /* 0x008fea0003800000 */
.L_x_1369:
[----:B------:R-:W-:Y:S01]  /*b9b0*/  ULEA UR11, UR39, UR45, 0xc ;  /* 0x0000002d270b7291 */ /* 0x000fe2000f8e603f */
[----:B------:R-:W-:Y:S01]  /*b9c0*/  WARPGROUP.ARRIVE ;  /* 0x00000000000079c5 */ /* 0x000fe20000000000 */
[----:B------:R-:W-:Y:S01]  /*b9d0*/  UMOV UR7, 0x40000040 ;  /* 0x4000004000077882 */ /* 0x000fe20000000000 */
[----:B------:R-:W-:Y:S01]  /*b9e0*/  ISETP.GT.AND P2, PT, R9, UR41, PT ;  /* 0x0000002909007c0c */ /* 0x000fe2000bf44270 */
        /* <DEDUP_REMOVED lines=37> */
.L_x_1354:
[----:B------:R-:W5:Y:S01]  /*bc40*/  SHFL.BFLY PT, R0, R5, 0x2, 0x1f ;  /* 0x0c401f0005007f89 */ /* 0x000f6200000e0000 */
[----:B-1----:R-:W-:Y:S01]  /*bc50*/  IMAD.MOV.U32 R10, RZ, RZ, RZ ;  /* 0x000000ffff0a7224 */ /* 0x002fe200078e00ff */
[----:B------:R-:W-:Y:S01]  /*bc60*/  UIADD3 UR37, UR37, 0x1, URZ ;  /* 0x0000000125257890 */ /* 0x000fe2000fffe03f */
[----:B------:R-:W-:Y:S01]  /*bc70*/  IMAD.U32 R14, RZ, RZ, UR10 ;  /* 0x0000000aff0e7e24 */ /* 0x000fe2000f8e00ff */
[----:B------:R-:W1:Y:S01]  /*bc80*/  SHFL.BFLY PT, R9, R4, 0x2, 0x1f ;  /* 0x0c401f0004097f89 */ /* 0x000e6200000e0000 */
[----:B------:R-:W-:Y:S08]  /*bc90*/  BAR.ARV 0x8, 0xa0 ;  /* 0x0202800000007b1d */ /* 0x000ff00000002000 */
[----:B------:R-:W-:Y:S01]  /*bca0*/  BAR.SYNC.DEFER_BLOCKING 0xf, 0x100 ;  /* 0x03c4000000007b1d */ /* 0x000fe20000010000 */
[----:B-----5:R-:W-:Y:S01]  /*bcb0*/  FADD.FTZ R0, R0, R5 ;  /* 0x0000000500007221 */ /* 0x020fe20000010000 */
[----:B-1----:R-:W-:-:S04]  /*bcc0*/  FADD.FTZ R9, R9, R4 ;  /* 0x0000000409097221 */ /* 0x002fc80000010000 */
[----:B------:R-:W3:Y:S01]  /*bcd0*/  SHFL.BFLY PT, R3, R0, 0x1, 0x1f ;  /* 0x0c201f0000037f89 */ /* 0x000ee200000e0000 */
[----:B------:R-:W-:-:S03]  /*bce0*/  IMAD.U32 R4, RZ, RZ, UR10 ;  /* 0x0000000aff047e24 */ /* 0x000fc6000f8e00ff */
[----:B------:R-:W1:Y:S01]  /*bcf0*/  SHFL.BFLY PT, R6, R9, 0x1, 0x1f ;  /* 0x0c201f0009067f89 */ /* 0x000e6200000e0000 */
[----:B---3--:R-:W-:Y:S01]  /*bd00*/  FADD.FTZ R11, R0, R3 ;  /* 0x00000003000b7221 */ /* 0x008fe20000010000 */
[----:B------:R-:W-:Y:S02]  /*bd10*/  IMAD.MOV R3, RZ, RZ, -R17 ;  /* 0x000000ffff037224 */ /* 0x000fe400078e0a11 */
[----:B------:R-:W-:Y:S02]  /*bd20*/  IMAD.MOV.U32 R0, RZ, RZ, RZ ;  /* 0x000000ffff007224 */ /* 0x000fe400078e00ff */
[----:B-1----:R-:W-:Y:S01]  /*bd30*/  FADD.FTZ R12, R9, R6 ;  /* 0x00000006090c7221 */ /* 0x002fe20000010000 */
[----:B------:R-:W-:Y:S02]  /*bd40*/  FSETP.NE.FTZ.AND P1, PT, R11, RZ, PT ;  /* 0x000000ff0b00720b */ /* 0x000fe40003f35000 */
[----:B------:R-:W-:Y:S02]  /*bd50*/  ISETP.NE.AND P0, PT, R2, R3, PT ;  /* 0x000000030200720c */ /* 0x000fe40003f05270 */
[----:B------:R-:W-:-:S02]  /*bd60*/  FSETP.NE.FTZ.AND P2, PT, R12, RZ, PT ;  /* 0x000000ff0c00720b */ /* 0x000fc40003f55000 */
[----:B------:R-:W-:Y:S01]  /*bd70*/  MOV R3, UR39 ;  /* 0x0000002700037c02 */ /* 0x000fe20008000f00 */
[----:B------:R-:W-:-:S04]  /*bd80*/  UIADD3 UR39, UR39, 0x1, URZ ;  /* 0x0000000127277890 */ /* 0x000fc8000fffe03f */
[----:B------:R-:W-:Y:S02]  /*bd90*/  UISETP.NE.AND UP0, UPT, UR39, 0x2, UPT ;  /* 0x000000022700788c */ /* 0x000fe4000bf05270 */
[----:B------:R-:W2:Y:S01]  /*bda0*/  @P1 MUFU.RCP R10, R11 ;  /* 0x0000000b000a1308 */ /* 0x000ea20000001000 */
[----:B------:R-:W-:Y:S01]  /*bdb0*/  @P1 FMUL.FTZ R4, R4, 0.69314718246459960938 ;  /* 0x3f31721804041820 */ /* 0x000fe20000410000 */
[----:B------:R-:W-:Y:S01]  /*bdc0*/  @!P0 IMAD R3, R3, 0x40, R16 ;  /* 0x0000004003038824 */ /* 0x000fe200078e0210 */
[----:B------:R-:W-:Y:S01]  /*bdd0*/  USEL UR4, URZ, 0x1, UP0 ;  /* 0x000000013f047887 */ /* 0x000fe20008000000 */
[----:B------:R-:W-:Y:S01]  /*bde0*/  @P2 FMUL.FTZ R14, R14, 0.69314718246459960938 ;  /* 0x3f3172180e0e2820 */ /* 0x000fe20000410000 */
[----:B------:R-:W-:Y:S02]  /*bdf0*/  USEL UR39, UR39, URZ, UP0 ;  /* 0x0000003f27277287 */ /* 0x000fe40008000000 */
[----:B------:R-:W-:Y:S01]  /*be00*/  @!P0 LEA R5, R3, UR48, 0x2 ;  /* 0x0000003003058c11 */ /* 0x000fe2000f8e10ff */
[----:B------:R-:W-:Y:S01]  /*be10*/  @P2 MUFU.RCP R0, R12 ;  /* 0x0000000c00002308 */ /* 0x000fe20000001000 */
[----:B------:R-:W-:Y:S01]  /*be20*/  MOV R3, 0xff800000 ;  /* 0xff80000000037802 */ /* 0x000fe20000000f00 */
[----:B------:R-:W-:-:S06]  /*be30*/  ULOP3.LUT UR38, UR38, UR4, URZ, 0x3c, !UPT ;  /* 0x0000000426267292 */ /* 0x000fcc000f8e3c3f */
[----:B------:R-:W1:Y:S01]  /*be40*/  @P1 MUFU.LG2 R6, R11 ;  /* 0x0000000b00061308 */ /* 0x000e620000000c00 */
[-C--:B--2-4-:R-:W-:Y:S01]  /*be50*/  FMUL.FTZ R162, R24, R10.reuse ;  /* 0x0000000a18a27220 */ /* 0x094fe20000410000 */
        /* <DEDUP_REMOVED lines=68> */
[----:B------:R-:W-:Y:S01]  /*c2a0*/  PLOP3.LUT P0, PT, PT, PT, PT, 0x8, 0x0 ;  /* 0x000000000000781c */ /* 0x000fe20003f0e170 */
[-C--:B------:R-:W-:Y:S01]  /*c2b0*/  FMUL.FTZ R30, R30, R0.reuse ;  /* 0x000000001e1e7220 */ /* 0x080fe20000410000 */
[-C--:B------:R-:W-:Y:S01]  /*c2c0*/  FMUL.FTZ R31, R31, R0.reuse ;  /* 0x000000001f1f7220 */ /* 0x080fe20000410000 */
[-C--:B------:R-:W-:Y:S01]  /*c2d0*/  FMUL.FTZ R34, R34, R0.reuse ;  /* 0x0000000022227220 */ /* 0x080fe20000410000 */
[-C--:B------:R-:W-:Y:S01]  /*c2e0*/  FMUL.FTZ R35, R35, R0.reuse ;  /* 0x0000000023237220 */ /* 0x080fe20000410000 */
[----:B--2---:R-:W2:Y:S01]  /*c2f0*/  @P2 MUFU.LG2 R10, R12 ;  /* 0x0000000c000a2308 */ /* 0x004ea20000000c00 */
        /* <DEDUP_REMOVED lines=63> */
.L_x_1287:
[----:B------:R-:W1:Y:S08]  /*c6f0*/  S2UR UR4, SR_CgaCtaId ;  /* 0x00000000000479c3 */ /* 0x000e700000008800 */
[----:B------:R-:W-:Y:S06]  /*c700*/  BAR.SYNC.DEFER_BLOCKING 0x5, 0x120 ;  /* 0x0144800000007b1d */ /* 0x000fec0000010000 */
[----:B------:R-:W-:-:S02]  /*c710*/  UMOV UR48, 0x400 ;  /* 0x0000040000307882 */ /* 0x000fc40000000000 */
[----:B-1----:R-:W-:-:S09]  /*c720*/  ULEA UR48, UR4, UR48, 0x18 ;  /* 0x0000003004307291 */ /* 0x002fd2000f8ec03f */
[----:B------:R-:W1:Y:S02]  /*c730*/  LDS R0, [UR48+0x28cd0] ;  /* 0x028cd030ff007984 */ /* 0x000e640008000800 */
[----:B-1----:R-:W-:Y:S01]  /*c740*/  R2UR UR4, R0 ;  /* 0x00000000000472ca */ /* 0x002fe200000e0000 */
[----:B------:R-:W-:Y:S06]  /*c750*/  BAR.ARV 0x4, 0x120 ;  /* 0x0104800000007b1d */ /* 0x000fec0000002000 */
[----:B------:R-:W-:Y:S08]  /*c760*/  @P0 BRA `(.L_x_1372) ;  /* 0x00000010004c0947 */ /* 0x000ff00003800000 */
        /* <DEDUP_REMOVED lines=26> */
[----:B------:R-:W-:Y:S01]  /*c910*/  LOP3.LUT R0, R173, 0x380, RZ, 0xc0, !PT ;  /* 0x00000380ad007812 */ /* 0x000fe200078ec0ff */
[--C-:B------:R-:W-:Y:S01]  /*c920*/  IMAD.X R9, RZ, RZ, R7.reuse, P2 ;  /* 0x000000ffff097224 */ /* 0x100fe200010e0607 */
[----:B------:R-:W-:Y:S01]  /*c930*/  IADD3 R181, P6, R6, 0x2020, RZ ;  /* 0x0000202006b57810 */ /* 0x000fe20007fde0ff */
[----:B------:R-:W-:Y:S01]  /*c940*/  IMAD.X R11, RZ, RZ, R7, P3 ;  /* 0x000000ffff0b7224 */ /* 0x000fe200018e0607 */
[----:B------:R-:W-:-:S02]  /*c950*/  SHF.R.U64 R0, R0, 0x3, RZ ;  /* 0x0000000300007819 */ /* 0x000fc400000012ff */
[----:B------:R-:W-:Y:S01]  /*c960*/  LOP3.LUT R4, R175, 0x380, RZ, 0xc0, !PT ;  /* 0x00000380af047812 */ /* 0x000fe200078ec0ff */
[--C-:B------:R-:W-:Y:S01]  /*c970*/  IMAD.X R21, RZ, RZ, R7.reuse, P6 ;  /* 0x000000ffff157224 */ /* 0x100fe200030e0607 */
[----:B------:R-:W-:Y:S02]  /*c980*/  IADD3 R177, P4, R6, 0x60, RZ ;  /* 0x0000006006b17810 */ /* 0x000fe40007f9e0ff */
[----:B------:R-:W-:Y:S02]  /*c990*/  LOP3.LUT R8, R0, R173, RZ, 0x3c, !PT ;  /* 0x000000ad00087212 */ /* 0x000fe400078e3cff */
[----:B------:R-:W-:Y:S01]  /*c9a0*/  LOP3.LUT R0, R181, 0x380, RZ, 0xc0, !PT ;  /* 0x00000380b5007812 */ /* 0x000fe200078ec0ff */
[----:B------:R-:W-:Y:S01]  /*c9b0*/  IMAD.X R13, RZ, RZ, R7, P4 ;  /* 0x000000ffff0d7224 */ /* 0x000fe200020e0607 */
[----:B------:R-:W-:Y:S02]  /*c9c0*/  SHF.R.U64 R4, R4, 0x3, RZ ;  /* 0x0000000304047819 */ /* 0x000fe400000012ff */
[----:B------:R-:W-:-:S02]  /*c9d0*/  IADD3 R183, P1, R6, 0x2040, RZ ;  /* 0x0000204006b77810 */ /* 0x000fc40007f3e0ff */
[----:B------:R-:W-:Y:S02]  /*c9e0*/  SHF.R.U64 R0, R0, 0x3, RZ ;  /* 0x0000000300007819 */ /* 0x000fe400000012ff */
[----:B------:R-:W-:Y:S01]  /*c9f0*/  IADD3 R197, P4, R6, 0x4020, RZ ;  /* 0x0000402006c57810 */ /* 0x000fe20007f9e0ff */
[--C-:B------:R-:W-:Y:S01]  /*ca00*/  IMAD.X R25, RZ, RZ, R7.reuse, P1 ;  /* 0x000000ffff197224 */ /* 0x100fe200008e0607 */
[----:B------:R-:W-:Y:S02]  /*ca10*/  LOP3.LUT R10, R4, R175, RZ, 0x3c, !PT ;  /* 0x000000af040a7212 */ /* 0x000fe400078e3cff */
[C---:B------:R-:W-:Y:S01]  /*ca20*/  LOP3.LUT R111, R6.reuse, 0x380, RZ, 0xc0, !PT ;  /* 0x00000380066f7812 */ /* 0x040fe200078ec0ff */
[----:B------:R-:W-:Y:S01]  /*ca30*/  IMAD.X R99, RZ, RZ, R7, P4 ;  /* 0x000000ffff637224 */ /* 0x000fe200020e0607 */
[C---:B------:R-:W-:Y:S02]  /*ca40*/  IADD3 R179, P5, R6.reuse, 0x2000, RZ ;  /* 0x0000200006b37810 */ /* 0x040fe40007fbe0ff */
[----:B------:R-:W-:-:S02]  /*ca50*/  IADD3 R193, P2, R6, 0x2060, RZ ;  /* 0x0000206006c17810 */ /* 0x000fc40007f5e0ff */
[----:B------:R-:W-:Y:S02]  /*ca60*/  LOP3.LUT R4, R183, 0x380, RZ, 0xc0, !PT ;  /* 0x00000380b7047812 */ /* 0x000fe400078ec0ff */
[----:B------:R-:W-:Y:S01]  /*ca70*/  IADD3 R195, P3, R6, 0x4000, RZ ;  /* 0x0000400006c37810 */ /* 0x000fe20007f7e0ff */
[----:B------:R-:W-:Y:S01]  /*ca80*/  IMAD.X R91, RZ, RZ, R7, P2 ;  /* 0x000000ffff5b7224 */ /* 0x000fe200010e0607 */
[----:B------:R-:W-:Y:S02]  /*ca90*/  LOP3.LUT R20, R0, R181, RZ, 0x3c, !PT ;  /* 0x000000b500147212 */ /* 0x000fe400078e3cff */
[----:B------:R-:W-:Y:S02]  /*caa0*/  LOP3.LUT R0, R197, 0x380, RZ, 0xc0, !PT ;  /* 0x00000380c5007812 */ /* 0x000fe400078ec0ff */
[----:B------:R-:W-:Y:S02]  /*cab0*/  IADD3.X R15, RZ, R7, RZ, P5, !PT ;  /* 0x00000007ff0f7210 */ /* 0x000fe40002ffe4ff */
[----:B------:R-:W-:-:S02]  /*cac0*/  SHF.R.U64 R111, R111, 0x3, RZ ;  /* 0x000000036f6f7819 */ /* 0x000fc400000012ff */
[----:B------:R-:W-:Y:S02]  /*cad0*/  SHF.R.U64 R4, R4, 0x3, RZ ;  /* 0x0000000304047819 */ /* 0x000fe400000012ff */
[C---:B------:R-:W-:Y:S02]  /*cae0*/  IADD3 R199, P5, R6.reuse, 0x4040, RZ ;  /* 0x0000404006c77810 */ /* 0x040fe40007fbe0ff */
[C---:B------:R-:W-:Y:S02]  /*caf0*/  IADD3 R114, P2, R6.reuse, 0x6020, RZ ;  /* 0x0000602006727810 */ /* 0x040fe40007f5e0ff */
[----:B------:R-:W-:Y:S01]  /*cb00*/  IADD3.X R95, RZ, R7, RZ, P3, !PT ;  /* 0x00000007ff5f7210 */ /* 0x000fe20001ffe4ff */
[--C-:B------:R-:W-:Y:S01]  /*cb10*/  IMAD.X R103, RZ, RZ, R7.reuse, P5 ;  /* 0x000000ffff677224 */ /* 0x100fe200028e0607 */
[C---:B------:R-:W-:Y:S01]  /*cb20*/  IADD3 R201, P6, R6.reuse, 0x4060, RZ ;  /* 0x0000406006c97810 */ /* 0x040fe20007fde0ff */
[----:B------:R-:W-:Y:S01]  /*cb30*/  IMAD.X R115, RZ, RZ, R7, P2 ;  /* 0x000000ffff737224 */ /* 0x000fe200010e0607 */
[----:B------:R-:W-:-:S02]  /*cb40*/  IADD3 R203, P1, R6, 0x6000, RZ ;  /* 0x0000600006cb7810 */ /* 0x000fc40007f3e0ff */
[C---:B------:R-:W-:Y:S01]  /*cb50*/  IADD3 R118, P3, R6.reuse, 0x6040, RZ ;  /* 0x0000604006767810 */ /* 0x040fe20007f7e0ff */
[--C-:B------:R-:W-:Y:S01]  /*cb60*/  IMAD.X R107, RZ, RZ, R7.reuse, P6 ;  /* 0x000000ffff6b7224 */ /* 0x100fe200030e0607 */
[----:B------:R-:W-:Y:S02]  /*cb70*/  IADD3 R205, P4, R6, 0x6060, RZ ;  /* 0x0000606006cd7810 */ /* 0x000fe40007f9e0ff */
[----:B------:R-:W-:Y:S01]  /*cb80*/  SHF.R.U64 R0, R0, 0x3, RZ ;  /* 0x0000000300007819 */ /* 0x000fe200000012ff */
[--C-:B------:R-:W-:Y:S01]  /*cb90*/  IMAD.X R119, RZ, RZ, R7.reuse, P3 ;  /* 0x000000ffff777224 */ /* 0x100fe200018e0607 */
[----:B------:R-:W-:Y:S01]  /*cba0*/  LOP3.LUT R6, R111, R6, RZ, 0x3c, !PT ;  /* 0x000000066f067212 */ /* 0x000fe200078e3cff */
[----:B------:R-:W-:Y:S01]  /*cbb0*/  IMAD.X R123, RZ, RZ, R7, P4 ;  /* 0x000000ffff7b7224 */ /* 0x000fe200020e0607 */
[----:B------:R-:W-:Y:S02]  /*cbc0*/  LOP3.LUT R24, R4, R183, RZ, 0x3c, !PT ;  /* 0x000000b704187212 */ /* 0x000fe400078e3cff */
[----:B------:R-:W-:-:S02]  /*cbd0*/  LOP3.LUT R12, R177, 0x380, RZ, 0xc0, !PT ;  /* 0x00000380b10c7812 */ /* 0x000fc400078ec0ff */
[----:B------:R-:W-:Y:S02]  /*cbe0*/  LOP3.LUT R4, R199, 0x380, RZ, 0xc0, !PT ;  /* 0x00000380c7047812 */ /* 0x000fe400078ec0ff */
[----:B------:R-:W-:Y:S02]  /*cbf0*/  LOP3.LUT R14, R179, 0x380, RZ, 0xc0, !PT ;  /* 0x00000380b30e7812 */ /* 0x000fe400078ec0ff */
[----:B------:R-:W-:Y:S02]  /*cc00*/  LOP3.LUT R27, R114, 0x380, RZ, 0xc0, !PT ;  /* 0x00000380721b7812 */ /* 0x000fe400078ec0ff */
[----:B------:R-:W-:Y:S02]  /*cc10*/  LOP3.LUT R98, R0, R197, RZ, 0x3c, !PT ;  /* 0x000000c500627212 */ /* 0x000fe400078e3cff */
[-C--:B------:R-:W-:Y:S02]  /*cc20*/  IADD3.X R111, RZ, R7.reuse, RZ, P1, !PT ;  /* 0x00000007ff6f7210 */ /* 0x080fe40000ffe4ff */
[----:B------:R-:W-:-:S02]  /*cc30*/  MOV R0, R6 ;  /* 0x0000000600007202 */ /* 0x000fc40000000f00 */
[----:B------:R-:W-:Y:S02]  /*cc40*/  SHF.R.U64 R12, R12, 0x3, RZ ;  /* 0x000000030c0c7819 */ /* 0x000fe400000012ff */
[----:B------:R-:W-:Y:S02]  /*cc50*/  LOP3.LUT R90, R193, 0x380, RZ, 0xc0, !PT ;  /* 0x00000380c15a7812 */ /* 0x000fe400078ec0ff */
[----:B------:R-:W-:Y:S02]  /*cc60*/  SHF.R.U64 R4, R4, 0x3, RZ ;  /* 0x0000000304047819 */ /* 0x000fe400000012ff */
[----:B------:R-:W-:Y:S02]  /*cc70*/  LOP3.LUT R7, R118, 0x380, RZ, 0xc0, !PT ;  /* 0x0000038076077812 */ /* 0x000fe400078ec0ff */
[----:B------:R-:W-:Y:S02]  /*cc80*/  SHF.R.U64 R14, R14, 0x3, RZ ;  /* 0x000000030e0e7819 */ /* 0x000fe400000012ff */
[----:B------:R-:W-:-:S02]  /*cc90*/  LOP3.LUT R94, R195, 0x380, RZ, 0xc0, !PT ;  /* 0x00000380c35e7812 */ /* 0x000fc400078ec0ff */
[----:B------:R-:W-:Y:S02]  /*cca0*/  SHF.R.U64 R27, R27, 0x3, RZ ;  /* 0x000000031b1b7819 */ /* 0x000fe400000012ff */
[----:B------:R-:W-:Y:S02]  /*ccb0*/  LOP3.LUT R106, R201, 0x380, RZ, 0xc0, !PT ;  /* 0x00000380c96a7812 */ /* 0x000fe400078ec0ff */
[----:B------:R-:W-:Y:S02]  /*ccc0*/  F2FP.F16.F32.PACK_AB R6, R29, R156 ;  /* 0x0000009c1d06723e */ /* 0x000fe400000000ff */
[----:B------:R-:W-:Y:S02]  /*ccd0*/  LOP3.LUT R12, R12, R177, RZ, 0x3c, !PT ;  /* 0x000000b10c0c7212 */ /* 0x000fe400078e3cff */
[----:B------:R-:W-:Y:S02]  /*cce0*/  SHF.R.U64 R90, R90, 0x3, RZ ;  /* 0x000000035a5a7819 */ /* 0x000fe400000012ff */
[----:B------:R-:W-:-:S02]  /*ccf0*/  LOP3.LUT R102, R4, R199, RZ, 0x3c, !PT ;  /* 0x000000c704667212 */ /* 0x000fc400078e3cff */
[----:B------:R-:W-:Y:S02]  /*cd00*/  LOP3.LUT R122, R205, 0x380, RZ, 0xc0, !PT ;  /* 0x00000380cd7a7812 */ /* 0x000fe400078ec0ff */
[----:B------:R-:W-:Y:S02]  /*cd10*/  SHF.R.U64 R29, R7, 0x3, RZ ;  /* 0x00000003071d7819 */ /* 0x000fe400000012ff */
[----:B------:R-:W-:Y:S02]  /*cd20*/  LOP3.LUT R14, R14, R179, RZ, 0x3c, !PT ;  /* 0x000000b30e0e7212 */ /* 0x000fe400078e3cff */
[----:B------:R-:W-:Y:S02]  /*cd30*/  SHF.R.U64 R94, R94, 0x3, RZ ;  /* 0x000000035e5e7819 */ /* 0x000fe400000012ff */
[----:B------:R-:W-:Y:S02]  /*cd40*/  LOP3.LUT R110, R203, 0x380, RZ, 0xc0, !PT ;  /* 0x00000380cb6e7812 */ /* 0x000fe400078ec0ff */
[----:B------:R-:W-:-:S02]  /*cd50*/  F2FP.F16.F32.PACK_AB R4, R153, R162 ;  /* 0x000000a29904723e */ /* 0x000fc400000000ff */
[----:B------:R-:W-:Y:S02]  /*cd60*/  F2FP.F16.F32.PACK_AB R7, R31, R30 ;  /* 0x0000001e1f07723e */ /* 0x000fe400000000ff */
[----:B------:R-:W-:Y:S02]  /*cd70*/  LOP3.LUT R114, R27, R114, RZ, 0x3c, !PT ;  /* 0x000000721b727212 */ /* 0x000fe400078e3cff */
[----:B------:R-:W-:Y:S01]  /*cd80*/  SHF.R.U64 R106, R106, 0x3, RZ ;  /* 0x000000036a6a7819 */ /* 0x000fe200000012ff */
[----:B------:R1:W-:Y:S01]  /*cd90*/  STSM.16.M88.4 [R0], R4 ;  /* 0x0000000400007844 */ /* 0x0003e20000000200 */
[----:B------:R-:W-:Y:S02]  /*cda0*/  MOV R27, R8 ;  /* 0x00000008001b7202 */ /* 0x000fe40000000f00 */
[----:B------:R-:W-:Y:S02]  /*cdb0*/  MOV R10, R10 ;  /* 0x0000000a000a7202 */ /* 0x000fe40000000f00 */
[----:B------:R-:W-:Y:S01]  /*cdc0*/  LOP3.LUT R90, R90, R193, RZ, 0x3c, !PT ;  /* 0x000000c15a5a7212 */ /* 0x000fe200078e3cff */
[----:B------:R2:W-:Y:S01]  /*cdd0*/  STSM.16.M88.4 [R27], R32 ;  /* 0x000000201b007844 */ /* 0x0005e20000000200 */
[----:B------:R-:W-:-:S02]  /*cde0*/  SHF.R.U64 R122, R122, 0x3, RZ ;  /* 0x000000037a7a7819 */ /* 0x000fc400000012ff */
[----:B------:R-:W-:Y:S01]  /*cdf0*/  MOV R12, R12 ;  /* 0x0000000c000c7202 */ /* 0x000fe20000000f00 */
[----:B------:R2:W-:Y:S01]  /*ce00*/  STSM.16.M88.4 [R10], R40 ;  /* 0x000000280a007844 */ /* 0x0005e20000000200 */
[----:B------:R-:W-:Y:S02]  /*ce10*/  F2FP.F16.F32.PACK_AB R64, R65, R64 ;  /* 0x000000404140723e */ /* 0x000fe400000000ff */
[----:B------:R-:W-:Y:S01]  /*ce20*/  LOP3.LUT R94, R94, R195, RZ, 0x3c, !PT ;  /* 0x000000c35e5e7212 */ /* 0x000fe200078e3cff */
[----:B------:R2:W-:Y:S01]  /*ce30*/  STSM.16.M88.4 [R12], R48 ;  /* 0x000000300c007844 */ /* 0x0005e20000000200 */
[----:B------:R-:W-:Y:S02]  /*ce40*/  SHF.R.U64 R110, R110, 0x3, RZ ;  /* 0x000000036e6e7819 */ /* 0x000fe400000012ff */
[----:B------:R-:W-:Y:S02]  /*ce50*/  MOV R14, R14 ;  /* 0x0000000e000e7202 */ /* 0x000fe40000000f00 */
[----:B------:R-:W-:-:S02]  /*ce60*/  F2FP.F16.F32.PACK_AB R58, R61, R60 ;  /* 0x0000003c3d3a723e */ /* 0x000fc400000000ff */
[----:B------:R-:W-:Y:S02]  /*ce70*/  F2FP.F16.F32.PACK_AB R59, R63, R62 ;  /* 0x0000003e3f3b723e */ /* 0x000fe400000000ff */
[----:B------:R-:W-:Y:S02]  /*ce80*/  F2FP.F16.F32.PACK_AB R65, R67, R66 ;  /* 0x000000424341723e */ /* 0x000fe400000000ff */
[----:B------:R-:W-:Y:S01]  /*ce90*/  F2FP.F16.F32.PACK_AB R72, R73, R72 ;  /* 0x000000484948723e */ /* 0x000fe200000000ff */
[----:B------:R2:W-:Y:S01]  /*cea0*/  STSM.16.M88.4 [R14], R56 ;  /* 0x000000380e007844 */ /* 0x0005e20000000200 */
[----:B------:R-:W-:Y:S02]  /*ceb0*/  LOP3.LUT R106, R106, R201, RZ, 0x3c, !PT ;  /* 0x000000c96a6a7212 */ /* 0x000fe400078e3cff */
[----:B------:R-:W-:Y:S02]  /*cec0*/  MOV R20, R20 ;  /* 0x0000001400147202 */ /* 0x000fe40000000f00 */
        /* <DEDUP_REMOVED lines=9> */
[----:B------:R-:W-:Y:S01]  /*cf60*/  LOP3.LUT R122, R122, R205, RZ, 0x3c, !PT ;  /* 0x000000cd7a7a7212 */ /* 0x000fe200078e3cff */
[----:B------:R2:W-:Y:S01]  /*cf70*/  STSM.16.M88.4 [R24], R72 ;  /* 0x0000004818007844 */ /* 0x0005e20000000200 */
[----:B------:R-:W-:Y:S02]  /*cf80*/  MOV R9, R90 ;  /* 0x0000005a00097202 */ /* 0x000fe40000000f00 */
[----:B------:R-:W-:Y:S02]  /*cf90*/  F2FP.F16.F32.PACK_AB R82, R85, R84 ;  /* 0x000000545552723e */ /* 0x000fe400000000ff */
[----:B------:R-:W-:Y:S02]  /*cfa0*/  F2FP.F16.F32.PACK_AB R83, R87, R86 ;  /* 0x000000565753723e */ /* 0x000fe400000000ff */
[----:B------:R-:W-:-:S02]  /*cfb0*/  F2FP.F16.F32.PACK_AB R88, R89, R88 ;  /* 0x000000585958723e */ /* 0x000fc400000000ff */
[----:B------:R-:W-:Y:S01]  /*cfc0*/  LOP3.LUT R110, R110, R203, RZ, 0x3c, !PT ;  /* 0x000000cb6e6e7212 */ /* 0x000fe200078e3cff */
[----:B------:R2:W-:Y:S01]  /*cfd0*/  STSM.16.M88.4 [R9], R80 ;  /* 0x0000005009007844 */ /* 0x0005e20000000200 */
[----:B------:R-:W-:Y:S02]  /*cfe0*/  MOV R94, R94 ;  /* 0x0000005e005e7202 */ /* 0x000fe40000000f00 */
[----:B------:R-:W-:Y:S02]  /*cff0*/  MOV R8, R98 ;  /* 0x0000006200087202 */ /* 0x000fe40000000f00 */
[----:B------:R-:W-:Y:S02]  /*d000*/  F2FP.F16.F32.PACK_AB R89, R154, R26 ;  /* 0x0000001a9a59723e */ /* 0x000fe400000000ff */
[----:B------:R-:W-:Y:S02]  /*d010*/  F2FP.F16.F32.PACK_AB R90, R93, R92 ;  /* 0x0000005c5d5a723e */ /* 0x000fe400000000ff */
[----:B------:R-:W-:-:S02]  /*d020*/  F2FP.F16.F32.PACK_AB R91, R157, R155 ;  /* 0x0000009b9d5b723e */ /* 0x000fc400000000ff */
[----:B------:R-:W-:Y:S02]  /*d030*/  F2FP.F16.F32.PACK_AB R96, R97, R96 ;  /* 0x000000606160723e */ /* 0x000fe400000000ff */
[----:B-1----:R-:W-:Y:S01]  /*d040*/  MOV R5, R106 ;  /* 0x0000006a00057202 */ /* 0x002fe20000000f00 */
[----:B------:R2:W-:Y:S01]  /*d050*/  STSM.16.M88.4 [R94], R88 ;  /* 0x000000585e007844 */ /* 0x0005e20000000200 */
[----:B------:R-:W-:Y:S02]  /*d060*/  F2FP.F16.F32.PACK_AB R97, R159, R158 ;  /* 0x0000009e9f61723e */ /* 0x000fe400000000ff */
        /* <DEDUP_REMOVED lines=11> */
[----:B------:R-:W-:Y:S01]  /*d120*/  MOV R0, R122 ;  /* 0x0000007a00007202 */ /* 0x000fe20000000f00 */
[----:B------:R2:W-:Y:S01]  /*d130*/  STSM.16.M88.4 [R102], R104 ;  /* 0x0000006866007844 */ /* 0x0005e20000000200 */
[----:B------:R-:W-:Y:S02]  /*d140*/  F2FP.F16.F32.PACK_AB R113, R168, R167 ;  /* 0x000000a7a871723e */ /* 0x000fe400000000ff */
        /* <DEDUP_REMOVED lines=9> */
[----:B------:R-:W-:-:S02]  /*d1e0*/  F2FP.F16.F32.PACK_AB R129, R131, R130 ;  /* 0x000000828381723e */ /* 0x000fc400000000ff */
[----:B------:R-:W-:Y:S01]  /*d1f0*/  F2FP.F16.F32.PACK_AB R136, R137, R136 ;  /* 0x000000888988723e */ /* 0x000fe200000000ff */
[----:B------:R2:W-:Y:S01]  /*d200*/  STSM.16.M88.4 [R110], R120 ;  /* 0x000000786e007844 */ /* 0x0005e20000000200 */
        /* <DEDUP_REMOVED lines=10> */
[----:B------:R2:W-:Y:S01]  /*d2b0*/  STSM.16.M88.4 [R118], R136 ;  /* 0x0000008876007844 */ /* 0x0005e20000000200 */
        /* <DEDUP_REMOVED lines=10> */
[----:B------:R-:W1:Y:S01]  /*d360*/  LDC.64 R6, c[0x0][0xb78] ;  /* 0x0002de00ff067b82 */ /* 0x000e620000000a00 */
[----:B------:R-:W-:Y:S01]  /*d370*/  USHF.R.S32.HI UR5, URZ, 0x1f, UR43 ;  /* 0x0000001f3f057899 */ /* 0x000fe2000801142b */
[----:B--2---:R-:W-:Y:S01]  /*d380*/  IADD3 R9, -R17, RZ, RZ ;  /* 0x000000ff11097210 */ /* 0x004fe20007ffe1ff */
[----:B------:R-:W-:Y:S02]  /*d390*/  ULDC.64 UR8, c[0x0][0xb70] ;  /* 0x0002dc0000087ab9 */ /* 0x000fe40000000a00 */
[----:B------:R-:W-:Y:S01]  /*d3a0*/  UIMAD UR5, UR5, UR8, URZ ;  /* 0x00000008050572a4 */ /* 0x000fe2000f8e023f */
[----:B------:R-:W-:Y:S01]  /*d3b0*/  ISETP.NE.AND P0, PT, R2, R9, PT ;  /* 0x000000090200720c */ /* 0x000fe20003f05270 */
[----:B------:R-:W-:Y:S01]  /*d3c0*/  UIMAD.WIDE.U32 UR6, UR43, UR8, URZ ;  /* 0x000000082b0672a5 */ /* 0x000fe2000f8e003f */
[----:B------:R-:W-:Y:S01]  /*d3d0*/  IADD3 R9, R16, UR42, RZ ;  /* 0x0000002a10097c10 */ /* 0x000fe2000fffe0ff */
[----:B------:R-:W-:Y:S02]  /*d3e0*/  UIMAD UR5, UR43, UR9, UR5 ;  /* 0x000000092b0572a4 */ /* 0x000fe4000f8e0205 */
[----:B------:R-:W-:-:S02]  /*d3f0*/  USHF.R.S32.HI UR8, URZ, 0x1f, UR44 ;  /* 0x0000001f3f087899 */ /* 0x000fc4000801142c */
[----:B------:R-:W-:Y:S02]  /*d400*/  UIADD3 UR5, UR7, UR5, URZ ;  /* 0x0000000507057290 */ /* 0x000fe4000fffe03f */
[----:B------:R-:W-:Y:S02]  /*d410*/  IMAD.U32 R5, RZ, RZ, UR7 ;  /* 0x00000007ff057e24 */ /* 0x000fe4000f8e00ff */
[----:B------:R-:W-:Y:S01]  /*d420*/  IMAD.U32 R4, RZ, RZ, UR6 ;  /* 0x00000006ff047e24 */ /* 0x000fe2000f8e00ff */
[----:B------:R-:W-:Y:S01]  /*d430*/  ULDC.64 UR6, c[0x0][0xb40] ;  /* 0x0002d00000067ab9 */ /* 0x000fe20000000a00 */
[C---:B------:R-:W-:Y:S02]  /*d440*/  VIADD R8, R9.reuse, 0x8 ;  /* 0x0000000809087836 */ /* 0x040fe40000000000 */
[----:B------:R-:W-:Y:S01]  /*d450*/  IMAD.U32 R5, RZ, RZ, UR5 ;  /* 0x00000005ff057e24 */ /* 0x000fe2000f8e00ff */
[----:B------:R-:W-:Y:S02]  /*d460*/  ULDC UR5, c[0x0][0xa88] ;  /* 0x0002a20000057ab9 */ /* 0x000fe40000000800 */
[----:B------:R-:W-:Y:S01]  /*d470*/  ISETP.GE.OR P1, PT, R9, UR5, P0 ;  /* 0x0000000509007c0c */ /* 0x000fe20008726670 */
[----:B-1----:R-:W-:Y:S01]  /*d480*/  IMAD R0, R6, UR8, RZ ;  /* 0x0000000806007c24 */ /* 0x002fe2000f8e02ff */
[----:B------:R-:W-:Y:S01]  /*d490*/  ISETP.GE.OR P0, PT, R8, UR5, P0 ;  /* 0x0000000508007c0c */ /* 0x000fe20008706670 */
[----:B------:R-:W-:-:S04]  /*d4a0*/  IMAD.WIDE.U32 R4, R6, UR44, R4 ;  /* 0x0000002c06047c25 */ /* 0x000fc8000f8e0004 */
[----:B------:R-:W-:Y:S01]  /*d4b0*/  IMAD R6, R7, UR44, R0 ;  /* 0x0000002c07067c24 */ /* 0x000fe2000f8e0200 */
[----:B------:R-:W-:Y:S02]  /*d4c0*/  SHF.R.S32.HI R7, RZ, 0x1f, R9 ;  /* 0x0000001fff077819 */ /* 0x000fe40000011409 */
[----:B------:R-:W-:-:S04]  /*d4d0*/  IADD3 R0, P2, R9, R4, RZ ;  /* 0x0000000409007210 */ /* 0x000fc80007f5e0ff */
[----:B------:R-:W-:Y:S02]  /*d4e0*/  IADD3.X R7, R7, R5, R6, P2, !PT ;  /* 0x0000000507077210 */ /* 0x000fe400017fe406 */
[----:B------:R-:W-:-:S04]  /*d4f0*/  LEA R4, P2, R0, UR6, 0x2 ;  /* 0x0000000600047c11 */ /* 0x000fc8000f8410ff */
[----:B------:R-:W-:-:S05]  /*d500*/  LEA.HI.X R5, R0, UR7, R7, 0x2, P2 ;  /* 0x0000000700057c11 */ /* 0x000fca00090f1407 */
[----:B------:R1:W-:Y:S04]  /*d510*/  @!P1 STG.E desc[UR50][R4.64], R3 ;  /* 0x0000000304009986 */ /* 0x0003e8000c101932 */
[----:B------:R1:W-:Y:S02]  /*d520*/  @!P0 STG.E desc[UR50][R4.64+0x20], R28 ;  /* 0x0000201c04008986 */ /* 0x0003e4000c101932 */
.L_x_1373:
[----:B--2---:R-:W2:Y:S02]  /*d530*/  SHFL.IDX PT, R0, R189, RZ, 0x1f ;  /* 0x00001fffbd007589 */ /* 0x004ea400000e0000 */
[----:B--2---:R-:W-:-:S13]  /*d540*/  ISETP.NE.AND P0, PT, R0, 0x7, PT ;  /* 0x000000070000780c */ /* 0x004fda0003f05270 */
[----:B------:R-:W-:Y:S05]  /*d550*/  @P0 BRA `(.L_x_1374) ;  /* 0x0000000800f80947 */ /* 0x000fea0003800000 */
[----:B------:R-:W-:Y:S01]  /*d560*/  BAR.SYNC.DEFER_BLOCKING 0x1, 0x120 ;  /* 0x0044800000007b1d */ /* 0x000fe20000010000 */
[----:B------:R-:W-:-:S05]  /*d570*/  ELECT P0, URZ, PT ;  /* 0x00000000003f782f */ /* 0x000fca0003800000 */
[----:B------:R-:W-:Y:S08]  /*d580*/  BSSY B0, `(.L_x_1375) ;  /* 0x0000030000007945 */ /* 0x000ff00003800000 */
[----:B------:R-:W-:Y:S05]  /*d590*/  @!P0 BRA `(.L_x_1376) ;  /* 0x0000000000b88947 */ /* 0x000fea0003800000 */
[----:B------:R-:W-:Y:S02]  /*d5a0*/  UIADD3 UR6, UP0, UR52, 0x9f0, URZ ;  /* 0x000009f034067890 */ /* 0x000fe4000ff1e03f */
[----:B------:R-:W-:Y:S02]  /*d5b0*/  UIADD3 UR5, UR48, 0x2000, URZ ;  /* 0x0000200030057890 */ /* 0x000fe4000fffe03f */
[----:B------:R-:W-:Y:S02]  /*d5c0*/  UIADD3.X UR7, URZ, UR53, URZ, UP0, !UPT ;  /* 0x000000353f077290 */ /* 0x000fe400087fe43f */
[----:B------:R-:W-:Y:S01]  /*d5d0*/  UIADD3 UR9, UR48, 0x4000, URZ ;  /* 0x0000400030097890 */ /* 0x000fe2000fffe03f */
[----:B------:R-:W-:Y:S01]  /*d5e0*/  UMOV UR41, URZ ;  /* 0x0000003f00297c82 */ /* 0x000fe20008000000 */
[----:B------:R-:W-:Y:S01]  /*d5f0*/  UMOV UR45, URZ ;  /* 0x0000003f002d7c82 */ /* 0x000fe20008000000 */
[----:B------:R-:W-:Y:S01]  /*d600*/  UMOV UR40, UR48 ;  /* 0x0000003000287c82 */ /* 0x000fe20008000000 */
[----:B------:R-:W-:Y:S01]  /*d610*/  UMOV UR8, 0x40 ;  /* 0x0000004000087882 */ /* 0x000fe20000000000 */
[----:B------:R-:W-:-:S02]  /*d620*/  UIADD3 UR11, UR48, 0x6000, URZ ;  /* 0x00006000300b7890 */ /* 0x000fc4000fffe03f */
        /* <DEDUP_REMOVED lines=37> */
.L_x_1376:
[----:B------:R-:W-:Y:S05]  /*d880*/  BSYNC B0 ;  /* 0x0000000000007941 */ /* 0x000fea0003800000 */
.L_x_1375:
[----:B------:R-:W-:Y:S05]  /*d890*/  BRA `(.L_x_1374) ;  /* 0x0000000800287947 */ /* 0x000fea0003800000 */
.L_x_1372:
[----:B------:R-:W1:Y:S01]  /*d8a0*/  LDC.64 R8, c[0x0][0xae0] ;  /* 0x0002b800ff087b82 */ /* 0x000e620000000a00 */
[----:B------:R-:W-:Y:S01]  /*d8b0*/  ISETP.GT.AND P0, PT, R191, 0x3f, PT ;  /* 0x0000003fbf00780c */ /* 0x000fe20003f04270 */
[----:B------:R-:W-:Y:S01]  /*d8c0*/  USHF.R.S32.HI UR5, URZ, 0x1f, UR43 ;  /* 0x0000001f3f057899 */ /* 0x000fe2000801142b */
[----:B------:R-:W-:Y:S01]  /*d8d0*/  BSSY B0, `(.L_x_1377) ;  /* 0x000001a000007945 */ /* 0x000fe20003800000 */
[----:B------:R-:W-:Y:S01]  /*d8e0*/  USHF.R.S32.HI UR8, URZ, 0x1f, UR44 ;  /* 0x0000001f3f087899 */ /* 0x000fe2000801142c */
[----:B------:R-:W-:-:S09]  /*d8f0*/  VIADD R12, R184, 0x40 ;  /* 0x00000040b80c7836 */ /* 0x000fd20000000000 */
[----:B------:R-:W-:Y:S05]  /*d900*/  @P0 BRA `(.L_x_1378) ;  /* 0x0000000000580947 */ /* 0x000fea0003800000 */
[----:B------:R-:W2:Y:S01]  /*d910*/  S2R R4, SR_TID.X ;  /* 0x0000000000047919 */ /* 0x000ea20000002100 */
[----:B------:R-:W-:Y:S01]  /*d920*/  IMAD.U32 R5, RZ, RZ, UR42 ;  /* 0x0000002aff057e24 */ /* 0x000fe2000f8e00ff */
[----:B------:R-:W-:-:S04]  /*d930*/  ULDC UR6, c[0x0][0xa88] ;  /* 0x0002a20000067ab9 */ /* 0x000fc80000000800 */
[----:B--2---:R-:W-:-:S04]  /*d940*/  IADD3 R4, R5, -0x80, R4 ;  /* 0xffffff8005047810 */ /* 0x004fc80007ffe004 */
[----:B------:R-:W-:-:S13]  /*d950*/  ISETP.GE.AND P0, PT, R4, UR6, PT ;  /* 0x0000000604007c0c */ /* 0x000fda000bf06270 */
[----:B------:R-:W-:Y:S05]  /*d960*/  @P0 BRA `(.L_x_1378) ;  /* 0x0000000000400947 */ /* 0x000fea0003800000 */
[----:B------:R-:W2:Y:S01]  /*d970*/  LDC.64 R6, c[0x0][0xb70] ;  /* 0x0002dc00ff067b82 */ /* 0x000ea20000000a00 */
[----:B------:R-:W-:Y:S01]  /*d980*/  SHF.R.S32.HI R5, RZ, 0x1f, R4 ;  /* 0x0000001fff057819 */ /* 0x000fe20000011404 */
[----:B------:R-:W-:-:S06]  /*d990*/  ULDC.64 UR6, c[0x0][0xb40] ;  /* 0x0002d00000067ab9 */ /* 0x000fcc0000000a00 */
[----:B------:R-:W3:Y:S01]  /*d9a0*/  LDC.64 R10, c[0x0][0xb78] ;  /* 0x0002de00ff0a7b82 */ /* 0x000ee20000000a00 */
[C---:B--2---:R-:W-:Y:S02]  /*d9b0*/  IMAD R0, R6.reuse, UR5, RZ ;  /* 0x0000000506007c24 */ /* 0x044fe4000f8e02ff */
[----:B------:R-:W-:-:S04]  /*d9c0*/  IMAD.WIDE.U32 R4, R6, UR43, R4 ;  /* 0x0000002b06047c25 */ /* 0x000fc8000f8e0004 */
[----:B------:R-:W-:Y:S02]  /*d9d0*/  IMAD R3, R7, UR43, R0 ;  /* 0x0000002b07037c24 */ /* 0x000fe4000f8e0200 */
[----:B---3--:R-:W-:-:S03]  /*d9e0*/  IMAD R0, R10, UR8, RZ ;  /* 0x000000080a007c24 */ /* 0x008fc6000f8e02ff */
[----:B------:R-:W-:Y:S01]  /*d9f0*/  IADD3 R5, R5, R3, RZ ;  /* 0x0000000305057210 */ /* 0x000fe20007ffe0ff */
[----:B------:R-:W-:Y:S02]  /*da00*/  IMAD R3, R11, UR44, R0 ;  /* 0x0000002c0b037c24 */ /* 0x000fe4000f8e0200 */
[----:B------:R-:W-:-:S04]  /*da10*/  IMAD.WIDE.U32 R4, R10, UR44, R4 ;  /* 0x0000002c0a047c25 */ /* 0x000fc8000f8e0004 */
[----:B------:R-:W-:Y:S01]  /*da20*/  IMAD.IADD R3, R5, 0x1, R3 ;  /* 0x0000000105037824 */ /* 0x000fe200078e0203 */
[----:B------:R-:W-:-:S04]  /*da30*/  LEA R6, P0, R4, UR6, 0x2 ;  /* 0x0000000604067c11 */ /* 0x000fc8000f8010ff */
[----:B------:R-:W-:Y:S01]  /*da40*/  LEA.HI.X R7, R4, UR7, R3, 0x2, P0 ;  /* 0x0000000704077c11 */ /* 0x000fe200080f1403 */
[----:B------:R-:W-:-:S05]  /*da50*/  IMAD.MOV.U32 R3, RZ, RZ, -0x800000 ;  /* 0xff800000ff037424 */ /* 0x000fca00078e00ff */
[----:B------:R2:W-:Y:S03]  /*da60*/  STG.E desc[UR50][R6.64], R3 ;  /* 0x0000000306007986 */ /* 0x0005e6000c101932 */
.L_x_1378:
[----:B------:R-:W-:Y:S05]  /*da70*/  BSYNC B0 ;  /* 0x0000000000007941 */ /* 0x000fea0003800000 */
.L_x_1377:
[----:B------:R-:W-:Y:S01]  /*da80*/  ULDC.64 UR6, c[0x0][0xa88] ;  /* 0x0002a20000067ab9 */ /* 0x000fe20000000a00 */
[----:B-12---:R-:W-:Y:S01]  /*da90*/  IMAD R6, R8, UR5, RZ ;  /* 0x0000000508067c24 */ /* 0x006fe2000f8e02ff */
[----:B------:R-:W-:Y:S01]  /*daa0*/  ISETP.GE.AND P1, PT, R12, UR7, PT ;  /* 0x000000070c007c0c */ /* 0x000fe2000bf26270 */
[----:B------:R-:W1:Y:S01]  /*dab0*/  LDC.64 R10, c[0x0][0xae8] ;  /* 0x0002ba00ff0a7b82 */ /* 0x000e620000000a00 */
[C---:B------:R-:W-:Y:S01]  /*dac0*/  ISETP.GE.AND P0, PT, R184.reuse, UR7, PT ;  /* 0x00000007b8007c0c */ /* 0x040fe2000bf06270 */
[C---:B------:R-:W-:Y:S01]  /*dad0*/  VIADD R14, R184.reuse, 0x80 ;  /* 0x00000080b80e7836 */ /* 0x040fe20000000000 */
[----:B------:R-:W-:Y:S01]  /*dae0*/  SEL R3, RZ, 0xffffffff, P1 ;  /* 0xffffffffff037807 */ /* 0x000fe20000800000 */
[----:B------:R-:W-:Y:S01]  /*daf0*/  VIADD R15, R184, 0xc0 ;  /* 0x000000c0b80f7836 */ /* 0x000fe20000000000 */
[----:B------:R-:W-:Y:S01]  /*db00*/  SEL R0, RZ, 0x1, P0 ;  /* 0x00000001ff007807 */ /* 0x000fe20000000000 */
[----:B------:R-:W-:Y:S01]  /*db10*/  IMAD R7, R9, UR43, R6 ;  /* 0x0000002b09077c24 */ /* 0x000fe2000f8e0206 */
[----:B------:R-:W-:Y:S01]  /*db20*/  ISETP.GE.AND P0, PT, R14, UR7, PT ;  /* 0x000000070e007c0c */ /* 0x000fe2000bf06270 */
[----:B------:R-:W2:Y:S01]  /*db30*/  LDC R9, c[0x0][0xdac] ;  /* 0x00036b00ff097b82 */ /* 0x000ea20000000800 */
[----:B------:R-:W-:Y:S01]  /*db40*/  IMAD.SHL.U32 R3, R3, 0x2, RZ ;  /* 0x0000000203037824 */ /* 0x000fe200078e00ff */
[----:B------:R-:W-:Y:S01]  /*db50*/  ISETP.GE.AND P2, PT, R15, UR7, PT ;  /* 0x000000070f007c0c */ /* 0x000fe2000bf46270 */
[C---:B------:R-:W-:Y:S01]  /*db60*/  VIADD R21, R184.reuse, 0x140 ;  /* 0x00000140b8157836 */ /* 0x040fe20000000000 */
[C---:B------:R-:W-:Y:S01]  /*db70*/  IADD3 R20, R184.reuse, 0x100, RZ ;  /* 0x00000100b8147810 */ /* 0x040fe20007ffe0ff */
[C---:B------:R-:W-:Y:S01]  /*db80*/  VIADD R4, R184.reuse, 0x180 ;  /* 0x00000180b8047836 */ /* 0x040fe20000000000 */
[----:B------:R-:W-:Y:S01]  /*db90*/  LOP3.LUT R0, R3, 0x2, R0, 0xe2, !PT ;  /* 0x0000000203007812 */ /* 0x000fe200078ee200 */
[----:B------:R-:W-:Y:S01]  /*dba0*/  UIADD3 UR42, -UR42, UR6, URZ ;  /* 0x000000062a2a7290 */ /* 0x000fe2000fffe13f */
[----:B------:R-:W-:Y:S01]  /*dbb0*/  SHF.R.S32.HI R185, RZ, 0x1f, R184 ;  /* 0x0000001fffb97819 */ /* 0x000fe200000114b8 */
[----:B------:R-:W-:Y:S01]  /*dbc0*/  ULOP3.LUT UR40, URZ, UR40, URZ, 0x33, !UPT ;  /* 0x000000283f287292 */ /* 0x000fe2000f8e333f */
[----:B------:R-:W-:Y:S01]  /*dbd0*/  IADD3 R5, R184, 0x1c0, RZ ;  /* 0x000001c0b8057810 */ /* 0x000fe20007ffe0ff */
[----:B------:R-:W-:Y:S01]  /*dbe0*/  BSSY B0, `(.L_x_1379) ;  /* 0x0000036000007945 */ /* 0x000fe20003800000 */
[----:B------:R-:W-:-:S02]  /*dbf0*/  SEL R3, RZ, 0x4, P0 ;  /* 0x00000004ff037807 */ /* 0x000fc40000000000 */
[----:B------:R-:W-:Y:S02]  /*dc00*/  SEL R6, RZ, 0x8, P2 ;  /* 0x00000008ff067807 */ /* 0x000fe40001000000 */
[----:B------:R-:W-:Y:S02]  /*dc10*/  ISETP.GE.AND P2, PT, R21, UR7, PT ;  /* 0x0000000715007c0c */ /* 0x000fe4000bf46270 */
[----:B------:R-:W-:Y:S02]  /*dc20*/  ISETP.GE.AND P0, PT, R20, UR7, PT ;  /* 0x0000000714007c0c */ /* 0x000fe4000bf06270 */
[----:B------:R-:W-:Y:S02]  /*dc30*/  ISETP.GE.AND P3, PT, R4, UR7, PT ;  /* 0x0000000704007c0c */ /* 0x000fe4000bf66270 */
[----:B------:R-:W-:Y:S01]  /*dc40*/  ISETP.GE.AND P1, PT, R5, UR7, PT ;  /* 0x0000000705007c0c */ /* 0x000fe2000bf26270 */
[----:B------:R-:W-:Y:S01]  /*dc50*/  IMAD.WIDE.U32 R4, R8, UR43, R184 ;  /* 0x0000002b08047c25 */ /* 0x000fe2000f8e00b8 */
[----:B------:R-:W-:-:S02]  /*dc60*/  LOP3.LUT R0, R6, R0, R3, 0xfe, !PT ;  /* 0x0000000006007212 */ /* 0x000fc400078efe03 */
[----:B------:R-:W-:Y:S01]  /*dc70*/  SEL R6, RZ, 0x20, P2 ;  /* 0x00000020ff067807 */ /* 0x000fe20001000000 */
[C---:B------:R-:W-:Y:S01]  /*dc80*/  VIADD R8, R186.reuse, 0x20 ;  /* 0x00000020ba087836 */ /* 0x040fe20000000000 */
[----:B------:R-:W-:Y:S01]  /*dc90*/  ISETP.GE.AND P2, PT, R186, UR42, PT ;  /* 0x0000002aba007c0c */ /* 0x000fe2000bf46270 */
[----:B------:R-:W-:Y:S01]  /*dca0*/  IMAD.IADD R5, R5, 0x1, R7 ;  /* 0x0000000105057824 */ /* 0x000fe200078e0207 */
[----:B------:R-:W-:Y:S02]  /*dcb0*/  SEL R3, RZ, 0x10, P0 ;  /* 0x00000010ff037807 */ /* 0x000fe40000000000 */
[----:B------:R-:W-:Y:S01]  /*dcc0*/  ISETP.GE.AND P0, PT, R8, UR42, PT ;  /* 0x0000002a08007c0c */ /* 0x000fe2000bf06270 */
[----:B-1----:R-:W-:Y:S01]  /*dcd0*/  IMAD R8, R10, UR8, RZ ;  /* 0x000000080a087c24 */ /* 0x002fe2000f8e02ff */
[----:B------:R-:W-:Y:S02]  /*dce0*/  LOP3.LUT R3, R6, R0, R3, 0xfe, !PT ;  /* 0x0000000006037212 */ /* 0x000fe400078efe03 */
[----:B------:R-:W-:Y:S01]  /*dcf0*/  SEL R0, RZ, 0x40, P3 ;  /* 0x00000040ff007807 */ /* 0x000fe20001800000 */
[----:B------:R-:W-:Y:S01]  /*dd00*/  IMAD R11, R11, UR44, R8 ;  /* 0x0000002c0b0b7c24 */ /* 0x000fe2000f8e0208 */
[----:B------:R-:W-:-:S02]  /*dd10*/  SHF.R.S32.HI R187, RZ, 0x1f, R186 ;  /* 0x0000001fffbb7819 */ /* 0x000fc400000114ba */
[----:B--2---:R-:W-:Y:S01]  /*dd20*/  IADD3 R7, R9, UR40, RZ ;  /* 0x0000002809077c10 */ /* 0x004fe2000fffe0ff */
[----:B------:R-:W-:Y:S01]  /*dd30*/  IMAD.WIDE.U32 R8, R10, UR44, R4 ;  /* 0x0000002c0a087c25 */ /* 0x000fe2000f8e0004 */
[----:B------:R-:W-:Y:S02]  /*dd40*/  LOP3.LUT R3, R3, R0, RZ, 0xfc, !PT ;  /* 0x0000000003037212 */ /* 0x000fe400078efcff */
[----:B------:R-:W-:Y:S01]  /*dd50*/  SEL R0, RZ, 0x80, P1 ;  /* 0x00000080ff007807 */ /* 0x000fe20000800000 */
[----:B------:R-:W-:-:S03]  /*dd60*/  IMAD.WIDE R6, R7, 0x40, R186 ;  /* 0x0000004007067825 */ /* 0x000fc600078e02ba */
[----:B------:R-:W-:Y:S01]  /*dd70*/  LOP3.LUT R0, R3, R0, RZ, 0xfc, !PT ;  /* 0x0000000003007212 */ /* 0x000fe200078efcff */
[----:B------:R-:W-:Y:S01]  /*dd80*/  IMAD.IADD R13, R9, 0x1, R11 ;  /* 0x00000001090d7824 */ /* 0x000fe200078e020b */
        /* <DEDUP_REMOVED lines=13> */
[----:B------:R-:W-:Y:S02]  /*de60*/  LEA R10, P2, R4, UR8, 0x1 ;  /* 0x00000008040a7c11 */ /* 0x000fe4000f8408ff */
[----:B------:R-:W-:-:S04]  /*de70*/  IADD3 R5, R5, R11, RZ ;  /* 0x0000000b05057210 */ /* 0x000fc80007ffe0ff */
        /* <DEDUP_REMOVED lines=12> */
.L_x_1380:
[----:B------:R-:W-:Y:S05]  /*df40*/  BSYNC B0 ;  /* 0x0000000000007941 */ /* 0x000fea0003800000 */
.L_x_1379:
[----:B------:R-:W-:Y:S04]  /*df50*/  BSSY B0, `(.L_x_1374) ;  /* 0x000001e000007945 */ /* 0x000fe80003800000 */
[----:B------:R-:W-:Y:S05]  /*df60*/  @P0 BRA `(.L_x_1381) ;  /* 0x0000000000700947 */ /* 0x000fea0003800000 */
[----:B------:R-:W-:Y:S01]  /*df70*/  IADD3 R9, P0, R6, 0x20, RZ ;  /* 0x0000002006097810 */ /* 0x000fe20007f1e0ff */
[----:B------:R-:W-:Y:S01]  /*df80*/  ULDC.64 UR8, c[0x0][0xad8] ;  /* 0x0002b60000087ab9 */ /* 0x000fe20000000a00 */
[----:B------:R-:W-:Y:S01]  /*df90*/  IMAD.MOV.U32 R4, RZ, RZ, R8 ;  /* 0x000000ffff047224 */ /* 0x000fe200078e0008 */
[----:B------:R-:W-:Y:S01]  /*dfa0*/  ISETP.GE.AND P1, PT, R14, UR7, PT ;  /* 0x000000070e007c0c */ /* 0x000fe2000bf26270 */
        /* <DEDUP_REMOVED lines=8> */
[----:B------:R-:W-:-:S03]  /*e030*/  LOP3.LUT P4, RZ, R3, 0x40, RZ, 0xc0, !PT ;  /* 0x0000004003ff7812 */ /* 0x000fc6000788c0ff */
[----:B------:R-:W-:Y:S01]  /*e040*/  IMAD R9, R9, UR9, R6 ;  /* 0x0000000909097c24 */ /* 0x000fe2000f8e0206 */
[----:B------:R-:W-:Y:S02]  /*e050*/  ULDC.64 UR8, c[0x0][0xa80] ;  /* 0x0002a00000087ab9 */ /* 0x000fe40000000a00 */
[----:B------:R-:W-:Y:S02]  /*e060*/  LEA R6, P3, R4, UR8, 0x1 ;  /* 0x0000000804067c11 */ /* 0x000fe4000f8608ff */
[----:B------:R-:W-:-:S04]  /*e070*/  IADD3 R5, R5, R9, RZ ;  /* 0x0000000905057210 */ /* 0x000fc80007ffe0ff */
        /* <DEDUP_REMOVED lines=11> */
.L_x_1381:
[----:B------:R-:W-:Y:S05]  /*e130*/  BSYNC B0 ;  /* 0x0000000000007941 */ /* 0x000fea0003800000 */
.L_x_1374:
[----:B------:R-:W3:Y:S02]  /*e140*/  LDC R0, c[0x0][0xda8] ;  /* 0x00036a00ff007b82 */ /* 0x000ee40000000800 */
[----:B---3--:R-:W-:-:S13]  /*e150*/  ISETP.LE.AND P0, PT, R0, UR4, PT ;  /* 0x0000000400007c0c */ /* 0x008fda000bf03270 */
[----:B------:R-:W-:Y:S05]  /*e160*/  @!P0 BRA `(.L_x_1382) ;  /* 0xffffff2c00588947 */ /* 0x000fea000383ffff */
[----:B------:R-:W-:Y:S05]  /*e170*/  EXIT ;  /* 0x000000000000794d */ /* 0x000fea0003800000 */
.L_x_1276:
[----:B------:R-:W-:-:S08]  /*e180*/  NOP ;  /* 0x0000000000007918 */ /* 0x000fd00000000000 */
[----:B------:R-:W1:-:S00]  /*e190*/  USETMAXREG.DEALLOC.CTAPOOL 0x18 ;  /* 0x00000018000079c8 */ /* 0x000e4000080e0500 */
[----:B-1----:R-:W-:-:S06]  /*e1a0*/  LOP3.LUT R0, R0, 0x3, RZ, 0xc0, !PT ;  /* 0x0000000300007812 */ /* 0x002fcc00078ec0ff */
[----:B------:R-:W1:Y:S02]  /*e1b0*/  SHFL.IDX PT, R0, R0, RZ, 0x1f ;  /* 0x00001fff00007589 */ /* 0x000e6400000e0000 */
[----:B-1----:R-:W-:-:S13]  /*e1c0*/  ISETP.NE.AND P0, PT, R0, RZ, PT ;  /* 0x000000ff0000720c */ /* 0x002fda0003f05270 */
[----:B------:R-:W-:Y:S05]  /*e1d0*/  @P0 EXIT ;  /* 0x000000000000094d */ /* 0x000fea0003800000 */
[----:B------:R-:W1:Y:S01]  /*e1e0*/  S2UR UR4, SR_CTAID.X ;  /* 0x00000000000479c3 */ /* 0x000e620000002500 */
[----:B------:R-:W-:Y:S01]  /*e1f0*/  UMOV UR45, URZ ;  /* 0x0000003f002d7c82 */ /* 0x000fe20008000000 */
[----:B------:R-:W-:Y:S02]  /*e200*/  IMAD.MOV.U32 R16, RZ, RZ, RZ ;  /* 0x000000ffff107224 */ /* 0x000fe400078e00ff */
[----:B------:R-:W-:-:S04]  /*e210*/  IMAD.MOV.U32 R17, RZ, RZ, 0x1 ;  /* 0x00000001ff117424 */ /* 0x000fc800078e00ff */
[----:B------:R-:W1:Y:S02]  /*e220*/  LDC R0, c[0x0][0xda8] ;  /* 0x00036a00ff007b82 */ /* 0x000e640000000800 */
[----:B-1----:R-:W-:-:S13]  /*e230*/  ISETP.LE.AND P0, PT, R0, UR4, PT ;  /* 0x0000000400007c0c */ /* 0x002fda000bf03270 */
[----:B------:R-:W-:Y:S05]  /*e240*/  @P0 BRA `(.L_x_1383) ;  /* 0x00000030001c0947 */ /* 0x000fea0003800000 */
[----:B------:R-:W-:Y:S01]  /*e250*/  LOP3.LUT R19, R19, 0x1f, RZ, 0xc0, !PT ;  /* 0x0000001f13137812 */ /* 0x000fe200078ec0ff */
[----:B------:R-:W-:Y:S01]  /*e260*/  IMAD.U32 R18, RZ, RZ, UR4 ;  /* 0x00000004ff127e24 */ /* 0x000fe2000f8e00ff */
[----:B------:R-:W-:Y:S01]  /*e270*/  MOV R17, 0x1 ;  /* 0x0000000100117802 */ /* 0x000fe20000000f00 */
[----:B------:R-:W-:Y:S01]  /*e280*/  IMAD.MOV.U32 R16, RZ, RZ, RZ ;  /* 0x000000ffff107224 */ /* 0x000fe200078e00ff */
[----:B------:R-:W-:Y:S01]  /*e290*/  ULDC UR44, c[0x0][0xc] ;  /* 0x00000300002c7ab9 */ /* 0x000fe20000000800 */
[----:B------:R-:W-:Y:S01]  /*e2a0*/  ULDC.64 UR46, c[0x0][0x198] ;  /* 0x00006600002e7ab9 */ /* 0x000fe20000000a00 */
[----:B------:R-:W-:-:S05]  /*e2b0*/  UMOV UR45, URZ ;  /* 0x0000003f002d7c82 */ /* 0x000fca0008000000 */
.L_x_1437:
[----:B------:R-:W-:Y:S01]  /*e2c0*/  ULDC UR10, c[0x0][0xdd0] ;  /* 0x00037400000a7ab9 */ /* 0x000fe20000000800 */
[----:B------:R-:W1:Y:S01]  /*e2d0*/  LDC R0, c[0x0][0xde8] ;  /* 0x00037a00ff007b82 */ /* 0x000e620000000800 */
[C---:B------:R-:W-:Y:S01]  /*e2e0*/  R2UR UR8, R18.reuse ;  /* 0x00000000120872ca */ /* 0x040fe200000e0000 */
[----:B------:R-:W-:Y:S01]  /*e2f0*/  UISETP.NE.AND UP0, UPT, UR10, 0x1, UPT ;  /* 0x000000010a00788c */ /* 0x000fe2000bf05270 */
[----:B------:R-:W-:-:S10]  /*e300*/  R2UR UR9, R18 ;  /* 0x00000000120972ca */ /* 0x000fd400000e0000 */
[----:B------:R-:W-:Y:S01]  /*e310*/  @UP0 ULDC UR6, c[0x0][0xdd4] ;  /* 0x0003750000060ab9 */ /* 0x000fe20000000800 */
[----:B------:R-:W-:Y:S01]  /*e320*/  @UP0 ULDC UR11, c[0x0][0xdd8] ;  /* 0x00037600000b0ab9 */ /* 0x000fe20000000800 */
[----:B------:R-:W-:-:S04]  /*e330*/  UIMAD.WIDE.U32 UR6, UR8, UR6, URZ ;  /* 0x00000006080672a5 */ /* 0x000fc8000f8e003f */
[----:B------:R-:W-:-:S04]  /*e340*/  @UP0 USHF.R.U32.HI UR8, URZ, UR11, UR7 ;  /* 0x0000000b3f080299 */ /* 0x000fc80008011607 */
[----:B------:R-:W-:Y:S02]  /*e350*/  UIADD3 UR6, -UR8, URZ, URZ ;  /* 0x0000003f08067290 */ /* 0x000fe4000fffe13f */
[----:B-1----:R-:W-:Y:S02]  /*e360*/  ISETP.LE.AND P0, PT, R0, UR8, PT ;  /* 0x0000000800007c0c */ /* 0x002fe4000bf03270 */
[----:B------:R-:W-:-:S11]  /*e370*/  UIMAD UR10, UR10, UR6, UR9 ;  /* 0x000000060a0a72a4 */ /* 0x000fd6000f8e0209 */
[----:B------:R-:W-:Y:S05]  /*e380*/  @!P0 BRA `(.L_x_1384) ;  /* 0x0000000000208947 */ /* 0x000fea0003800000 */
        /* <DEDUP_REMOVED lines=8> */
.L_x_1384:
[----:B------:R-:W-:Y:S01]  /*e410*/  ULDC UR11, c[0x0][0xdc4] ;  /* 0x00037100000b7ab9 */ /* 0x000fe20000000800 */
[----:B------:R-:W-:Y:S01]  /*e420*/  UMOV UR9, UR10 ;  /* 0x0000000a00097c82 */ /* 0x000fe20008000000 */
[----:B------:R-:W-:-:S11]  /*e430*/  UISETP.NE.AND UP0, UPT, UR11, 0x1, UPT ;  /* 0x000000010b00788c */ /* 0x000fd6000bf05270 */
[----:B------:R-:W-:Y:S02]  /*e440*/  @UP0 ULDC.64 UR12, c[0x0][0xdc8] ;  /* 0x00037200000c0ab9 */ /* 0x000fe40000000a00 */
[----:B------:R-:W-:-:S04]  /*e450*/  UIMAD.WIDE.U32 UR6, UR10, UR12, URZ ;  /* 0x0000000c0a0672a5 */ /* 0x000fc8000f8e003f */
[----:B------:R-:W-:-:S04]  /*e460*/  @UP0 USHF.R.U32.HI UR9, URZ, UR13, UR7 ;  /* 0x0000000d3f090299 */ /* 0x000fc80008011607 */
[----:B------:R-:W-:-:S12]  /*e470*/  UIMAD UR6, UR9, UR11, URZ ;  /* 0x0000000b090672a4 */ /* 0x000fd8000f8e023f */
.L_x_1385:
[----:B------:R-:W-:Y:S01]  /*e480*/  ULDC.64 UR12, c[0x0][0x3f8] ;  /* 0x0000fe00000c7ab9 */ /* 0x000fe20000000a00 */
[----:B------:R-:W-:Y:S02]  /*e490*/  UIADD3 UR10, UR10, -UR6, URZ ;  /* 0x800000060a0a7290 */ /* 0x000fe4000fffe03f */
[----:B------:R-:W-:Y:S02]  /*e4a0*/  UISETP.NE.U32.AND UP0, UPT, UR12, URZ, UPT ;  /* 0x0000003f0c00728c */ /* 0x000fe4000bf05070 */
[----:B------:R-:W-:Y:S01]  /*e4b0*/  ULOP3.LUT UR9, URZ, UR9, URZ, 0x33, !UPT ;  /* 0x000000093f097292 */ /* 0x000fe2000f8e333f */
[----:B------:R-:W-:Y:S01]  /*e4c0*/  ULDC UR12, c[0x0][0xdb8] ;  /* 0x00036e00000c7ab9 */ /* 0x000fe20000000800 */
[----:B------:R-:W-:Y:S01]  /*e4d0*/  ULDC.64 UR6, c[0x0][0x9e0] ;  /* 0x0002780000067ab9 */ /* 0x000fe20000000a00 */
[----:B------:R-:W-:Y:S01]  /*e4e0*/  UISETP.NE.AND UP1, UPT, UR12, 0x1, UPT ;  /* 0x000000010c00788c */ /* 0x000fe2000bf25270 */
[----:B------:R-:W-:Y:S01]  /*e4f0*/  ULDC UR11, c[0x0][0xdc4] ;  /* 0x00037100000b7ab9 */ /* 0x000fe20000000800 */
[----:B------:R-:W-:Y:S01]  /*e500*/  ULDC UR41, c[0x0][0xdac] ;  /* 0x00036b0000297ab9 */ /* 0x000fe20000000800 */
[----:B------:R-:W-:-:S02]  /*e510*/  UISETP.GE.AND UP2, UPT, UR7, 0x1, UPT ;  /* 0x000000010700788c */ /* 0x000fc4000bf46270 */
[----:B------:R-:W-:Y:S02]  /*e520*/  UIMAD UR11, UR8, UR11, UR10 ;  /* 0x0000000b080b72a4 */ /* 0x000fe4000f8e020a */
[----:B------:R-:W-:Y:S02]  /*e530*/  UIADD3 UR41, UR9, UR41, URZ ;  /* 0x0000002909297290 */ /* 0x000fe4000fffe03f */
[----:B------:R-:W-:Y:S01]  /*e540*/  UISETP.NE.AND.EX UP0, UPT, UR13, URZ, UPT, UP0 ;  /* 0x0000003f0d00728c */ /* 0x000fe2000bf05300 */
[----:B------:R-:W-:Y:S01]  /*e550*/  PLOP3.LUT P1, PT, PT, PT, UP2, 0x80, 0x0 ;  /* 0x000000000000781c */ /* 0x000fe20003f2f028 */
[----:B------:R-:W-:Y:S01]  /*e560*/  @UP1 ULDC UR8, c[0x0][0xdbc] ;  /* 0x00036f0000081ab9 */ /* 0x000fe20000000800 */
[----:B------:R-:W-:Y:S02]  /*e570*/  USHF.L.U32 UR41, UR41, 0x6, URZ ;  /* 0x0000000629297899 */ /* 0x000fe4000800063f */
[----:B------:R-:W-:Y:S01]  /*e580*/  UIMAD.WIDE.U32 UR8, UR11, UR8, URZ ;  /* 0x000000080b0872a5 */ /* 0x000fe2000f8e003f */
[----:B------:R-:W-:Y:S01]  /*e590*/  ULDC UR13, c[0x0][0x404] ;  /* 0x00010100000d7ab9 */ /* 0x000fe20000000800 */
[----:B------:R-:W-:Y:S01]  /*e5a0*/  ULDC UR14, c[0x0][0x288] ;  /* 0x0000a200000e7ab9 */ /* 0x000fe20000000800 */
[----:B------:R-:W-:Y:S01]  /*e5b0*/  @UP1 ULDC UR16, c[0x0][0xdc0] ;  /* 0x0003700000101ab9 */ /* 0x000fe20000000800 */
[----:B------:R-:W-:Y:S01]  /*e5c0*/  UMOV UR43, UR11 ;  /* 0x0000000b002b7c82 */ /* 0x000fe20008000000 */
[----:B------:R-:W-:-:S02]  /*e5d0*/  USEL UR13, UR13, 0x1, UP0 ;  /* 0x000000010d0d7887 */ /* 0x000fc40008000000 */
[----:B------:R-:W-:Y:S02]  /*e5e0*/  UIADD3 UR10, UR41, 0x40, -UR14 ;  /* 0x00000040290a7890 */ /* 0x000fe4000fffe80e */
[----:B------:R-:W-:Y:S01]  /*e5f0*/  @UP1 USHF.R.U32.HI UR43, URZ, UR16, UR9 ;  /* 0x000000103f2b1299 */ /* 0x000fe20008011609 */
[----:B------:R-:W-:Y:S02]  /*e600*/  ULDC UR15, c[0x0][0x2e0] ;  /* 0x0000b800000f7ab9 */ /* 0x000fe40000000800 */
[----:B------:R-:W-:Y:S02]  /*e610*/  UIMAD UR8, UR13, UR15, UR10 ;  /* 0x0000000f0d0872a4 */ /* 0x000fe4000f8e020a */
[----:B------:R-:W-:Y:S02]  /*e620*/  UIADD3 UR42, -UR43, URZ, URZ ;  /* 0x0000003f2b2a7290 */ /* 0x000fe4000fffe13f */
[----:B------:R-:W-:Y:S02]  /*e630*/  UIADD3 UR6, UR8, UR6, URZ ;  /* 0x0000000608067290 */ /* 0x000fe4000fffe03f */
[----:B------:R-:W-:Y:S01]  /*e640*/  UIMAD UR42, UR12, UR42, UR11 ;  /* 0x0000002a0c2a72a4 */ /* 0x000fe2000f8e020b */
[----:B------:R-:W-:Y:S11]  /*e650*/  @!P1 BRA `(.L_x_1386) ;  /* 0x0000000000449947 */ /* 0x000ff60003800000 */
        /* <DEDUP_REMOVED lines=10> */
.L_x_1387:
[----:B------:R-:W-:-:S11]  /*e700*/  UISETP.NE.AND UP0, UPT, UR7, 0x1, UPT ;  /* 0x000000010700788c */ /* 0x000fd6000bf05270 */
[----:B------:R-:W-:Y:S02]  /*e710*/  @UP0 ULDC.64 UR16, c[0x0][0x9e8] ;  /* 0x00027a0000100ab9 */ /* 0x000fe40000000a00 */
[----:B------:R-:W-:-:S04]  /*e720*/  UIMAD.WIDE.U32 UR8, UR10, UR16, URZ ;  /* 0x000000100a0872a5 */ /* 0x000fc8000f8e003f */
[----:B------:R-:W-:-:S12]  /*e730*/  @UP0 USHF.R.U32.HI UR10, URZ, UR17, UR9 ;  /* 0x000000113f0a0299 */ /* 0x000fd80008011609 */
.L_x_1388:
[----:B------:R-:W-:-:S04]  /*e740*/  UIMAD UR10, UR10, UR7, UR7 ;  /* 0x000000070a0a72a4 */ /* 0x000fc8000f8e0207 */
[----:B------:R-:W-:-:S04]  /*e750*/  UISETP.LT.AND UP0, UPT, UR6, UR10, UPT ;  /* 0x0000000a0600728c */ /* 0x000fc8000bf01270 */
[----:B------:R-:W-:-:S12]  /*e760*/  USEL UR6, UR6, UR10, UP0 ;  /* 0x0000000a06067287 */ /* 0x000fd80008000000 */
.L_x_1386:
[----:B------:R-:W-:Y:S02]  /*e770*/  UIMAD UR9, UR13, UR15, 0x3f ;  /* 0x0000003f0d0974a4 */ /* 0x000fe4000f8e020f */
[----:B------:R-:W-:Y:S02]  /*e780*/  UIADD3 UR6, UR6, 0x3f, URZ ;  /* 0x0000003f06067890 */ /* 0x000fe4000fffe03f */
[----:B------:R-:W-:Y:S02]  /*e790*/  USHF.R.S32.HI UR10, URZ, 0x1f, UR9 ;  /* 0x0000001f3f0a7899 */ /* 0x000fe40008011409 */
[----:B------:R-:W-:Y:S02]  /*e7a0*/  USHF.R.S32.HI UR8, URZ, 0x1f, UR6 ;  /* 0x0000001f3f087899 */ /* 0x000fe40008011406 */
[----:B------:R-:W-:Y:S02]  /*e7b0*/  ULEA.HI UR10, UR10, UR9, URZ, 0x6 ;  /* 0x000000090a0a7291 */ /* 0x000fe4000f8f303f */
[----:B------:R-:W-:-:S02]  /*e7c0*/  ULEA.HI UR8, UR8, UR6, URZ, 0x6 ;  /* 0x0000000608087291 */ /* 0x000fc4000f8f303f */
[----:B------:R-:W-:Y:S02]  /*e7d0*/  UIADD3 UR6, UR41, -UR14, URZ ;  /* 0x8000000e29067290 */ /* 0x000fe4000fffe03f */
[----:B------:R-:W-:Y:S02]  /*e7e0*/  USHF.R.S32.HI UR39, URZ, 0x6, UR10 ;  /* 0x000000063f277899 */ /* 0x000fe4000801140a */
[----:B------:R-:W-:Y:S02]  /*e7f0*/  USHF.R.S32.HI UR8, URZ, 0x6, UR8 ;  /* 0x000000063f087899 */ /* 0x000fe40008011408 */
[----:B------:R-:W-:Y:S02]  /*e800*/  UIMAD UR6, UR13, UR15, UR6 ;  /* 0x0000000f0d0672a4 */ /* 0x000fe4000f8e0206 */
[----:B------:R-:W-:Y:S01]  /*e810*/  UISETP.LT.AND UP0, UPT, UR39, UR8, UPT ;  /* 0x000000082700728c */ /* 0x000fe2000bf01270 */
[----:B------:R-:W-:Y:S02]  /*e820*/  ULDC UR10, c[0x0][0x9dc] ;  /* 0x00027700000a7ab9 */ /* 0x000fe40000000800 */
[----:B------:R-:W-:-:S02]  /*e830*/  UIADD3 UR10, UR6, -UR10, URZ ;  /* 0x8000000a060a7290 */ /* 0x000fc4000fffe03f */
[----:B------:R-:W-:Y:S01]  /*e840*/  USEL UR39, UR39, UR8, UP0 ;  /* 0x0000000827277287 */ /* 0x000fe20008000000 */
[----:B------:R-:W-:Y:S11]  /*e850*/  @!P1 BRA `(.L_x_1389) ;  /* 0x0000000000449947 */ /* 0x000ff60003800000 */
        /* <DEDUP_REMOVED lines=10> */
.L_x_1390:
[----:B------:R-:W-:-:S11]  /*e900*/  UISETP.NE.AND UP0, UPT, UR7, 0x1, UPT ;  /* 0x000000010700788c */ /* 0x000fd6000bf05270 */
[----:B------:R-:W-:Y:S02]  /*e910*/  @UP0 ULDC.64 UR12, c[0x0][0x9e8] ;  /* 0x00027a00000c0ab9 */ /* 0x000fe40000000a00 */
[----:B------:R-:W-:-:S04]  /*e920*/  UIMAD.WIDE.U32 UR8, UR6, UR12, URZ ;  /* 0x0000000c060872a5 */ /* 0x000fc8000f8e003f */
[----:B------:R-:W-:-:S12]  /*e930*/  @UP0 USHF.R.U32.HI UR6, URZ, UR13, UR9 ;  /* 0x0000000d3f060299 */ /* 0x000fd80008011609 */
.L_x_1391:
[----:B------:R-:W-:-:S04]  /*e940*/  UIMAD UR6, UR6, UR7, URZ ;  /* 0x00000007060672a4 */ /* 0x000fc8000f8e023f */
[----:B------:R-:W-:-:S04]  /*e950*/  UISETP.LT.AND UP0, UPT, UR10, UR6, UPT ;  /* 0x000000060a00728c */ /* 0x000fc8000bf01270 */
[----:B------:R-:W-:-:S12]  /*e960*/  USEL UR10, UR10, UR6, !UP0 ;  /* 0x000000060a0a7287 */ /* 0x000fd8000c000000 */
.L_x_1389:
[----:B------:R-:W-:Y:S01]  /*e970*/  USHF.R.S32.HI UR6, URZ, 0x1f, UR10 ;  /* 0x0000001f3f067899 */ /* 0x000fe2000801140a */
[----:B------:R-:W-:Y:S03]  /*e980*/  BSSY B6, `(.L_x_1392) ;  /* 0x0000284000067945 */ /* 0x000fe60003800000 */
[----:B------:R-:W-:-:S04]  /*e990*/  ULEA.HI UR6, UR6, UR10, URZ, 0x6 ;  /* 0x0000000a06067291 */ /* 0x000fc8000f8f303f */
[----:B------:R-:W-:-:S04]  /*e9a0*/  USHF.R.S32.HI UR6, URZ, 0x6, UR6 ;  /* 0x000000063f067899 */ /* 0x000fc80008011406 */
[----:B------:R-:W-:-:S04]  /*e9b0*/  UISETP.LT.AND UP0, UPT, URZ, UR6, UPT ;  /* 0x000000063f00728c */ /* 0x000fc8000bf01270 */
[----:B------:R-:W-:-:S04]  /*e9c0*/  USEL UR38, URZ, UR6, !UP0 ;  /* 0x000000063f267287 */ /* 0x000fc8000c000000 */
[----:B------:R-:W-:-:S06]  /*e9d0*/  UISETP.GT.AND UP0, UPT, UR39, UR38, UPT ;  /* 0x000000262700728c */ /* 0x000fcc000bf04270 */
[----:B------:R-:W-:-:S13]  /*e9e0*/  PLOP3.LUT P0, PT, PT, PT, UP0, 0x80, 0x0 ;  /* 0x000000000000781c */ /* 0x000fda0003f0f008 */
[----:B------:R-:W-:Y:S05]  /*e9f0*/  @P0 BRA `(.L_x_1393) ;  /* 0x0000000000400947 */ /* 0x000fea0003800000 */
[----:B------:R-:W-:Y:S01]  /*ea00*/  ISETP.NE.AND P0, PT, R19, RZ, PT ;  /* 0x000000ff1300720c */ /* 0x000fe20003f05270 */
[----:B------:R-:W-:-:S12]  /*ea10*/  IMAD.MOV.U32 R13, RZ, RZ, R18 ;  /* 0x000000ffff0d7224 */ /* 0x000fd800078e0012 */
[----:B------:R-:W-:Y:S05]  /*ea20*/  @P0 BRA `(.L_x_1394) ;  /* 0x0000002400e40947 */ /* 0x000fea0003800000 */
[----:B------:R-:W1:Y:S01]  /*ea30*/  S2R R5, SR_LANEID ;  /* 0x0000000000057919 */ /* 0x000e620000000000 */
[----:B------:R-:W-:Y:S01]  /*ea40*/  VOTEU.ANY UR6, UPT, PT ;  /* 0x0000000000067886 */ /* 0x000fe200038e0100 */
[----:B------:R-:W2:Y:S01]  /*ea50*/  LDC.64 R2, c[0x0][0xdf0] ;  /* 0x00037c00ff027b82 */ /* 0x000ea20000000a00 */
[----:B------:R-:W1:Y:S02]  /*ea60*/  FLO.U32 R0, UR6 ;  /* 0x0000000600007d00 */ /* 0x000e6400080e0000 */
[----:B-1----:R-:W-:-:S06]  /*ea70*/  ISETP.EQ.U32.AND P0, PT, R0, R5, PT ;  /* 0x000000050000720c */ /* 0x002fcc0003f02070 */
[----:B------:R-:W2:Y:S07]  /*ea80*/  POPC R5, UR6 ;  /* 0x0000000600057d09 */ /* 0x000eae0008000000 */
[----:B--2---:R-:W2:Y:S01]  /*ea90*/  @P0 ATOMG.E.ADD.STRONG.GPU PT, R3, desc[UR50][R2.64], R5 ;  /* 0x00000005020309a8 */ /* 0x004ea200081ee1f2 */
[----:B------:R-:W1:Y:S02]  /*eaa0*/  S2R R4, SR_LTMASK ;  /* 0x0000000000047919 */ /* 0x000e640000003900 */
[----:B-1----:R-:W-:-:S04]  /*eab0*/  LOP3.LUT R4, R4, UR6, RZ, 0xc0, !PT ;  /* 0x0000000604047c12 */ /* 0x002fc8000f8ec0ff */
[----:B------:R-:W1:Y:S01]  /*eac0*/  POPC R13, R4 ;  /* 0x00000004000d7309 */ /* 0x000e620000000000 */
[----:B--2---:R-:W1:Y:S02]  /*ead0*/  SHFL.IDX PT, R0, R3, R0, 0x1f ;  /* 0x00001f0003007589 */ /* 0x004e6400000e0000 */
[----:B-1----:R-:W-:Y:S01]  /*eae0*/  IADD3 R13, R0, UR44, R13 ;  /* 0x0000002c000d7c10 */ /* 0x002fe2000fffe00d */
[----:B------:R-:W-:Y:S06]  /*eaf0*/  BRA `(.L_x_1394) ;  /* 0x0000002400b07947 */ /* 0x000fec0003800000 */
.L_x_1393:
[----:B------:R-:W1:Y:S01]  /*eb00*/  S2UR UR4, SR_CgaCtaId ;  /* 0x00000000000479c3 */ /* 0x000e620000008800 */
[----:B------:R-:W-:Y:S02]  /*eb10*/  UMOV UR37, 0x400 ;  /* 0x0000040000257882 */ /* 0x000fe40000000000 */
[----:B-1----:R-:W-:-:S04]  /*eb20*/  ULEA UR37, UR4, UR37, 0x18 ;  /* 0x0000002504257291 */ /* 0x002fc8000f8ec03f */
[----:B------:R-:W-:-:S04]  /*eb30*/  UIADD3 UR4, UR37, 0x22400, URZ ;  /* 0x0002240025047890 */ /* 0x000fc8000fffe03f */
[----:B------:R-:W-:-:S06]  /*eb40*/  ULOP3.LUT UP0, URZ, UR4, 0x3ff, URZ, 0xc0, !UPT ;  /* 0x000003ff043f7892 */ /* 0x000fcc000f80c03f */
[----:B------:R-:W-:-:S13]  /*eb50*/  PLOP3.LUT P0, PT, PT, PT, UP0, 0x80, 0x0 ;  /* 0x000000000000781c */ /* 0x000fda0003f0f008 */
[----:B------:R-:W-:Y:S05]  /*eb60*/  @!P0 BRA `(.L_x_1395) ;  /* 0x0000000000408947 */ /* 0x000fea0003800000 */
        /* <DEDUP_REMOVED lines=9> */
[----:B------:R-:W-:Y:S02]  /*ec00*/  IMAD.U32 R7, RZ, RZ, UR9 ;  /* 0x00000009ff077e24 */ /* 0x000fe4000f8e00ff */
[----:B------:R-:W-:-:S02]  /*ec10*/  IMAD.U32 R10, RZ, RZ, UR4 ;  /* 0x00000004ff0a7e24 */ /* 0x000fc4000f8e00ff */
[----:B------:R-:W-:Y:S02]  /*ec20*/  IMAD.MOV.U32 R8, RZ, RZ, 0x70 ;  /* 0x00000070ff087424 */ /* 0x000fe400078e00ff */
[----:B------:R-:W-:Y:S02]  /*ec30*/  IMAD.MOV.U32 R12, RZ, RZ, 0x1 ;  /* 0x00000001ff0c7424 */ /* 0x000fe400078e00ff */
[----:B------:R-:W-:-:S07]  /*ec40*/  IMAD.MOV.U32 R13, RZ, RZ, RZ ;  /* 0x000000ffff0d7224 */ /* 0x000fce00078e00ff */
[----:B------:R-:W-:-:S07]  /*ec50*/  LEPC R20, `(.L_x_1395) ;  /* 0x000000001014794e */ /* 0x000fce0000000000 */
[----:B-1----:R-:W-:Y:S05]  /*ec60*/  CALL.ABS.NOINC R2 ;  /* 0x0000000002007343 */ /* 0x002fea0003c00000 */
.L_x_1395:
        /* <DEDUP_REMOVED lines=13> */
[----:B------:R-:W-:Y:S01]  /*ed40*/  MOV R13, RZ ;  /* 0x000000ff000d7202 */ /* 0x000fe20000000f00 */
[----:B------:R-:W-:-:S02]  /*ed50*/  IMAD.U32 R7, RZ, RZ, UR9 ;  /* 0x00000009ff077e24 */ /* 0x000fc4000f8e00ff */
[----:B------:R-:W-:Y:S02]  /*ed60*/  IMAD.U32 R11, RZ, RZ, UR5 ;  /* 0x00000005ff0b7e24 */ /* 0x000fe4000f8e00ff */
[----:B------:R-:W-:Y:S02]  /*ed70*/  IMAD.MOV.U32 R8, RZ, RZ, 0x70 ;  /* 0x00000070ff087424 */ /* 0x000fe400078e00ff */
[----:B-1----:R-:W-:-:S07]  /*ed80*/  IMAD.MOV.U32 R12, RZ, RZ, 0x1 ;  /* 0x00000001ff0c7424 */ /* 0x002fce00078e00ff */
[----:B------:R-:W-:-:S07]  /*ed90*/  LEPC R20, `(.L_x_1397) ;  /* 0x000000001014794e */ /* 0x000fce0000000000 */
[----:B--2---:R-:W-:Y:S05]  /*eda0*/  CALL.ABS.NOINC R2 ;  /* 0x0000000002007343 */ /* 0x004fea0003c00000 */
.L_x_1397:
        /* <DEDUP_REMOVED lines=15> */
[----:B-1----:R-:W-:Y:S05]  /*eea0*/  CALL.ABS.NOINC R2 ;  /* 0x0000000002007343 */ /* 0x002fea0003c00000 */
.L_x_1396:
[----:B------:R-:W-:Y:S01]  /*eeb0*/  ULDC.64 UR4, c[0x0][0x9f8] ;  /* 0x00027e0000047ab9 */ /* 0x000fe20000000a00 */
[----:B------:R-:W-:Y:S01]  /*eec0*/  IMAD.U32 R5, RZ, RZ, UR43 ;  /* 0x0000002bff057e24 */ /* 0x000fe2000f8e00ff */
[----:B------:R-:W-:Y:S01]  /*eed0*/  ISETP.NE.U32.AND P0, PT, RZ, UR4, PT ;  /* 0x00000004ff007c0c */ /* 0x000fe2000bf05070 */
[----:B------:R-:W-:Y:S01]  /*eee0*/  IMAD.U32 R6, RZ, RZ, UR43 ;  /* 0x0000002bff067e24 */ /* 0x000fe2000f8e00ff */
[----:B------:R-:W1:Y:S02]  /*eef0*/  LDC R0, c[0x0][0x428] ;  /* 0x00010a00ff007b82 */ /* 0x000e640000000800 */
[----:B------:R-:W-:-:S13]  /*ef00*/  ISETP.NE.AND.EX P0, PT, RZ, UR5, PT, P0 ;  /* 0x00000005ff007c0c */ /* 0x000fda000bf05300 */
[----:B------:R-:W2:Y:S02]  /*ef10*/  @P0 LDC.64 R2, c[0x0][0x9f8] ;  /* 0x00027e00ff020b82 */ /* 0x000ea40000000a00 */
[----:B--2---:R-:W-:-:S05]  /*ef20*/  @P0 IMAD.WIDE R2, R5, 0x4, R2 ;  /* 0x0000000405020825 */ /* 0x004fca00078e0202 */
[----:B------:R2:W3:Y:S01]  /*ef30*/  @P0 LDG.E R6, desc[UR50][R2.64] ;  /* 0x0000003202060981 */ /* 0x0004e2000c1e1900 */
[----:B-1----:R-:W-:Y:S01]  /*ef40*/  ISETP.NE.AND P0, PT, R0, 0x1, PT ;  /* 0x000000010000780c */ /* 0x002fe20003f05270 */
[----:B------:R-:W-:Y:S01]  /*ef50*/  UMOV UR40, URZ ;  /* 0x0000003f00287c82 */ /* 0x000fe20008000000 */
[----:B------:R-:W-:Y:S01]  /*ef60*/  ISETP.NE.AND P1, PT, R19, RZ, PT ;  /* 0x000000ff1300720c */ /* 0x000fe20003f25270 */
[----:B------:R-:W-:Y:S01]  /*ef70*/  UMOV UR6, 0xffffffff ;  /* 0xffffffff00067882 */ /* 0x000fe20000000000 */
[----:B------:R-:W-:Y:S01]  /*ef80*/  MOV R0, UR42 ;  /* 0x0000002a00007c02 */ /* 0x000fe20008000f00 */
[----:B------:R-:W-:Y:S01]  /*ef90*/  IMAD.U32 R10, RZ, RZ, UR39 ;  /* 0x00000027ff0a7e24 */ /* 0x000fe2000f8e00ff */
[----:B--2---:R-:W1:Y:S03]  /*efa0*/  LDC.64 R2, c[0x0][0x3f8] ;  /* 0x0000fe00ff027b82 */ /* 0x004e660000000a00 */
[----:B------:R-:W-:-:S06]  /*efb0*/  VIADD R10, R10, 0xffffffff ;  /* 0xffffffff0a0a7836 */ /* 0x000fcc0000000000 */
[----:B------:R-:W-:Y:S01]  /*efc0*/  VOTEU.ALL UP1, P1 ;  /* 0x00000000003f7886 */ /* 0x000fe20000820000 */
[----:B------:R-:W2:Y:S04]  /*efd0*/  @P0 LDC R4, c[0x0][0x42c] ;  /* 0x00010b00ff040b82 */ /* 0x000ea80000000800 */
[----:B------:R-:W-:-:S04]  /*efe0*/  @!UP1 UIADD3 UR4, UP0, UR46, 0x270, URZ ;  /* 0x000002702e049890 */ /* 0x000fc8000ff1e03f */
[----:B------:R-:W-:Y:S01]  /*eff0*/  @!UP1 UIADD3.X UR5, URZ, UR47, URZ, UP0, !UPT ;  /* 0x0000002f3f059290 */ /* 0x000fe200087fe43f */
[----:B------:R-:W4:Y:S08]  /*f000*/  @P0 LDC R5, c[0x0][0x430] ;  /* 0x00010c00ff050b82 */ /* 0x000f300000000800 */
[----:B------:R1:W-:Y:S01]  /*f010*/  @!UP1 UTMAPF.L2.4D [UR40], [UR4] ;  /* 0x00000028040095b8 */ /* 0x0003e20008018000 */
[----:B--2---:R-:W-:-:S05]  /*f020*/  @P0 IMAD.HI.U32 R4, R4, UR42, RZ ;  /* 0x0000002a04040c27 */ /* 0x004fca000f8e00ff */
[----:B----4-:R-:W-:Y:S02]  /*f030*/  @P0 SHF.R.U32.HI R0, RZ, R5, R4 ;  /* 0x00000005ff000219 */ /* 0x010fe40000011604 */
[----:B-1----:R-:W-:-:S04]  /*f040*/  ISETP.NE.U32.AND P0, PT, R2, RZ, PT ;  /* 0x000000ff0200720c */ /* 0x002fc80003f05070 */
[----:B------:R-:W-:-:S04]  /*f050*/  ISETP.NE.AND.EX P0, PT, R3, RZ, PT, P0 ;  /* 0x000000ff0300720c */ /* 0x000fc80003f05300 */
[----:B---3--:R-:W-:Y:S01]  /*f060*/  SEL R4, R6, RZ, !P0 ;  /* 0x000000ff06047207 */ /* 0x008fe20004000000 */
[----:B------:R-:W-:Y:S08]  /*f070*/  BRA.DIV UR6, `(.L_x_1398) ;  /* 0x0000002a06547947 */ /* 0x000ff0000b800000 */
.L_x_1450:
[----:B------:R-:W-:Y:S01]  /*f080*/  UMOV UR4, 0xffffffff ;  /* 0xffffffff00047882 */ /* 0x000fe20000000000 */
[----:B------:R-:W-:Y:S02]  /*f090*/  SHF.R.S32.HI R7, RZ, 0x1f, R6 ;  /* 0x0000001fff077819 */ /* 0x000fe40000011406 */
[----:B------:R-:W-:Y:S05]  /*f0a0*/  BRA.DIV UR4, `(.L_x_1399) ;  /* 0x0000002a04747947 */ /* 0x000fea000b800000 */
[----:B------:R-:W-:-:S13]  /*f0b0*/  ELECT P6, URZ, PT ;  /* 0x00000000003f782f */ /* 0x000fda00038c0000 */
.L_x_1453:
[----:B------:R-:W-:Y:S05]  /*f0c0*/  @!P6 BRA `(.L_x_1400) ;  /* 0x0000000000c4e947 */ /* 0x000fea0003800000 */
[----:B------:R-:W-:Y:S01]  /*f0d0*/  IMAD.MOV.U32 R4, RZ, RZ, R6 ;  /* 0x000000ffff047224 */ /* 0x000fe200078e0006 */
[----:B------:R-:W-:Y:S06]  /*f0e0*/  @!P0 BRA `(.L_x_1401) ;  /* 0x0000000000488947 */ /* 0x000fec0003800000 */
[----:B------:R-:W1:Y:S01]  /*f0f0*/  LDC R11, c[0x0][0x41c] ;  /* 0x00010700ff0b7b82 */ /* 0x000e620000000800 */
[----:B------:R-:W-:Y:S01]  /*f100*/  MOV R12, R10 ;  /* 0x0000000a000c7202 */ /* 0x000fe20000000f00 */
[----:B------:R-:W-:Y:S02]  /*f110*/  ULDC.64 UR4, c[0x0][0x408] ;  /* 0x0001020000047ab9 */ /* 0x000fe40000000a00 */
        /* <DEDUP_REMOVED lines=11> */
[----:B------:R-:W-:-:S05]  /*f1d0*/  LEA.HI.X R9, R4, R3, R5, 0x2, P2 ;  /* 0x0000000304097211 */ /* 0x000fca00010f1405 */
[----:B------:R1:W5:Y:S01]  /*f1e0*/  LDG.E R4, desc[UR50][R8.64] ;  /* 0x0000003208047981 */ /* 0x000362000c1e1900 */
[----:B------:R-:W-:-:S04]  /*f1f0*/  IMAD.MOV R5, RZ, RZ, -R12 ;  /* 0x000000ffff057224 */ /* 0x000fc800078e0a0c */
[----:B------:R-:W-:-:S07]  /*f200*/  IMAD R10, R11, R5, R10 ;  /* 0x000000050b0a7224 */ /* 0x000fce00078e020a */
.L_x_1401:
[----:B-1----:R-:W-:Y:S01]  /*f210*/  LEA R8, R16, UR37, 0x3 ;  /* 0x0000002510087c11 */ /* 0x002fe2000f8e18ff */
[----:B------:R-:W1:Y:S01]  /*f220*/  S2R R9, SR_TID.X ;  /* 0x0000000000097919 */ /* 0x000e620000002100 */
[----:B------:R-:W-:-:S04]  /*f230*/  SHF.L.U32 R5, R17, 0x1f, RZ ;  /* 0x0000001f11057819 */ /* 0x000fc800000006ff */
[----:B------:R-:W2:Y:S01]  /*f240*/  SYNCS.PHASECHK.TRANS64.TRYWAIT P2, [R8+URZ+0x28c40], R5 ;  /* 0x028c4005080075a7 */ /* 0x000ea2000804017f */
[----:B-1----:R-:W-:-:S04]  /*f250*/  LOP3.LUT R9, R9, 0x7f, RZ, 0xc0, !PT ;  /* 0x0000007f09097812 */ /* 0x002fc800078ec0ff */
[----:B------:R-:W-:Y:S01]  /*f260*/  ISETP.NE.AND P3, PT, R9, RZ, PT ;  /* 0x000000ff0900720c */ /* 0x000fe20003f65270 */
[----:B--2---:R-:W-:-:S12]  /*f270*/  @!P2 BRA `(.L_x_1402) ;  /* 0x000000280020a947 */ /* 0x004fd80003800000 */
.L_x_1454:
[----:B------:R-:W-:Y:S05]  /*f280*/  @P3 BRA `(.L_x_1403) ;  /* 0x0000000000143947 */ /* 0x000fea0003800000 */
[----:B------:R-:W-:Y:S02]  /*f290*/  ISETP.NE.AND P2, PT, R19, RZ, PT ;  /* 0x000000ff1300720c */ /* 0x000fe40003f45270 */
[----:B-1----:R-:W-:-:S04]  /*f2a0*/  MOV R5, 0x2000 ;  /* 0x0000200000057802 */ /* 0x002fc80000000f00 */
[----:B------:R2:W-:Y:S07]  /*f2b0*/  SYNCS.ARRIVE.TRANS64 RZ, [R8+URZ+0x28c30], R5 ;  /* 0x028c300508ff79a7 */ /* 0x0005ee000800003f */
[----:B------:R-:W-:Y:S05]  /*f2c0*/  @!P2 BRA `(.L_x_1403) ;  /* 0x000000000004a947 */ /* 0x000fea0003800000 */
[----:B------:R-:W-:Y:S01]  /*f2d0*/  BPT.TRAP 0x1 ;  /* 0x000000040000795c */ /* 0x000fe20000300000 */
.L_x_1403:
        /* <DEDUP_REMOVED lines=8> */
[----:B-----5:R-:W-:Y:S01]  /*f360*/  R2UR UR13, R4 ;  /* 0x00000000040d72ca */ /* 0x020fe200000e0000 */
[----:B------:R-:W-:-:S04]  /*f370*/  UMOV UR10, URZ ;  /* 0x0000003f000a7c82 */ /* 0x000fc80008000000 */
[----:B------:R-:W-:Y:S02]  /*f380*/  ULEA UR8, UR8, UR37, 0xd ;  /* 0x0000002508087291 */ /* 0x000fe4000f8e683f */
[----:B------:R-:W-:Y:S02]  /*f390*/  UIADD3 UR9, UR9, 0x28c30, URZ ;  /* 0x00028c3009097890 */ /* 0x000fe4000fffe03f */
[----:B------:R-:W-:Y:S02]  /*f3a0*/  USHF.L.U32 UR11, UR11, 0x6, URZ ;  /* 0x000000060b0b7899 */ /* 0x000fe4000800063f */
[----:B------:R-:W-:-:S09]  /*f3b0*/  UIADD3 UR8, UR8, 0x22400, URZ ;  /* 0x0002240008087890 */ /* 0x000fd2000fffe03f */
[----:B------:R3:W-:Y:S02]  /*f3c0*/  UTMALDG.4D [UR8], [UR4], desc[UR6] ;  /* 0x00000608040075b4 */ /* 0x0007e40008019000 */
[----:B---3--:R-:W-:Y:S01]  /*f3d0*/  NOP ;  /* 0x0000000000007918 */ /* 0x008fe20000000000 */
.L_x_1400:
[----:B------:R-:W-:Y:S05]  /*f3e0*/  WARPSYNC.ALL ;  /* 0x0000000000007948 */ /* 0x000fea0003800000 */
[----:B------:R-:W-:Y:S01]  /*f3f0*/  BAR.SYNC.DEFER_BLOCKING 0x8, 0xa0 ;  /* 0x0202800000007b1d */ /* 0x000fe20000010000 */
[----:B------:R-:W-:Y:S01]  /*f400*/  ELECT P2, URZ, PT ;  /* 0x00000000003f782f */ /* 0x000fe20003840000 */
[----:B------:R-:W-:Y:S02]  /*f410*/  UIADD3 UR45, UR45, 0x1, URZ ;  /* 0x000000012d2d7890 */ /* 0x000fe4000fffe03f */
[----:B------:R-:W-:Y:S02]  /*f420*/  UIADD3 UR6, UP0, UR46, 0x270, URZ ;  /* 0x000002702e067890 */ /* 0x000fe4000ff1e03f */
[----:B------:R-:W-:-:S02]  /*f430*/  ULEA.HI UR4, UR45, UR45, URZ, 0x1 ;  /* 0x0000002d2d047291 */ /* 0x000fc4000f8f083f */
[----:B------:R-:W-:Y:S02]  /*f440*/  UIADD3 UR8, UR37, 0x20400, URZ ;  /* 0x0002040025087890 */ /* 0x000fe4000fffe03f */
[----:B------:R-:W-:Y:S02]  /*f450*/  ULOP3.LUT UR4, UR4, 0xfffffffe, URZ, 0xc0, !UPT ;  /* 0xfffffffe04047892 */ /* 0x000fe4000f8ec03f */
[----:B------:R-:W-:Y:S02]  /*f460*/  UIADD3 UR9, UR37, 0x28c00, URZ ;  /* 0x00028c0025097890 */ /* 0x000fe4000fffe03f */
[----:B-12---:R-:W-:Y:S01]  /*f470*/  @P2 IMAD.MOV.U32 R5, RZ, RZ, 0x2000 ;  /* 0x00002000ff052424 */ /* 0x006fe200078e00ff */
[----:B------:R-:W-:Y:S02]  /*f480*/  UIADD3 UR4, UR45, -UR4, URZ ;  /* 0x800000042d047290 */ /* 0x000fe4000fffe03f */
[----:B------:R-:W-:Y:S01]  /*f490*/  UIADD3.X UR7, URZ, UR47, URZ, UP0, !UPT ;  /* 0x0000002f3f077290 */ /* 0x000fe200087fe43f */
[----:B------:R-:W-:Y:S01]  /*f4a0*/  UMOV UR11, UR41 ;  /* 0x00000029000b7c82 */ /* 0x000fe20008000000 */
[----:B------:R-:W-:Y:S01]  /*f4b0*/  UMOV UR12, UR42 ;  /* 0x0000002a000c7c82 */ /* 0x000fe20008000000 */
[----:B------:R-:W-:Y:S01]  /*f4c0*/  UMOV UR13, UR43 ;  /* 0x0000002b000d7c82 */ /* 0x000fe20008000000 */
[----:B------:R-:W-:Y:S01]  /*f4d0*/  UMOV UR5, 0x12f00000 ;  /* 0x12f0000000057882 */ /* 0x000fe20000000000 */
[----:B------:R-:W-:Y:S01]  /*f4e0*/  UMOV UR10, URZ ;  /* 0x0000003f000a7c82 */ /* 0x000fe20008000000 */
[----:B------:R1:W-:Y:S02]  /*f4f0*/  @P2 SYNCS.ARRIVE.TRANS64 RZ, [UR37+0x28c00], R5 ;  /* 0x028c0005ffff29a7 */ /* 0x0003e40008000025 */
[----:B-1----:R-:W-:Y:S01]  /*f500*/  IMAD.U32 R5, RZ, RZ, UR4 ;  /* 0x00000004ff057e24 */ /* 0x002fe2000f8e00ff */
[----:B------:R-:W-:-:S02]  /*f510*/  UMOV UR4, 0x0 ;  /* 0x0000000000047882 */ /* 0x000fc40000000000 */
[----:B------:R1:W-:Y:S02]  /*f520*/  UTMALDG.4D [UR8], [UR6], desc[UR4] ;  /* 0x00000408060075b4 */ /* 0x0003e40008019000 */
[----:B------:R-:W-:-:S04]  /*f530*/  SHF.L.U32 R5, R5, 0x1f, RZ ;  /* 0x0000001f05057819 */ /* 0x000fc800000006ff */
[----:B------:R-:W2:Y:S02]  /*f540*/  SYNCS.PHASECHK.TRANS64.TRYWAIT P2, [UR37+0x28c20], R5 ;  /* 0x028c2005ff0075a7 */ /* 0x000ea40008040165 */
[----:B-12---:R-:W-:Y:S05]  /*f550*/  @!P2 BRA `(.L_x_1404) ;  /* 0x00000024007ca947 */ /* 0x006fea0003800000 */
.L_x_1455:
[----:B------:R-:W-:Y:S01]  /*f560*/  ULDC.64 UR4, c[0x0][0x408] ;  /* 0x0001020000047ab9 */ /* 0x000fe20000000a00 */
[----:B------:R-:W-:Y:S04]  /*f570*/  BSSY B0, `(.L_x_1405) ;  /* 0x0000042000007945 */ /* 0x000fe80003800000 */
[----:B------:R-:W-:Y:S05]  /*f580*/  @!P6 BRA `(.L_x_1406) ;  /* 0x000000040000e947 */ /* 0x000fea0003800000 */
[----:B-1----:R-:W-:Y:S01]  /*f590*/  LEA R8, R16, UR37, 0x3 ;  /* 0x0000002510087c11 */ /* 0x002fe2000f8e18ff */
[----:B------:R-:W1:Y:S01]  /*f5a0*/  S2R R9, SR_TID.X ;  /* 0x0000000000097919 */ /* 0x000e620000002100 */
[----:B------:R-:W-:-:S04]  /*f5b0*/  SHF.L.U32 R5, R17, 0x1f, RZ ;  /* 0x0000001f11057819 */ /* 0x000fc800000006ff */
[----:B------:R-:W2:Y:S01]  /*f5c0*/  SYNCS.PHASECHK.TRANS64.TRYWAIT P2, [R8+URZ+0x28c60], R5 ;  /* 0x028c6005080075a7 */ /* 0x000ea2000804017f */
[----:B-1----:R-:W-:-:S04]  /*f5d0*/  LOP3.LUT R9, R9, 0x7f, RZ, 0xc0, !PT ;  /* 0x0000007f09097812 */ /* 0x002fc800078ec0ff */
[----:B------:R-:W-:Y:S01]  /*f5e0*/  ISETP.NE.AND P3, PT, R9, RZ, PT ;  /* 0x000000ff0900720c */ /* 0x000fe20003f65270 */
[----:B--2---:R-:W-:-:S12]  /*f5f0*/  @!P2 BRA `(.L_x_1407) ;  /* 0x00000024006ca947 */ /* 0x004fd80003800000 */
.L_x_1456:
[----:B------:R-:W-:Y:S05]  /*f600*/  @P3 BRA `(.L_x_1408) ;  /* 0x0000000000143947 */ /* 0x000fea0003800000 */
[----:B------:R-:W-:Y:S01]  /*f610*/  ISETP.NE.AND P2, PT, R19, RZ, PT ;  /* 0x000000ff1300720c */ /* 0x000fe20003f45270 */
[----:B-1----:R-:W-:-:S04]  /*f620*/  IMAD.MOV.U32 R5, RZ, RZ, 0x10000 ;  /* 0x00010000ff057424 */ /* 0x002fc800078e00ff */
[----:B------:R2:W-:Y:S08]  /*f630*/  SYNCS.ARRIVE.TRANS64 RZ, [R8+URZ+0x28c50], R5 ;  /* 0x028c500508ff79a7 */ /* 0x0005f0000800003f */
[----:B------:R-:W-:Y:S05]  /*f640*/  @!P2 BRA `(.L_x_1408) ;  /* 0x000000000004a947 */ /* 0x000fea0003800000 */
[----:B------:R-:W-:Y:S01]  /*f650*/  BPT.TRAP 0x1 ;  /* 0x000000040000795c */ /* 0x000fe20000300000 */
.L_x_1408:
        /* <DEDUP_REMOVED lines=13> */
[----:B------:R-:W-:-:S02]  /*f730*/  ULEA UR16, UR16, UR37, 0x10 ;  /* 0x0000002510107291 */ /* 0x000fc4000f8e803f */
[----:B------:R-:W-:Y:S02]  /*f740*/  USHF.L.U32 UR11, UR11, 0x6, URZ ;  /* 0x000000060b0b7899 */ /* 0x000fe4000800063f */
[----:B------:R-:W-:Y:S02]  /*f750*/  UIADD3 UR9, UR9, 0x28c50, URZ ;  /* 0x00028c5009097890 */ /* 0x000fe4000fffe03f */
[----:B------:R-:W-:Y:S02]  /*f760*/  UIADD3 UR8, UR16, 0x400, URZ ;  /* 0x0000040010087890 */ /* 0x000fe4000fffe03f */
[----:B------:R-:W-:Y:S02]  /*f770*/  UIADD3 UR17, UR16, 0x2400, URZ ;  /* 0x0000240010117890 */ /* 0x000fe4000fffe03f */
[----:B------:R-:W-:Y:S02]  /*f780*/  UIADD3 UR19, UR16, 0x4400, URZ ;  /* 0x0000440010137890 */ /* 0x000fe4000fffe03f */
[----:B------:R-:W-:Y:S01]  /*f790*/  UIADD3 UR21, UR16, 0x6400, URZ ;  /* 0x0000640010157890 */ /* 0x000fe2000fffe03f */
[----:B------:R-:W-:-:S02]  /*f7a0*/  UMOV UR23, 0x100 ;  /* 0x0000010000177882 */ /* 0x000fc40000000000 */
[----:B------:R3:W-:Y:S01]  /*f7b0*/  UTMALDG.4D [UR8], [UR14], desc[UR6] ;  /* 0x000006080e0075b4 */ /* 0x0007e20008019000 */
[----:B------:R-:W-:Y:S01]  /*f7c0*/  UMOV UR24, 0x140 ;  /* 0x0000014000187882 */ /* 0x000fe20000000000 */
[----:B---3--:R-:W-:Y:S01]  /*f7d0*/  UMOV UR8, UR17 ;  /* 0x0000001100087c82 */ /* 0x008fe20008000000 */
[----:B------:R-:W-:Y:S01]  /*f7e0*/  UMOV UR10, UR18 ;  /* 0x00000012000a7c82 */ /* 0x000fe20008000000 */
[----:B------:R-:W-:Y:S01]  /*f7f0*/  UIADD3 UR17, UR16, 0x8400, URZ ;  /* 0x0000840010117890 */ /* 0x000fe2000fffe03f */
[----:B------:R3:W-:Y:S01]  /*f800*/  UTMALDG.4D [UR8], [UR14], desc[UR6] ;  /* 0x000006080e0075b4 */ /* 0x0007e20008019000 */
[----:B------:R-:W-:Y:S01]  /*f810*/  UIADD3 UR18, UR16, 0xa400, URZ ;  /* 0x0000a40010127890 */ /* 0x000fe2000fffe03f */
[----:B---3--:R-:W-:Y:S01]  /*f820*/  UMOV UR8, UR19 ;  /* 0x0000001300087c82 */ /* 0x008fe20008000000 */
[----:B------:R-:W-:Y:S01]  /*f830*/  UMOV UR10, UR20 ;  /* 0x00000014000a7c82 */ /* 0x000fe20008000000 */
[----:B------:R-:W-:Y:S01]  /*f840*/  UIADD3 UR19, UR16, 0xc400, URZ ;  /* 0x0000c40010137890 */ /* 0x000fe2000fffe03f */
[----:B------:R3:W-:Y:S02]  /*f850*/  UTMALDG.4D [UR8], [UR14], desc[UR6] ;  /* 0x000006080e0075b4 */ /* 0x0007e40008019000 */
[----:B---3--:R-:W-:Y:S01]  /*f860*/  UMOV UR8, UR21 ;  /* 0x0000001500087c82 */ /* 0x008fe20008000000 */
[----:B------:R-:W-:-:S02]  /*f870*/  UMOV UR10, UR22 ;  /* 0x00000016000a7c82 */ /* 0x000fc40008000000 */
[----:B------:R3:W-:Y:S02]  /*f880*/  UTMALDG.4D [UR8], [UR14], desc[UR6] ;  /* 0x000006080e0075b4 */ /* 0x0007e40008019000 */
[----:B---3--:R-:W-:Y:S01]  /*f890*/  UMOV UR8, UR17 ;  /* 0x0000001100087c82 */ /* 0x008fe20008000000 */
[----:B------:R-:W-:Y:S01]  /*f8a0*/  UMOV UR10, UR23 ;  /* 0x00000017000a7c82 */ /* 0x000fe20008000000 */
[----:B------:R-:W-:Y:S01]  /*f8b0*/  UIADD3 UR17, UR16, 0xe400, URZ ;  /* 0x0000e40010117890 */ /* 0x000fe2000fffe03f */
[----:B------:R3:W-:Y:S02]  /*f8c0*/  UTMALDG.4D [UR8], [UR14], desc[UR6] ;  /* 0x000006080e0075b4 */ /* 0x0007e40008019000 */
[----:B------:R-:W-:Y:S01]  /*f8d0*/  UMOV UR16, 0x180 ;  /* 0x0000018000107882 */ /* 0x000fe20000000000 */
[----:B---3--:R-:W-:Y:S01]  /*f8e0*/  UMOV UR8, UR18 ;  /* 0x0000001200087c82 */ /* 0x008fe20008000000 */
[----:B------:R-:W-:Y:S02]  /*f8f0*/  UMOV UR10, UR24 ;  /* 0x00000018000a7c82 */ /* 0x000fe40008000000 */
[----:B------:R3:W-:Y:S02]  /*f900*/  UTMALDG.4D [UR8], [UR14], desc[UR6] ;  /* 0x000006080e0075b4 */ /* 0x0007e40008019000 */
[----:B---3--:R-:W-:Y:S01]  /*f910*/  UMOV UR8, UR19 ;  /* 0x0000001300087c82 */ /* 0x008fe20008000000 */
[----:B------:R-:W-:Y:S01]  /*f920*/  UMOV UR10, UR16 ;  /* 0x00000010000a7c82 */ /* 0x000fe20008000000 */
[----:B------:R-:W-:Y:S01]  /*f930*/  UMOV UR16, 0x1c0 ;  /* 0x000001c000107882 */ /* 0x000fe20000000000 */
[----:B------:R3:W-:Y:S02]  /*f940*/  UTMALDG.4D [UR8], [UR14], desc[UR6] ;  /* 0x000006080e0075b4 */ /* 0x0007e40008019000 */
[----:B---3--:R-:W-:Y:S01]  /*f950*/  UMOV UR8, UR17 ;  /* 0x0000001100087c82 */ /* 0x008fe20008000000 */
[----:B------:R-:W-:-:S02]  /*f960*/  UMOV UR10, UR16 ;  /* 0x00000010000a7c82 */ /* 0x000fc40008000000 */
[----:B------:R3:W-:Y:S02]  /*f970*/  UTMALDG.4D [UR8], [UR14], desc[UR6] ;  /* 0x000006080e0075b4 */ /* 0x0007e40008019000 */
[----:B---3--:R-:W-:Y:S01]  /*f980*/  NOP ;  /* 0x0000000000007918 */ /* 0x008fe20000000000 */
.L_x_1406:
[----:B------:R-:W-:Y:S05]  /*f990*/  BSYNC B0 ;  /* 0x0000000000007941 */ /* 0x000fea0003800000 */
.L_x_1405:
[----:B------:R-:W-:-:S04]  /*f9a0*/  UIADD3 UR6, UR39, -0x2, URZ ;  /* 0xfffffffe27067890 */ /* 0x000fc8000fffe03f */
[----:B------:R-:W-:-:S06]  /*f9b0*/  UISETP.GE.AND UP0, UPT, UR6, UR38, UPT ;  /* 0x000000260600728c */ /* 0x000fcc000bf06270 */
[----:B------:R-:W-:-:S13]  /*f9c0*/  PLOP3.LUT P2, PT, PT, PT, UP0, 0x80, 0x0 ;  /* 0x000000000000781c */ /* 0x000fda0003f4f008 */
[----:B------:R-:W-:Y:S05]  /*f9d0*/  @!P2 BRA `(.L_x_1409) ;  /* 0x0000001400a4a947 */ /* 0x000fea0003800000 */
[----:B------:R-:W-:Y:S02]  /*f9e0*/  LOP3.LUT R9, RZ, UR38, RZ, 0x33, !PT ;  /* 0x00000026ff097c12 */ /* 0x000fe4000f8e33ff */
[----:B-12---:R-:W-:-:S04]  /*f9f0*/  IADD3 R8, RZ, -UR39, RZ ;  /* 0x80000027ff087c10 */ /* 0x006fc8000fffe0ff */
[----:B------:R-:W-:Y:S01]  /*fa00*/  VIADDMNMX R9, R8, 0x1, R9, !PT ;  /* 0x0000000108097846 */ /* 0x000fe20007800109 */
[----:B------:R-:W-:-:S04]  /*fa10*/  IMAD.U32 R8, RZ, RZ, UR6 ;  /* 0x00000006ff087e24 */ /* 0x000fc8000f8e00ff */
[----:B------:R-:W-:-:S05]  /*fa20*/  VIADD R5, R9, UR39 ;  /* 0x0000002709057c36 */ /* 0x000fca0008000000 */
[----:B------:R-:W-:-:S04]  /*fa30*/  LOP3.LUT R5, R5, 0x1, RZ, 0xc0, !PT ;  /* 0x0000000105057812 */ /* 0x000fc800078ec0ff */
[----:B------:R-:W-:-:S13]  /*fa40*/  ISETP.NE.U32.AND P2, PT, R5, 0x1, PT ;  /* 0x000000010500780c */ /* 0x000fda0003f45070 */
[----:B------:R-:W-:Y:S05]  /*fa50*/  @P2 BRA `(.L_x_1410) ;  /* 0x0000000400cc2947 */ /* 0x000fea0003800000 */
[----:B------:R-:W-:Y:S01]  /*fa60*/  VIADD R16, R16, 0x1 ;  /* 0x0000000110107836 */ /* 0x000fe20000000000 */
[----:B------:R-:W-:Y:S04]  /*fa70*/  BSSY B0, `(.L_x_1411) ;  /* 0x000006f000007945 */ /* 0x000fe80003800000 */
[----:B------:R-:W-:-:S04]  /*fa80*/  ISETP.NE.AND P2, PT, R16, 0x2, PT ;  /* 0x000000021000780c */ /* 0x000fc80003f45270 */
[----:B------:R-:W-:Y:S02]  /*fa90*/  SEL R10, RZ, 0x1, P2 ;  /* 0x00000001ff0a7807 */ /* 0x000fe40001000000 */
[----:B------:R-:W-:Y:S02]  /*faa0*/  SEL R16, R16, RZ, P2 ;  /* 0x000000ff10107207 */ /* 0x000fe40001000000 */
[----:B------:R-:W-:Y:S01]  /*fab0*/  LOP3.LUT R17, R17, R10, RZ, 0x3c, !PT ;  /* 0x0000000a11117212 */ /* 0x000fe200078e3cff */
[----:B------:R-:W-:Y:S06]  /*fac0*/  @!P6 BRA `(.L_x_1412) ;  /* 0x0000000400a4e947 */ /* 0x000fec0003800000 */
[----:B------:R-:W-:Y:S05]  /*fad0*/  @!P0 BRA `(.L_x_1413) ;  /* 0x0000000000488947 */ /* 0x000fea0003800000 */
        /* <DEDUP_REMOVED lines=18> */
.L_x_1413:
[----:B-1----:R-:W-:Y:S01]  /*fc00*/  LEA R2, R16, UR37, 0x3 ;  /* 0x0000002510027c11 */ /* 0x002fe2000f8e18ff */
[----:B------:R-:W1:Y:S01]  /*fc10*/  S2R R5, SR_TID.X ;  /* 0x0000000000057919 */ /* 0x000e620000002100 */
[----:B------:R-:W-:-:S04]  /*fc20*/  SHF.L.U32 R3, R17, 0x1f, RZ ;  /* 0x0000001f11037819 */ /* 0x000fc800000006ff */
[----:B------:R-:W2:Y:S01]  /*fc30*/  SYNCS.PHASECHK.TRANS64.TRYWAIT P3, [R2+URZ+0x28c40], R3 ;  /* 0x028c4003020075a7 */ /* 0x000ea2000806017f */
[----:B-1----:R-:W-:-:S04]  /*fc40*/  LOP3.LUT R5, R5, 0x7f, RZ, 0xc0, !PT ;  /* 0x0000007f05057812 */ /* 0x002fc800078ec0ff */
[----:B------:R-:W-:Y:S01]  /*fc50*/  ISETP.NE.AND P2, PT, R5, RZ, PT ;  /* 0x000000ff0500720c */ /* 0x000fe20003f45270 */
[----:B--2---:R-:W-:-:S12]  /*fc60*/  @!P3 BRA `(.L_x_1414) ;  /* 0x0000001c00e4b947 */ /* 0x004fd80003800000 */
.L_x_1457:
[----:B------:R-:W-:Y:S05]  /*fc70*/  @P2 BRA `(.L_x_1415) ;  /* 0x0000000000142947 */ /* 0x000fea0003800000 */
[----:B------:R-:W-:Y:S02]  /*fc80*/  ISETP.NE.AND P3, PT, R19, RZ, PT ;  /* 0x000000ff1300720c */ /* 0x000fe40003f65270 */
[----:B------:R-:W-:-:S04]  /*fc90*/  MOV R5, 0x2000 ;  /* 0x0000200000057802 */ /* 0x000fc80000000f00 */
[----:B------:R2:W-:Y:S07]  /*fca0*/  SYNCS.ARRIVE.TRANS64 RZ, [R2+URZ+0x28c30], R5 ;  /* 0x028c300502ff79a7 */ /* 0x0005ee000800003f */
[----:B------:R-:W-:Y:S05]  /*fcb0*/  @!P3 BRA `(.L_x_1415) ;  /* 0x000000000004b947 */ /* 0x000fea0003800000 */
[----:B------:R-:W-:Y:S01]  /*fcc0*/  BPT.TRAP 0x1 ;  /* 0x000000040000795c */ /* 0x000fe20000300000 */
.L_x_1415:
[----:B------:R-:W-:Y:S01]  /*fcd0*/  R2UR UR8, R16 ;  /* 0x00000000100872ca */ /* 0x000fe200000e0000 */
[----:B------:R-:W-:Y:S01]  /*fce0*/  IMAD.SHL.U32 R8, R8, 0x40, RZ ;  /* 0x0000004008087824 */ /* 0x000fe200078e00ff */
[----:B------:R-:W-:Y:S01]  /*fcf0*/  R2UR UR9, R2 ;  /* 0x00000000020972ca */ /* 0x000fe200000e0000 */
[----:B------:R-:W-:Y:S01]  /*fd00*/  UIADD3 UR6, UP0, UR46, 0x370, URZ ;  /* 0x000003702e067890 */ /* 0x000fe2000ff1e03f */
[----:B------:R-:W-:Y:S01]  /*fd10*/  R2UR UR12, R0 ;  /* 0x00000000000c72ca */ /* 0x000fe200000e0000 */
[----:B------:R-:W-:Y:S01]  /*fd20*/  UMOV UR14, 0x0 ;  /* 0x00000000000e7882 */ /* 0x000fe20000000000 */
[----:B-----5:R-:W-:Y:S01]  /*fd30*/  R2UR UR13, R4 ;  /* 0x00000000040d72ca */ /* 0x020fe200000e0000 */
[----:B------:R-:W-:Y:S01]  /*fd40*/  UIADD3.X UR7, URZ, UR47, URZ, UP0, !UPT ;  /* 0x0000002f3f077290 */ /* 0x000fe200087fe43f */
[----:B------:R-:W-:Y:S01]  /*fd50*/  R2UR UR11, R8 ;  /* 0x00000000080b72ca */ /* 0x000fe200000e0000 */
[----:B------:R-:W-:Y:S01]  /*fd60*/  UMOV UR15, 0x14f00000 ;  /* 0x14f00000000f7882 */ /* 0x000fe20000000000 */
[----:B------:R-:W-:-:S03]  /*fd70*/  UMOV UR10, URZ ;  /* 0x0000003f000a7c82 */ /* 0x000fc60008000000 */
[----:B------:R-:W-:Y:S02]  /*fd80*/  ULEA UR8, UR8, UR37, 0xd ;  /* 0x0000002508087291 */ /* 0x000fe4000f8e683f */
[----:B------:R-:W-:Y:S02]  /*fd90*/  UIADD3 UR9, UR9, 0x28c30, URZ ;  /* 0x00028c3009097890 */ /* 0x000fe4000fffe03f */
[----:B------:R-:W-:-:S09]  /*fda0*/  UIADD3 UR8, UR8, 0x22400, URZ ;  /* 0x0002240008087890 */ /* 0x000fd2000fffe03f */
[----:B------:R3:W-:Y:S01]  /*fdb0*/  UTMALDG.4D [UR8], [UR6], desc[UR14] ;  /* 0x00000e08060075b4 */ /* 0x0007e20008019000 */
[----:B------:R-:W4:Y:S02]  /*fdc0*/  SYNCS.PHASECHK.TRANS64.TRYWAIT P3, [R2+URZ+0x28c60], R3 ;  /* 0x028c6003020075a7 */ /* 0x000f24000806017f */
[----:B---34-:R-:W-:Y:S05]  /*fdd0*/  @!P3 BRA `(.L_x_1416) ;  /* 0x0000001c009cb947 */ /* 0x018fea0003800000 */
.L_x_1458:
[----:B------:R-:W-:Y:S05]  /*fde0*/  @P2 BRA `(.L_x_1417) ;  /* 0x0000000000142947 */ /* 0x000fea0003800000 */
[----:B------:R-:W-:Y:S01]  /*fdf0*/  ISETP.NE.AND P2, PT, R19, RZ, PT ;  /* 0x000000ff1300720c */ /* 0x000fe20003f45270 */
[----:B-1-3--:R-:W-:-:S04]  /*fe00*/  IMAD.MOV.U32 R3, RZ, RZ, 0x10000 ;  /* 0x00010000ff037424 */ /* 0x00afc800078e00ff */
[----:B------:R4:W-:Y:S08]  /*fe10*/  SYNCS.ARRIVE.TRANS64 RZ, [R2+URZ+0x28c50], R3 ;  /* 0x028c500302ff79a7 */ /* 0x0009f0000800003f */
[----:B------:R-:W-:Y:S05]  /*fe20*/  @!P2 BRA `(.L_x_1417) ;  /* 0x000000000004a947 */ /* 0x000fea0003800000 */
[----:B------:R-:W-:Y:S01]  /*fe30*/  BPT.TRAP 0x1 ;  /* 0x000000040000795c */ /* 0x000fe20000300000 */
.L_x_1417:
        /* <DEDUP_REMOVED lines=14> */
[----:B------:R-:W-:Y:S02]  /*ff20*/  UIADD3 UR9, UR9, 0x28c50, URZ ;  /* 0x00028c5009097890 */ /* 0x000fe4000fffe03f */
[----:B------:R-:W-:Y:S02]  /*ff30*/  UIADD3 UR8, UR16, 0x400, URZ ;  /* 0x0000040010087890 */ /* 0x000fe4000fffe03f */
[----:B------:R-:W-:Y:S02]  /*ff40*/  UIADD3 UR17, UR16, 0x2400, URZ ;  /* 0x0000240010117890 */ /* 0x000fe4000fffe03f */
[----:B------:R-:W-:Y:S02]  /*ff50*/  UIADD3 UR19, UR16, 0x4400, URZ ;  /* 0x0000440010137890 */ /* 0x000fe4000fffe03f */
[----:B------:R-:W-:Y:S01]  /*ff60*/  UIADD3 UR21, UR16, 0x6400, URZ ;  /* 0x0000640010157890 */ /* 0x000fe2000fffe03f */
[----:B------:R-:W-:Y:S02]  /*ff70*/  UMOV UR23, 0x100 ;  /* 0x0000010000177882 */ /* 0x000fe40000000000 */
[----:B------:R5:W-:Y:S01]  /*ff80*/  UTMALDG.4D [UR8], [UR14], desc[UR6] ;  /* 0x000006080e0075b4 */ /* 0x000be20008019000 */
[----:B------:R-:W-:Y:S01]  /*ff90*/  UMOV UR24, 0x140 ;  /* 0x0000014000187882 */ /* 0x000fe20000000000 */
[----:B-----5:R-:W-:Y:S01]  /*ffa0*/  UMOV UR8, UR17 ;  /* 0x0000001100087c82 */ /* 0x020fe20008000000 */
[----:B------:R-:W-:Y:S01]  /*ffb0*/  UMOV UR10, UR18 ;  /* 0x00000012000a7c82 */ /* 0x000fe20008000000 */
[----:B------:R-:W-:Y:S01]  /*ffc0*/  UIADD3 UR17, UR16, 0x8400, URZ ;  /* 0x0000840010117890 */ /* 0x000fe2000fffe03f */
[----:B------:R5:W-:Y:S01]  /*ffd0*/  UTMALDG.4D [UR8], [UR14], desc[UR6] ;  /* 0x000006080e0075b4 */ /* 0x000be20008019000 */
[----:B------:R-:W-:Y:S01]  /*ffe0*/  UIADD3 UR18, UR16, 0xa400, URZ ;  /* 0x0000a40010127890 */ /* 0x000fe2000fffe03f */
[----:B-----5:R-:W-:Y:S01]  /*fff0*/  UMOV UR8, UR19 ;  /* 0x0000001300087c82 */ /* 0x020fe20008000000 */
[----:B------:R-:W-:Y:S01]  /*10000*/  UMOV UR10, UR20 ;  /* 0x00000014000a7c82 */ /* 0x000fe20008000000 */
[----:B------:R-:W-:Y:S01]  /*10010*/  UIADD3 UR19, UR16, 0xc400, URZ ;  /* 0x0000c40010137890 */ /* 0x000fe2000fffe03f */
[----:B------:R5:W-:Y:S02]  /*10020*/  UTMALDG.4D [UR8], [UR14], desc[UR6] ;  /* 0x000006080e0075b4 */ /* 0x000be40008019000 */
[----:B-----5:R-:W-:Y:S01]  /*10030*/  UMOV UR8, UR21 ;  /* 0x0000001500087c82 */ /* 0x020fe20008000000 */
[----:B------:R-:W-:-:S02]  /*10040*/  UMOV UR10, UR22 ;  /* 0x00000016000a7c82 */ /* 0x000fc40008000000 */
[----:B------:R5:W-:Y:S02]  /*10050*/  UTMALDG.4D [UR8], [UR14], desc[UR6] ;  /* 0x000006080e0075b4 */ /* 0x000be40008019000 */
[----:B-----5:R-:W-:Y:S01]  /*10060*/  UMOV UR8, UR17 ;  /* 0x0000001100087c82 */ /* 0x020fe20008000000 */
[----:B------:R-:W-:Y:S01]  /*10070*/  UMOV UR10, UR23 ;  /* 0x00000017000a7c82 */ /* 0x000fe20008000000 */
[----:B------:R-:W-:Y:S01]  /*10080*/  UIADD3 UR17, UR16, 0xe400, URZ ;  /* 0x0000e40010117890 */ /* 0x000fe2000fffe03f */
[----:B------:R5:W-:Y:S02]  /*10090*/  UTMALDG.4D [UR8], [UR14], desc[UR6] ;  /* 0x000006080e0075b4 */ /* 0x000be40008019000 */
[----:B------:R-:W-:Y:S01]  /*100a0*/  UMOV UR16, 0x180 ;  /* 0x0000018000107882 */ /* 0x000fe20000000000 */
[----:B-----5:R-:W-:Y:S01]  /*100b0*/  UMOV UR8, UR18 ;  /* 0x0000001200087c82 */ /* 0x020fe20008000000 */
[----:B------:R-:W-:Y:S02]  /*100c0*/  UMOV UR10, UR24 ;  /* 0x00000018000a7c82 */ /* 0x000fe40008000000 */
[----:B------:R5:W-:Y:S02]  /*100d0*/  UTMALDG.4D [UR8], [UR14], desc[UR6] ;  /* 0x000006080e0075b4 */ /* 0x000be40008019000 */
[----:B-----5:R-:W-:Y:S01]  /*100e0*/  UMOV UR8, UR19 ;  /* 0x0000001300087c82 */ /* 0x020fe20008000000 */
[----:B------:R-:W-:Y:S01]  /*100f0*/  UMOV UR10, UR16 ;  /* 0x00000010000a7c82 */ /* 0x000fe20008000000 */
[----:B------:R-:W-:Y:S01]  /*10100*/  UMOV UR16, 0x1c0 ;  /* 0x000001c000107882 */ /* 0x000fe20000000000 */
[----:B------:R5:W-:Y:S02]  /*10110*/  UTMALDG.4D [UR8], [UR14], desc[UR6] ;  /* 0x000006080e0075b4 */ /* 0x000be40008019000 */
[----:B-----5:R-:W-:Y:S01]  /*10120*/  UMOV UR8, UR17 ;  /* 0x0000001100087c82 */ /* 0x020fe20008000000 */
[----:B------:R-:W-:-:S02]  /*10130*/  UMOV UR10, UR16 ;  /* 0x00000010000a7c82 */ /* 0x000fc40008000000 */
[----:B------:R1:W-:Y:S02]  /*10140*/  UTMALDG.4D [UR8], [UR14], desc[UR6] ;  /* 0x000006080e0075b4 */ /* 0x0003e40008019000 */
[----:B-1----:R-:W-:Y:S01]  /*10150*/  NOP ;  /* 0x0000000000007918 */ /* 0x002fe20000000000 */
.L_x_1412:
[----:B------:R-:W-:Y:S05]  /*10160*/  BSYNC B0 ;  /* 0x0000000000007941 */ /* 0x000fea0003800000 */
.L_x_1411:
[----:B------:R-:W-:-:S06]  /*10170*/  UIADD3 UR6, UR39, -0x3, URZ ;  /* 0xfffffffd27067890 */ /* 0x000fcc000fffe03f */
[----:B------:R-:W-:-:S07]  /*10180*/  IMAD.U32 R8, RZ, RZ, UR6 ;  /* 0x00000006ff087e24 */ /* 0x000fce000f8e00ff */
.L_x_1410:
[----:B------:R-:W-:Y:S01]  /*10190*/  ULOP3.LUT UR6, URZ, UR39, URZ, 0x33, !UPT ;  /* 0x000000273f067292 */ /* 0x000fe2000f8e333f */
[----:B------:R-:W-:Y:S01]  /*101a0*/  IADD3 R9, R9, -0x2, RZ ;  /* 0xfffffffe09097810 */ /* 0x000fe20007ffe0ff */
[----:B------:R-:W-:Y:S04]  /*101b0*/  BSSY B0, `(.L_x_1409) ;  /* 0x00000eb000007945 */ /* 0x000fe80003800000 */
[----:B------:R-:W-:-:S13]  /*101c0*/  ISETP.NE.AND P2, PT, R9, UR6, PT ;  /* 0x0000000609007c0c */ /* 0x000fda000bf45270 */
[----:B------:R-:W-:Y:S05]  /*101d0*/  @!P2 BRA `(.L_x_1418) ;  /* 0x0000000c00a0a947 */ /* 0x000fea0003800000 */
.L_x_1433:
[----:B------:R-:W-:Y:S01]  /*101e0*/  VIADD R9, R16, 0x1 ;  /* 0x0000000110097836 */ /* 0x000fe20000000000 */
[----:B------:R-:W-:Y:S05]  /*101f0*/  YIELD ;  /* 0x0000000000007946 */ /* 0x000fea0003800000 */
[----:B------:R-:W-:Y:S01]  /*10200*/  ISETP.NE.AND P2, PT, R9, 0x2, PT ;  /* 0x000000020900780c */ /* 0x000fe20003f45270 */
[----:B------:R-:W-:Y:S03]  /*10210*/  BSSY B1, `(.L_x_1419) ;  /* 0x000006f000017945 */ /* 0x000fe60003800000 */
[----:B-1234-:R-:W-:-:S02]  /*10220*/  SEL R2, RZ, 0x1, P2 ;  /* 0x00000001ff027807 */ /* 0x01efc40001000000 */
[----:B------:R-:W-:Y:S02]  /*10230*/  SEL R9, R9, RZ, P2 ;  /* 0x000000ff09097207 */ /* 0x000fe40001000000 */
[----:B------:R-:W-:Y:S01]  /*10240*/  LOP3.LUT R17, R17, R2, RZ, 0x3c, !PT ;  /* 0x0000000211117212 */ /* 0x000fe200078e3cff */
[----:B------:R-:W-:Y:S06]  /*10250*/  @!P6 BRA `(.L_x_1420) ;  /* 0x0000000400a8e947 */ /* 0x000fec0003800000 */
[----:B------:R-:W-:Y:S01]  /*10260*/  IMAD.MOV.U32 R10, RZ, RZ, R8 ;  /* 0x000000ffff0a7224 */ /* 0x000fe200078e0008 */
[----:B------:R-:W-:Y:S06]  /*10270*/  @!P0 BRA `(.L_x_1421) ;  /* 0x0000000000488947 */ /* 0x000fec0003800000 */
[----:B------:R-:W1:Y:S01]  /*10280*/  LDC R10, c[0x0][0x41c] ;  /* 0x00010700ff0a7b82 */ /* 0x000e620000000800 */
[----:B------:R-:W-:Y:S02]  /*10290*/  IMAD.MOV.U32 R11, RZ, RZ, R8 ;  /* 0x000000ffff0b7224 */ /* 0x000fe400078e0008 */
[----:B------:R-:W-:-:S04]  /*102a0*/  IMAD R13, R7, UR4, RZ ;  /* 0x00000004070d7c24 */ /* 0x000fc8000f8e02ff */
[----:B------:R-:W-:Y:S01]  /*102b0*/  IMAD R13, R6, UR5, R13 ;  /* 0x00000005060d7c24 */ /* 0x000fe2000f8e020d */
[----:B------:R-:W2:Y:S01]  /*102c0*/  LDC.64 R4, c[0x0][0x3f8] ;  /* 0x0000fe00ff047b82 */ /* 0x000ea20000000a00 */
[----:B-1----:R-:W-:-:S13]  /*102d0*/  ISETP.NE.AND P2, PT, R10, 0x1, PT ;  /* 0x000000010a00780c */ /* 0x002fda0003f45270 */
[----:B------:R-:W1:Y:S02]  /*102e0*/  @P2 LDC.64 R2, c[0x0][0x420] ;  /* 0x00010800ff022b82 */ /* 0x000e640000000a00 */
[----:B-1----:R-:W-:-:S05]  /*102f0*/  @P2 IMAD.HI.U32 R2, R8, R2, RZ ;  /* 0x0000000208022227 */ /* 0x002fca00078e00ff */
[----:B------:R-:W-:-:S04]  /*10300*/  @P2 SHF.R.U32.HI R11, RZ, R3, R2 ;  /* 0x00000003ff0b2219 */ /* 0x000fc80000011602 */
[----:B------:R-:W-:Y:S02]  /*10310*/  SHF.R.S32.HI R3, RZ, 0x1f, R11 ;  /* 0x0000001fff037819 */ /* 0x000fe4000001140b */
[----:B------:R-:W-:-:S05]  /*10320*/  MOV R2, R11 ;  /* 0x0000000b00027202 */ /* 0x000fca0000000f00 */
[----:B------:R-:W-:-:S04]  /*10330*/  IMAD.WIDE.U32 R2, R6, UR4, R2 ;  /* 0x0000000406027c25 */ /* 0x000fc8000f8e0002 */
[----:B------:R-:W-:Y:S01]  /*10340*/  IMAD.IADD R3, R13, 0x1, R3 ;  /* 0x000000010d037824 */ /* 0x000fe200078e0203 */
[----:B--2---:R-:W-:-:S04]  /*10350*/  LEA R4, P2, R2, R4, 0x2 ;  /* 0x0000000402047211 */ /* 0x004fc800078410ff */
[----:B------:R-:W-:-:S05]  /*10360*/  LEA.HI.X R5, R2, R5, R3, 0x2, P2 ;  /* 0x0000000502057211 */ /* 0x000fca00010f1403 */
[----:B------:R1:W5:Y:S01]  /*10370*/  LDG.E R4, desc[UR50][R4.64] ;  /* 0x0000003204047981 */ /* 0x000362000c1e1900 */
[----:B------:R-:W-:-:S04]  /*10380*/  IMAD.MOV R3, RZ, RZ, -R11 ;  /* 0x000000ffff037224 */ /* 0x000fc800078e0a0b */
[----:B------:R-:W-:-:S07]  /*10390*/  IMAD R10, R10, R3, R8 ;  /* 0x000000030a0a7224 */ /* 0x000fce00078e0208 */
.L_x_1421:
[----:B------:R-:W-:Y:S01]  /*103a0*/  LEA R3, R9, UR37, 0x3 ;  /* 0x0000002509037c11 */ /* 0x000fe2000f8e18ff */
[----:B-1----:R-:W1:Y:S01]  /*103b0*/  S2R R5, SR_TID.X ;  /* 0x0000000000057919 */ /* 0x002e620000002100 */
[----:B------:R-:W-:-:S04]  /*103c0*/  SHF.L.U32 R2, R17, 0x1f, RZ ;  /* 0x0000001f11027819 */ /* 0x000fc800000006ff */
[----:B------:R-:W2:Y:S01]  /*103d0*/  SYNCS.PHASECHK.TRANS64.TRYWAIT P3, [R3+URZ+0x28c40], R2 ;  /* 0x028c4002030075a7 */ /* 0x000ea2000806017f */
[----:B-1----:R-:W-:-:S04]  /*103e0*/  LOP3.LUT R5, R5, 0x7f, RZ, 0xc0, !PT ;  /* 0x0000007f05057812 */ /* 0x002fc800078ec0ff */
[----:B------:R-:W-:Y:S01]  /*103f0*/  ISETP.NE.AND P2, PT, R5, RZ, PT ;  /* 0x000000ff0500720c */ /* 0x000fe20003f45270 */
[----:B--2---:R-:W-:-:S12]  /*10400*/  @!P3 BRA `(.L_x_1422) ;  /* 0x000000180024b947 */ /* 0x004fd80003800000 */
.L_x_1459:
[----:B------:R-:W-:Y:S05]  /*10410*/  @P2 BRA `(.L_x_1423) ;  /* 0x0000000000142947 */ /* 0x000fea0003800000 */
[----:B------:R-:W-:Y:S01]  /*10420*/  ISETP.NE.AND P3, PT, R19, RZ, PT ;  /* 0x000000ff1300720c */ /* 0x000fe20003f65270 */
[----:B------:R-:W-:-:S04]  /*10430*/  IMAD.MOV.U32 R12, RZ, RZ, 0x2000 ;  /* 0x00002000ff0c7424 */ /* 0x000fc800078e00ff */
[----:B------:R2:W-:Y:S08]  /*10440*/  SYNCS.ARRIVE.TRANS64 RZ, [R3+URZ+0x28c30], R12 ;  /* 0x028c300c03ff79a7 */ /* 0x0005f0000800003f */
[----:B------:R-:W-:Y:S05]  /*10450*/  @!P3 BRA `(.L_x_1423) ;  /* 0x000000000004b947 */ /* 0x000fea0003800000 */
[----:B------:R-:W-:Y:S01]  /*10460*/  BPT.TRAP 0x1 ;  /* 0x000000040000795c */ /* 0x000fe20000300000 */
.L_x_1423:
[----:B------:R-:W-:Y:S01]  /*10470*/  R2UR UR8, R9 ;  /* 0x00000000090872ca */ /* 0x000fe200000e0000 */
        /* <DEDUP_REMOVED lines=9> */
[----:B------:R-:W-:-:S03]  /*10510*/  R2UR UR11, R5 ;  /* 0x00000000050b72ca */ /* 0x000fc600000e0000 */
[----:B------:R-:W-:Y:S02]  /*10520*/  ULEA UR8, UR8, UR37, 0xd ;  /* 0x0000002508087291 */ /* 0x000fe4000f8e683f */
[----:B------:R-:W-:Y:S02]  /*10530*/  UIADD3 UR9, UR9, 0x28c30, URZ ;  /* 0x00028c3009097890 */ /* 0x000fe4000fffe03f */
[----:B------:R-:W-:-:S09]  /*10540*/  UIADD3 UR8, UR8, 0x22400, URZ ;  /* 0x0002240008087890 */ /* 0x000fd2000fffe03f */
[----:B------:R3:W-:Y:S01]  /*10550*/  UTMALDG.4D [UR8], [UR6], desc[UR14] ;  /* 0x00000e08060075b4 */ /* 0x0007e20008019000 */
[----:B------:R-:W4:Y:S02]  /*10560*/  SYNCS.PHASECHK.TRANS64.TRYWAIT P3, [R3+URZ+0x28c60], R2 ;  /* 0x028c6002030075a7 */ /* 0x000f24000806017f */
[----:B---34-:R-:W-:Y:S05]  /*10570*/  @!P3 BRA `(.L_x_1424) ;  /* 0x0000001400dcb947 */ /* 0x018fea0003800000 */
.L_x_1460:
[----:B------:R-:W-:Y:S05]  /*10580*/  @P2 BRA `(.L_x_1425) ;  /* 0x0000000000142947 */ /* 0x000fea0003800000 */
[----:B------:R-:W-:Y:S01]  /*10590*/  ISETP.NE.AND P2, PT, R19, RZ, PT ;  /* 0x000000ff1300720c */ /* 0x000fe20003f45270 */
[----:B-1-3--:R-:W-:-:S04]  /*105a0*/  IMAD.MOV.U32 R2, RZ, RZ, 0x10000 ;  /* 0x00010000ff027424 */ /* 0x00afc800078e00ff */
[----:B------:R4:W-:Y:S08]  /*105b0*/  SYNCS.ARRIVE.TRANS64 RZ, [R3+URZ+0x28c50], R2 ;  /* 0x028c500203ff79a7 */ /* 0x0009f0000800003f */
[----:B------:R-:W-:Y:S05]  /*105c0*/  @!P2 BRA `(.L_x_1425) ;  /* 0x000000000004a947 */ /* 0x000fea0003800000 */
[----:B------:R-:W-:Y:S01]  /*105d0*/  BPT.TRAP 0x1 ;  /* 0x000000040000795c */ /* 0x000fe20000300000 */
.L_x_1425:
        /* <DEDUP_REMOVED lines=25> */
[----:B------:R5:W-:Y:S02]  /*10770*/  UTMALDG.4D [UR8], [UR14], desc[UR6] ;  /* 0x000006080e0075b4 */ /* 0x000be40008019000 */
[----:B-----5:R-:W-:Y:S01]  /*10780*/  UMOV UR8, UR18 ;  /* 0x0000001200087c82 */ /* 0x020fe20008000000 */
[----:B------:R-:W-:Y:S01]  /*10790*/  UMOV UR10, UR21 ;  /* 0x00000015000a7c82 */ /* 0x000fe20008000000 */
[----:B------:R-:W-:Y:S01]  /*107a0*/  UIADD3 UR18, UR16, 0xa400, URZ ;  /* 0x0000a40010127890 */ /* 0x000fe2000fffe03f */
[----:B------:R5:W-:Y:S02]  /*107b0*/  UTMALDG.4D [UR8], [UR14], desc[UR6] ;  /* 0x000006080e0075b4 */ /* 0x000be40008019000 */
[----:B-----5:R-:W-:Y:S01]  /*107c0*/  UMOV UR8, UR19 ;  /* 0x0000001300087c82 */ /* 0x020fe20008000000 */
[----:B------:R-:W-:Y:S01]  /*107d0*/  UMOV UR10, UR22 ;  /* 0x00000016000a7c82 */ /* 0x000fe20008000000 */
[----:B------:R-:W-:Y:S01]  /*107e0*/  UIADD3 UR19, UR16, 0xc400, URZ ;  /* 0x0000c40010137890 */ /* 0x000fe2000fffe03f */
[----:B------:R5:W-:Y:S01]  /*107f0*/  UTMALDG.4D [UR8], [UR14], desc[UR6] ;  /* 0x000006080e0075b4 */ /* 0x000be20008019000 */
[----:B------:R-:W-:Y:S01]  /*10800*/  UIADD3 UR16, UR16, 0xe400, URZ ;  /* 0x0000e40010107890 */ /* 0x000fe2000fffe03f */
[----:B-----5:R-:W-:Y:S01]  /*10810*/  UMOV UR8, UR17 ;  /* 0x0000001100087c82 */ /* 0x020fe20008000000 */
[----:B------:R-:W-:Y:S01]  /*10820*/  UMOV UR10, UR23 ;  /* 0x00000017000a7c82 */ /* 0x000fe20008000000 */
[----:B------:R-:W-:Y:S01]  /*10830*/  UMOV UR17, 0x180 ;  /* 0x0000018000117882 */ /* 0x000fe20000000000 */
[----:B------:R5:W-:Y:S02]  /*10840*/  UTMALDG.4D [UR8], [UR14], desc[UR6] ;  /* 0x000006080e0075b4 */ /* 0x000be40008019000 */
[----:B-----5:R-:W-:Y:S01]  /*10850*/  UMOV UR8, UR18 ;  /* 0x0000001200087c82 */ /* 0x020fe20008000000 */
[----:B------:R-:W-:-:S02]  /*10860*/  UMOV UR10, UR24 ;  /* 0x00000018000a7c82 */ /* 0x000fc40008000000 */
[----:B------:R5:W-:Y:S02]  /*10870*/  UTMALDG.4D [UR8], [UR14], desc[UR6] ;  /* 0x000006080e0075b4 */ /* 0x000be40008019000 */
[----:B-----5:R-:W-:Y:S01]  /*10880*/  UMOV UR8, UR19 ;  /* 0x0000001300087c82 */ /* 0x020fe20008000000 */
[----:B------:R-:W-:Y:S01]  /*10890*/  UMOV UR10, UR17 ;  /* 0x00000011000a7c82 */ /* 0x000fe20008000000 */
[----:B------:R-:W-:Y:S01]  /*108a0*/  UMOV UR17, 0x1c0 ;  /* 0x000001c000117882 */ /* 0x000fe20000000000 */
[----:B------:R5:W-:Y:S02]  /*108b0*/  UTMALDG.4D [UR8], [UR14], desc[UR6] ;  /* 0x000006080e0075b4 */ /* 0x000be40008019000 */
[----:B-----5:R-:W-:Y:S01]  /*108c0*/  UMOV UR8, UR16 ;  /* 0x0000001000087c82 */ /* 0x020fe20008000000 */
[----:B------:R-:W-:Y:S02]  /*108d0*/  UMOV UR10, UR17 ;  /* 0x00000011000a7c82 */ /* 0x000fe40008000000 */
[----:B------:R1:W-:Y:S02]  /*108e0*/  UTMALDG.4D [UR8], [UR14], desc[UR6] ;  /* 0x000006080e0075b4 */ /* 0x0003e40008019000 */
[----:B-1----:R-:W-:Y:S01]  /*108f0*/  NOP ;  /* 0x0000000000007918 */ /* 0x002fe20000000000 */
.L_x_1420:
[----:B------:R-:W-:Y:S05]  /*10900*/  BSYNC B1 ;  /* 0x0000000000017941 */ /* 0x000fea0003800000 */
.L_x_1419:
[----:B------:R-:W-:Y:S01]  /*10910*/  VIADD R9, R9, 0x1 ;  /* 0x0000000109097836 */ /* 0x000fe20000000000 */
[----:B------:R-:W-:Y:S04]  /*10920*/  BSSY B1, `(.L_x_1426) ;  /* 0x0000070000017945 */ /* 0x000fe80003800000 */
[----:B------:R-:W-:-:S04]  /*10930*/  ISETP.NE.AND P2, PT, R9, 0x2, PT ;  /* 0x000000020900780c */ /* 0x000fc80003f45270 */
[----:B---34-:R-:W-:Y:S02]  /*10940*/  SEL R2, RZ, 0x1, P2 ;  /* 0x00000001ff027807 */ /* 0x018fe40001000000 */
[----:B------:R-:W-:Y:S01]  /*10950*/  SEL R16, R9, RZ, P2 ;  /* 0x000000ff09107207 */ /* 0x000fe20001000000 */
[----:B------:R-:W-:Y:S01]  /*10960*/  VIADD R9, R8, 0xffffffff ;  /* 0xffffffff08097836 */ /* 0x000fe20000000000 */
[----:B------:R-:W-:Y:S01]  /*10970*/  LOP3.LUT R17, R17, R2, RZ, 0x3c, !PT ;  /* 0x0000000211117212 */ /* 0x000fe200078e3cff */
[----:B------:R-:W-:Y:S06]  /*10980*/  @!P6 BRA `(.L_x_1427) ;  /* 0x0000000400a4e947 */ /* 0x000fec0003800000 */
[----:B------:R-:W-:Y:S01]  /*10990*/  MOV R10, R9 ;  /* 0x00000009000a7202 */ /* 0x000fe20000000f00 */
[----:B------:R-:W-:Y:S06]  /*109a0*/  @!P0 BRA `(.L_x_1428) ;  /* 0x0000000000448947 */ /* 0x000fec0003800000 */
[----:B------:R-:W1:Y:S02]  /*109b0*/  LDC R11, c[0x0][0x41c] ;  /* 0x00010700ff0b7b82 */ /* 0x000e640000000800 */
[----:B-1----:R-:W-:-:S13]  /*109c0*/  ISETP.NE.AND P2, PT, R11, 0x1, PT ;  /* 0x000000010b00780c */ /* 0x002fda0003f45270 */
[----:B--2---:R-:W1:Y:S02]  /*109d0*/  @P2 LDC.64 R2, c[0x0][0x420] ;  /* 0x00010800ff022b82 */ /* 0x004e640000000a00 */
[----:B-1----:R-:W-:-:S04]  /*109e0*/  @P2 IMAD.HI.U32 R4, R10, R2, RZ ;  /* 0x000000020a042227 */ /* 0x002fc800078e00ff */
[----:B------:R-:W-:Y:S01]  /*109f0*/  IMAD.MOV.U32 R2, RZ, RZ, R10 ;  /* 0x000000ffff027224 */ /* 0x000fe200078e000a */
[----:B------:R-:W-:Y:S02]  /*10a00*/  @P2 SHF.R.U32.HI R2, RZ, R3, R4 ;  /* 0x00000003ff022219 */ /* 0x000fe40000011604 */
[----:B------:R-:W1:Y:S03]  /*10a10*/  LDC.64 R4, c[0x0][0x3f8] ;  /* 0x0000fe00ff047b82 */ /* 0x000e660000000a00 */
[----:B------:R-:W-:-:S04]  /*10a20*/  IMAD.MOV R3, RZ, RZ, -R2 ;  /* 0x000000ffff037224 */ /* 0x000fc800078e0a02 */
[----:B------:R-:W-:Y:S01]  /*10a30*/  IMAD R10, R11, R3, R10 ;  /* 0x000000030b0a7224 */ /* 0x000fe200078e020a */
[----:B------:R-:W-:Y:S01]  /*10a40*/  SHF.R.S32.HI R3, RZ, 0x1f, R2 ;  /* 0x0000001fff037819 */ /* 0x000fe20000011402 */
[----:B------:R-:W-:-:S04]  /*10a50*/  IMAD R11, R7, UR4, RZ ;  /* 0x00000004070b7c24 */ /* 0x000fc8000f8e02ff */
[C---:B------:R-:W-:Y:S02]  /*10a60*/  IMAD R11, R6.reuse, UR5, R11 ;  /* 0x00000005060b7c24 */ /* 0x040fe4000f8e020b */
[----:B------:R-:W-:-:S04]  /*10a70*/  IMAD.WIDE.U32 R2, R6, UR4, R2 ;  /* 0x0000000406027c25 */ /* 0x000fc8000f8e0002 */
[----:B------:R-:W-:Y:S01]  /*10a80*/  IMAD.IADD R3, R11, 0x1, R3 ;  /* 0x000000010b037824 */ /* 0x000fe200078e0203 */
[----:B-1----:R-:W-:-:S04]  /*10a90*/  LEA R4, P2, R2, R4, 0x2 ;  /* 0x0000000402047211 */ /* 0x002fc800078410ff */
[----:B------:R-:W-:-:S05]  /*10aa0*/  LEA.HI.X R5, R2, R5, R3, 0x2, P2 ;  /* 0x0000000502057211 */ /* 0x000fca00010f1403 */
[----:B------:R1:W5:Y:S04]  /*10ab0*/  LDG.E R4, desc[UR50][R4.64] ;  /* 0x0000003204047981 */ /* 0x000368000c1e1900 */
.L_x_1428:
[----:B------:R-:W-:Y:S01]  /*10ac0*/  LEA R2, R16, UR37, 0x3 ;  /* 0x0000002510027c11 */ /* 0x000fe2000f8e18ff */
[----:B-1----:R-:W1:Y:S01]  /*10ad0*/  S2R R5, SR_TID.X ;  /* 0x0000000000057919 */ /* 0x002e620000002100 */
[----:B--2---:R-:W-:-:S04]  /*10ae0*/  SHF.L.U32 R3, R17, 0x1f, RZ ;  /* 0x0000001f11037819 */ /* 0x004fc800000006ff */
[----:B------:R-:W2:Y:S01]  /*10af0*/  SYNCS.PHASECHK.TRANS64.TRYWAIT P3, [R2+URZ+0x28c40], R3 ;  /* 0x028c4003020075a7 */ /* 0x000ea2000806017f */
[----:B-1----:R-:W-:-:S04]  /*10b00*/  LOP3.LUT R5, R5, 0x7f, RZ, 0xc0, !PT ;  /* 0x0000007f05057812 */ /* 0x002fc800078ec0ff */
[----:B------:R-:W-:Y:S01]  /*10b10*/  ISETP.NE.AND P2, PT, R5, RZ, PT ;  /* 0x000000ff0500720c */ /* 0x000fe20003f45270 */
[----:B--2---:R-:W-:-:S12]  /*10b20*/  @!P3 BRA `(.L_x_1429) ;  /* 0x000000100084b947 */ /* 0x004fd80003800000 */
.L_x_1461:
[----:B------:R-:W-:Y:S05]  /*10b30*/  @P2 BRA `(.L_x_1430) ;  /* 0x0000000000142947 */ /* 0x000fea0003800000 */
[----:B------:R-:W-:Y:S02]  /*10b40*/  ISETP.NE.AND P3, PT, R19, RZ, PT ;  /* 0x000000ff1300720c */ /* 0x000fe40003f65270 */
[----:B------:R-:W-:-:S04]  /*10b50*/  MOV R5, 0x2000 ;  /* 0x0000200000057802 */ /* 0x000fc80000000f00 */
[----:B------:R2:W-:Y:S07]  /*10b60*/  SYNCS.ARRIVE.TRANS64 RZ, [R2+URZ+0x28c30], R5 ;  /* 0x028c300502ff79a7 */ /* 0x0005ee000800003f */
[----:B------:R-:W-:Y:S05]  /*10b70*/  @!P3 BRA `(.L_x_1430) ;  /* 0x000000000004b947 */ /* 0x000fea0003800000 */
[----:B------:R-:W-:Y:S01]  /*10b80*/  BPT.TRAP 0x1 ;  /* 0x000000040000795c */ /* 0x000fe20000300000 */
.L_x_1430:
[----:B------:R-:W-:Y:S01]  /*10b90*/  R2UR UR8, R16 ;  /* 0x00000000100872ca */ /* 0x000fe200000e0000 */
[----:B--2---:R-:W-:Y:S01]  /*10ba0*/  IMAD.SHL.U32 R5, R10, 0x40, RZ ;  /* 0x000000400a057824 */ /* 0x004fe200078e00ff */
        /* <DEDUP_REMOVED lines=13> */
[----:B------:R-:W3:Y:S02]  /*10c80*/  SYNCS.PHASECHK.TRANS64.TRYWAIT P3, [R2+URZ+0x28c60], R3 ;  /* 0x028c6003020075a7 */ /* 0x000ee4000806017f */
[----:B--23--:R-:W-:Y:S05]  /*10c90*/  @!P3 BRA `(.L_x_1431) ;  /* 0x00000010003cb947 */ /* 0x00cfea0003800000 */
.L_x_1462:
[----:B------:R-:W-:Y:S05]  /*10ca0*/  @P2 BRA `(.L_x_1432) ;  /* 0x0000000000142947 */ /* 0x000fea0003800000 */
[----:B------:R-:W-:Y:S01]  /*10cb0*/  ISETP.NE.AND P2, PT, R19, RZ, PT ;  /* 0x000000ff1300720c */ /* 0x000fe20003f45270 */
[----:B-12---:R-:W-:-:S04]  /*10cc0*/  IMAD.MOV.U32 R3, RZ, RZ, 0x10000 ;  /* 0x00010000ff037424 */ /* 0x006fc800078e00ff */
[----:B------:R3:W-:Y:S08]  /*10cd0*/  SYNCS.ARRIVE.TRANS64 RZ, [R2+URZ+0x28c50], R3 ;  /* 0x028c500302ff79a7 */ /* 0x0007f0000800003f */
[----:B------:R-:W-:Y:S05]  /*10ce0*/  @!P2 BRA `(.L_x_1432) ;  /* 0x000000000004a947 */ /* 0x000fea0003800000 */
[----:B------:R-:W-:Y:S01]  /*10cf0*/  BPT.TRAP 0x1 ;  /* 0x000000040000795c */ /* 0x000fe20000300000 */
.L_x_1432:
        /* <DEDUP_REMOVED lines=22> */
[----:B----4-:R-:W-:Y:S01]  /*10e60*/  UMOV UR8, UR17 ;  /* 0x0000001100087c82 */ /* 0x010fe20008000000 */
[----:B------:R-:W-:Y:S01]  /*10e70*/  UMOV UR10, UR18 ;  /* 0x00000012000a7c82 */ /* 0x000fe20008000000 */
[----:B------:R-:W-:Y:S01]  /*10e80*/  UIADD3 UR17, UR16, 0x8400, URZ ;  /* 0x0000840010117890 */ /* 0x000fe2000fffe03f */
[----:B------:R4:W-:Y:S01]  /*10e90*/  UTMALDG.4D [UR8], [UR14], desc[UR6] ;  /* 0x000006080e0075b4 */ /* 0x0009e20008019000 */
[----:B------:R-:W-:Y:S01]  /*10ea0*/  UIADD3 UR18, UR16, 0xa400, URZ ;  /* 0x0000a40010127890 */ /* 0x000fe2000fffe03f */
[----:B----4-:R-:W-:Y:S01]  /*10eb0*/  UMOV UR8, UR19 ;  /* 0x0000001300087c82 */ /* 0x010fe20008000000 */
[----:B------:R-:W-:Y:S01]  /*10ec0*/  UMOV UR10, UR20 ;  /* 0x00000014000a7c82 */ /* 0x000fe20008000000 */
[----:B------:R-:W-:Y:S01]  /*10ed0*/  UIADD3 UR19, UR16, 0xc400, URZ ;  /* 0x0000c40010137890 */ /* 0x000fe2000fffe03f */
[----:B------:R4:W-:Y:S02]  /*10ee0*/  UTMALDG.4D [UR8], [UR14], desc[UR6] ;  /* 0x000006080e0075b4 */ /* 0x0009e40008019000 */
[----:B----4-:R-:W-:Y:S01]  /*10ef0*/  UMOV UR8, UR21 ;  /* 0x0000001500087c82 */ /* 0x010fe20008000000 */
[----:B------:R-:W-:-:S02]  /*10f00*/  UMOV UR10, UR22 ;  /* 0x00000016000a7c82 */ /* 0x000fc40008000000 */
[----:B------:R4:W-:Y:S02]  /*10f10*/  UTMALDG.4D [UR8], [UR14], desc[UR6] ;  /* 0x000006080e0075b4 */ /* 0x0009e40008019000 */
[----:B----4-:R-:W-:Y:S01]  /*10f20*/  UMOV UR8, UR17 ;  /* 0x0000001100087c82 */ /* 0x010fe20008000000 */
[----:B------:R-:W-:Y:S01]  /*10f30*/  UMOV UR10, UR23 ;  /* 0x00000017000a7c82 */ /* 0x000fe20008000000 */
[----:B------:R-:W-:Y:S01]  /*10f40*/  UIADD3 UR17, UR16, 0xe400, URZ ;  /* 0x0000e40010117890 */ /* 0x000fe2000fffe03f */
[----:B------:R4:W-:Y:S02]  /*10f50*/  UTMALDG.4D [UR8], [UR14], desc[UR6] ;  /* 0x000006080e0075b4 */ /* 0x0009e40008019000 */
[----:B------:R-:W-:Y:S01]  /*10f60*/  UMOV UR16, 0x180 ;  /* 0x0000018000107882 */ /* 0x000fe20000000000 */
[----:B----4-:R-:W-:Y:S01]  /*10f70*/  UMOV UR8, UR18 ;  /* 0x0000001200087c82 */ /* 0x010fe20008000000 */
[----:B------:R-:W-:Y:S02]  /*10f80*/  UMOV UR10, UR24 ;  /* 0x00000018000a7c82 */ /* 0x000fe40008000000 */
[----:B------:R4:W-:Y:S02]  /*10f90*/  UTMALDG.4D [UR8], [UR14], desc[UR6] ;  /* 0x000006080e0075b4 */ /* 0x0009e40008019000 */
[----:B----4-:R-:W-:Y:S01]  /*10fa0*/  UMOV UR8, UR19 ;  /* 0x0000001300087c82 */ /* 0x010fe20008000000 */
[----:B------:R-:W-:Y:S01]  /*10fb0*/  UMOV UR10, UR16 ;  /* 0x00000010000a7c82 */ /* 0x000fe20008000000 */
[----:B------:R-:W-:Y:S01]  /*10fc0*/  UMOV UR16, 0x1c0 ;  /* 0x000001c000107882 */ /* 0x000fe20000000000 */
[----:B------:R4:W-:Y:S02]  /*10fd0*/  UTMALDG.4D [UR8], [UR14], desc[UR6] ;  /* 0x000006080e0075b4 */ /* 0x0009e40008019000 */
[----:B----4-:R-:W-:Y:S01]  /*10fe0*/  UMOV UR8, UR17 ;  /* 0x0000001100087c82 */ /* 0x010fe20008000000 */
[----:B------:R-:W-:-:S02]  /*10ff0*/  UMOV UR10, UR16 ;  /* 0x00000010000a7c82 */ /* 0x000fc40008000000 */
[----:B------:R4:W-:Y:S02]  /*11000*/  UTMALDG.4D [UR8], [UR14], desc[UR6] ;  /* 0x000006080e0075b4 */ /* 0x0009e40008019000 */
[----:B----4-:R-:W-:Y:S01]  /*11010*/  NOP ;  /* 0x0000000000007918 */ /* 0x010fe20000000000 */
.L_x_1427:
[----:B------:R-:W-:Y:S05]  /*11020*/  BSYNC B1 ;  /* 0x0000000000017941 */ /* 0x000fea0003800000 */
.L_x_1426:
[----:B------:R-:W-:Y:S01]  /*11030*/  ISETP.GT.AND P2, PT, R9, UR38, PT ;  /* 0x0000002609007c0c */ /* 0x000fe2000bf44270 */
[----:B------:R-:W-:-:S12]  /*11040*/  VIADD R8, R8, 0xfffffffe ;  /* 0xfffffffe08087836 */ /* 0x000fd80000000000 */
[----:B------:R-:W-:Y:S05]  /*11050*/  @P2 BRA `(.L_x_1433) ;  /* 0xfffffff000602947 */ /* 0x000fea000383ffff */
.L_x_1418:
[----:B------:R-:W-:Y:S05]  /*11060*/  BSYNC B0 ;  /* 0x0000000000007941 */ /* 0x000fea0003800000 */
.L_x_1409:
[----:B------:R-:W-:Y:S01]  /*11070*/  IADD3 R16, R16, 0x1, RZ ;  /* 0x0000000110107810 */ /* 0x000fe20007ffe0ff */
[----:B------:R-:W-:Y:S03]  /*11080*/  BSSY B0, `(.L_x_1434) ;  /* 0x0000011000007945 */ /* 0x000fe60003800000 */
[----:B------:R-:W-:-:S04]  /*11090*/  ISETP.NE.AND P0, PT, R16, 0x2, PT ;  /* 0x000000021000780c */ /* 0x000fc80003f05270 */
[----:B------:R-:W-:-:S04]  /*110a0*/  SEL R0, RZ, 0x1, P0 ;  /* 0x00000001ff007807 */ /* 0x000fc80000000000 */
[----:B------:R-:W-:Y:S01]  /*110b0*/  LOP3.LUT R17, R17, R0, RZ, 0x3c, !PT ;  /* 0x0000000011117212 */ /* 0x000fe200078e3cff */
[----:B------:R-:W-:Y:S06]  /*110c0*/  @P1 BRA `(.L_x_1435) ;  /* 0x0000000000301947 */ /* 0x000fec0003800000 */
[----:B-12---:R-:W1:Y:S01]  /*110d0*/  S2R R5, SR_LANEID ;  /* 0x0000000000057919 */ /* 0x006e620000000000 */
[----:B------:R-:W-:Y:S01]  /*110e0*/  VOTEU.ANY UR6, UPT, PT ;  /* 0x0000000000067886 */ /* 0x000fe200038e0100 */
[----:B---34-:R-:W2:Y:S01]  /*110f0*/  LDC.64 R2, c[0x0][0xdf0] ;  /* 0x00037c00ff027b82 */ /* 0x018ea20000000a00 */
        /* <DEDUP_REMOVED lines=8> */
[----:B-1----:R-:W-:-:S07]  /*11180*/  IADD3 R18, R0, UR44, R7 ;  /* 0x0000002c00127c10 */ /* 0x002fce000fffe007 */
.L_x_1435:
[----:B------:R-:W-:Y:S05]  /*11190*/  BSYNC B0 ;  /* 0x0000000000007941 */ /* 0x000fea0003800000 */
.L_x_1434:
[----:B------:R-:W-:Y:S01]  /*111a0*/  SEL R16, R16, RZ, P0 ;  /* 0x000000ff10107207 */ /* 0x000fe20000000000 */
[----:B------:R-:W-:-:S07]  /*111b0*/  IMAD.MOV.U32 R13, RZ, RZ, R18 ;  /* 0x000000ffff0d7224 */ /* 0x000fce00078e0012 */
.L_x_1394:
[----:B------:R-:W-:Y:S05]  /*111c0*/  BSYNC B6 ;  /* 0x0000000000067941 */ /* 0x000fea0003800000 */
.L_x_1392:
[----:B------:R-:W-:-:S03]  /*111d0*/  UMOV UR6, 0xffffffff ;  /* 0xffffffff00067882 */ /* 0x000fc60000000000 */
[----:B------:R-:W-:Y:S05]  /*111e0*/  BRA.DIV UR6, `(.L_x_1436) ;  /* 0x0000000a06fc7947 */ /* 0x000fea000b800000 */
[----:B------:R1:W1:Y:S02]  /*111f0*/  SHFL.IDX PT, R14, R13, RZ, 0x1f ;  /* 0x00001fff0d0e7589 */ /* 0x00026400000e0000 */
.L_x_1465:
[----:B------:R-:W-:Y:S01]  /*11200*/  ISETP.NE.AND P0, PT, R19, RZ, PT ;  /* 0x000000ff1300720c */ /* 0x000fe20003f05270 */
[----:B------:R-:W-:Y:S05]  /*11210*/  WARPSYNC.ALL ;  /* 0x0000000000007948 */ /* 0x000fea0003800000 */
[----:B------:R-:W-:Y:S01]  /*11220*/  BAR.SYNC.DEFER_BLOCKING 0x4, 0x120 ;  /* 0x0104800000007b1d */ /* 0x000fe20000010000 */
[----:B-1----:R-:W-:-:S05]  /*11230*/  IMAD.MOV.U32 R18, RZ, RZ, R14 ;  /* 0x000000ffff127224 */ /* 0x002fca00078e000e */
[----:B------:R-:W-:Y:S01]  /*11240*/  ULDC UR6, c[0x0][0xda8] ;  /* 0x00036a0000067ab9 */ /* 0x000fe20000000800 */
[----:B------:R-:W-:Y:S01]  /*11250*/  @!P0 MOV R0, 0x400 ;  /* 0x0000040000008802 */ /* 0x000fe20000000f00 */
[----:B--234-:R-:W1:Y:S03]  /*11260*/  @!P0 S2R R3, SR_CgaCtaId ;  /* 0x0000000000038919 */ /* 0x01ce660000008800 */
[----:B-1----:R-:W-:-:S05]  /*11270*/  @!P0 LEA R0, R3, R0, 0x18 ;  /* 0x0000000003008211 */ /* 0x002fca00078ec0ff */
[----:B------:R1:W-:Y:S01]  /*11280*/  @!P0 STS [R0+0x28cd0], R13 ;  /* 0x028cd00d00008388 */ /* 0x0003e20000000800 */
[----:B------:R-:W-:Y:S06]  /*11290*/  BAR.ARV 0x5, 0x120 ;  /* 0x0144800000007b1d */ /* 0x000fec0000002000 */
[----:B------:R-:W-:-:S13]  /*112a0*/  ISETP.GE.AND P0, PT, R18, UR6, PT ;  /* 0x0000000612007c0c */ /* 0x000fda000bf06270 */
[----:B-1----:R-:W-:Y:S05]  /*112b0*/  @!P0 BRA `(.L_x_1437) ;  /* 0xffffffd000008947 */ /* 0x002fea000383ffff */
.L_x_1383:
[----:B------:R-:W1:Y:S01]  /*112c0*/  S2R R3, SR_CgaCtaId ;  /* 0x0000000000037919 */ /* 0x000e620000008800 */
[----:B------:R-:W-:Y:S01]  /*112d0*/  UIADD3 UR45, UR45, 0x1, URZ ;  /* 0x000000012d2d7890 */ /* 0x000fe2000fffe03f */
[----:B------:R-:W-:-:S03]  /*112e0*/  MOV R0, 0x400 ;  /* 0x0000040000007802 */ /* 0x000fc60000000f00 */
[----:B------:R-:W-:-:S04]  /*112f0*/  ULEA.HI UR4, UR45, UR45, URZ, 0x1 ;  /* 0x0000002d2d047291 */ /* 0x000fc8000f8f083f */
[----:B------:R-:W-:-:S04]  /*11300*/  ULOP3.LUT UR4, UR4, 0xfffffffe, URZ, 0xc0, !UPT ;  /* 0xfffffffe04047892 */ /* 0x000fc8000f8ec03f */
[----:B------:R-:W-:Y:S01]  /*11310*/  UIADD3 UR4, UR45, -UR4, URZ ;  /* 0x800000042d047290 */ /* 0x000fe2000fffe03f */
[----:B-1----:R-:W-:-:S05]  /*11320*/  LEA R7, R3, R0, 0x18 ;  /* 0x0000000003077211 */ /* 0x002fca00078ec0ff */
[----:B------:R-:W-:-:S05]  /*11330*/  IMAD.U32 R0, RZ, RZ, UR4 ;  /* 0x00000004ff007e24 */ /* 0x000fca000f8e00ff */
[----:B------:R-:W-:-:S04]  /*11340*/  SHF.L.U32 R0, R0, 0x1f, RZ ;  /* 0x0000001f00007819 */ /* 0x000fc800000006ff */
[----:B------:R-:W1:Y:S02]  /*11350*/  SYNCS.PHASECHK.TRANS64.TRYWAIT P0, [R7+URZ+0x28c20], R0 ;  /* 0x028c2000070075a7 */ /* 0x000e64000800017f */
[----:B-1----:R-:W-:Y:S05]  /*11360*/  @!P0 BRA `(.L_x_1438) ;  /* 0x0000000800c08947 */ /* 0x002fea0003800000 */
.L_x_1466:
[----:B------:R-:W2:Y:S02]  /*11370*/  S2R R2, SR_TID.X ;  /* 0x0000000000027919 */ /* 0x000ea40000002100 */
[----:B--2---:R-:W-:-:S04]  /*11380*/  SHF.R.U32.HI R2, RZ, 0x5, R2 ;  /* 0x00000005ff027819 */ /* 0x004fc80000011602 */
[----:B------:R-:W-:-:S05]  /*11390*/  LOP3.LUT R2, R2, 0x3, RZ, 0xc0, !PT ;  /* 0x0000000302027812 */ /* 0x000fca00078ec0ff */
[----:B-1----:R-:W1:Y:S02]  /*113a0*/  SHFL.IDX PT, R0, R2, RZ, 0x1f ;  /* 0x00001fff02007589 */ /* 0x002e6400000e0000 */
[----:B-1----:R-:W-:-:S13]  /*113b0*/  ISETP.NE.AND P0, PT, R0, RZ, PT ;  /* 0x000000ff0000720c */ /* 0x002fda0003f05270 */
[----:B------:R-:W-:Y:S05]  /*113c0*/  @P0 EXIT ;  /* 0x000000000000094d */ /* 0x000fea0003800000 */
[----:B------:R-:W-:Y:S01]  /*113d0*/  ELECT P0, URZ, PT ;  /* 0x00000000003f782f */ /* 0x000fe20003800000 */
[----:B------:R-:W-:-:S12]  /*113e0*/  BSSY B0, `(.L_x_1439) ;  /* 0x0000020000007945 */ /* 0x000fd80003800000 */
[----:B------:R-:W-:Y:S05]  /*113f0*/  @!P0 BRA `(.L_x_1440) ;  /* 0x0000000000788947 */ /* 0x000fea0003800000 */
[----:B------:R-:W-:-:S06]  /*11400*/  ULOP3.LUT UR4, UR36, 0x2, URZ, 0xfc, !UPT ;  /* 0x0000000224047892 */ /* 0x000fcc000f8efc3f */
[----:B------:R-:W-:-:S04]  /*11410*/  MOV R0, UR4 ;  /* 0x0000000400007c02 */ /* 0x000fc80008000f00 */
[----:B------:R-:W-:-:S13]  /*11420*/  ISETP.NE.AND P2, PT, R0, 0x3, PT ;  /* 0x000000030000780c */ /* 0x000fda0003f45270 */
[----:B------:R-:W-:Y:S05]  /*11430*/  @!P2 BRA `(.L_x_1441) ;  /* 0x000000000004a947 */ /* 0x000fea0003800000 */
[----:B------:R-:W-:Y:S01]  /*11440*/  BPT.TRAP 0x1 ;  /* 0x000000040000795c */ /* 0x000fe20000300000 */
.L_x_1441:
[----:B------:R-:W-:Y:S01]  /*11450*/  VIADD R3, R7, 0x28c40 ;  /* 0x00028c4007037836 */ /* 0x000fe20000000000 */
[----:B------:R-:W-:Y:S01]  /*11460*/  SHF.L.U32 R4, R17, 0x1f, RZ ;  /* 0x0000001f11047819 */ /* 0x000fe200000006ff */
[C---:B------:R-:W-:Y:S02]  /*11470*/  VIADD R0, R16.reuse, 0x1 ;  /* 0x0000000110007836 */ /* 0x040fe40000000000 */
[----:B------:R-:W-:-:S03]  /*11480*/  IMAD R5, R16, 0x8, R3 ;  /* 0x0000000810057824 */ /* 0x000fc600078e0203 */
[----:B------:R-:W-:Y:S01]  /*11490*/  ISETP.NE.AND P1, PT, R0, 0x2, PT ;  /* 0x000000020000780c */ /* 0x000fe20003f25270 */
[----:B------:R-:W1:Y:S03]  /*114a0*/  SYNCS.PHASECHK.TRANS64.TRYWAIT P0, [R5+URZ], R4 ;  /* 0x00000004050075a7 */ /* 0x000e66000800017f */
[----:B------:R-:W-:-:S04]  /*114b0*/  SEL R2, RZ, 0x1, P1 ;  /* 0x00000001ff027807 */ /* 0x000fc80000800000 */
[----:B------:R-:W-:Y:S02]  /*114c0*/  LOP3.LUT R17, R17, R2, RZ, 0x3c, !PT ;  /* 0x0000000211117212 */ /* 0x000fe400078e3cff */
[----:B------:R-:W-:Y:S02]  /*114d0*/  SEL R2, R0, RZ, P1 ;  /* 0x000000ff00027207 */ /* 0x000fe40000800000 */
[----:B------:R-:W-:Y:S02]  /*114e0*/  SHF.L.U32 R0, R17, 0x1f, RZ ;  /* 0x0000001f11007819 */ /* 0x000fe400000006ff */
[----:B------:R-:W-:Y:S01]  /*114f0*/  LEA R3, R2, R3, 0x3 ;  /* 0x0000000302037211 */ /* 0x000fe200078e18ff */
[----:B-1----:R-:W-:Y:S06]  /*11500*/  @!P0 BRA `(.L_x_1442) ;  /* 0x00000008006c8947 */ /* 0x002fec0003800000 */
.L_x_1467:
[----:B------:R-:W2:Y:S02]  /*11510*/  SYNCS.PHASECHK.TRANS64.TRYWAIT P0, [R3+URZ], R0 ;  /* 0x00000000030075a7 */ /* 0x000ea4000800017f */
[----:B--2---:R-:W-:Y:S05]  /*11520*/  @!P0 BRA `(.L_x_1443) ;  /* 0x0000000800788947 */ /* 0x004fea0003800000 */
.L_x_1468:
[----:B------:R-:W-:Y:S05]  /*11530*/  @!P2 BRA `(.L_x_1444) ;  /* 0x000000000004a947 */ /* 0x000fea0003800000 */
[----:B------:R-:W-:Y:S01]  /*11540*/  BPT.TRAP 0x1 ;  /* 0x000000040000795c */ /* 0x000fe20000300000 */
.L_x_1444:
[----:B--2---:R-:W-:-:S04]  /*11550*/  VIADD R3, R7, 0x28c60 ;  /* 0x00028c6007037836 */ /* 0x004fc80000000000 */
[----:B-1----:R-:W-:-:S04]  /*11560*/  IMAD R5, R16, 0x8, R3 ;  /* 0x0000000810057824 */ /* 0x002fc800078e0203 */
[----:B------:R-:W1:Y:S02]  /*11570*/  SYNCS.PHASECHK.TRANS64.TRYWAIT P0, [R5+URZ], R4 ;  /* 0x00000004050075a7 */ /* 0x000e64000800017f */
[----:B-1----:R-:W-:Y:S05]  /*11580*/  @!P0 BRA `(.L_x_1445) ;  /* 0x0000000800748947 */ /* 0x002fea0003800000 */
.L_x_1469:
[----:B------:R-:W-:-:S07]  /*11590*/  IMAD R3, R2, 0x8, R3 ;  /* 0x0000000802037824 */ /* 0x000fce00078e0203 */
.L_x_1446:
[----:B--2---:R2:W3:Y:S02]  /*115a0*/  SYNCS.PHASECHK.TRANS64.TRYWAIT P0, [R3+URZ], R0 ;  /* 0x00000000030075a7 */ /* 0x0044e4000800017f */
[----:B---3--:R-:W-:Y:S05]  /*115b0*/  @!P0 NANOSLEEP.SYNCS 0x989680 ;  /* 0x009896800000895d */ /* 0x008fea0003900000 */
[----:B------:R-:W3:Y:S02]  /*115c0*/  @!P0 SYNCS.PHASECHK.TRANS64 P0, [R3+URZ], R0 ;  /* 0x00000000030085a7 */ /* 0x000ee4000800007f */
[----:B---3--:R-:W-:Y:S05]  /*115d0*/  @!P0 BRA `(.L_x_1446) ;  /* 0xfffffffc00f08947 */ /* 0x008fea000383ffff */
.L_x_1440:
[----:B------:R-:W-:Y:S05]  /*115e0*/  BSYNC B0 ;  /* 0x0000000000007941 */ /* 0x000fea0003800000 */
.L_x_1439:
[----:B------:R-:W-:Y:S05]  /*115f0*/  EXIT ;  /* 0x000000000000794d */ /* 0x000fea0003800000 */
.L_x_1289:
[----:B-1----:R-:W-:-:S04]  /*11600*/  MOV R6, UR21 ;  /* 0x0000001500067c02 */ /* 0x002fc80008000f00 */
[----:B------:R1:W2:Y:S03]  /*11610*/  SYNCS.PHASECHK.TRANS64.TRYWAIT P1, [R6+URZ+0x28c50], R3 ;  /* 0x028c5003060075a7 */ /* 0x0002a6000802017f */
[----:B--2---:R-:W-:Y:S05]  /*11620*/  @!P1 NANOSLEEP.SYNCS 0x989680 ;  /* 0x009896800000995d */ /* 0x004fea0003900000 */
[----:B------:R-:W2:Y:S02]  /*11630*/  @!P1 SYNCS.PHASECHK.TRANS64 P1, [R6+URZ+0x28c50], R3 ;  /* 0x028c5003060095a7 */ /* 0x000ea4000802007f */
[----:B--2---:R-:W-:Y:S05]  /*11640*/  @!P1 BRA `(.L_x_1289) ;  /* 0xfffffffc00ec9947 */ /* 0x004fea000383ffff */
[----:B------:R-:W-:Y:S05]  /*11650*/  BRA `(.L_x_1447) ;  /* 0xffffff0400447947 */ /* 0x000fea000383ffff */
.L_x_1294:
[----:B--2---:R-:W-:-:S04]  /*11660*/  IMAD.U32 R5, RZ, RZ, UR21 ;  /* 0x00000015ff057e24 */ /* 0x004fc8000f8e00ff */
[----:B------:R2:W3:Y:S03]  /*11670*/  SYNCS.PHASECHK.TRANS64.TRYWAIT P1, [R5+URZ+0x28c50], R4 ;  /* 0x028c5004050075a7 */ /* 0x0004e6000802017f */
[----:B---3--:R-:W-:Y:S05]  /*11680*/  @!P1 NANOSLEEP.SYNCS 0x989680 ;  /* 0x009896800000995d */ /* 0x008fea0003900000 */
[----:B------:R-:W3:Y:S02]  /*11690*/  @!P1 SYNCS.PHASECHK.TRANS64 P1, [R5+URZ+0x28c50], R4 ;  /* 0x028c5004050095a7 */ /* 0x000ee4000802007f */
[----:B---3--:R-:W-:Y:S05]  /*116a0*/  @!P1 BRA `(.L_x_1294) ;  /* 0xfffffffc00ec9947 */ /* 0x008fea000383ffff */
[----:B------:R-:W-:Y:S05]  /*116b0*/  BRA `(.L_x_1293) ;  /* 0xffffff1000407947 */ /* 0x000fea000383ffff */
.L_x_1303:
[----:B-1----:R-:W-:-:S04]  /*116c0*/  IMAD.U32 R3, RZ, RZ, UR48 ;  /* 0x00000030ff037e24 */ /* 0x002fc8000f8e00ff */
[----:B------:R1:W2:Y:S03]  /*116d0*/  SYNCS.PHASECHK.TRANS64.TRYWAIT P1, [R3+URZ+0x28c00], R0 ;  /* 0x028c0000030075a7 */ /* 0x0002a6000802017f */
[----:B--2---:R-:W-:Y:S05]  /*116e0*/  @!P1 NANOSLEEP.SYNCS 0x989680 ;  /* 0x009896800000995d */ /* 0x004fea0003900000 */
[----:B------:R-:W2:Y:S02]  /*116f0*/  @!P1 SYNCS.PHASECHK.TRANS64 P1, [R3+URZ+0x28c00], R0 ;  /* 0x028c0000030095a7 */ /* 0x000ea4000802007f */
[----:B--2---:R-:W-:Y:S05]  /*11700*/  @!P1 BRA `(.L_x_1303) ;  /* 0xfffffffc00ec9947 */ /* 0x004fea000383ffff */
[----:B------:R-:W-:Y:S05]  /*11710*/  BRA `(.L_x_1448) ;  /* 0xffffff2400607947 */ /* 0x000fea000383ffff */
.L_x_1307:
[----:B---3--:R3:W4:Y:S02]  /*11720*/  SYNCS.PHASECHK.TRANS64.TRYWAIT P1, [R6+URZ+0x28c30], R13 ;  /* 0x028c300d060075a7 */ /* 0x008724000802017f */
[----:B----4-:R-:W-:Y:S05]  /*11730*/  @!P1 NANOSLEEP.SYNCS 0x989680 ;  /* 0x009896800000995d */ /* 0x010fea0003900000 */
[----:B------:R-:W4:Y:S02]  /*11740*/  @!P1 SYNCS.PHASECHK.TRANS64 P1, [R6+URZ+0x28c30], R13 ;  /* 0x028c300d060095a7 */ /* 0x000f24000802007f */
[----:B----4-:R-:W-:Y:S05]  /*11750*/  @!P1 BRA `(.L_x_1307) ;  /* 0xfffffffc00f09947 */ /* 0x010fea000383ffff */
[----:B------:R-:W-:Y:S05]  /*11760*/  BRA `(.L_x_1306) ;  /* 0xffffff24007c7947 */ /* 0x000fea000383ffff */
.L_x_1319:
[----:B----4-:R4:W1:Y:S02]  /*11770*/  SYNCS.PHASECHK.TRANS64.TRYWAIT P3, [R6+URZ+0x28c50], R13 ;  /* 0x028c500d060075a7 */ /* 0x010864000806017f */
[----:B-1----:R-:W-:Y:S05]  /*11780*/  @!P3 NANOSLEEP.SYNCS 0x989680 ;  /* 0x009896800000b95d */ /* 0x002fea0003900000 */
[----:B------:R-:W1:Y:S02]  /*11790*/  @!P3 SYNCS.PHASECHK.TRANS64 P3, [R6+URZ+0x28c50], R13 ;  /* 0x028c500d0600b5a7 */ /* 0x000e64000806007f */
[----:B-1----:R-:W-:Y:S05]  /*117a0*/  @!P3 BRA `(.L_x_1319) ;  /* 0xfffffffc00f0b947 */ /* 0x002fea000383ffff */
[----:B------:R-:W-:Y:S05]  /*117b0*/  BRA `(.L_x_1318) ;  /* 0xffffff3c00e87947 */ /* 0x000fea000383ffff */
.L_x_1327:
[----:B---3--:R-:W-:-:S04]  /*117c0*/  IMAD.U32 R12, RZ, RZ, UR26 ;  /* 0x0000001aff0c7e24 */ /* 0x008fc8000f8e00ff */
[----:B------:R3:W4:Y:S03]  /*117d0*/  SYNCS.PHASECHK.TRANS64.TRYWAIT P3, [R12+URZ+0x28c30], R11 ;  /* 0x028c300b0c0075a7 */ /* 0x000726000806017f */
[----:B----4-:R-:W-:Y:S05]  /*117e0*/  @!P3 NANOSLEEP.SYNCS 0x989680 ;  /* 0x009896800000b95d */ /* 0x010fea0003900000 */
[----:B------:R-:W4:Y:S02]  /*117f0*/  @!P3 SYNCS.PHASECHK.TRANS64 P3, [R12+URZ+0x28c30], R11 ;  /* 0x028c300b0c00b5a7 */ /* 0x000f24000806007f */
[----:B----4-:R-:W-:Y:S05]  /*11800*/  @!P3 BRA `(.L_x_1327) ;  /* 0xfffffffc00ecb947 */ /* 0x010fea000383ffff */
[----:B------:R-:W-:Y:S05]  /*11810*/  BRA `(.L_x_1326) ;  /* 0xffffff44001c7947 */ /* 0x000fea000383ffff */
.L_x_1339:
[----:B---3--:R3:W4:Y:S02]  /*11820*/  SYNCS.PHASECHK.TRANS64.TRYWAIT P3, [R12+URZ+0x28c50], R11 ;  /* 0x028c500b0c0075a7 */ /* 0x008724000806017f */
[----:B----4-:R-:W-:Y:S05]  /*11830*/  @!P3 NANOSLEEP.SYNCS 0x989680 ;  /* 0x009896800000b95d */ /* 0x010fea0003900000 */
[----:B------:R-:W4:Y:S02]  /*11840*/  @!P3 SYNCS.PHASECHK.TRANS64 P3, [R12+URZ+0x28c50], R11 ;  /* 0x028c500b0c00b5a7 */ /* 0x000f24000806007f */
[----:B----4-:R-:W-:Y:S05]  /*11850*/  @!P3 BRA `(.L_x_1339) ;  /* 0xfffffffc00f0b947 */ /* 0x010fea000383ffff */
[----:B------:R-:W-:Y:S05]  /*11860*/  BRA `(.L_x_1338) ;  /* 0xffffff6000cc7947 */ /* 0x000fea000383ffff */
.L_x_1348:
[----:B---3--:R-:W-:-:S04]  /*11870*/  MOV R8, UR23 ;  /* 0x0000001700087c02 */ /* 0x008fc80008000f00 */
[----:B------:R3:W4:Y:S03]  /*11880*/  SYNCS.PHASECHK.TRANS64.TRYWAIT P3, [R8+URZ+0x28c30], R9 ;  /* 0x028c3009080075a7 */ /* 0x000726000806017f */
[----:B----4-:R-:W-:Y:S05]  /*11890*/  @!P3 NANOSLEEP.SYNCS 0x989680 ;  /* 0x009896800000b95d */ /* 0x010fea0003900000 */
[----:B------:R-:W4:Y:S02]  /*118a0*/  @!P3 SYNCS.PHASECHK.TRANS64 P3, [R8+URZ+0x28c30], R9 ;  /* 0x028c30090800b5a7 */ /* 0x000f24000806007f */
[----:B----4-:R-:W-:Y:S05]  /*118b0*/  @!P3 BRA `(.L_x_1348) ;  /* 0xfffffffc00ecb947 */ /* 0x010fea000383ffff */
[----:B------:R-:W-:Y:S05]  /*118c0*/  BRA `(.L_x_1347) ;  /* 0xffffff6800387947 */ /* 0x000fea000383ffff */
.L_x_1352:
[----:B---3--:R3:W1:Y:S02]  /*118d0*/  SYNCS.PHASECHK.TRANS64.TRYWAIT P3, [R170+URZ+0x28c50], R9 ;  /* 0x028c5009aa0075a7 */ /* 0x008664000806017f */
[----:B-1----:R-:W-:Y:S05]  /*118e0*/  @!P3 NANOSLEEP.SYNCS 0x989680 ;  /* 0x009896800000b95d */ /* 0x002fea0003900000 */
[----:B------:R-:W1:Y:S02]  /*118f0*/  @!P3 SYNCS.PHASECHK.TRANS64 P3, [R170+URZ+0x28c50], R9 ;  /* 0x028c5009aa00b5a7 */ /* 0x000e64000806007f */
[----:B-1----:R-:W-:Y:S05]  /*11900*/  @!P3 BRA `(.L_x_1352) ;  /* 0xfffffffc00f0b947 */ /* 0x002fea000383ffff */
[----:B------:R-:W-:Y:S05]  /*11910*/  BRA `(.L_x_1351) ;  /* 0xffffff7c005c7947 */ /* 0x000fea000383ffff */
.L_x_1358:
[----:B------:R-:W-:-:S04]  /*11920*/  IMAD.U32 R7, RZ, RZ, UR26 ;  /* 0x0000001aff077e24 */ /* 0x000fc8000f8e00ff */
[----:B------:R1:W1:Y:S03]  /*11930*/  SYNCS.PHASECHK.TRANS64.TRYWAIT P2, [R7+URZ+0x28c30], R10 ;  /* 0x028c300a070075a7 */ /* 0x000266000804017f */
[----:B-1----:R-:W-:Y:S05]  /*11940*/  @!P2 NANOSLEEP.SYNCS 0x989680 ;  /* 0x009896800000a95d */ /* 0x002fea0003900000 */
[----:B------:R-:W1:Y:S02]  /*11950*/  @!P2 SYNCS.PHASECHK.TRANS64 P2, [R7+URZ+0x28c30], R10 ;  /* 0x028c300a0700a5a7 */ /* 0x000e64000804007f */
[----:B-1----:R-:W-:Y:S05]  /*11960*/  @!P2 BRA `(.L_x_1358) ;  /* 0xfffffffc00eca947 */ /* 0x002fea000383ffff */
[----:B------:R-:W-:Y:S05]  /*11970*/  BRA `(.L_x_1357) ;  /* 0xffffff80004c7947 */ /* 0x000fea000383ffff */
.L_x_1370:
[----:B---3--:R3:W4:Y:S02]  /*11980*/  SYNCS.PHASECHK.TRANS64.TRYWAIT P2, [R11+URZ+0x28c50], R10 ;  /* 0x028c500a0b0075a7 */ /* 0x008724000804017f */
[----:B----4-:R-:W-:Y:S05]  /*11990*/  @!P2 NANOSLEEP.SYNCS 0x989680 ;  /* 0x009896800000a95d */ /* 0x010fea0003900000 */
[----:B------:R-:W4:Y:S02]  /*119a0*/  @!P2 SYNCS.PHASECHK.TRANS64 P2, [R11+URZ+0x28c50], R10 ;  /* 0x028c500a0b00a5a7 */ /* 0x000f24000804007f */
[----:B----4-:R-:W-:Y:S05]  /*119b0*/  @!P2 BRA `(.L_x_1370) ;  /* 0xfffffffc00f0a947 */ /* 0x010fea000383ffff */
[----:B------:R-:W-:Y:S05]  /*119c0*/  BRA `(.L_x_1369) ;  /* 0xffffff9c00f87947 */ /* 0x000fea000383ffff */
.L_x_1398:
[----:B------:R-:W1:Y:S01]  /*119d0*/  S2R R7, SR_TID.X ;  /* 0x0000000000077919 */ /* 0x000e620000002100 */
        /* <DEDUP_REMOVED lines=9> */
.L_x_1449:
[----:B------:R-:W-:Y:S05]  /*11a70*/  BRA `(.L_x_1450) ;  /* 0xffffffd400807947 */ /* 0x000fea000383ffff */
.L_x_1399:
[----:B------:R-:W-:Y:S01]  /*11a80*/  BSSY B0, `(.L_x_1451) ;  /* 0x0000006000007945 */ /* 0x000fe20003800000 */
[----:B------:R-:W-:-:S07]  /*11a90*/  IMAD.MOV.U32 R15, RZ, RZ, -0x1 ;  /* 0xffffffffff0f7424 */ /* 0x000fce00078e00ff */
[----:B------:R-:W-:Y:S05]  /*11aa0*/  WARPSYNC.COLLECTIVE R15, `(.L_x_1452) ;  /* 0x000000000f0c7348 */ /* 0x000fea0003c00000 */
[----:B------:R-:W-:Y:S02]  /*11ab0*/  ELECT P6, UR62, PT ;  /* 0x00000000003e782f */ /* 0x000fe400038c0000 */
[----:B------:R-:W-:Y:S01]  /*11ac0*/  MOV R14, UR62 ;  /* 0x0000003e000e7c02 */ /* 0x000fe20008000f00 */
[----:B------:R-:W-:Y:S10]  /*11ad0*/  ENDCOLLECTIVE ;  /* 0x000000000000791b */ /* 0x000ff40003800000 */
.L_x_1452:
[----:B------:R-:W-:Y:S05]  /*11ae0*/  BSYNC B0 ;  /* 0x0000000000007941 */ /* 0x000fea0003800000 */
.L_x_1451:
[----:B------:R-:W-:Y:S05]  /*11af0*/  BRA `(.L_x_1453) ;  /* 0xffffffd400707947 */ /* 0x000fea000383ffff */
.L_x_1402:
[----:B-1----:R1:W2:Y:S02]  /*11b00*/  SYNCS.PHASECHK.TRANS64.TRYWAIT P2, [R8+URZ+0x28c40], R5 ;  /* 0x028c4005080075a7 */ /* 0x0022a4000804017f */
[----:B--2---:R-:W-:Y:S05]  /*11b10*/  @!P2 NANOSLEEP.SYNCS 0x989680 ;  /* 0x009896800000a95d */ /* 0x004fea0003900000 */
[----:B------:R-:W2:Y:S02]  /*11b20*/  @!P2 SYNCS.PHASECHK.TRANS64 P2, [R8+URZ+0x28c40], R5 ;  /* 0x028c40050800a5a7 */ /* 0x000ea4000804007f */
[----:B--2---:R-:W-:Y:S05]  /*11b30*/  @!P2 BRA `(.L_x_1402) ;  /* 0xfffffffc00f0a947 */ /* 0x004fea000383ffff */
[----:B------:R-:W-:Y:S05]  /*11b40*/  BRA `(.L_x_1454) ;  /* 0xffffffd400cc7947 */ /* 0x000fea000383ffff */
.L_x_1404:
[----:B-1----:R-:W-:-:S04]  /*11b50*/  IMAD.U32 R8, RZ, RZ, UR37 ;  /* 0x00000025ff087e24 */ /* 0x002fc8000f8e00ff */
[----:B------:R1:W2:Y:S03]  /*11b60*/  SYNCS.PHASECHK.TRANS64.TRYWAIT P2, [R8+URZ+0x28c20], R5 ;  /* 0x028c2005080075a7 */ /* 0x0002a6000804017f */
[----:B--2---:R-:W-:Y:S05]  /*11b70*/  @!P2 NANOSLEEP.SYNCS 0x989680 ;  /* 0x009896800000a95d */ /* 0x004fea0003900000 */
[----:B------:R-:W2:Y:S02]  /*11b80*/  @!P2 SYNCS.PHASECHK.TRANS64 P2, [R8+URZ+0x28c20], R5 ;  /* 0x028c20050800a5a7 */ /* 0x000ea4000804007f */
[----:B--2---:R-:W-:Y:S05]  /*11b90*/  @!P2 BRA `(.L_x_1404) ;  /* 0xfffffffc00eca947 */ /* 0x004fea000383ffff */
[----:B------:R-:W-:Y:S05]  /*11ba0*/  BRA `(.L_x_1455) ;  /* 0xffffffd8006c7947 */ /* 0x000fea000383ffff */
.L_x_1407:
[----:B-1----:R1:W2:Y:S02]  /*11bb0*/  SYNCS.PHASECHK.TRANS64.TRYWAIT P2, [R8+URZ+0x28c60], R5 ;  /* 0x028c6005080075a7 */ /* 0x0022a4000804017f */
[----:B--2---:R-:W-:Y:S05]  /*11bc0*/  @!P2 NANOSLEEP.SYNCS 0x989680 ;  /* 0x009896800000a95d */ /* 0x004fea0003900000 */
[----:B------:R-:W2:Y:S02]  /*11bd0*/  @!P2 SYNCS.PHASECHK.TRANS64 P2, [R8+URZ+0x28c60], R5 ;  /* 0x028c60050800a5a7 */ /* 0x000ea4000804007f */
[----:B--2---:R-:W-:Y:S05]  /*11be0*/  @!P2 BRA `(.L_x_1407) ;  /* 0xfffffffc00f0a947 */ /* 0x004fea000383ffff */
[----:B------:R-:W-:Y:S05]  /*11bf0*/  BRA `(.L_x_1456) ;  /* 0xffffffd800807947 */ /* 0x000fea000383ffff */
.L_x_1414:
[----:B-1----:R1:W2:Y:S02]  /*11c00*/  SYNCS.PHASECHK.TRANS64.TRYWAIT P3, [R2+URZ+0x28c40], R3 ;  /* 0x028c4003020075a7 */ /* 0x0022a4000806017f */
[----:B--2---:R-:W-:Y:S05]  /*11c10*/  @!P3 NANOSLEEP.SYNCS 0x989680 ;  /* 0x009896800000b95d */ /* 0x004fea0003900000 */
[----:B------:R-:W2:Y:S02]  /*11c20*/  @!P3 SYNCS.PHASECHK.TRANS64 P3, [R2+URZ+0x28c40], R3 ;  /* 0x028c40030200b5a7 */ /* 0x000ea4000806007f */
[----:B--2---:R-:W-:Y:S05]  /*11c30*/  @!P3 BRA `(.L_x_1414) ;  /* 0xfffffffc00f0b947 */ /* 0x004fea000383ffff */
[----:B------:R-:W-:Y:S05]  /*11c40*/  BRA `(.L_x_1457) ;  /* 0xffffffe000087947 */ /* 0x000fea000383ffff */
.L_x_1416:
[----:B---3--:R3:W4:Y:S02]  /*11c50*/  SYNCS.PHASECHK.TRANS64.TRYWAIT P3, [R2+URZ+0x28c60], R3 ;  /* 0x028c6003020075a7 */ /* 0x008724000806017f */
[----:B----4-:R-:W-:Y:S05]  /*11c60*/  @!P3 NANOSLEEP.SYNCS 0x989680 ;  /* 0x009896800000b95d */ /* 0x010fea0003900000 */
[----:B------:R-:W4:Y:S02]  /*11c70*/  @!P3 SYNCS.PHASECHK.TRANS64 P3, [R2+URZ+0x28c60], R3 ;  /* 0x028c60030200b5a7 */ /* 0x000f24000806007f */
[----:B----4-:R-:W-:Y:S05]  /*11c80*/  @!P3 BRA `(.L_x_1416) ;  /* 0xfffffffc00f0b947 */ /* 0x010fea000383ffff */
[----:B------:R-:W-:Y:S05]  /*11c90*/  BRA `(.L_x_1458) ;  /* 0xffffffe000507947 */ /* 0x000fea000383ffff */
.L_x_1422:
[----:B-1----:R1:W2:Y:S02]  /*11ca0*/  SYNCS.PHASECHK.TRANS64.TRYWAIT P3, [R3+URZ+0x28c40], R2 ;  /* 0x028c4002030075a7 */ /* 0x0022a4000806017f */
[----:B--2---:R-:W-:Y:S05]  /*11cb0*/  @!P3 NANOSLEEP.SYNCS 0x989680 ;  /* 0x009896800000b95d */ /* 0x004fea0003900000 */
[----:B------:R-:W2:Y:S02]  /*11cc0*/  @!P3 SYNCS.PHASECHK.TRANS64 P3, [R3+URZ+0x28c40], R2 ;  /* 0x028c40020300b5a7 */ /* 0x000ea4000806007f */
[----:B--2---:R-:W-:Y:S05]  /*11cd0*/  @!P3 BRA `(.L_x_1422) ;  /* 0xfffffffc00f0b947 */ /* 0x004fea000383ffff */
[----:B------:R-:W-:Y:S05]  /*11ce0*/  BRA `(.L_x_1459) ;  /* 0xffffffe400c87947 */ /* 0x000fea000383ffff */
.L_x_1424:
[----:B---3--:R3:W4:Y:S02]  /*11cf0*/  SYNCS.PHASECHK.TRANS64.TRYWAIT P3, [R3+URZ+0x28c60], R2 ;  /* 0x028c6002030075a7 */ /* 0x008724000806017f */
[----:B----4-:R-:W-:Y:S05]  /*11d00*/  @!P3 NANOSLEEP.SYNCS 0x989680 ;  /* 0x009896800000b95d */ /* 0x010fea0003900000 */
[----:B------:R-:W4:Y:S02]  /*11d10*/  @!P3 SYNCS.PHASECHK.TRANS64 P3, [R3+URZ+0x28c60], R2 ;  /* 0x028c60020300b5a7 */ /* 0x000f24000806007f */
[----:B----4-:R-:W-:Y:S05]  /*11d20*/  @!P3 BRA `(.L_x_1424) ;  /* 0xfffffffc00f0b947 */ /* 0x010fea000383ffff */
[----:B------:R-:W-:Y:S05]  /*11d30*/  BRA `(.L_x_1460) ;  /* 0xffffffe800107947 */ /* 0x000fea000383ffff */
.L_x_1429:
[----:B-1----:R1:W2:Y:S02]  /*11d40*/  SYNCS.PHASECHK.TRANS64.TRYWAIT P3, [R2+URZ+0x28c40], R3 ;  /* 0x028c4003020075a7 */ /* 0x0022a4000806017f */
[----:B--2---:R-:W-:Y:S05]  /*11d50*/  @!P3 NANOSLEEP.SYNCS 0x989680 ;  /* 0x009896800000b95d */ /* 0x004fea0003900000 */
[----:B------:R-:W2:Y:S02]  /*11d60*/  @!P3 SYNCS.PHASECHK.TRANS64 P3, [R2+URZ+0x28c40], R3 ;  /* 0x028c40030200b5a7 */ /* 0x000ea4000806007f */
[----:B--2---:R-:W-:Y:S05]  /*11d70*/  @!P3 BRA `(.L_x_1429) ;  /* 0xfffffffc00f0b947 */ /* 0x004fea000383ffff */
[----:B------:R-:W-:Y:S05]  /*11d80*/  BRA `(.L_x_1461) ;  /* 0xffffffec00687947 */ /* 0x000fea000383ffff */
.L_x_1431:
[----:B--2---:R2:W3:Y:S02]  /*11d90*/  SYNCS.PHASECHK.TRANS64.TRYWAIT P3, [R2+URZ+0x28c60], R3 ;  /* 0x028c6003020075a7 */ /* 0x0044e4000806017f */
[----:B---3--:R-:W-:Y:S05]  /*11da0*/  @!P3 NANOSLEEP.SYNCS 0x989680 ;  /* 0x009896800000b95d */ /* 0x008fea0003900000 */
[----:B------:R-:W3:Y:S02]  /*11db0*/  @!P3 SYNCS.PHASECHK.TRANS64 P3, [R2+URZ+0x28c60], R3 ;  /* 0x028c60030200b5a7 */ /* 0x000ee4000806007f */
[----:B---3--:R-:W-:Y:S05]  /*11dc0*/  @!P3 BRA `(.L_x_1431) ;  /* 0xfffffffc00f0b947 */ /* 0x008fea000383ffff */
[----:B------:R-:W-:Y:S05]  /*11dd0*/  BRA `(.L_x_1462) ;  /* 0xffffffec00b07947 */ /* 0x000fea000383ffff */
.L_x_1436:
[----:B------:R-:W-:Y:S01]  /*11de0*/  BSSY B0, `(.L_x_1463) ;  /* 0x0000007000007945 */ /* 0x000fe20003800000 */
[----:B--2---:R-:W-:Y:S01]  /*11df0*/  MOV R12, RZ ;  /* 0x000000ff000c7202 */ /* 0x004fe20000000f00 */
[----:B------:R-:W-:Y:S02]  /*11e00*/  IMAD.MOV.U32 R11, RZ, RZ, 0x1f ;  /* 0x0000001fff0b7424 */ /* 0x000fe400078e00ff */
[----:B------:R-:W-:-:S07]  /*11e10*/  IMAD.MOV.U32 R15, RZ, RZ, -0x1 ;  /* 0xffffffffff0f7424 */ /* 0x000fce00078e00ff */
[----:B-1-34-:R-:W-:Y:S05]  /*11e20*/  WARPSYNC.COLLECTIVE R15, `(.L_x_1464) ;  /* 0x000000000f087348 */ /* 0x01afea0003c00000 */
[----:B------:R2:W1:Y:S02]  /*11e30*/  SHFL.IDX P6, R14, R13, R12, R11 ;  /* 0x0000000c0d0e7389 */ /* 0x00046400000c000b */
[----:B-1234-:R-:W-:Y:S01]  /*11e40*/  ENDCOLLECTIVE ;  /* 0x000000000000791b */ /* 0x01efe20003800000 */
.L_x_1464:
[----:B------:R-:W-:Y:S05]  /*11e50*/  BSYNC B0 ;  /* 0x0000000000007941 */ /* 0x000fea0003800000 */
.L_x_1463:
[----:B------:R-:W-:Y:S05]  /*11e60*/  BRA `(.L_x_1465) ;  /* 0xfffffff000e47947 */ /* 0x000fea000383ffff */
.L_x_1438:
[----:B-1----:R1:W2:Y:S02]  /*11e70*/  SYNCS.PHASECHK.TRANS64.TRYWAIT P0, [R7+URZ+0x28c20], R0 ;  /* 0x028c2000070075a7 */ /* 0x0022a4000800017f */
[----:B--2---:R-:W-:Y:S05]  /*11e80*/  @!P0 NANOSLEEP.SYNCS 0x989680 ;  /* 0x009896800000895d */ /* 0x004fea0003900000 */
[----:B------:R-:W2:Y:S02]  /*11e90*/  @!P0 SYNCS.PHASECHK.TRANS64 P0, [R7+URZ+0x28c20], R0 ;  /* 0x028c2000070085a7 */ /* 0x000ea4000800007f */
[----:B--2---:R-:W-:Y:S05]  /*11ea0*/  @!P0 BRA `(.L_x_1438) ;  /* 0xfffffffc00f08947 */ /* 0x004fea000383ffff */
[----:B------:R-:W-:Y:S05]  /*11eb0*/  BRA `(.L_x_1466) ;  /* 0xfffffff4002c7947 */ /* 0x000fea000383ffff */
.L_x_1442:
[----:B-1----:R1:W2:Y:S02]  /*11ec0*/  SYNCS.PHASECHK.TRANS64.TRYWAIT P0, [R5+URZ], R4 ;  /* 0x00000004050075a7 */ /* 0x0022a4000800017f */
[----:B--2---:R-:W-:Y:S05]  /*11ed0*/  @!P0 NANOSLEEP.SYNCS 0x989680 ;  /* 0x009896800000895d */ /* 0x004fea0003900000 */
[----:B------:R-:W2:Y:S02]  /*11ee0*/  @!P0 SYNCS.PHASECHK.TRANS64 P0, [R5+URZ], R4 ;  /* 0x00000004050085a7 */ /* 0x000ea4000800007f */
[----:B--2---:R-:W-:Y:S05]  /*11ef0*/  @!P0 BRA `(.L_x_1442) ;  /* 0xfffffffc00f08947 */ /* 0x004fea000383ffff */
[----:B------:R-:W-:Y:S05]  /*11f00*/  BRA `(.L_x_1467) ;  /* 0xfffffff400807947 */ /* 0x000fea000383ffff */
.L_x_1443:
[----:B--2---:R2:W3:Y:S02]  /*11f10*/  SYNCS.PHASECHK.TRANS64.TRYWAIT P0, [R3+URZ], R0 ;  /* 0x00000000030075a7 */ /* 0x0044e4000800017f */
[----:B---3--:R-:W-:Y:S05]  /*11f20*/  @!P0 NANOSLEEP.SYNCS 0x989680 ;  /* 0x009896800000895d */ /* 0x008fea0003900000 */
[----:B------:R-:W3:Y:S02]  /*11f30*/  @!P0 SYNCS.PHASECHK.TRANS64 P0, [R3+URZ], R0 ;  /* 0x00000000030085a7 */ /* 0x000ee4000800007f */
[----:B---3--:R-:W-:Y:S05]  /*11f40*/  @!P0 BRA `(.L_x_1443) ;  /* 0xfffffffc00f08947 */ /* 0x008fea000383ffff */
[----:B------:R-:W-:Y:S05]  /*11f50*/  BRA `(.L_x_1468) ;  /* 0xfffffff400747947 */ /* 0x000fea000383ffff */
.L_x_1445:
[----:B-1----:R1:W2:Y:S02]  /*11f60*/  SYNCS.PHASECHK.TRANS64.TRYWAIT P0, [R5+URZ], R4 ;  /* 0x00000004050075a7 */ /* 0x0022a4000800017f */
[----:B--2---:R-:W-:Y:S05]  /*11f70*/  @!P0 NANOSLEEP.SYNCS 0x989680 ;  /* 0x009896800000895d */ /* 0x004fea0003900000 */
[----:B------:R-:W2:Y:S02]  /*11f80*/  @!P0 SYNCS.PHASECHK.TRANS64 P0, [R5+URZ], R4 ;  /* 0x00000004050085a7 */ /* 0x000ea4000800007f */
[----:B--2---:R-:W-:Y:S05]  /*11f90*/  @!P0 BRA `(.L_x_1445) ;  /* 0xfffffffc00f08947 */ /* 0x004fea000383ffff */
[----:B------:R-:W-:Y:S05]  /*11fa0*/  BRA `(.L_x_1469) ;  /* 0xfffffff400787947 */ /* 0x000fea000383ffff */
.L_x_1470:
        /* <DEDUP_REMOVED lines=13> */
.L_x_4555:


//--------------------- .text._ZN7cutlass13device_kernelIN5flash11enable_sm90INS1_16FlashAttnFwdSm90INS1_25CollectiveMainloopFwdSm90ILi2EN4cute5tupleIJNS5_1CILi1EEES8_S8_EEENS6_IJNS7_ILi64EEESA_SA_EEELi512ENS_6half_tEfNS_4arch4Sm90ELb0ELb1ELb0ELb0ELb0ELb0ELb1ELb0ELb0ELb0ELb0ELb0EEENS1_21CollectiveEpilogueFwdINS6_IJSA_NS7_ILi512EEESA_EEES9_SC_SE_Li256ELb0ELb0ELb0ELb0EEENS1_30DynamicPersistentTileSchedulerILi256ELi32ELb0ELb0ELb1EEEEEEEEEvNT_6ParamsE --------------------------
	.section	.text._ZN7cutlass13device_kernelIN5flash11enable_sm90INS1_16FlashAttnFwdSm90INS1_25CollectiveMainloopFwdSm90ILi2EN4cute5tupleIJNS5_1CILi1EEES8_S8_EEENS6_IJNS7_ILi64EEESA_SA_EEELi512ENS_6half_tEfNS_4arch4Sm90ELb0ELb1ELb0ELb0ELb0ELb0ELb1ELb0ELb0ELb0ELb0ELb0EEENS1_21CollectiveEpilogueFwdINS6_IJSA_NS7_ILi512EEESA_EEES9_SC_SE_Li256ELb0ELb0ELb0ELb0EEENS1_30DynamicPersistentTileSchedulerILi256ELi32ELb0ELb0ELb1EEEEEEEEEvNT_6ParamsE,"ax",@progbits
	.align	128
.text._ZN7cutlass13device_kernelIN5flash11enable_sm90INS1_16FlashAttnFwdSm90INS1_25CollectiveMainloopFwdSm90ILi2EN4cute5tupleIJNS5_1CILi1EEES8_S8_EEENS6_IJNS7_ILi64EEESA_SA_EEELi512ENS_6half_tEfNS_4arch4Sm90ELb0ELb1ELb0ELb0ELb0ELb0ELb1ELb0ELb0ELb0ELb0ELb0EEENS1_21CollectiveEpilogueFwdINS6_IJSA_NS7_ILi512EEESA_EEES9_SC_SE_Li256ELb0ELb0ELb0ELb0EEENS1_30DynamicPersistentTileSchedulerILi256ELi32ELb0ELb0ELb1EEEEEEEEEvNT_6ParamsE:
        .type           _ZN7cutlass13device_kernelIN5flash11enable_sm90INS1_16FlashAttnFwdSm90INS1_25CollectiveMainloopFwdSm90ILi2EN4cute5tupleIJNS5_1CILi1EEES8_S8_EEENS6_IJNS7_ILi64EEESA_SA_EEELi512ENS_6half_tEfNS_4arch4Sm90ELb0ELb1ELb0ELb0ELb0ELb0ELb1ELb0ELb0ELb0ELb0ELb0EEENS1_21CollectiveEpilogueFwdINS6_IJSA_NS7_ILi512EEESA_EEES9_SC_SE_Li256ELb0ELb0ELb0ELb0EEENS1_30DynamicPersistentTileSchedulerILi256ELi32ELb0ELb0ELb1EEEEEEEEEvNT_6ParamsE,@function
        .size           _ZN7cutlass13device_kernelIN5flash11enable_sm90INS1_16FlashAttnFwdSm90INS1_25CollectiveMainloopFwdSm90ILi2EN4cute5tupleIJNS5_1CILi1EEES8_S8_EEENS6_IJNS7_ILi64EEESA_SA_EEELi512ENS_6half_tEfNS_4arch4Sm90ELb0ELb1ELb0ELb0ELb0ELb0ELb1ELb0ELb0ELb0ELb0ELb0EEENS1_21CollectiveEpilogueFwdINS6_IJSA_NS7_ILi512EEESA_EEES9_SC_SE_Li256ELb0ELb0ELb0ELb0EEENS1_30DynamicPersistentTileSchedulerILi256ELi32ELb0ELb0ELb1EEEEEEEEEvNT_6ParamsE,(.L_x_4556 - _ZN7cutlass13device_kernelIN5flash11enable_sm90INS1_16FlashAttnFwdSm90INS1_25CollectiveMainloopFwdSm90ILi2EN4cute5tupleIJNS5_1CILi1EEES8_S8_EEENS6_IJNS7_ILi64EEESA_SA_EEELi512ENS_6half_tEfNS_4arch4Sm90ELb0ELb1ELb0ELb0ELb0ELb0ELb1ELb0ELb0ELb0ELb0ELb0EEENS1_21CollectiveEpilogueFwdINS6_IJSA_NS7_ILi512EEESA_EEES9_SC_SE_Li256ELb0ELb0ELb0ELb0EEENS1_30DynamicPersistentTileSchedulerILi256ELi32ELb0ELb0ELb1EEEEEEEEEvNT_6ParamsE)
        .other          _ZN7cutlass13device_kernelIN5flash11enable_sm90INS1_16FlashAttnFwdSm90INS1_25CollectiveMainloopFwdSm90ILi2EN4cute5tupleIJNS5_1CILi1EEES8_S8_EEENS6_IJNS7_ILi64EEESA_SA_EEELi512ENS_6half_tEfNS_4arch4Sm90ELb0ELb1ELb0ELb0ELb0ELb0ELb1ELb0ELb0ELb0ELb0ELb0EEENS1_21CollectiveEpilogueFwdINS6_IJSA_NS7_ILi512EEESA_EEES9_SC_SE_Li256ELb0ELb0ELb0ELb0EEENS1_30DynamicPersistentTileSchedulerILi256ELi32ELb0ELb0ELb1EEEEEEEEEvNT_6ParamsE,@"STO_CUDA_ENTRY STV_DEFAULT"
_ZN7cutlass13device_kernelIN5flash11enable_sm90INS1_16FlashAttnFwdSm90INS1_25CollectiveMainloopFwdSm90ILi2EN4cute5tupleIJNS5_1CILi1EEES8_S8_EEENS6_IJNS7_ILi64EEESA_SA_EEELi512ENS_6half_tEfNS_4arch4Sm90ELb0ELb1ELb0ELb0ELb0ELb0ELb1ELb0ELb0ELb0ELb0ELb0EEENS1_21CollectiveEpilogueFwdINS6_IJSA_NS7_ILi512EEESA_EEES9_SC_SE_Li256ELb0ELb0ELb0ELb0EEENS1_30DynamicPersistentTileSchedulerILi256ELi32ELb0ELb0ELb1EEEEEEEEEvNT_6ParamsE:
[----:B------:R-:W1:Y:S02]  /*0000*/  LDC R1, c[0x0][0x28] ;  /* 0x00000a00ff017b82 */ /* 0x000e640000000800 */
[----:B-1----:R-:W-:Y:S01]  /*0010*/  VIADD R1, R1, 0xfffffff8 ;  /* 0xfffffff801017836 */ /* 0x002fe20000000000 */
[----:B------:R-:W1:Y:S01]  /*0020*/  S2R R19, SR_TID.X ;  /* 0x0000000000137919 */ /* 0x000e620000002100 */
[----:B------:R-:W-:Y:S01]  /*0030*/  ELECT P0, URZ, PT ;  /* 0x00000000003f782f */ /* 0x000fe20003800000 */
[----:B------:R-:W-:Y:S01]  /*0040*/  BSSY B0, `(.L_x_1471) ;  /* 0x0000017000007945 */ /* 0x000fe20003800000 */
[--C-:B-1----:R-:W-:Y:S02]  /*0050*/  SHF.R.U32.HI R0, RZ, 0x5, R19.reuse ;  /* 0x00000005ff007819 */ /* 0x102fe40000011613 */
[----:B------:R-:W-:-:S03]  /*0060*/  SHF.R.U32.HI R3, RZ, 0x7, R19 ;  /* 0x00000007ff037819 */ /* 0x000fc60000011613 */
        /* <DEDUP_REMOVED lines=20> */
.L_x_1472:
[----:B------:R-:W-:Y:S05]  /*01b0*/  BSYNC B0 ;  /* 0x0000000000007941 */ /* 0x000fea0003800000 */
.L_x_1471:
        /* <DEDUP_REMOVED lines=11> */
[----:B------:R-:W-:Y:S01]  /*0270*/  VOTEU.ANY UP3, P0 ;  /* 0x00000000003f7886 */ /* 0x000fe20000060100 */
[----:B-1----:R-:W-:Y:S01]  /*0280*/  R2UR UR47, R3 ;  /* 0x00000000032f72ca */ /* 0x002fe200000e0000 */
[----:B--2---:R-:W-:Y:S01]  /*0290*/  @UP0 ULEA UR6, UR7, UR6, 0x18 ;  /* 0x0000000607060291 */ /* 0x004fe2000f8ec03f */
[----:B---3--:R-:W-:-:S11]  /*02a0*/  ISETP.NE.AND P1, PT, R2, RZ, PT ;  /* 0x000000ff0200720c */ /* 0x008fd60003f25270 */
[----:B------:R-:W-:Y:S01]  /*02b0*/  UISETP.NE.AND UP0, UPT, UR47, URZ, UPT ;  /* 0x0000003f2f00728c */ /* 0x000fe2000bf05270 */
[----:B------:R-:W1:Y:S02]  /*02c0*/  FENCE.VIEW.ASYNC.S ;  /* 0x00000000000073c6 */ /* 0x000e640000000000 */
[----:B-1----:R1:W2:Y:S01]  /*02d0*/  @UP1 SYNCS.EXCH.64 URZ, [UR6+0x38800], UR4 ;  /* 0x03880004063f15b2 */ /* 0x0022a20008000100 */
[----:B------:R1:W3:Y:S01]  /*02e0*/  @UP2 SYNCS.EXCH.64 URZ, [UR6+0x38810], UR4 ;  /* 0x03881004063f25b2 */ /* 0x0002e20008000100 */
[----:B------:R1:W4:Y:S01]  /*02f0*/  @UP3 SYNCS.EXCH.64 URZ, [UR6+0x38820], UR4 ;  /* 0x03882004063f35b2 */ /* 0x0003220008000100 */
        /* <DEDUP_REMOVED lines=15> */
.L_x_1473:
        /* <DEDUP_REMOVED lines=22> */
.L_x_1474:
        /* <DEDUP_REMOVED lines=18> */
.L_x_1475:
        /* <DEDUP_REMOVED lines=22> */
.L_x_1476:
        /* <DEDUP_REMOVED lines=22> */
.L_x_1477:
[----:B-1----:R-:W-:Y:S01]  /*0930*/  UMOV UR4, 0x1 ;  /* 0x0000000100047882 */ /* 0x002fe20000000000 */
[----:B------:R-:W-:Y:S01]  /*0940*/  PLOP3.LUT P0, PT, PT, PT, UP0, 0x80, 0x0 ;  /* 0x000000000000781c */ /* 0x000fe20003f0f008 */
[----:B------:R-:W-:Y:S01]  /*0950*/  USEL UR4, UR4, 0x2, !UP0 ;  /* 0x0000000204047887 */ /* 0x000fe2000c000000 */
[----:B------:R-:W-:Y:S01]  /*0960*/  NOP ;  /* 0x0000000000007918 */ /* 0x000fe20000000000 */
[----:B------:R-:W-:-:S04]  /*0970*/  ULDC.64 UR54, c[0x0][0x208] ;  /* 0x0000820000367ab9 */ /* 0x000fc80000000a00 */
[----:B------:R-:W-:-:S05]  /*0980*/  IMAD.U32 R2, RZ, RZ, UR4 ;  /* 0x00000004ff027e24 */ /* 0x000fca000f8e00ff */
[----:B------:R1:W-:Y:S01]  /*0990*/  STL [R1+0x4], R2 ;  /* 0x0000040201007387 */ /* 0x0003e20000100800 */
[----:B--234-:R-:W-:Y:S06]  /*09a0*/  BAR.SYNC.DEFER_BLOCKING 0x0 ;  /* 0x0000000000007b1d */ /* 0x01cfec0000010000 */
[----:B------:R-:W-:Y:S05]  /*09b0*/  @!P0 BRA `(.L_x_1478) ;  /* 0x0000012800888947 */ /* 0x000fea0003800000 */
.L_x_1479:
[----:B------:R-:W-:-:S08]  /*09c0*/  NOP ;  /* 0x0000000000007918 */ /* 0x000fd00000000000 */
[----:B------:R-:W2:Y:S02]  /*09d0*/  USETMAXREG.TRY_ALLOC.CTAPOOL UP0, 0xf0 ;  /* 0x000000f0000079c8 */ /* 0x000ea40008000600 */
[----:B--2---:R-:W-:-:S13]  /*09e0*/  PLOP3.LUT P0, PT, PT, PT, UP0, 0x80, 0x0 ;  /* 0x000000000000781c */ /* 0x004fda0003f0f008 */
[----:B------:R-:W-:Y:S05]  /*09f0*/  @!P0 BRA `(.L_x_1479) ;  /* 0xfffffffc00f08947 */ /* 0x000fea000383ffff */
[----:B------:R-:W-:Y:S01]  /*0a00*/  LOP3.LUT R0, R19, 0xffffff80, RZ, 0xc0, !PT ;  /* 0xffffff8013007812 */ /* 0x000fe200078ec0ff */
[----:B------:R-:W2:Y:S08]  /*0a10*/  S2UR UR4, SR_CTAID.X ;  /* 0x00000000000479c3 */ /* 0x000eb00000002500 */
[----:B------:R-:W-:Y:S06]  /*0a20*/  BAR.ARV 0x4, 0x120 ;  /* 0x0104800000007b1d */ /* 0x000fec0000002000 */
[----:B------:R-:W-:-:S02]  /*0a30*/  ISETP.NE.AND P0, PT, R0, 0x80, PT ;  /* 0x000000800000780c */ /* 0x000fc40003f05270 */
[----:B------:R-:W2:Y:S11]  /*0a40*/  LDC R0, c[0x0][0xea8] ;  /* 0x0003aa00ff007b82 */ /* 0x000eb60000000800 */
[----:B------:R-:W-:Y:S06]  /*0a50*/  @!P0 BAR.ARV 0x8, 0xa0 ;  /* 0x0202800000008b1d */ /* 0x000fec0000002000 */
[----:B------:R-:W-:-:S13]  /*0a60*/  ISETP.GE.U32.AND P0, PT, R19, 0x100, PT ;  /* 0x000001001300780c */ /* 0x000fda0003f06070 */
[----:B------:R-:W-:Y:S06]  /*0a70*/  @P0 BAR.ARV 0xf, 0x100 ;  /* 0x03c4000000000b1d */ /* 0x000fec0000002000 */
[----:B--2---:R-:W-:-:S13]  /*0a80*/  ISETP.LE.AND P0, PT, R0, UR4, PT ;  /* 0x0000000400007c0c */ /* 0x004fda000bf03270 */
[----:B------:R-:W-:Y:S05]  /*0a90*/  @P0 EXIT ;  /* 0x000000000000094d */ /* 0x000fea0003800000 */
[----:B-1----:R-:W2:Y:S01]  /*0aa0*/  LDL R2, [R1+0x4] ;  /* 0x0000040001027983 */ /* 0x002ea20000100800 */
[----:B------:R-:W-:Y:S01]  /*0ab0*/  VIADD R195, R19, 0xffffff80 ;  /* 0xffffff8013c37836 */ /* 0x000fe20000000000 */
[----:B------:R-:W1:Y:S01]  /*0ac0*/  S2UR UR5, SR_CgaCtaId ;  /* 0x00000000000579c3 */ /* 0x000e620000008800 */
[----:B------:R-:W-:Y:S01]  /*0ad0*/  UMOV UR36, 0x400 ;  /* 0x0000040000247882 */ /* 0x000fe20000000000 */
[----:B------:R-:W-:Y:S01]  /*0ae0*/  IMAD.MOV.U32 R186, RZ, RZ, 0x40 ;  /* 0x00000040ffba7424 */ /* 0x000fe200078e00ff */
[----:B------:R-:W-:Y:S02]  /*0af0*/  CS2R R16, SRZ ;  /* 0x0000000000107805 */ /* 0x000fe4000001ff00 */
[----:B------:R-:W-:Y:S01]  /*0b00*/  SHF.R.S32.HI R0, RZ, 0x1f, R195 ;  /* 0x0000001fff007819 */ /* 0x000fe200000114c3 */
[----:B------:R-:W-:Y:S01]  /*0b10*/  ULDC.64 UR50, c[0x0][0x198] ;  /* 0x0000660000327ab9 */ /* 0x000fe20000000a00 */
[----:B------:R-:W-:Y:S02]  /*0b20*/  UMOV UR46, URZ ;  /* 0x0000003f002e7c82 */ /* 0x000fe40008000000 */
[----:B------:R-:W-:-:S02]  /*0b30*/  LEA.HI R5, R0, R195, RZ, 0x5 ;  /* 0x000000c300057211 */ /* 0x000fc400078f28ff */
[----:B------:R-:W-:Y:S02]  /*0b40*/  LEA.HI R3, R0, R195, RZ, 0x7 ;  /* 0x000000c300037211 */ /* 0x000fe400078f38ff */
[--C-:B------:R-:W-:Y:S02]  /*0b50*/  SHF.R.S32.HI R193, RZ, 0x5, R5.reuse ;  /* 0x00000005ffc17819 */ /* 0x100fe40000011405 */
[----:B------:R-:W-:Y:S02]  /*0b60*/  SHF.R.S32.HI R6, RZ, 0x1f, R5 ;  /* 0x0000001fff067819 */ /* 0x000fe40000011405 */
[----:B------:R-:W-:Y:S02]  /*0b70*/  SHF.R.S32.HI R192, RZ, 0x7, R3 ;  /* 0x00000007ffc07819 */ /* 0x000fe40000011403 */
[----:B------:R-:W-:-:S04]  /*0b80*/  LEA.HI R6, R6, R193, RZ, 0x2 ;  /* 0x000000c106067211 */ /* 0x000fc800078f10ff */
[----:B------:R-:W-:Y:S01]  /*0b90*/  LOP3.LUT R6, R6, 0x3ffffc, RZ, 0xc0, !PT ;  /* 0x003ffffc06067812 */ /* 0x000fe200078ec0ff */
[----:B-1----:R-:W-:-:S04]  /*0ba0*/  ULEA UR36, UR5, UR36, 0x18 ;  /* 0x0000002405247291 */ /* 0x002fc8000f8ec03f */
[----:B------:R-:W-:Y:S01]  /*0bb0*/  IMAD.IADD R6, R193, 0x1, -R6 ;  /* 0x00000001c1067824 */ /* 0x000fe200078e0a06 */
[----:B--2---:R-:W-:Y:S02]  /*0bc0*/  R2UR UR6, R2 ;  /* 0x00000000020672ca */ /* 0x004fe400000e0000 */
[CC--:B------:R-:W-:Y:S02]  /*0bd0*/  LEA.HI R2, R0.reuse, R195.reuse, RZ, 0x4 ;  /* 0x000000c300027211 */ /* 0x0c0fe400078f20ff */
[----:B------:R-:W-:Y:S02]  /*0be0*/  LEA.HI R0, R0, R195, RZ, 0x3 ;  /* 0x000000c300007211 */ /* 0x000fe400078f18ff */
[C---:B------:R-:W-:Y:S02]  /*0bf0*/  LOP3.LUT R4, R2.reuse, 0xfffffff0, RZ, 0xc0, !PT ;  /* 0xfffffff002047812 */ /* 0x040fe400078ec0ff */
[----:B------:R-:W-:Y:S02]  /*0c00*/  SHF.R.S32.HI R7, RZ, 0x4, R2 ;  /* 0x00000004ff077819 */ /* 0x000fe40000011402 */
[----:B------:R-:W-:Y:S01]  /*0c10*/  SHF.R.S32.HI R190, RZ, 0x3, R0 ;  /* 0x00000003ffbe7819 */ /* 0x000fe20000011400 */
[----:B------:R-:W-:Y:S01]  /*0c20*/  IMAD.IADD R5, R195, 0x1, -R4 ;  /* 0x00000001c3057824 */ /* 0x000fe200078e0a04 */
[----:B------:R-:W-:Y:S01]  /*0c30*/  LEA.HI R2, R2, R7, RZ, 0x1 ;  /* 0x0000000702027211 */ /* 0x000fe200078f08ff */
[----:B------:R-:W-:Y:S01]  /*0c40*/  ULOP3.LUT UR48, UR6, 0x1, URZ, 0xfc, !UPT ;  /* 0x0000000106307892 */ /* 0x000fe2000f8efc3f */
[----:B------:R-:W-:Y:S01]  /*0c50*/  LOP3.LUT R4, R3, 0xffffff80, RZ, 0xc0, !PT ;  /* 0xffffff8003047812 */ /* 0x000fe200078ec0ff */
[--C-:B------:R-:W-:Y:S01]  /*0c60*/  IMAD R11, R192, 0x100, R5.reuse ;  /* 0x00000100c00b7824 */ /* 0x100fe200078e0205 */
[----:B------:R-:W-:-:S02]  /*0c70*/  SHF.R.S32.HI R8, RZ, 0x1f, R5 ;  /* 0x0000001fff087819 */ /* 0x000fc40000011405 */
[----:B------:R-:W-:Y:S01]  /*0c80*/  LOP3.LUT R2, R2, 0x1ffffffe, RZ, 0xc0, !PT ;  /* 0x1ffffffe02027812 */ /* 0x000fe200078ec0ff */
[----:B------:R-:W-:Y:S01]  /*0c90*/  IMAD R13, R6, 0x10, R11 ;  /* 0x00000010060d7824 */ /* 0x000fe200078e020b */
[----:B------:R-:W-:Y:S01]  /*0ca0*/  LEA.HI R8, R8, R5, RZ, 0x3 ;  /* 0x0000000508087211 */ /* 0x000fe200078f18ff */
[----:B------:R-:W-:Y:S01]  /*0cb0*/  IMAD.IADD R4, R195, 0x1, -R4 ;  /* 0x00000001c3047824 */ /* 0x000fe200078e0a04 */
[----:B------:R-:W-:Y:S01]  /*0cc0*/  LEA.HI R3, R3, R192, RZ, 0x1 ;  /* 0x000000c003037211 */ /* 0x000fe200078f08ff */
[----:B------:R-:W-:Y:S01]  /*0cd0*/  IMAD.IADD R2, R7, 0x1, -R2 ;  /* 0x0000000107027824 */ /* 0x000fe200078e0a02 */
[C---:B------:R-:W-:Y:S01]  /*0ce0*/  LOP3.LUT R10, R8.reuse, 0xfffffff8, RZ, 0xc0, !PT ;  /* 0xfffffff8080a7812 */ /* 0x040fe200078ec0ff */
[----:B------:R-:W-:Y:S01]  /*0cf0*/  IMAD.SHL.U32 R8, R8, 0x40, RZ ;  /* 0x0000004008087824 */ /* 0x000fe200078e00ff */
[----:B------:R-:W-:Y:S01]  /*0d00*/  SHF.R.S32.HI R9, RZ, 0x1f, R4 ;  /* 0x0000001fff097819 */ /* 0x000fe20000011404 */
[----:B------:R-:W-:Y:S01]  /*0d10*/  IMAD.SHL.U32 R2, R2, 0x8, RZ ;  /* 0x0000000802027824 */ /* 0x000fe200078e00ff */
[----:B------:R-:W-:Y:S01]  /*0d20*/  LOP3.LUT R3, R3, 0xfffffe, RZ, 0xc0, !PT ;  /* 0x00fffffe03037812 */ /* 0x000fe200078ec0ff */
[----:B------:R-:W-:Y:S01]  /*0d30*/  IMAD.IADD R10, R5, 0x1, -R10 ;  /* 0x00000001050a7824 */ /* 0x000fe200078e0a0a */
[----:B------:R-:W-:Y:S01]  /*0d40*/  LOP3.LUT R8, R8, 0x7ffffe00, RZ, 0xc0, !PT ;  /* 0x7ffffe0008087812 */ /* 0x000fe200078ec0ff */
[----:B------:R-:W-:Y:S01]  /*0d50*/  IMAD.U32 R194, R13, 0x40, R2 ;  /* 0x000000400dc27824 */ /* 0x000fe200078e0002 */
[----:B------:R-:W-:Y:S01]  /*0d60*/  LEA.HI R6, R9, R4, RZ, 0x2 ;  /* 0x0000000409067211 */ /* 0x000fe200078f10ff */
[C---:B------:R-:W-:Y:S01]  /*0d70*/  IMAD.SHL.U32 R7, R10.reuse, 0x40, RZ ;  /* 0x000000400a077824 */ /* 0x040fe200078e00ff */
[----:B------:R-:W-:Y:S01]  /*0d80*/  R2P PR, R10, 0x6 ;  /* 0x000000060a007804 */ /* 0x000fe20000000000 */
[----:B------:R-:W-:Y:S01]  /*0d90*/  IMAD R8, R193, 0x400, R8 ;  /* 0x00000400c1087824 */ /* 0x000fe200078e0208 */
[----:B------:R-:W-:Y:S01]  /*0da0*/  LOP3.LUT R11, R6, 0x7ffffffc, RZ, 0xc0, !PT ;  /* 0x7ffffffc060b7812 */ /* 0x000fe200078ec0ff */
[----:B------:R-:W-:Y:S01]  /*0db0*/  IMAD.IADD R3, R192, 0x1, -R3 ;  /* 0x00000001c0037824 */ /* 0x000fe200078e0a03 */
[----:B------:R-:W-:-:S02]  /*0dc0*/  LOP3.LUT R7, R7, 0x1c0, RZ, 0xc0, !PT ;  /* 0x000001c007077812 */ /* 0x000fc400078ec0ff */
[----:B------:R-:W-:Y:S01]  /*0dd0*/  SHF.R.S32.HI R5, RZ, 0x2, R6 ;  /* 0x00000002ff057819 */ /* 0x000fe20000011406 */
[----:B------:R-:W-:Y:S01]  /*0de0*/  IMAD.IADD R11, R4, 0x1, -R11 ;  /* 0x00000001040b7824 */ /* 0x000fe200078e0a0b */
[----:B------:R-:W-:Y:S01]  /*0df0*/  LOP3.LUT R2, R7, 0x8, R2, 0xf8, !PT ;  /* 0x0000000807027812 */ /* 0x000fe200078ef802 */
[----:B------:R-:W-:Y:S01]  /*0e00*/  IMAD.SHL.U32 R23, R3, 0x100, RZ ;  /* 0x0000010003177824 */ /* 0x000fe200078e00ff */
[----:B------:R-:W-:Y:S01]  /*0e10*/  SHF.R.U32.HI R7, RZ, 0x3, R7 ;  /* 0x00000003ff077819 */ /* 0x000fe20000011607 */
[----:B------:R-:W-:Y:S01]  /*0e20*/  IMAD.SHL.U32 R18, R11, 0x2, RZ ;  /* 0x000000020b127824 */ /* 0x000fe200078e00ff */
[----:B------:R-:W-:Y:S02]  /*0e30*/  SHF.R.S32.HI R6, RZ, 0x1f, R6 ;  /* 0x0000001fff067819 */ /* 0x000fe40000011406 */
[----:B------:R-:W-:Y:S02]  /*0e40*/  LOP3.LUT R7, R2, R7, RZ, 0x3c, !PT ;  /* 0x0000000702077212 */ /* 0x000fe400078e3cff */
[----:B------:R-:W-:-:S02]  /*0e50*/  LEA.HI R6, R6, R5, RZ, 0x3 ;  /* 0x0000000506067211 */ /* 0x000fc400078f18ff */
[----:B------:R-:W-:Y:S01]  /*0e60*/  LEA.HI R9, R9, R4, RZ, 0x5 ;  /* 0x0000000409097211 */ /* 0x000fe200078f28ff */
[----:B------:R-:W-:Y:S01]  /*0e70*/  IMAD.IADD R7, R8, 0x1, R7 ;  /* 0x0000000108077824 */ /* 0x000fe200078e0207 */
[----:B------:R-:W-:Y:S02]  /*0e80*/  LOP3.LUT R6, R6, 0xfffffff8, RZ, 0xc0, !PT ;  /* 0xfffffff806067812 */ /* 0x000fe400078ec0ff */
[----:B------:R-:W-:Y:S02]  /*0e90*/  LOP3.LUT R2, R0, 0x1ffffff8, RZ, 0xc0, !PT ;  /* 0x1ffffff800027812 */ /* 0x000fe400078ec0ff */
[----:B------:R-:W-:Y:S01]  /*0ea0*/  LEA R184, R7, UR36, 0x1 ;  /* 0x0000002407b87c11 */ /* 0x000fe2000f8e08ff */
[----:B------:R-:W-:Y:S01]  /*0eb0*/  IMAD.IADD R6, R5, 0x1, -R6 ;  /* 0x0000000105067824 */ /* 0x000fe200078e0a06 */
[----:B------:R-:W-:Y:S01]  /*0ec0*/  SEL R186, R186, 0xffffffc0, !P2 ;  /* 0xffffffc0baba7807 */ /* 0x000fe20005000000 */
[----:B------:R-:W-:Y:S01]  /*0ed0*/  IMAD.IADD R2, R195, 0x1, -R2 ;  /* 0x00000001c3027824 */ /* 0x000fe200078e0a02 */
[----:B------:R-:W-:Y:S01]  /*0ee0*/  SHF.R.S32.HI R9, RZ, 0x5, R9 ;  /* 0x00000005ff097819 */ /* 0x000fe20000011409 */
[----:B------:R-:W-:-:S02]  /*0ef0*/  VIADD R187, R184, 0x36400 ;  /* 0x00036400b8bb7836 */ /* 0x000fc40000000000 */
[----:B------:R-:W-:Y:S02]  /*0f00*/  VIADD R185, R184, 0x36420 ;  /* 0x00036420b8b97836 */ /* 0x000fe40000000000 */
[C---:B------:R-:W-:Y:S02]  /*0f10*/  @P1 VIADD R185, R187.reuse, 0xffffffe0 ;  /* 0xffffffe0bbb91836 */ /* 0x040fe40000000000 */
[----:B------:R-:W-:Y:S02]  /*0f20*/  IMAD.IADD R187, R187, 0x1, R186 ;  /* 0x00000001bbbb7824 */ /* 0x000fe400078e02ba */
[----:B------:R-:W-:Y:S02]  /*0f30*/  IMAD R22, R9, 0x10, R6 ;  /* 0x0000001009167824 */ /* 0x000fe400078e0206 */
[----:B------:R-:W-:Y:S02]  /*0f40*/  IMAD.SHL.U32 R188, R2, 0x8, RZ ;  /* 0x0000000802bc7824 */ /* 0x000fe400078e00ff */
[----:B------:R-:W-:-:S07]  /*0f50*/  IMAD.IADD R186, R186, 0x1, R185 ;  /* 0x00000001baba7824 */ /* 0x000fce00078e02b9 */
.L_x_1579:
        /* <DEDUP_REMOVED lines=20> */
.L_x_1480:
[----:B------:R-:W-:Y:S01]  /*10a0*/  ULDC UR6, c[0x0][0xec4] ;  /* 0x0003b10000067ab9 */ /* 0x000fe20000000800 */
[----:B------:R-:W-:Y:S01]  /*10b0*/  UMOV UR39, UR7 ;  /* 0x0000000700277c82 */ /* 0x000fe20008000000 */
[----:B------:R-:W-:-:S11]  /*10c0*/  UISETP.NE.AND UP0, UPT, UR6, 0x1, UPT ;  /* 0x000000010600788c */ /* 0x000fd6000bf05270 */
[----:B------:R-:W-:Y:S02]  /*10d0*/  @UP0 ULDC.64 UR10, c[0x0][0xec8] ;  /* 0x0003b200000a0ab9 */ /* 0x000fe40000000a00 */
[----:B------:R-:W-:-:S04]  /*10e0*/  UIMAD.WIDE.U32 UR4, UR7, UR10, URZ ;  /* 0x0000000a070472a5 */ /* 0x000fc8000f8e003f */
[----:B------:R-:W-:-:S04]  /*10f0*/  @UP0 USHF.R.U32.HI UR39, URZ, UR11, UR5 ;  /* 0x0000000b3f270299 */ /* 0x000fc80008011605 */
[----:B------:R-:W-:-:S12]  /*1100*/  UIMAD UR4, UR39, UR6, URZ ;  /* 0x00000006270472a4 */ /* 0x000fd8000f8e023f */
.L_x_1481:
        /* <DEDUP_REMOVED lines=40> */
[----:B------:R-:W-:-:S06]  /*1390*/  IMAD.U32 R3, RZ, RZ, UR4 ;  /* 0x00000004ff037e24 */ /* 0x000fcc000f8e00ff */
        /* <DEDUP_REMOVED lines=8> */
.L_x_1484:
[----:B------:R-:W-:-:S13]  /*1420*/  ISETP.NE.AND P0, PT, R6, 0x1, PT ;  /* 0x000000010600780c */ /* 0x000fda0003f05270 */
[----:B------:R-:W1:Y:S02]  /*1430*/  @P0 LDC.64 R4, c[0x0][0xae0] ;  /* 0x0002b800ff040b82 */ /* 0x000e640000000a00 */
[----:B-1----:R-:W-:-:S05]  /*1440*/  @P0 IMAD.HI.U32 R2, R3, R4, RZ ;  /* 0x0000000403020227 */ /* 0x002fca00078e00ff */
[----:B------:R-:W-:-:S07]  /*1450*/  @P0 SHF.R.U32.HI R3, RZ, R5, R2 ;  /* 0x00000005ff030219 */ /* 0x000fce0000011602 */
.L_x_1485:
[----:B------:R-:W-:-:S05]  /*1460*/  IMAD R3, R3, R6, R6 ;  /* 0x0000000603037224 */ /* 0x000fca00078e0206 */
[----:B------:R-:W-:-:S07]  /*1470*/  VIMNMX R0, R0, R3, PT ;  /* 0x0000000300007248 */ /* 0x000fce0003fe0100 */
.L_x_1483:
        /* <DEDUP_REMOVED lines=21> */
.L_x_1487:
[----:B------:R-:W-:-:S13]  /*15d0*/  ISETP.NE.AND P0, PT, R6, 0x1, PT ;  /* 0x000000010600780c */ /* 0x000fda0003f05270 */
[----:B------:R-:W1:Y:S02]  /*15e0*/  @P0 LDC.64 R4, c[0x0][0xae0] ;  /* 0x0002b800ff040b82 */ /* 0x000e640000000a00 */
[----:B-1----:R-:W-:-:S05]  /*15f0*/  @P0 IMAD.HI.U32 R4, R3, R4, RZ ;  /* 0x0000000403040227 */ /* 0x002fca00078e00ff */
[----:B------:R-:W-:-:S07]  /*1600*/  @P0 SHF.R.U32.HI R3, RZ, R5, R4 ;  /* 0x00000005ff030219 */ /* 0x000fce0000011604 */
.L_x_1488:
[----:B------:R-:W-:-:S05]  /*1610*/  IMAD R3, R3, R6, RZ ;  /* 0x0000000603037224 */ /* 0x000fca00078e02ff */
[----:B------:R-:W-:-:S07]  /*1620*/  VIMNMX R2, R2, R3, !PT ;  /* 0x0000000302027248 */ /* 0x000fce0007fe0100 */
.L_x_1486:
[----:B------:R-:W-:Y:S02]  /*1630*/  SHF.R.S32.HI R3, RZ, 0x1f, R2 ;  /* 0x0000001fff037819 */ /* 0x000fe40000011402 */
[----:B------:R-:W-:Y:S02]  /*1640*/  CS2R R32, SRZ ;  /* 0x0000000000207805 */ /* 0x000fe4000001ff00 */
[----:B------:R-:W-:Y:S01]  /*1650*/  PLOP3.LUT P0, PT, PT, PT, PT, 0x80, 0x0 ;  /* 0x000000000000781c */ /* 0x000fe20003f0f070 */
[----:B------:R-:W-:Y:S01]  /*1660*/  IMAD.MOV.U32 R19, RZ, RZ, RZ ;  /* 0x000000ffff137224 */ /* 0x000fe200078e00ff */
[----:B------:R-:W-:Y:S02]  /*1670*/  LEA.HI R3, R3, R2, RZ, 0x6 ;  /* 0x0000000203037211 */ /* 0x000fe400078f30ff */
[----:B------:R-:W-:Y:S02]  /*1680*/  CS2R R150, SRZ ;  /* 0x0000000000967805 */ /* 0x000fe4000001ff00 */
[----:B------:R-:W-:-:S02]  /*1690*/  CS2R R148, SRZ ;  /* 0x0000000000947805 */ /* 0x000fc4000001ff00 */
[----:B------:R-:W-:Y:S02]  /*16a0*/  CS2R R146, SRZ ;  /* 0x0000000000927805 */ /* 0x000fe4000001ff00 */
[----:B------:R-:W-:Y:S02]  /*16b0*/  SHF.R.S32.HI R2, RZ, 0x6, R3 ;  /* 0x00000006ff027819 */ /* 0x000fe40000011403 */
[----:B------:R-:W-:Y:S02]  /*16c0*/  CS2R R144, SRZ ;  /* 0x0000000000907805 */ /* 0x000fe4000001ff00 */
[----:B------:R-:W-:Y:S02]  /*16d0*/  CS2R R142, SRZ ;  /* 0x00000000008e7805 */ /* 0x000fe4000001ff00 */
[----:B------:R-:W-:Y:S02]  /*16e0*/  CS2R R140, SRZ ;  /* 0x00000000008c7805 */ /* 0x000fe4000001ff00 */
[----:B------:R-:W-:-:S02]  /*16f0*/  VIMNMX R2, RZ, R2, !PT ;  /* 0x00000002ff027248 */ /* 0x000fc40007fe0100 */
[----:B------:R-:W-:Y:S02]  /*1700*/  CS2R R138, SRZ ;  /* 0x00000000008a7805 */ /* 0x000fe4000001ff00 */
[----:B------:R-:W-:Y:S02]  /*1710*/  CS2R R136, SRZ ;  /* 0x0000000000887805 */ /* 0x000fe4000001ff00 */
[----:B------:R-:W-:Y:S02]  /*1720*/  CS2R R134, SRZ ;  /* 0x0000000000867805 */ /* 0x000fe4000001ff00 */
[----:B------:R-:W-:Y:S02]  /*1730*/  ISETP.GT.AND P1, PT, R0, R2, PT ;  /* 0x000000020000720c */ /* 0x000fe40003f24270 */
        /* <DEDUP_REMOVED lines=54> */
[----:B------:R-:W-:Y:S01]  /*1aa0*/  IMAD.MOV.U32 R169, RZ, RZ, RZ ;  /* 0x000000ffffa97224 */ /* 0x000fe200078e00ff */
[----:B------:R-:W-:Y:S06]  /*1ab0*/  @!P1 BRA `(.L_x_1489) ;  /* 0x000000fc00a49947 */ /* 0x000fec0003800000 */
[----:B------:R-:W1:Y:S01]  /*1ac0*/  SHFL.IDX PT, R3, R192, RZ, 0x1f ;  /* 0x00001fffc0037589 */ /* 0x000e6200000e0000 */
[----:B------:R-:W-:Y:S01]  /*1ad0*/  UIADD3 UR4, UR36, 0x36400, URZ ;  /* 0x0003640024047890 */ /* 0x000fe2000fffe03f */
[----:B------:R-:W-:Y:S01]  /*1ae0*/  VIADD R5, R0, 0xfffffffe ;  /* 0xfffffffe00057836 */ /* 0x000fe20000000000 */
[----:B------:R-:W-:Y:S01]  /*1af0*/  UMOV UR17, 0x40000040 ;  /* 0x4000004000117882 */ /* 0x000fe20000000000 */
[----:B------:R-:W-:Y:S01]  /*1b00*/  BAR.SYNC.DEFER_BLOCKING 0xe, 0x100 ;  /* 0x0384000000007b1d */ /* 0x000fe20000010000 */
[----:B------:R-:W-:Y:S02]  /*1b10*/  USHF.R.U32.HI UR4, URZ, 0x4, UR4 ;  /* 0x000000043f047899 */ /* 0x000fe40008011604 */
[----:B------:R-:W-:Y:S02]  /*1b20*/  ISETP.GE.AND P0, PT, R5, R2, PT ;  /* 0x000000020500720c */ /* 0x000fe40003f06270 */
[----:B------:R-:W-:Y:S01]  /*1b30*/  ULOP3.LUT UR4, UR4, 0x3fff, URZ, 0xc0, !UPT ;  /* 0x00003fff04047892 */ /* 0x000fe2000f8ec03f */
[----:B------:R-:W-:Y:S01]  /*1b40*/  UMOV UR19, 0x40000040 ;  /* 0x4000004000137882 */ /* 0x000fe20000000000 */
[----:B------:R-:W-:-:S02]  /*1b50*/  UMOV UR5, 0x40000040 ;  /* 0x4000004000057882 */ /* 0x000fc40000000000 */
[----:B------:R-:W-:Y:S01]  /*1b60*/  ULOP3.LUT UR16, UR4, 0x10000, URZ, 0xfc, !UPT ;  /* 0x0001000004107892 */ /* 0x000fe2000f8efc3f */
[----:B------:R-:W2:Y:S01]  /*1b70*/  S2R R6, SR_TID.X ;  /* 0x0000000000067919 */ /* 0x000ea20000002100 */
[----:B------:R-:W-:Y:S01]  /*1b80*/  UMOV UR7, 0x40000040 ;  /* 0x4000004000077882 */ /* 0x000fe20000000000 */
[----:B------:R-:W-:Y:S01]  /*1b90*/  UMOV UR9, 0x40000040 ;  /* 0x4000004000097882 */ /* 0x000fe20000000000 */
[----:B------:R-:W-:Y:S02]  /*1ba0*/  UIADD3 UR4, UR16, 0x2, URZ ;  /* 0x0000000210047890 */ /* 0x000fe4000fffe03f */
        /* <DEDUP_REMOVED lines=9> */
[----:B------:R-:W-:-:S04]  /*1c40*/  LEA R4, R4, UR36, 0xf ;  /* 0x0000002404047c11 */ /* 0x000fc8000f8e78ff */
[----:B------:R-:W-:-:S04]  /*1c50*/  IADD3 R4, R4, 0x400, RZ ;  /* 0x0000040004047810 */ /* 0x000fc80007ffe0ff */
[----:B------:R-:W-:Y:S02]  /*1c60*/  SHF.R.U32.HI R4, RZ, 0x4, R4 ;  /* 0x00000004ff047819 */ /* 0x000fe40000011604 */
[----:B--2---:R-:W-:Y:S02]  /*1c70*/  LOP3.LUT R6, R6, 0x7f, RZ, 0xc0, !PT ;  /* 0x0000007f06067812 */ /* 0x004fe400078ec0ff */
[----:B------:R-:W-:Y:S02]  /*1c80*/  LOP3.LUT R4, R4, 0x3fff, RZ, 0xc0, !PT ;  /* 0x00003fff04047812 */ /* 0x000fe400078ec0ff */
[----:B------:R-:W-:Y:S02]  /*1c90*/  ISETP.NE.AND P1, PT, R6, RZ, PT ;  /* 0x000000ff0600720c */ /* 0x000fe40003f25270 */
[----:B------:R-:W-:-:S05]  /*1ca0*/  LOP3.LUT R7, R4, 0x2000000, RZ, 0xfc, !PT ;  /* 0x0200000004077812 */ /* 0x000fca00078efcff */
[----:B------:R-:W-:-:S04]  /*1cb0*/  IMAD R3, R16, 0x1000, R7 ;  /* 0x0000100010037824 */ /* 0x000fc800078e0207 */
[C---:B------:R-:W-:Y:S01]  /*1cc0*/  VIADD R4, R3.reuse, 0x80 ;  /* 0x0000008003047836 */ /* 0x040fe20000000000 */
[----:B------:R-:W-:-:S04]  /*1cd0*/  R2UR UR18, R3 ;  /* 0x00000000031272ca */ /* 0x000fc800000e0000 */
[----:B------:R-:W-:Y:S01]  /*1ce0*/  R2UR UR6, R4 ;  /* 0x00000000040672ca */ /* 0x000fe200000e0000 */
[C---:B------:R-:W-:Y:S02]  /*1cf0*/  VIADD R4, R3.reuse, 0x100 ;  /* 0x0000010003047836 */ /* 0x040fe40000000000 */
[----:B------:R-:W-:-:S03]  /*1d00*/  VIADD R3, R3, 0x180 ;  /* 0x0000018003037836 */ /* 0x000fc60000000000 */
[----:B------:R-:W-:Y:S02]  /*1d10*/  R2UR UR10, R4 ;  /* 0x00000000040a72ca */ /* 0x000fe400000e0000 */
[----:B------:R-:W-:Y:S01]  /*1d20*/  R2UR UR14, R3 ;  /* 0x00000000030e72ca */ /* 0x000fe200000e0000 */
[----:B------:R-:W-:Y:S01]  /*1d30*/  HGMMA.64x256x16.F32 R24, gdesc[UR16].tnspB, RZ, !UPT, gsb0 ;  /* 0x43e00000101879f0 */ /* 0x000fe2000c0008ff */
[----:B------:R-:W-:-:S05]  /*1d40*/  @!P1 LEA R3, R16, UR36, 0x3 ;  /* 0x0000002410039c11 */ /* 0x000fca000f8e18ff */
[----:B------:R-:W-:-:S05]  /*1d50*/  @!P1 VIADD R3, R3, 0x38860 ;  /* 0x0003886003039836 */ /* 0x000fca0000000000 */
        /* <DEDUP_REMOVED lines=16> */
.L_x_1491:
[----:B------:R-:W-:Y:S01]  /*1e60*/  BAR.SYNC.DEFER_BLOCKING 0xe, 0x100 ;  /* 0x0384000000007b1d */ /* 0x000fe20000010000 */
[C---:B------:R-:W-:Y:S01]  /*1e70*/  IMAD R0, R16.reuse, 0x40, R22 ;  /* 0x0000004010007824 */ /* 0x040fe200078e0216 */
[C---:B------:R-:W-:Y:S01]  /*1e80*/  ISETP.GT.AND P2, PT, R5.reuse, R2, PT ;  /* 0x000000020500720c */ /* 0x040fe20003f44270 */
        /* <DEDUP_REMOVED lines=9> */
[----:B-1----:R-:W1:Y:S04]  /*1f20*/  LDS R3, [R0+0x38400] ;  /* 0x0384000000037984 */ /* 0x002e680000000800 */
[----:B------:R2:W3:Y:S02]  /*1f30*/  LDS R4, [R0+0x38420] ;  /* 0x0384200000047984 */ /* 0x0004e40000000800 */
[----:B--2---:R-:W-:-:S05]  /*1f40*/  IMAD R0, R16, 0x1000, R7 ;  /* 0x0000100010007824 */ /* 0x004fca00078e0207 */
        /* <DEDUP_REMOVED lines=137> */
[----:B------:R-:W-:-:S05]  /*27e0*/  @!P1 LEA R0, R16, UR36, 0x3 ;  /* 0x0000002410009c11 */ /* 0x000fca000f8e18ff */
[----:B------:R-:W-:-:S05]  /*27f0*/  @!P1 VIADD R0, R0, 0x38860 ;  /* 0x0003886000009836 */ /* 0x000fca0000000000 */
[----:B------:R-:W-:Y:S01]  /*2800*/  @!P1 PRMT R0, RZ, 0x654, R0 ;  /* 0x00000654ff009816 */ /* 0x000fe20000000000 */
[----:B------:R-:W-:Y:S02]  /*2810*/  WARPGROUP.DEPBAR.LE gsb0, 0x0 ;  /* 0x00008000000079c5 */ /* 0x000fe40000010000 */
[----:B------:R-:W-:-:S10]  /*2820*/  WARPGROUP.ARRIVE ;  /* 0x00000000000079c5 */ /* 0x000fd40000000000 */
        /* <DEDUP_REMOVED lines=15> */
.L_x_1490:
[----:B------:R-:W-:Y:S01]  /*2920*/  BAR.SYNC.DEFER_BLOCKING 0xe, 0x100 ;  /* 0x0384000000007b1d */ /* 0x000fe20000010000 */
[C---:B------:R-:W-:Y:S01]  /*2930*/  IMAD R0, R16.reuse, 0x40, R22 ;  /* 0x0000004010007824 */ /* 0x040fe200078e0216 */
[----:B------:R-:W-:Y:S01]  /*2940*/  PLOP3.LUT P0, PT, PT, PT, PT, 0x8, 0x0 ;  /* 0x000000000000781c */ /* 0x000fe20003f0e170 */
[----:B------:R-:W-:Y:S02]  /*2950*/  VIADD R16, R16, 0x1 ;  /* 0x0000000110107836 */ /* 0x000fe40000000000 */
[----:B------:R-:W-:Y:S01]  /*2960*/  IMAD.MOV.U32 R19, RZ, RZ, RZ ;  /* 0x000000ffff137224 */ /* 0x000fe200078e00ff */
[----:B-1----:R-:W-:Y:S02]  /*2970*/  LEA R3, R0, UR36, 0x2 ;  /* 0x0000002400037c11 */ /* 0x002fe4000f8e10ff */
        /* <DEDUP_REMOVED lines=9> */
[----:B------:R-:W-:Y:S01]  /*2a10*/  FMUL.FTZ R166, R28, R2 ;  /* 0x000000021ca67220 */ /* 0x000fe20000410000 */
[----:B--2---:R-:W-:Y:S01]  /*2a20*/  FMUL.FTZ R5, R26, R0 ;  /* 0x000000001a057220 */ /* 0x004fe20000410000 */
        /* <DEDUP_REMOVED lines=123> */
[----:B------:R-:W-:Y:S01]  /*31e0*/  IMAD.MOV.U32 R32, RZ, RZ, RZ ;  /* 0x000000ffff207224 */ /* 0x000fe200078e00ff */
[----:B------:R-:W-:Y:S06]  /*31f0*/  BAR.ARV 0xf, 0x100 ;  /* 0x03c4000000007b1d */ /* 0x000fec0000002000 */
[----:B------:R-:W-:Y:S05]  /*3200*/  BRA `(.L_x_1489) ;  /* 0x000000e400d07947 */ /* 0x000fea0003800000 */
.L_x_1482:
        /* <DEDUP_REMOVED lines=14> */
.L_x_1493:
[----:B------:R-:W-:-:S11]  /*32f0*/  UISETP.NE.AND UP0, UPT, UR11, 0x1, UPT ;  /* 0x000000010b00788c */ /* 0x000fd6000bf05270 */
[----:B------:R-:W-:Y:S02]  /*3300*/  @UP0 ULDC.64 UR12, c[0x0][0xae0] ;  /* 0x0002b800000c0ab9 */ /* 0x000fe40000000a00 */
[----:B------:R-:W-:-:S04]  /*3310*/  UIMAD.WIDE.U32 UR4, UR6, UR12, URZ ;  /* 0x0000000c060472a5 */ /* 0x000fc8000f8e003f */
[----:B------:R-:W-:-:S12]  /*3320*/  @UP0 USHF.R.U32.HI UR6, URZ, UR13, UR5 ;  /* 0x0000000d3f060299 */ /* 0x000fd80008011605 */
.L_x_1494:
[----:B------:R-:W-:-:S06]  /*3330*/  UIMAD UR6, UR6, UR11, UR11 ;  /* 0x0000000b060672a4 */ /* 0x000fcc000f8e020b */
[----:B------:R-:W-:-:S07]  /*3340*/  VIMNMX R0, R0, UR6, PT ;  /* 0x0000000600007c48 */ /* 0x000fce000bfe0100 */
.L_x_1492:
        /* <DEDUP_REMOVED lines=20> */
.L_x_1496:
[----:B------:R-:W-:-:S11]  /*3490*/  UISETP.NE.AND UP0, UPT, UR11, 0x1, UPT ;  /* 0x000000010b00788c */ /* 0x000fd6000bf05270 */
[----:B------:R-:W-:Y:S02]  /*34a0*/  @UP0 ULDC.64 UR12, c[0x0][0xae0] ;  /* 0x0002b800000c0ab9 */ /* 0x000fe40000000a00 */
[----:B------:R-:W-:-:S04]  /*34b0*/  UIMAD.WIDE.U32 UR4, UR6, UR12, URZ ;  /* 0x0000000c060472a5 */ /* 0x000fc8000f8e003f */
[----:B------:R-:W-:-:S12]  /*34c0*/  @UP0 USHF.R.U32.HI UR6, URZ, UR13, UR5 ;  /* 0x0000000d3f060299 */ /* 0x000fd80008011605 */
.L_x_1497:
[----:B------:R-:W-:-:S04]  /*34d0*/  UIMAD UR6, UR6, UR11, URZ ;  /* 0x0000000b060672a4 */ /* 0x000fc8000f8e023f */
[----:B------:R-:W-:-:S04]  /*34e0*/  UISETP.LT.AND UP0, UPT, UR8, UR6, UPT ;  /* 0x000000060800728c */ /* 0x000fc8000bf01270 */
[----:B------:R-:W-:-:S12]  /*34f0*/  USEL UR8, UR8, UR6, !UP0 ;  /* 0x0000000608087287 */ /* 0x000fd8000c000000 */
.L_x_1495:
        /* <DEDUP_REMOVED lines=73> */
[----:B------:R-:W-:Y:S06]  /*3990*/  @!P1 BRA `(.L_x_1489) ;  /* 0x000000dc00ec9947 */ /* 0x000fec0003800000 */
[----:B------:R-:W1:Y:S01]  /*39a0*/  SHFL.IDX PT, R0, R192, RZ, 0x1f ;  /* 0x00001fffc0007589 */ /* 0x000e6200000e0000 */
[----:B------:R-:W-:-:S04]  /*39b0*/  UIADD3 UR4, UR36, 0x36400, URZ ;  /* 0x0003640024047890 */ /* 0x000fc8000fffe03f */
[----:B------:R-:W-:-:S06]  /*39c0*/  ULOP3.LUT UP0, URZ, UR4, 0x3ff, URZ, 0xc0, !UPT ;  /* 0x000003ff043f7892 */ /* 0x000fcc000f80c03f */
[----:B------:R-:W-:Y:S02]  /*39d0*/  PLOP3.LUT P0, PT, PT, PT, UP0, 0x80, 0x0 ;  /* 0x000000000000781c */ /* 0x000fe40003f0f008 */
[----:B-1----:R-:W-:-:S04]  /*39e0*/  LEA.HI R2, R0, R0, RZ, 0x1 ;  /* 0x0000000000027211 */ /* 0x002fc800078f08ff */
[----:B------:R-:W-:-:S05]  /*39f0*/  LOP3.LUT R3, R2, 0x1fffe, RZ, 0xc0, !PT ;  /* 0x0001fffe02037812 */ /* 0x000fca00078ec0ff */
[----:B------:R-:W-:-:S05]  /*3a00*/  IMAD.IADD R3, R0, 0x1, -R3 ;  /* 0x0000000100037824 */ /* 0x000fca00078e0a03 */
[----:B------:R-:W-:-:S05]  /*3a10*/  LEA R3, R3, UR36, 0xf ;  /* 0x0000002403037c11 */ /* 0x000fca000f8e78ff */
[----:B------:R-:W-:-:S05]  /*3a20*/  VIADD R3, R3, 0x400 ;  /* 0x0000040003037836 */ /* 0x000fca0000000000 */
[----:B------:R-:W-:-:S04]  /*3a30*/  SHF.R.U32.HI R3, RZ, 0x4, R3 ;  /* 0x00000004ff037819 */ /* 0x000fc80000011603 */
[----:B------:R-:W-:-:S04]  /*3a40*/  LOP3.LUT R3, R3, 0x3fff, RZ, 0xc0, !PT ;  /* 0x00003fff03037812 */ /* 0x000fc800078ec0ff */
        /* <DEDUP_REMOVED lines=9> */
[----:B------:R-:W-:Y:S02]  /*3ae0*/  IMAD.U32 R10, RZ, RZ, UR6 ;  /* 0x00000006ff0a7e24 */ /* 0x000fe4000f8e00ff */
[----:B------:R-:W-:Y:S02]  /*3af0*/  IMAD.U32 R6, RZ, RZ, UR4 ;  /* 0x00000004ff067e24 */ /* 0x000fe4000f8e00ff */
[----:B------:R-:W-:-:S02]  /*3b00*/  IMAD.U32 R7, RZ, RZ, UR5 ;  /* 0x00000005ff077e24 */ /* 0x000fc4000f8e00ff */
[----:B------:R-:W-:Y:S02]  /*3b10*/  IMAD.U32 R11, RZ, RZ, UR7 ;  /* 0x00000007ff0b7e24 */ /* 0x000fe4000f8e00ff */
[----:B------:R-:W-:Y:S02]  /*3b20*/  IMAD.MOV.U32 R8, RZ, RZ, 0x70 ;  /* 0x00000070ff087424 */ /* 0x000fe400078e00ff */
[----:B------:R-:W-:Y:S02]  /*3b30*/  IMAD.MOV.U32 R12, RZ, RZ, 0x1 ;  /* 0x00000001ff0c7424 */ /* 0x000fe400078e00ff */
[----:B-1----:R-:W-:-:S07]  /*3b40*/  IMAD.MOV.U32 R13, RZ, RZ, RZ ;  /* 0x000000ffff0d7224 */ /* 0x002fce00078e00ff */
[----:B------:R-:W-:-:S07]  /*3b50*/  LEPC R20, `(.L_x_1498) ;  /* 0x000000001014794e */ /* 0x000fce0000000000 */
[----:B--2---:R-:W-:Y:S05]  /*3b60*/  CALL.ABS.NOINC R2 ;  /* 0x0000000002007343 */ /* 0x004fea0003c00000 */
.L_x_1498:
        /* <DEDUP_REMOVED lines=9> */
.L_x_1646:
[----:B------:R-:W-:Y:S05]  /*3c00*/  @!P0 BRA `(.L_x_1500) ;  /* 0x0000000000048947 */ /* 0x000fea0003800000 */
[----:B------:R-:W-:Y:S01]  /*3c10*/  BPT.TRAP 0x1 ;  /* 0x000000040000795c */ /* 0x000fe20000300000 */
.L_x_1500:
[----:B------:R-:W-:Y:S02]  /*3c20*/  LEA R5, R16, UR36, 0x3 ;  /* 0x0000002410057c11 */ /* 0x000fe4000f8e18ff */
[----:B------:R-:W-:-:S04]  /*3c30*/  SHF.L.U32 R6, R17, 0x1f, RZ ;  /* 0x0000001f11067819 */ /* 0x000fc800000006ff */
[----:B------:R2:W3:Y:S01]  /*3c40*/  SYNCS.PHASECHK.TRANS64.TRYWAIT P1, [R5+URZ+0x38830], R6 ;  /* 0x03883006050075a7 */ /* 0x0004e2000802017f */
[----:B------:R-:W-:Y:S05]  /*3c50*/  @!P0 BRA `(.L_x_1501) ;  /* 0x0000000000048947 */ /* 0x000fea0003800000 */
[----:B------:R-:W-:Y:S01]  /*3c60*/  BPT.TRAP 0x1 ;  /* 0x000000040000795c */ /* 0x000fe20000300000 */
.L_x_1501:
[----:B---3--:R-:W-:Y:S05]  /*3c70*/  @P1 BRA `(.L_x_1502) ;  /* 0x0000000000081947 */ /* 0x008fea0003800000 */
[----:B------:R-:W3:Y:S02]  /*3c80*/  SYNCS.PHASECHK.TRANS64.TRYWAIT P1, [R5+URZ+0x38830], R6 ;  /* 0x03883006050075a7 */ /* 0x000ee4000802017f */
[----:B---3--:R-:W-:Y:S05]  /*3c90*/  @!P1 BRA `(.L_x_1503) ;  /* 0x0000012c00fc9947 */ /* 0x008fea0003800000 */
.L_x_1502:
[----:B------:R-:W-:-:S04]  /*3ca0*/  UIADD3 UR4, UR36, 0x22400, URZ ;  /* 0x0002240024047890 */ /* 0x000fc8000fffe03f */
[----:B------:R-:W-:-:S04]  /*3cb0*/  USHF.R.U32.HI UR4, URZ, 0x4, UR4 ;  /* 0x000000043f047899 */ /* 0x000fc80008011604 */
[----:B------:R-:W-:-:S06]  /*3cc0*/  ULOP3.LUT UR4, UR4, 0x3fff, URZ, 0xc0, !UPT ;  /* 0x00003fff04047892 */ /* 0x000fcc000f8ec03f */
[----:B------:R-:W-:Y:S01]  /*3cd0*/  IMAD.U32 R4, RZ, RZ, UR4 ;  /* 0x00000004ff047e24 */ /* 0x000fe2000f8e00ff */
[----:B------:R-:W-:Y:S05]  /*3ce0*/  WARPSYNC.ALL ;  /* 0x0000000000007948 */ /* 0x000fea0003800000 */
[----:B------:R-:W-:Y:S01]  /*3cf0*/  LOP3.LUT R4, R4, 0x10000, RZ, 0xfc, !PT ;  /* 0x0001000004047812 */ /* 0x000fe200078efcff */
[----:B------:R-:W-:-:S04]  /*3d00*/  UIADD3 UR4, UR36, 0x20400, URZ ;  /* 0x0002040024047890 */ /* 0x000fc8000fffe03f */
[----:B------:R-:W-:Y:S01]  /*3d10*/  IMAD R2, R16, 0x200, R4 ;  /* 0x0000020010027824 */ /* 0x000fe200078e0204 */
        /* <DEDUP_REMOVED lines=30> */
[----:B------:R-:W4:Y:S02]  /*3f00*/  SYNCS.PHASECHK.TRANS64.TRYWAIT P1, [UR36+0x38810], R0 ;  /* 0x03881000ff0075a7 */ /* 0x000f240008020164 */
[----:B----4-:R-:W-:Y:S05]  /*3f10*/  @!P1 BRA `(.L_x_1504) ;  /* 0x0000012c00709947 */ /* 0x010fea0003800000 */
.L_x_1647:
[----:B------:R-:W-:Y:S05]  /*3f20*/  @!P0 BRA `(.L_x_1505) ;  /* 0x0000000000048947 */ /* 0x000fea0003800000 */
[----:B------:R-:W-:Y:S01]  /*3f30*/  BPT.TRAP 0x1 ;  /* 0x000000040000795c */ /* 0x000fe20000300000 */
.L_x_1505:
[----:B------:R4:W1:Y:S01]  /*3f40*/  SYNCS.PHASECHK.TRANS64.TRYWAIT P1, [R5+URZ+0x38850], R6 ;  /* 0x03885006050075a7 */ /* 0x000862000802017f */
[----:B------:R-:W-:Y:S05]  /*3f50*/  @!P0 BRA `(.L_x_1506) ;  /* 0x0000000000048947 */ /* 0x000fea0003800000 */
[----:B------:R-:W-:Y:S01]  /*3f60*/  BPT.TRAP 0x1 ;  /* 0x000000040000795c */ /* 0x000fe20000300000 */
.L_x_1506:
[----:B------:R-:W-:-:S05]  /*3f70*/  IMAD.U32 R2, RZ, RZ, UR36 ;  /* 0x00000024ff027e24 */ /* 0x000fca000f8e00ff */
[C---:B-1----:R-:W-:Y:S01]  /*3f80*/  IADD3 R0, R2.reuse, 0x400, RZ ;  /* 0x0000040002007810 */ /* 0x042fe20007ffe0ff */
[----:B------:R-:W-:-:S03]  /*3f90*/  VIADD R2, R2, 0x26400 ;  /* 0x0002640002027836 */ /* 0x000fc60000000000 */
        /* <DEDUP_REMOVED lines=10> */
.L_x_1507:
[----:B------:R-:W-:Y:S01]  /*4040*/  R2UR UR8, R0 ;  /* 0x00000000000872ca */ /* 0x000fe200000e0000 */
[----:B------:R-:W-:Y:S01]  /*4050*/  WARPGROUP.ARRIVE ;  /* 0x00000000000079c5 */ /* 0x000fe20000000000 */
[----:B------:R-:W-:Y:S01]  /*4060*/  R2UR UR10, R2 ;  /* 0x00000000020a72ca */ /* 0x000fe200000e0000 */
[----:B------:R-:W-:Y:S01]  /*4070*/  UMOV UR9, 0x40000040 ;  /* 0x4000004000097882 */ /* 0x000fe20000000000 */
[----:B------:R-:W-:Y:S01]  /*4080*/  UMOV UR11, 0x40000040 ;  /* 0x40000040000b7882 */ /* 0x000fe20000000000 */
[----:B------:R-:W-:Y:S01]  /*4090*/  VIADD R7, R0, 0x2 ;  /* 0x0000000200077836 */ /* 0x000fe20000000000 */
[----:B------:R-:W-:Y:S01]  /*40a0*/  UMOV UR5, 0x40000040 ;  /* 0x4000004000057882 */ /* 0x000fe20000000000 */
[----:B--234-:R-:W-:Y:S01]  /*40b0*/  VIADD R6, R2, 0x2 ;  /* 0x0000000202067836 */ /* 0x01cfe20000000000 */
[----:B------:R-:W-:Y:S01]  /*40c0*/  UMOV UR7, 0x40000040 ;  /* 0x4000004000077882 */ /* 0x000fe20000000000 */
[----:B------:R-:W1:Y:S01]  /*40d0*/  S2R R8, SR_TID.X ;  /* 0x0000000000087919 */ /* 0x000e620000002100 */
[----:B------:R-:W-:Y:S01]  /*40e0*/  R2UR UR4, R7 ;  /* 0x00000000070472ca */ /* 0x000fe200000e0000 */
[----:B------:R-:W-:Y:S01]  /*40f0*/  VIADD R7, R0, 0x4 ;  /* 0x0000000400077836 */ /* 0x000fe20000000000 */
[----:B------:R-:W-:Y:S01]  /*4100*/  R2UR UR6, R6 ;  /* 0x00000000060672ca */ /* 0x000fe200000e0000 */
[C---:B------:R-:W-:Y:S01]  /*4110*/  VIADD R6, R2.reuse, 0x4 ;  /* 0x0000000402067836 */ /* 0x040fe20000000000 */
[----:B------:R-:W2:Y:S01]  /*4120*/  S2R R13, SR_TID.X ;  /* 0x00000000000d7919 */ /* 0x000ea20000002100 */
[----:B------:R-:W-:Y:S01]  /*4130*/  HGMMA.64x64x16.F32 R24, gdesc[UR8], R24, gsb0 ;  /* 0x00e00000081879f0 */ /* 0x000fe20008000818 */
[----:B------:R-:W-:Y:S01]  /*4140*/  VIADD R9, R2, 0x800 ;  /* 0x0000080002097836 */ /* 0x000fe20000000000 */
[----:B------:R-:W-:-:S02]  /*4150*/  LEA R20, R168, 0xffffffc0, 0x6 ;  /* 0xffffffc0a8147811 */ /* 0x000fc400078e30ff */
[----:B-1----:R-:W-:Y:S02]  /*4160*/  SHF.R.U32.HI R8, RZ, 0x7, R8 ;  /* 0x00000007ff087819 */ /* 0x002fe40000011608 */
[----:B--2---:R-:W-:Y:S01]  /*4170*/  LOP3.LUT R13, R13, 0x7f, RZ, 0xc0, !PT ;  /* 0x0000007f0d0d7812 */ /* 0x004fe200078ec0ff */
        /* <DEDUP_REMOVED lines=124> */
[----:B------:R-:W1:Y:S01]  /*4940*/  SHFL.IDX PT, R6, R8, RZ, 0x1f ;  /* 0x00001fff08067589 */ /* 0x000e6200000e0000 */
[----:B------:R-:W-:Y:S01]  /*4950*/  VIADD R7, R0, 0x800 ;  /* 0x0000080000077836 */ /* 0x000fe20000000000 */
[----:B-1----:R-:W-:-:S04]  /*4960*/  ISETP.GT.AND P1, PT, R6, 0x7f, PT ;  /* 0x0000007f0600780c */ /* 0x002fc80003f24270 */
        /* <DEDUP_REMOVED lines=14> */
[----:B------:R-:W-:Y:S02]  /*4a50*/  IMAD.IADD R12, R9, 0x1, R8 ;  /* 0x00000001090c7824 */ /* 0x000fe400078e0208 */
[--C-:B------:R-:W-:Y:S02]  /*4a60*/  IMAD.IADD R7, R7, 0x1, R10.reuse ;  /* 0x0000000107077824 */ /* 0x100fe400078e020a */
        /* <DEDUP_REMOVED lines=23> */
[----:B------:R-:W-:-:S04]  /*4be0*/  VIADD R9, R2, 0xa00 ;  /* 0x00000a0002097836 */ /* 0x000fc80000000000 */
        /* <DEDUP_REMOVED lines=18> */
[----:B------:R-:W-:Y:S02]  /*4d10*/  IMAD.IADD R12, R8, 0x1, R9 ;  /* 0x00000001080c7824 */ /* 0x000fe400078e0209 */
        /* <DEDUP_REMOVED lines=89> */
[----:B------:R-:W-:-:S02]  /*52b0*/  IMAD.IADD R9, R10, 0x1, R9 ;  /* 0x000000010a097824 */ /* 0x000fc400078e0209 */
[----:B------:R-:W1:Y:S01]  /*52c0*/  LDC R10, c[0x0][0x2e0] ;  /* 0x0000b800ff0a7b82 */ /* 0x000e620000000800 */
[----:B------:R-:W-:-:S04]  /*52d0*/  IMAD.MOV.U32 R11, RZ, RZ, -0x40 ;  /* 0xffffffc0ff0b7424 */ /* 0x000fc800078e00ff */
[----:B------:R-:W-:-:S04]  /*52e0*/  IMAD R11, R168, R11, 0x41 ;  /* 0x00000041a80b7424 */ /* 0x000fc800078e020b */
        /* <DEDUP_REMOVED lines=12> */
[----:B------:R-:W-:Y:S02]  /*53b0*/  ISETP.NE.AND P1, PT, R13, RZ, PT ;  /* 0x000000ff0d00720c */ /* 0x000fe40003f25270 */
[----:B------:R-:W-:Y:S01]  /*53c0*/  LOP3.LUT R8, R8, 0x1e00, RZ, 0xc0, !PT ;  /* 0x00001e0008087812 */ /* 0x000fe200078ec0ff */
[----:B------:R-:W2:Y:S02]  /*53d0*/  LDC.64 R12, c[0x0][0xad8] ;  /* 0x0002b600ff0c7b82 */ /* 0x000ea40000000a00 */
[----:B--2---:R-:W-:Y:S01]  /*53e0*/  ISETP.GE.AND P2, PT, R13, 0x1, PT ;  /* 0x000000010d00780c */ /* 0x004fe20003f46270 */
[----:B------:R-:W-:-:S02]  /*53f0*/  WARPGROUP.DEPBAR.LE gsb0, 0x0 ;  /* 0x00008000000079c5 */ /* 0x000fc40000010000 */
[----:B------:R-:W-:-:S06]  /*5400*/  WARPGROUP.ARRIVE ;  /* 0x00000000000079c5 */ /* 0x000fcc0000000000 */
[----:B------:R-:W-:Y:S01]  /*5410*/  HGMMA.64x64x16.F32 R24, gdesc[UR4], R24, gsb0 ;  /* 0x00e00000041879f0 */ /* 0x000fe20008000818 */
[----:B------:R-:W-:Y:S01]  /*5420*/  R2UR UR4, R7 ;  /* 0x00000000070472ca */ /* 0x000fe200000e0000 */
[----:B------:R-:W-:Y:S01]  /*5430*/  UMOV UR5, 0x40000040 ;  /* 0x4000004000057882 */ /* 0x000fe20000000000 */
[----:B------:R-:W-:Y:S01]  /*5440*/  R2UR UR6, R9 ;  /* 0x00000000090672ca */ /* 0x000fe200000e0000 */
[----:B------:R-:W-:Y:S01]  /*5450*/  UMOV UR7, 0x40000040 ;  /* 0x4000004000077882 */ /* 0x000fe20000000000 */
[----:B------:R-:W-:Y:S01]  /*5460*/  LOP3.LUT R7, R6, 0x6, RZ, 0xc0, !PT ;  /* 0x0000000606077812 */ /* 0x000fe200078ec0ff */
[----:B------:R-:W2:Y:S03]  /*5470*/  LDC R9, c[0x0][0x288] ;  /* 0x0000a200ff097b82 */ /* 0x000ea60000000800 */
[CC--:B------:R-:W-:Y:S02]  /*5480*/  IADD3 R6, R7.reuse, R8.reuse, R0 ;  /* 0x0000000807067210 */ /* 0x0c0fe40007ffe000 */
[----:B------:R-:W-:Y:S01]  /*5490*/  IADD3 R2, R7, R8, R2 ;  /* 0x0000000807027210 */ /* 0x000fe20007ffe002 */
[----:B-1----:R-:W-:-:S04]  /*54a0*/  IMAD R7, R10, UR38, -R20 ;  /* 0x000000260a077c24 */ /* 0x002fc8000f8e0a14 */
[----:B------:R-:W-:Y:S01]  /*54b0*/  IMAD.IADD R21, R7, 0x1, -R18 ;  /* 0x0000000107157824 */ /* 0x000fe200078e0a12 */
[----:B------:R-:W-:Y:S02]  /*54c0*/  WARPGROUP.DEPBAR.LE gsb0, 0x0 ;  /* 0x00008000000079c5 */ /* 0x000fe40000010000 */
[----:B------:R-:W-:-:S06]  /*54d0*/  WARPGROUP.ARRIVE ;  /* 0x00000000000079c5 */ /* 0x000fcc0000000000 */
[----:B------:R-:W-:Y:S01]  /*54e0*/  HGMMA.64x64x16.F32 R24, gdesc[UR4], R24, gsb0 ;  /* 0x00e00000041879f0 */ /* 0x000fe20008000818 */
[----:B------:R-:W-:Y:S01]  /*54f0*/  R2UR UR4, R6 ;  /* 0x00000000060472ca */ /* 0x000fe200000e0000 */
[----:B------:R-:W-:Y:S01]  /*5500*/  UMOV UR5, 0x40000040 ;  /* 0x4000004000057882 */ /* 0x000fe20000000000 */
[----:B------:R-:W-:Y:S01]  /*5510*/  R2UR UR6, R2 ;  /* 0x00000000020672ca */ /* 0x000fe200000e0000 */
[----:B------:R-:W-:Y:S01]  /*5520*/  UMOV UR7, 0x40000040 ;  /* 0x4000004000077882 */ /* 0x000fe20000000000 */
[----:B------:R-:W-:-:S05]  /*5530*/  @!P1 VIADD R2, R5, 0x38840 ;  /* 0x0003884005029836 */ /* 0x000fca0000000000 */
[----:B------:R-:W-:Y:S01]  /*5540*/  @!P1 PRMT R2, RZ, 0x654, R2 ;  /* 0x00000654ff029816 */ /* 0x000fe20000000002 */
[----:B------:R-:W-:Y:S02]  /*5550*/  WARPGROUP.DEPBAR.LE gsb0, 0x0 ;  /* 0x00008000000079c5 */ /* 0x000fe40000010000 */
[----:B------:R-:W-:-:S06]  /*5560*/  WARPGROUP.ARRIVE ;  /* 0x00000000000079c5 */ /* 0x000fcc0000000000 */
[----:B------:R-:W-:Y:S01]  /*5570*/  HGMMA.64x64x16.F32 R24, gdesc[UR4], R24, gsb0 ;  /* 0x00e00000041879f0 */ /* 0x000fe20008000818 */
[----:B------:R-:W-:Y:S02]  /*5580*/  ULDC UR6, c[0x0][0xad4] ;  /* 0x0002b50000067ab9 */ /* 0x000fe40000000800 */
[----:B------:R-:W-:Y:S01]  /*5590*/  ULOP3.LUT UR4, URZ, UR6, URZ, 0x33, !UPT ;  /* 0x000000063f047292 */ /* 0x000fe2000f8e333f */
[----:B------:R-:W-:Y:S02]  /*55a0*/  WARPGROUP.DEPBAR.LE gsb0, 0x0 ;  /* 0x00008000000079c5 */ /* 0x000fe40000010000 */
[----:B------:R1:W-:Y:S02]  /*55b0*/  @!P1 SYNCS.ARRIVE.TRANS64.RED.A1T0 RZ, [R2+URZ], RZ ;  /* 0x000000ff02ff99a7 */ /* 0x0003e4000810043f */
[----:B-1----:R-:W-:-:S05]  /*55c0*/  IMAD R2, R10, UR38, R11 ;  /* 0x000000260a027c24 */ /* 0x002fca000f8e020b */
[----:B--2---:R-:W-:Y:S02]  /*55d0*/  IADD3 R15, R2, -R9, -R18 ;  /* 0x80000009020f7210 */ /* 0x004fe40007ffe812 */
[----:B------:R-:W-:-:S03]  /*55e0*/  IADD3 R2, R22, UR42, RZ ;  /* 0x0000002a16027c10 */ /* 0x000fc6000fffe0ff */
[C---:B------:R-:W-:Y:S02]  /*55f0*/  VIADD R57, R15.reuse, UR4 ;  /* 0x000000040f397c36 */ /* 0x040fe40008000000 */
[----:B------:R-:W-:Y:S02]  /*5600*/  IMAD.IADD R15, R15, 0x1, R12 ;  /* 0x000000010f0f7824 */ /* 0x000fe400078e020c */
[----:B------:R-:W-:-:S03]  /*5610*/  IMAD.IADD R7, R57, 0x1, R2 ;  /* 0x0000000139077824 */ /* 0x000fc600078e0202 */
[----:B------:R-:W-:Y:S01]  /*5620*/  VIADDMNMX R6, R2, R15, R21, PT ;  /* 0x0000000f02067246 */ /* 0x000fe20003800115 */
        /* <DEDUP_REMOVED lines=13> */
.L_x_1511:
[----:B------:R-:W-:-:S13]  /*5700*/  ISETP.NE.AND P3, PT, R13, 0x1, PT ;  /* 0x000000010d00780c */ /* 0x000fda0003f65270 */
[----:B------:R-:W1:Y:S02]  /*5710*/  @P3 LDC.64 R58, c[0x0][0xae0] ;  /* 0x0002b800ff3a3b82 */ /* 0x000e640000000a00 */
[----:B-1----:R-:W-:-:S05]  /*5720*/  @P3 IMAD.HI.U32 R8, R11, R58, RZ ;  /* 0x0000003a0b083227 */ /* 0x002fca00078e00ff */
[----:B------:R-:W-:-:S07]  /*5730*/  @P3 SHF.R.U32.HI R11, RZ, R59, R8 ;  /* 0x0000003bff0b3219 */ /* 0x000fce0000011608 */
.L_x_1512:
[----:B------:R-:W-:Y:S05]  /*5740*/  BSYNC B0 ;  /* 0x0000000000007941 */ /* 0x000fea0003800000 */
.L_x_1510:
[----:B------:R-:W-:-:S04]  /*5750*/  IMAD R11, R11, R13, -R20 ;  /* 0x0000000d0b0b7224 */ /* 0x000fc800078e0a14 */
[----:B------:R-:W-:-:S05]  /*5760*/  IMAD.IADD R8, R11, 0x1, -R18 ;  /* 0x000000010b087824 */ /* 0x000fca00078e0a12 */
[----:B------:R-:W-:Y:S02]  /*5770*/  VIMNMX R7, R7, R8, !PT ;  /* 0x0000000807077248 */ /* 0x000fe40007fe0100 */
[----:B------:R-:W-:-:S07]  /*5780*/  VIADDMNMX R6, R8, R13, R6, PT ;  /* 0x0000000d08067246 */ /* 0x000fce0003800106 */
.L_x_1509:
        /* <DEDUP_REMOVED lines=74> */
[----:B------:R-:W-:-:S04]  /*5c30*/  ISETP.GT.AND P6, PT, R7, 0x39, !P6 ;  /* 0x000000390700780c */ /* 0x000fc800077c4270 */
[----:B------:R-:W-:Y:S01]  /*5c40*/  ISETP.LT.OR P6, PT, R6, 0x3a, P6 ;  /* 0x0000003a0600780c */ /* 0x000fe200037c1670 */
[----:B------:R-:W-:-:S03]  /*5c50*/  VIADD R6, R2, 0x8 ;  /* 0x0000000802067836 */ /* 0x000fc60000000000 */
[----:B------:R-:W-:Y:S02]  /*5c60*/  FSEL R53, R53, -INF , !P6 ;  /* 0xff80000035357808 */ /* 0x000fe40007000000 */
[----:B------:R-:W-:Y:S02]  /*5c70*/  VIADDMNMX R8, R6, R15, R21, PT ;  /* 0x0000000f06087246 */ /* 0x000fe40003800115 */
[----:B------:R-:W-:Y:S01]  /*5c80*/  IADD3 R6, R57, 0x8, R2 ;  /* 0x0000000839067810 */ /* 0x000fe20007ffe002 */
        /* <DEDUP_REMOVED lines=13> */
.L_x_1515:
[----:B------:R-:W-:-:S13]  /*5d60*/  ISETP.NE.AND P6, PT, R13, 0x1, PT ;  /* 0x000000010d00780c */ /* 0x000fda0003fc5270 */
[----:B------:R-:W1:Y:S02]  /*5d70*/  @P6 LDC.64 R14, c[0x0][0xae0] ;  /* 0x0002b800ff0e6b82 */ /* 0x000e640000000a00 */
[----:B-1----:R-:W-:-:S05]  /*5d80*/  @P6 IMAD.HI.U32 R14, R7, R14, RZ ;  /* 0x0000000e070e6227 */ /* 0x002fca00078e00ff */
[----:B------:R-:W-:-:S07]  /*5d90*/  @P6 SHF.R.U32.HI R7, RZ, R15, R14 ;  /* 0x0000000fff076219 */ /* 0x000fce000001160e */
.L_x_1516:
[----:B------:R-:W-:Y:S05]  /*5da0*/  BSYNC B0 ;  /* 0x0000000000007941 */ /* 0x000fea0003800000 */
.L_x_1514:
[----:B------:R-:W-:-:S04]  /*5db0*/  IMAD R7, R7, R13, -R20 ;  /* 0x0000000d07077224 */ /* 0x000fc800078e0a14 */
[----:B------:R-:W-:-:S05]  /*5dc0*/  IMAD.IADD R7, R7, 0x1, -R18 ;  /* 0x0000000107077824 */ /* 0x000fca00078e0a12 */
[----:B------:R-:W-:Y:S02]  /*5dd0*/  VIMNMX R6, R6, R7, !PT ;  /* 0x0000000706067248 */ /* 0x000fe40007fe0100 */
[----:B------:R-:W-:-:S07]  /*5de0*/  VIADDMNMX R8, R7, R13, R8, PT ;  /* 0x0000000d07087246 */ /* 0x000fce0003800108 */
.L_x_1513:
[----:B------:R-:W-:Y:S01]  /*5df0*/  ISETP.GT.AND P3, PT, R6, 0x1, !P3 ;  /* 0x000000010600780c */ /* 0x000fe20005f64270 */
[----:B------:R-:W-:Y:S01]  /*5e00*/  ULDC UR7, c[0x0][0xa80] ;  /* 0x0002a00000077ab9 */ /* 0x000fe20000000800 */
[----:B------:R-:W-:Y:S01]  /*5e10*/  FMNMX.FTZ R7, R25, R59, !PT ;  /* 0x0000003b19077209 */ /* 0x000fe20007810000 */
[----:B------:R-:W-:Y:S01]  /*5e20*/  IMAD R207, R16, 0x1000, R19 ;  /* 0x0000100010cf7824 */ /* 0x000fe200078e0213 */
[----:B------:R-:W-:Y:S01]  /*5e30*/  ISETP.LT.OR P3, PT, R8, 0x2, P3 ;  /* 0x000000020800780c */ /* 0x000fe20001f61670 */
[----:B------:R-:W-:Y:S01]  /*5e40*/  UMOV UR11, 0x40000040 ;  /* 0x40000040000b7882 */ /* 0x000fe20000000000 */
[----:B------:R-:W-:Y:S01]  /*5e50*/  FMNMX.FTZ R7, R61, R7, !PT ;  /* 0x000000073d077209 */ /* 0x000fe20007810000 */
[----:B------:R-:W-:Y:S01]  /*5e60*/  VIADD R208, R207, 0x80 ;  /* 0x00000080cfd07836 */ /* 0x000fe20000000000 */
[----:B------:R-:W-:Y:S01]  /*5e70*/  FSEL R27, R27, -INF , !P3 ;  /* 0xff8000001b1b7808 */ /* 0x000fe20005800000 */
[----:B------:R-:W-:Y:S01]  /*5e80*/  @!P1 VIADD R5, R5, 0x38860 ;  /* 0x0003886005059836 */ /* 0x000fe20000000000 */
[----:B------:R-:W-:Y:S01]  /*5e90*/  ISETP.NE.AND P3, PT, R28, RZ, PT ;  /* 0x000000ff1c00720c */ /* 0x000fe20003f65270 */
[----:B------:R-:W-:Y:S01]  /*5ea0*/  IMAD R10, R10, UR38, -R9 ;  /* 0x000000260a0a7c24 */ /* 0x000fe2000f8e0a09 */
[----:B------:R-:W-:Y:S01]  /*5eb0*/  FMNMX.FTZ R7, R29, R7, !PT ;  /* 0x000000071d077209 */ /* 0x000fe20007810000 */
[----:B------:R-:W-:Y:S01]  /*5ec0*/  VIADD R9, R168, 0xfffffffe ;  /* 0xfffffffea8097836 */ /* 0x000fe20000000000 */
[----:B------:R-:W-:Y:S01]  /*5ed0*/  BAR.SYNC.DEFER_BLOCKING 0xf, 0x100 ;  /* 0x03c4000000007b1d */ /* 0x000fe20000010000 */
[----:B------:R-:W-:-:S02]  /*5ee0*/  ISETP.GT.AND P3, PT, R6, 0x9, !P3 ;  /* 0x000000090600780c */ /* 0x000fc40005f64270 */
[----:B------:R-:W-:Y:S02]  /*5ef0*/  FMNMX.FTZ R7, R63, R7, !PT ;  /* 0x000000073f077209 */ /* 0x000fe40007810000 */
[----:B------:R-:W-:Y:S02]  /*5f00*/  ISETP.LT.OR P3, PT, R8, 0xa, P3 ;  /* 0x0000000a0800780c */ /* 0x000fe40001f61670 */
[----:B------:R-:W-:Y:S02]  /*5f10*/  FMNMX.FTZ R7, R33, R7, !PT ;  /* 0x0000000721077209 */ /* 0x000fe40007810000 */
[----:B------:R-:W-:Y:S02]  /*5f20*/  FSEL R31, R31, -INF , !P3 ;  /* 0xff8000001f1f7808 */ /* 0x000fe40005800000 */
[----:B------:R-:W-:Y:S02]  /*5f30*/  ISETP.NE.AND P3, PT, R56, RZ, PT ;  /* 0x000000ff3800720c */ /* 0x000fe40003f65270 */
[----:B------:R-:W-:-:S02]  /*5f40*/  FMNMX.FTZ R7, R169, R7, !PT ;  /* 0x00000007a9077209 */ /* 0x000fc40007810000 */
[----:B------:R-:W-:Y:S02]  /*5f50*/  ISETP.GT.AND P3, PT, R6, 0x10, !P3 ;  /* 0x000000100600780c */ /* 0x000fe40005f64270 */
[----:B------:R-:W-:Y:S02]  /*5f60*/  FMNMX.FTZ R7, R37, R7, !PT ;  /* 0x0000000725077209 */ /* 0x000fe40007810000 */
[----:B------:R-:W-:Y:S02]  /*5f70*/  ISETP.LT.OR P3, PT, R8, 0x11, P3 ;  /* 0x000000110800780c */ /* 0x000fe40001f61670 */
        /* <DEDUP_REMOVED lines=18> */
[C---:B------:R-:W-:Y:S02]  /*60a0*/  ISETP.GT.AND P3, PT, R6.reuse, 0x19, !P3 ;  /* 0x000000190600780c */ /* 0x040fe40005f64270 */
[----:B------:R-:W-:Y:S01]  /*60b0*/  ISETP.GT.AND P4, PT, R6, 0x8, !P4 ;  /* 0x000000080600780c */ /* 0x000fe20006784270 */
[----:B------:R-:W1:Y:S01]  /*60c0*/  SHFL.BFLY PT, R14, R15, 0x2, 0x1f ;  /* 0x0c401f000f0e7f89 */ /* 0x000e6200000e0000 */
[----:B------:R-:W-:-:S02]  /*60d0*/  ISETP.LT.OR P3, PT, R8, 0x1a, P3 ;  /* 0x0000001a0800780c */ /* 0x000fc40001f61670 */
[----:B------:R-:W-:Y:S02]  /*60e0*/  ISETP.LT.OR P4, PT, R8, 0x9, P4 ;  /* 0x000000090800780c */ /* 0x000fe40002781670 */
[----:B------:R-:W-:Y:S02]  /*60f0*/  FSEL R39, R39, -INF , !P3 ;  /* 0xff80000027277808 */ /* 0x000fe40005800000 */
[----:B------:R-:W-:Y:S02]  /*6100*/  ISETP.NE.AND P3, PT, R60, RZ, PT ;  /* 0x000000ff3c00720c */ /* 0x000fe40003f65270 */
[----:B------:R-:W-:Y:S02]  /*6110*/  FSEL R30, R30, -INF , !P4 ;  /* 0xff8000001e1e7808 */ /* 0x000fe40006000000 */
[----:B------:R-:W-:Y:S02]  /*6120*/  ISETP.GT.AND P3, PT, R6, 0x20, !P3 ;  /* 0x000000200600780c */ /* 0x000fe40005f64270 */
[----:B------:R-:W-:-:S02]  /*6130*/  ISETP.NE.AND P4, PT, R44, RZ, PT ;  /* 0x000000ff2c00720c */ /* 0x000fc40003f85270 */
[----:B------:R-:W-:Y:S02]  /*6140*/  ISETP.LT.OR P3, PT, R8, 0x21, P3 ;  /* 0x000000210800780c */ /* 0x000fe40001f61670 */
[----:B------:R-:W-:Y:S02]  /*6150*/  ISETP.NE.AND P6, PT, R11, RZ, PT ;  /* 0x000000ff0b00720c */ /* 0x000fe40003fc5270 */
[----:B------:R-:W-:Y:S02]  /*6160*/  FSEL R42, R42, -INF , !P3 ;  /* 0xff8000002a2a7808 */ /* 0x000fe40005800000 */
[----:B------:R-:W-:Y:S02]  /*6170*/  ISETP.NE.AND P3, PT, R40, RZ, PT ;  /* 0x000000ff2800720c */ /* 0x000fe40003f65270 */
[C---:B------:R-:W-:Y:S02]  /*6180*/  ISETP.GT.AND P5, PT, R6.reuse, 0x38, !P5 ;  /* 0x000000380600780c */ /* 0x040fe40006fa4270 */
[----:B------:R-:W-:-:S02]  /*6190*/  ISETP.GT.AND P3, PT, R6, 0x21, !P3 ;  /* 0x000000210600780c */ /* 0x000fc40005f64270 */
[----:B-1----:R-:W-:Y:S02]  /*61a0*/  FMNMX.FTZ R20, R15, R14, !PT ;  /* 0x0000000e0f147209 */ /* 0x002fe40007810000 */
[C---:B------:R-:W-:Y:S02]  /*61b0*/  ISETP.LT.OR P3, PT, R8.reuse, 0x22, P3 ;  /* 0x000000220800780c */ /* 0x040fe40001f61670 */
[----:B------:R-:W-:Y:S01]  /*61c0*/  ISETP.LT.OR P5, PT, R8, 0x39, P5 ;  /* 0x000000390800780c */ /* 0x000fe20002fa1670 */
[----:B------:R-:W1:Y:S01]  /*61d0*/  SHFL.BFLY PT, R7, R20, 0x1, 0x1f ;  /* 0x0c201f0014077f89 */ /* 0x000e6200000e0000 */
[----:B------:R-:W-:Y:S02]  /*61e0*/  FSEL R43, R43, -INF , !P3 ;  /* 0xff8000002b2b7808 */ /* 0x000fe40005800000 */
[----:B------:R-:W-:Y:S02]  /*61f0*/  ISETP.NE.AND P3, PT, R62, RZ, PT ;  /* 0x000000ff3e00720c */ /* 0x000fe40003f65270 */
[----:B------:R-:W-:-:S02]  /*6200*/  FSEL R54, R54, -INF , !P5 ;  /* 0xff80000036367808 */ /* 0x000fc40006800000 */
[----:B------:R-:W-:Y:S02]  /*6210*/  ISETP.GT.AND P3, PT, R6, 0x28, !P3 ;  /* 0x000000280600780c */ /* 0x000fe40005f64270 */
[----:B------:R-:W-:Y:S02]  /*6220*/  R2UR UR10, R207 ;  /* 0x00000000cf0a72ca */ /* 0x000fe400000e0000 */
[----:B------:R-:W-:Y:S02]  /*6230*/  ISETP.LT.OR P3, PT, R8, 0x29, P3 ;  /* 0x000000290800780c */ /* 0x000fe40001f61670 */
[----:B------:R-:W-:Y:S02]  /*6240*/  @!P1 PRMT R5, RZ, 0x654, R5 ;  /* 0x00000654ff059816 */ /* 0x000fe40000000005 */
[----:B------:R-:W-:Y:S02]  /*6250*/  FSEL R46, R46, -INF , !P3 ;  /* 0xff8000002e2e7808 */ /* 0x000fe40005800000 */
[----:B------:R-:W-:-:S02]  /*6260*/  ISETP.GT.AND P3, PT, R6, 0x29, !P4 ;  /* 0x000000290600780c */ /* 0x000fc40006764270 */
[----:B------:R-:W-:Y:S02]  /*6270*/  ISETP.NE.AND P4, PT, R48, RZ, PT ;  /* 0x000000ff3000720c */ /* 0x000fe40003f85270 */
[----:B------:R-:W-:Y:S02]  /*6280*/  ISETP.LT.OR P3, PT, R8, 0x2a, P3 ;  /* 0x0000002a0800780c */ /* 0x000fe40001f61670 */
[C---:B------:R-:W-:Y:S02]  /*6290*/  ISETP.GT.AND P4, PT, R6.reuse, 0x31, !P4 ;  /* 0x000000310600780c */ /* 0x040fe40006784270 */
[----:B------:R-:W-:Y:S02]  /*62a0*/  FSEL R47, R47, -INF , !P3 ;  /* 0xff8000002f2f7808 */ /* 0x000fe40005800000 */
[----:B------:R-:W-:Y:S02]  /*62b0*/  ISETP.GT.AND P3, PT, R6, RZ, !P6 ;  /* 0x000000ff0600720c */ /* 0x000fe40007764270 */
[----:B-1----:R-:W-:-:S02]  /*62c0*/  FMNMX.FTZ R7, R20, R7, !PT ;  /* 0x0000000714077209 */ /* 0x002fc40007810000 */
[----:B------:R-:W-:Y:S02]  /*62d0*/  ISETP.LT.OR P3, PT, R8, 0x1, P3 ;  /* 0x000000010800780c */ /* 0x000fe40001f61670 */
[----:B------:R-:W-:Y:S01]  /*62e0*/  ISETP.NE.AND P6, PT, R24, RZ, PT ;  /* 0x000000ff1800720c */ /* 0x000fe20003fc5270 */
[C---:B------:R-:W-:Y:S01]  /*62f0*/  FMUL.FTZ R11, R7.reuse, UR7 ;  /* 0x00000007070b7c20 */ /* 0x040fe20008410000 */
[----:B------:R-:W-:Y:S02]  /*6300*/  FSEL R26, R26, -INF , !P3 ;  /* 0xff8000001a1a7808 */ /* 0x000fe40005800000 */
[----:B------:R-:W-:Y:S02]  /*6310*/  FSETP.NEU.FTZ.AND P3, PT, R7, -INF , PT ;  /* 0xff8000000700780b */ /* 0x000fe40003f7d000 */
[----:B------:R-:W-:Y:S02]  /*6320*/  ISETP.LT.OR P4, PT, R8, 0x32, P4 ;  /* 0x000000320800780c */ /* 0x000fe40002781670 */
[----:B------:R-:W-:-:S02]  /*6330*/  FSEL R24, R11, RZ, P3 ;  /* 0x000000ff0b187208 */ /* 0x000fc40001800000 */
        /* <DEDUP_REMOVED lines=8> */
[--C-:B------:R-:W-:Y:S01]  /*63c0*/  FFMA.FTZ R170, R37, UR7, -R24.reuse ;  /* 0x0000000725aa7c23 */ /* 0x100fe20008010818 */
[----:B------:R-:W-:Y:S01]  /*63d0*/  ISETP.LT.OR P3, PT, R8, 0x31, P3 ;  /* 0x000000310800780c */ /* 0x000fe20001f61670 */
[--C-:B------:R-:W-:Y:S01]  /*63e0*/  FFMA.FTZ R171, R171, UR7, -R24.reuse ;  /* 0x00000007abab7c23 */ /* 0x100fe20008010818 */
[----:B------:R-:W-:Y:S01]  /*63f0*/  FMNMX.FTZ R14, R34, R11, !PT ;  /* 0x0000000b220e7209 */ /* 0x000fe20007810000 */
[--C-:B------:R-:W-:Y:S01]  /*6400*/  FFMA.FTZ R172, R41, UR7, -R24.reuse ;  /* 0x0000000729ac7c23 */ /* 0x100fe20008010818 */
[----:B------:R-:W-:Y:S01]  /*6410*/  FSEL R50, R50, -INF , !P3 ;  /* 0xff80000032327808 */ /* 0x000fe20005800000 */
[--C-:B------:R-:W-:Y:S01]  /*6420*/  FFMA.FTZ R173, R173, UR7, -R24.reuse ;  /* 0x00000007adad7c23 */ /* 0x100fe20008010818 */
[----:B------:R-:W-:Y:S01]  /*6430*/  FMNMX.FTZ R11, R35, R14, !PT ;  /* 0x0000000e230b7209 */ /* 0x000fe20007810000 */
[--C-:B------:R-:W-:Y:S01]  /*6440*/  FFMA.FTZ R174, R45, UR7, -R24.reuse ;  /* 0x000000072dae7c23 */ /* 0x100fe20008010818 */
[----:B------:R-:W-:Y:S01]  /*6450*/  ISETP.GT.AND P6, PT, R6, 0x39, !P6 ;  /* 0x000000390600780c */ /* 0x000fe200077c4270 */
[--C-:B------:R-:W-:Y:S01]  /*6460*/  FFMA.FTZ R6, R25, UR7, -R24.reuse ;  /* 0x0000000719067c23 */ /* 0x100fe20008010818 */
[----:B------:R-:W-:Y:S01]  /*6470*/  FMNMX.FTZ R14, R38, R11, !PT ;  /* 0x0000000b260e7209 */ /* 0x000fe20007810000 */
[--C-:B------:R-:W-:Y:S01]  /*6480*/  FFMA.FTZ R28, R63, UR7, -R24.reuse ;  /* 0x000000073f1c7c23 */ /* 0x100fe20008010818 */
[----:B------:R-:W-:Y:S01]  /*6490*/  FSEL R51, R51, -INF , !P4 ;  /* 0xff80000033337808 */ /* 0x000fe20006000000 */
[--C-:B------:R-:W-:Y:S01]  /*64a0*/  FFMA.FTZ R175, R175, UR7, -R24.reuse ;  /* 0x00000007afaf7c23 */ /* 0x100fe20008010818 */
[----:B------:R-:W-:Y:S01]  /*64b0*/  FMNMX.FTZ R11, R39, R14, !PT ;  /* 0x0000000e270b7209 */ /* 0x000fe20007810000 */
[--C-:B------:R-:W-:Y:S01]  /*64c0*/  FFMA.FTZ R176, R49, UR7, -R24.reuse ;  /* 0x0000000731b07c23 */ /* 0x100fe20008010818 */
[----:B------:R-:W-:Y:S01]  /*64d0*/  ISETP.LT.OR P6, PT, R8, 0x3a, P6 ;  /* 0x0000003a0800780c */ /* 0x000fe200037c1670 */
[--C-:B------:R-:W-:Y:S01]  /*64e0*/  FFMA.FTZ R177, R177, UR7, -R24.reuse ;  /* 0x00000007b1b17c23 */ /* 0x100fe20008010818 */
[----:B------:R-:W-:Y:S01]  /*64f0*/  FMNMX.FTZ R14, R42, R11, !PT ;  /* 0x0000000b2a0e7209 */ /* 0x000fe20007810000 */
[----:B------:R-:W-:Y:S01]  /*6500*/  FFMA.FTZ R178, R53, UR7, -R24 ;  /* 0x0000000735b27c23 */ /* 0x000fe20008010818 */
[----:B------:R-:W-:Y:S01]  /*6510*/  FSEL R55, R55, -INF , !P6 ;  /* 0xff80000037377808 */ /* 0x000fe20007000000 */
[----:B------:R-:W-:Y:S01]  /*6520*/  MUFU.EX2 R6, R6 ;  /* 0x0000000600067308 */ /* 0x000fe20000000800 */
[----:B------:R-:W-:-:S04]  /*6530*/  FMNMX.FTZ R11, R43, R14, !PT ;  /* 0x0000000e2b0b7209 */ /* 0x000fc80007810000 */
[----:B------:R-:W-:-:S03]  /*6540*/  FMNMX.FTZ R14, R46, R11, !PT ;  /* 0x0000000b2e0e7209 */ /* 0x000fc60007810000 */
[----:B------:R-:W-:Y:S01]  /*6550*/  MUFU.EX2 R21, R21 ;  /* 0x0000001500157308 */ /* 0x000fe20000000800 */
[----:B------:R-:W-:-:S04]  /*6560*/  FMNMX.FTZ R11, R47, R14, !PT ;  /* 0x0000000e2f0b7209 */ /* 0x000fc80007810000 */
[----:B------:R-:W-:-:S03]  /*6570*/  FMNMX.FTZ R14, R50, R11, !PT ;  /* 0x0000000b320e7209 */ /* 0x000fc60007810000 */
[----:B------:R-:W1:Y:S01]  /*6580*/  MUFU.EX2 R11, R20 ;  /* 0x00000014000b7308 */ /* 0x000e620000000800 */
[----:B------:R-:W-:Y:S01]  /*6590*/  FMNMX.FTZ R15, R51, R14, !PT ;  /* 0x0000000e330f7209 */ /* 0x000fe20007810000 */
[----:B------:R-:W-:-:S03]  /*65a0*/  FFMA.FTZ R14, R61, UR7, -R24 ;  /* 0x000000073d0e7c23 */ /* 0x000fc60008010818 */
[----:B------:R-:W-:Y:S01]  /*65b0*/  FMNMX.FTZ R8, R54, R15, !PT ;  /* 0x0000000f36087209 */ /* 0x000fe20007810000 */
[----:B------:R-:W-:Y:S02]  /*65c0*/  FFMA.FTZ R15, R29, UR7, -R24 ;  /* 0x000000071d0f7c23 */ /* 0x000fe40008010818 */
[----:B------:R-:W-:Y:S01]  /*65d0*/  MUFU.EX2 R14, R14 ;  /* 0x0000000e000e7308 */ /* 0x000fe20000000800 */
[----:B------:R-:W-:-:S05]  /*65e0*/  FMNMX.FTZ R8, R55, R8, !PT ;  /* 0x0000000837087209 */ /* 0x000fca0007810000 */
[----:B------:R-:W2:Y:S02]  /*65f0*/  SHFL.BFLY PT, R25, R8, 0x2, 0x1f ;  /* 0x0c401f0008197f89 */ /* 0x000ea400000e0000 */
[----:B------:R-:W3:Y:S01]  /*6600*/  MUFU.EX2 R15, R15 ;  /* 0x0000000f000f7308 */ /* 0x000ee20000000800 */
[----:B-1----:R-:W-:Y:S01]  /*6610*/  F2FP.F16.F32.PACK_AB R152, R11, R6 ;  /* 0x000000060b98723e */ /* 0x002fe200000000ff */
[----:B------:R-:W-:-:S06]  /*6620*/  FADD.FTZ R11, R6, R11 ;  /* 0x0000000b060b7221 */ /* 0x000fcc0000010000 */
[----:B------:R-:W1:Y:S08]  /*6630*/  MUFU.EX2 R20, R28 ;  /* 0x0000001c00147308 */ /* 0x000e700000000800 */
[----:B------:R-:W-:Y:S01]  /*6640*/  MUFU.EX2 R169, R169 ;  /* 0x000000a900a97308 */ /* 0x000fe20000000800 */
[----:B---3--:R-:W-:Y:S01]  /*6650*/  F2FP.F16.F32.PACK_AB R154, R15, R14 ;  /* 0x0000000e0f9a723e */ /* 0x008fe200000000ff */
[----:B------:R-:W-:Y:S01]  /*6660*/  FADD.FTZ R14, R14, R11 ;  /* 0x0000000b0e0e7221 */ /* 0x000fe20000010000 */
[----:B--2---:R-:W-:-:S03]  /*6670*/  FMNMX.FTZ R25, R8, R25, !PT ;  /* 0x0000001908197209 */ /* 0x004fc60007810000 */
[----:B------:R-:W-:Y:S02]  /*6680*/  FADD.FTZ R15, R15, R14 ;  /* 0x0000000e0f0f7221 */ /* 0x000fe40000010000 */
[----:B------:R-:W2:Y:S01]  /*6690*/  MUFU.EX2 R170, R170 ;  /* 0x000000aa00aa7308 */ /* 0x000ea20000000800 */
[----:B-1----:R-:W-:Y:S01]  /*66a0*/  F2FP.F16.F32.PACK_AB R156, R21, R20 ;  /* 0x00000014159c723e */ /* 0x002fe200000000ff */
[----:B------:R-:W1:Y:S01]  /*66b0*/  SHFL.BFLY PT, R8, R25, 0x1, 0x1f ;  /* 0x0c201f0019087f89 */ /* 0x000e6200000e0000 */
[----:B------:R-:W-:Y:S01]  /*66c0*/  FADD.FTZ R20, R20, R15 ;  /* 0x0000000f14147221 */ /* 0x000fe20000010000 */
[----:B------:R-:W-:-:S04]  /*66d0*/  VIADD R15, R10, UR42 ;  /* 0x0000002a0a0f7c36 */ /* 0x000fc80008000000 */
[----:B------:R-:W-:Y:S01]  /*66e0*/  MUFU.EX2 R171, R171 ;  /* 0x000000ab00ab7308 */ /* 0x000fe20000000800 */
[----:B------:R-:W-:Y:S01]  /*66f0*/  FADD.FTZ R20, R21, R20 ;  /* 0x0000001415147221 */ /* 0x000fe20000010000 */
[----:B------:R-:W-:-:S06]  /*6700*/  IMAD.IADD R12, R15, 0x1, R12 ;  /* 0x000000010f0c7824 */ /* 0x000fcc00078e020c */
[----:B------:R-:W3:Y:S01]  /*6710*/  MUFU.EX2 R172, R172 ;  /* 0x000000ac00ac7308 */ /* 0x000ee20000000800 */
[----:B--2---:R-:W-:Y:S01]  /*6720*/  F2FP.F16.F32.PACK_AB R158, R170, R169 ;  /* 0x000000a9aa9e723e */ /* 0x004fe200000000ff */
[----:B------:R-:W-:-:S04]  /*6730*/  FADD.FTZ R169, R169, R20 ;  /* 0x00000014a9a97221 */ /* 0x000fc80000010000 */
[----:B------:R-:W-:Y:S02]  /*6740*/  FADD.FTZ R170, R170, R169 ;  /* 0x000000a9aaaa7221 */ /* 0x000fe40000010000 */
[----:B------:R-:W-:Y:S01]  /*6750*/  MUFU.EX2 R173, R173 ;  /* 0x000000ad00ad7308 */ /* 0x000fe20000000800 */
[----:B-1----:R-:W-:-:S04]  /*6760*/  FMNMX.FTZ R8, R25, R8, !PT ;  /* 0x0000000819087209 */ /* 0x002fc80007810000 */
[C---:B------:R-:W-:Y:S01]  /*6770*/  FSETP.NEU.FTZ.AND P3, PT, R8.reuse, -INF , PT ;  /* 0xff8000000800780b */ /* 0x040fe20003f7d000 */
[----:B------:R-:W-:Y:S02]  /*6780*/  FMUL.FTZ R25, R8, UR7 ;  /* 0x0000000708197c20 */ /* 0x000fe40008410000 */
[----:B------:R-:W1:Y:S01]  /*6790*/  MUFU.EX2 R174, R174 ;  /* 0x000000ae00ae7308 */ /* 0x000e620000000800 */
[----:B---3--:R-:W-:Y:S01]  /*67a0*/  F2FP.F16.F32.PACK_AB R160, R172, R171 ;  /* 0x000000abaca0723e */ /* 0x008fe200000000ff */
[----:B------:R-:W-:Y:S01]  /*67b0*/  FADD.FTZ R171, R171, R170 ;  /* 0x000000aaabab7221 */ /* 0x000fe20000010000 */
[----:B------:R-:W-:-:S03]  /*67c0*/  FSEL R25, R25, RZ, P3 ;  /* 0x000000ff19197208 */ /* 0x000fc60001800000 */
[----:B------:R-:W-:Y:S02]  /*67d0*/  FADD.FTZ R172, R172, R171 ;  /* 0x000000abacac7221 */ /* 0x000fe40000010000 */
[----:B------:R-:W-:Y:S01]  /*67e0*/  MUFU.EX2 R175, R175 ;  /* 0x000000af00af7308 */ /* 0x000fe20000000800 */
        /* <DEDUP_REMOVED lines=17> */
[----:B-1----:R-:W-:Y:S01]  /*6900*/  F2FP.F16.F32.PACK_AB R162, R174, R173 ;  /* 0x000000adaea2723e */ /* 0x002fe200000000ff */
[----:B------:R-:W-:-:S04]  /*6910*/  FADD.FTZ R173, R173, R172 ;  /* 0x000000acadad7221 */ /* 0x000fc80000010000 */
[----:B------:R-:W-:Y:S02]  /*6920*/  FADD.FTZ R174, R174, R173 ;  /* 0x000000adaeae7221 */ /* 0x000fe40000010000 */
[----:B------:R-:W1:Y:S08]  /*6930*/  MUFU.EX2 R180, R180 ;  /* 0x000000b400b47308 */ /* 0x000e700000000800 */
[----:B------:R-:W-:Y:S08]  /*6940*/  MUFU.EX2 R181, R181 ;  /* 0x000000b500b57308 */ /* 0x000ff00000000800 */
[----:B------:R-:W2:Y:S01]  /*6950*/  MUFU.EX2 R182, R182 ;  /* 0x000000b600b67308 */ /* 0x000ea20000000800 */
[----:B-1----:R-:W-:Y:S01]  /*6960*/  F2FP.F16.F32.PACK_AB R153, R180, R179 ;  /* 0x000000b3b499723e */ /* 0x002fe200000000ff */
[----:B------:R-:W-:-:S06]  /*6970*/  FADD.FTZ R180, R179, R180 ;  /* 0x000000b4b3b47221 */ /* 0x000fcc0000010000 */
[----:B------:R-:W-:Y:S08]  /*6980*/  MUFU.EX2 R183, R183 ;  /* 0x000000b700b77308 */ /* 0x000ff00000000800 */
[----:B------:R-:W1:Y:S01]  /*6990*/  MUFU.EX2 R196, R196 ;  /* 0x000000c400c47308 */ /* 0x000e620000000800 */
[----:B--2---:R-:W-:Y:S01]  /*69a0*/  F2FP.F16.F32.PACK_AB R155, R182, R181 ;  /* 0x000000b5b69b723e */ /* 0x004fe200000000ff */
[----:B------:R-:W-:-:S04]  /*69b0*/  FADD.FTZ R181, R181, R180 ;  /* 0x000000b4b5b57221 */ /* 0x000fc80000010000 */
[----:B------:R2:W-:Y:S01]  /*69c0*/  STSM.16.M88.4 [R184+0x36400], R152 ;  /* 0x03640098b8007844 */ /* 0x0005e20000000200 */
        /* <DEDUP_REMOVED lines=17> */
[----:B------:R-:W1:Y:S08]  /*6ae0*/  MUFU.EX2 R176, R176 ;  /* 0x000000b000b07308 */ /* 0x000e700000000800 */
        /* <DEDUP_REMOVED lines=20> */
[----:B------:R-:W-:Y:S01]  /*6c30*/  WARPGROUP.ARRIVE ;  /* 0x00000000000079c5 */ /* 0x000fe20000000000 */
[----:B------:R-:W-:-:S05]  /*6c40*/  FADD.FTZ R6, R206, R205 ;  /* 0x000000cdce067221 */ /* 0x000fca0000010000 */
[----:B------:R-:W-:Y:S01]  /*6c50*/  HGMMA.64x256x16.F32 R24, R152, gdesc[UR8].tnspB, RZ, !UPT, gsb0 ;  /* 0x43e0000898187df0 */ /* 0x000fe2000c0008ff */
[----:B------:R-:W-:Y:S01]  /*6c60*/  R2UR UR10, R208 ;  /* 0x00000000d00a72ca */ /* 0x000fe200000e0000 */
[----:B------:R-:W-:Y:S01]  /*6c70*/  UMOV UR11, 0x40000040 ;  /* 0x40000040000b7882 */ /* 0x000fe20000000000 */
[C---:B------:R-:W-:Y:S02]  /*6c80*/  VIADD R208, R207.reuse, 0x100 ;  /* 0x00000100cfd07836 */ /* 0x040fe40000000000 */
[----:B------:R-:W-:Y:S01]  /*6c90*/  VIADD R207, R207, 0x180 ;  /* 0x00000180cfcf7836 */ /* 0x000fe20000000000 */
[----:B------:R-:W-:Y:S02]  /*6ca0*/  WARPGROUP.DEPBAR.LE gsb0, 0x0 ;  /* 0x00008000000079c5 */ /* 0x000fe40000010000 */
[----:B------:R-:W-:-:S15]  /*6cb0*/  WARPGROUP.ARRIVE ;  /* 0x00000000000079c5 */ /* 0x000fde0000000000 */
[----:B------:R-:W-:-:S05]  /*6cc0*/  NOP ;  /* 0x0000000000007918 */ /* 0x000fca0000000000 */
[----:B------:R-:W-:Y:S01]  /*6cd0*/  HGMMA.64x256x16.F32 R24, R156, gdesc[UR8].tnspB, R24, gsb0 ;  /* 0x43e000089c187df0 */ /* 0x000fe20008000818 */
[----:B------:R-:W-:Y:S01]  /*6ce0*/  R2UR UR10, R208 ;  /* 0x00000000d00a72ca */ /* 0x000fe200000e0000 */
[----:B------:R-:W-:Y:S01]  /*6cf0*/  UMOV UR11, 0x40000040 ;  /* 0x40000040000b7882 */ /* 0x000fe20000000000 */
[----:B------:R-:W-:Y:S02]  /*6d00*/  WARPGROUP.DEPBAR.LE gsb0, 0x0 ;  /* 0x00008000000079c5 */ /* 0x000fe40000010000 */
[----:B------:R-:W-:-:S15]  /*6d10*/  WARPGROUP.ARRIVE ;  /* 0x00000000000079c5 */ /* 0x000fde0000000000 */
[----:B------:R-:W-:-:S08]  /*6d20*/  NOP ;  /* 0x0000000000007918 */ /* 0x000fd00000000000 */
[----:B------:R-:W-:Y:S01]  /*6d30*/  HGMMA.64x256x16.F32 R24, R160, gdesc[UR8].tnspB, R24, gsb0 ;  /* 0x43e00008a0187df0 */ /* 0x000fe20008000818 */
[----:B------:R-:W-:Y:S01]  /*6d40*/  R2UR UR10, R207 ;  /* 0x00000000cf0a72ca */ /* 0x000fe200000e0000 */
[----:B------:R-:W-:Y:S01]  /*6d50*/  UMOV UR11, 0x40000040 ;  /* 0x40000040000b7882 */ /* 0x000fe20000000000 */
[----:B------:R-:W-:Y:S02]  /*6d60*/  WARPGROUP.DEPBAR.LE gsb0, 0x0 ;  /* 0x00008000000079c5 */ /* 0x000fe40000010000 */
[----:B------:R-:W-:-:S15]  /*6d70*/  WARPGROUP.ARRIVE ;  /* 0x00000000000079c5 */ /* 0x000fde0000000000 */
[----:B------:R-:W-:-:S08]  /*6d80*/  NOP ;  /* 0x0000000000007918 */ /* 0x000fd00000000000 */
[----:B------:R-:W-:Y:S03]  /*6d90*/  HGMMA.64x256x16.F32 R24, R164, gdesc[UR8].tnspB, R24, gsb0 ;  /* 0x43e00008a4187df0 */ /* 0x000fe60008000818 */
[----:B------:R-:W-:Y:S02]  /*6da0*/  WARPGROUP.DEPBAR.LE gsb0, 0x0 ;  /* 0x00008000000079c5 */ /* 0x000fe40000010000 */
[----:B------:R1:W-:Y:S06]  /*6db0*/  MEMBAR.ALL.CTA ;  /* 0x0000000000007992 */ /* 0x0003ec0000008000 */
[----:B-1----:R-:W1:Y:S02]  /*6dc0*/  FENCE.VIEW.ASYNC.S ;  /* 0x00000000000073c6 */ /* 0x002e640000000000 */
[----:B-1----:R-:W-:Y:S01]  /*6dd0*/  NOP ;  /* 0x0000000000007918 */ /* 0x002fe20000000000 */
[----:B------:R-:W-:Y:S06]  /*6de0*/  BAR.ARV 0xe, 0x100 ;  /* 0x0384000000007b1d */ /* 0x000fec0000002000 */
[----:B------:R1:W-:Y:S02]  /*6df0*/  @!P1 SYNCS.ARRIVE.TRANS64.RED.A1T0 RZ, [R5+URZ], RZ ;  /* 0x000000ff05ff99a7 */ /* 0x0003e4000810043f */
[----:B-1----:R-:W-:-:S04]  /*6e00*/  FADD.FTZ R5, R177, R176 ;  /* 0x000000b0b1057221 */ /* 0x002fc80000010000 */
[----:B------:R-:W-:Y:S01]  /*6e10*/  FADD.FTZ R5, R178, R5 ;  /* 0x00000005b2057221 */ /* 0x000fe20000010000 */
[----:B--2---:R-:W-:Y:S06]  /*6e20*/  @!P2 BRA `(.L_x_1517) ;  /* 0x000000000040a947 */ /* 0x004fec0003800000 */
[C---:B------:R-:W-:Y:S01]  /*6e30*/  ISETP.GT.AND P3, PT, R15.reuse, RZ, PT ;  /* 0x000000ff0f00720c */ /* 0x040fe20003f64270 */
[----:B------:R-:W-:-:S12]  /*6e40*/  VIADD R11, R15, 0xffffffff ;  /* 0xffffffff0f0b7836 */ /* 0x000fd80000000000 */
[----:B------:R-:W-:Y:S05]  /*6e50*/  @P3 BRA `(.L_x_1518) ;  /* 0x00000000001c3947 */ /* 0x000fea0003800000 */
[----:B------:R-:W-:Y:S01]  /*6e60*/  ISETP.NE.AND P3, PT, R13, 0x1, PT ;  /* 0x000000010d00780c */ /* 0x000fe20003f65270 */
[----:B------:R-:W-:-:S12]  /*6e70*/  IMAD.MOV R11, RZ, RZ, -R15 ;  /* 0x000000ffff0b7224 */ /* 0x000fd800078e0a0f */
[----:B------:R-:W1:Y:S02]  /*6e80*/  @P3 LDC.64 R20, c[0x0][0xae0] ;  /* 0x0002b800ff143b82 */ /* 0x000e640000000a00 */
[----:B-1----:R-:W-:-:S05]  /*6e90*/  @P3 IMAD.HI.U32 R14, R11, R20, RZ ;  /* 0x000000140b0e3227 */ /* 0x002fca00078e00ff */
[----:B------:R-:W-:-:S04]  /*6ea0*/  @P3 SHF.R.U32.HI R11, RZ, R21, R14 ;  /* 0x00000015ff0b3219 */ /* 0x000fc8000001160e */
[----:B------:R-:W-:Y:S01]  /*6eb0*/  LOP3.LUT R11, RZ, R11, RZ, 0x33, !PT ;  /* 0x0000000bff0b7212 */ /* 0x000fe200078e33ff */
[----:B------:R-:W-:Y:S06]  /*6ec0*/  BRA `(.L_x_1519) ;  /* 0x0000000000107947 */ /* 0x000fec0003800000 */
.L_x_1518:
[----:B------:R-:W-:-:S13]  /*6ed0*/  ISETP.NE.AND P3, PT, R13, 0x1, PT ;  /* 0x000000010d00780c */ /* 0x000fda0003f65270 */
[----:B------:R-:W1:Y:S02]  /*6ee0*/  @P3 LDC.64 R14, c[0x0][0xae0] ;  /* 0x0002b800ff0e3b82 */ /* 0x000e640000000a00 */
[----:B-1----:R-:W-:-:S05]  /*6ef0*/  @P3 IMAD.HI.U32 R14, R11, R14, RZ ;  /* 0x0000000e0b0e3227 */ /* 0x002fca00078e00ff */
[----:B------:R-:W-:-:S07]  /*6f00*/  @P3 SHF.R.U32.HI R11, RZ, R15, R14 ;  /* 0x0000000fff0b3219 */ /* 0x000fce000001160e */
.L_x_1519:
[----:B------:R-:W-:-:S05]  /*6f10*/  IMAD R11, R11, R13, R13 ;  /* 0x0000000d0b0b7224 */ /* 0x000fca00078e020d */
[----:B------:R-:W-:-:S07]  /*6f20*/  VIMNMX R12, R12, R11, PT ;  /* 0x0000000b0c0c7248 */ /* 0x000fce0003fe0100 */
.L_x_1517:
[----:B------:R-:W-:-:S04]  /*6f30*/  SHF.R.S32.HI R11, RZ, 0x1f, R12 ;  /* 0x0000001fff0b7819 */ /* 0x000fc8000001140c */
[----:B------:R-:W-:-:S04]  /*6f40*/  LEA.HI R11, R11, R12, RZ, 0x6 ;  /* 0x0000000c0b0b7211 */ /* 0x000fc800078f30ff */
[----:B------:R-:W-:-:S04]  /*6f50*/  SHF.R.S32.HI R11, RZ, 0x6, R11 ;  /* 0x00000006ff0b7819 */ /* 0x000fc8000001140b */
[----:B------:R-:W-:-:S04]  /*6f60*/  VIMNMX R14, R11, UR37, !PT ;  /* 0x000000250b0e7c48 */ /* 0x000fc8000ffe0100 */
[----:B------:R-:W-:-:S13]  /*6f70*/  ISETP.GE.AND P3, PT, R9, R14, PT ;  /* 0x0000000e0900720c */ /* 0x000fda0003f66270 */
[----:B------:R-:W-:Y:S05]  /*6f80*/  @!P3 BRA `(.L_x_1520) ;  /* 0x000000380010b947 */ /* 0x000fea0003800000 */
.L_x_1537:
[----:B------:R-:W-:-:S05]  /*6f90*/  VIADD R12, R16, 0x1 ;  /* 0x00000001100c7836 */ /* 0x000fca0000000000 */
[----:B------:R-:W-:-:S04]  /*6fa0*/  ISETP.NE.AND P3, PT, R12, 0x2, PT ;  /* 0x000000020c00780c */ /* 0x000fc80003f65270 */
[----:B------:R-:W-:Y:S02]  /*6fb0*/  SEL R20, RZ, 0x1, P3 ;  /* 0x00000001ff147807 */ /* 0x000fe40001800000 */
[----:B------:R-:W-:Y:S02]  /*6fc0*/  SEL R12, R12, RZ, P3 ;  /* 0x000000ff0c0c7207 */ /* 0x000fe40001800000 */
[----:B------:R-:W-:Y:S01]  /*6fd0*/  LOP3.LUT R17, R17, R20, RZ, 0x3c, !PT ;  /* 0x0000001411117212 */ /* 0x000fe200078e3cff */
[----:B------:R-:W-:Y:S06]  /*6fe0*/  @!P0 BRA `(.L_x_1521) ;  /* 0x0000000000048947 */ /* 0x000fec0003800000 */
[----:B------:R-:W-:Y:S01]  /*6ff0*/  BPT.TRAP 0x1 ;  /* 0x000000040000795c */ /* 0x000fe20000300000 */
.L_x_1521:
[----:B------:R-:W-:Y:S02]  /*7000*/  LEA R11, R12, UR36, 0x3 ;  /* 0x000000240c0b7c11 */ /* 0x000fe4000f8e18ff */
[----:B------:R-:W-:-:S04]  /*7010*/  SHF.L.U32 R20, R17, 0x1f, RZ ;  /* 0x0000001f11147819 */ /* 0x000fc800000006ff */
[----:B------:R1:W2:Y:S01]  /*7020*/  SYNCS.PHASECHK.TRANS64.TRYWAIT P3, [R11+URZ+0x38830], R20 ;  /* 0x038830140b0075a7 */ /* 0x0002a2000806017f */
[----:B------:R-:W-:Y:S05]  /*7030*/  @!P0 BRA `(.L_x_1522) ;  /* 0x0000000000048947 */ /* 0x000fea0003800000 */
[----:B------:R-:W-:Y:S01]  /*7040*/  BPT.TRAP 0x1 ;  /* 0x000000040000795c */ /* 0x000fe20000300000 */
.L_x_1522:
[----:B------:R-:W-:Y:S01]  /*7050*/  IMAD R13, R12, 0x200, R4 ;  /* 0x000002000c0d7824 */ /* 0x000fe200078e0204 */
[----:B--2---:R-:W-:Y:S06]  /*7060*/  @P3 BRA `(.L_x_1523) ;  /* 0x0000000000083947 */ /* 0x004fec0003800000 */
[----:B------:R-:W2:Y:S02]  /*7070*/  SYNCS.PHASECHK.TRANS64.TRYWAIT P3, [R11+URZ+0x38830], R20 ;  /* 0x038830140b0075a7 */ /* 0x000ea4000806017f */
[----:B--2---:R-:W-:Y:S05]  /*7080*/  @!P3 BRA `(.L_x_1524) ;  /* 0x000000fc0040b947 */ /* 0x004fea0003800000 */
.L_x_1523:
[----:B------:R-:W-:Y:S01]  /*7090*/  R2UR UR10, R13 ;  /* 0x000000000d0a72ca */ /* 0x000fe200000e0000 */
[----:B------:R-:W-:Y:S01]  /*70a0*/  WARPGROUP.ARRIVE ;  /* 0x00000000000079c5 */ /* 0x000fe20000000000 */
[----:B------:R-:W-:Y:S01]  /*70b0*/  UMOV UR4, UR24 ;  /* 0x0000001800047c82 */ /* 0x000fe20008000000 */
[----:B------:R-:W-:Y:S01]  /*70c0*/  UMOV UR5, UR25 ;  /* 0x0000001900057c82 */ /* 0x000fe20008000000 */
[----:B------:R-:W-:-:S09]  /*70d0*/  UMOV UR7, 0x40000040 ;  /* 0x4000004000077882 */ /* 0x000fd20000000000 */
[----:B------:R-:W-:Y:S02]  /*70e0*/  UMOV UR6, UR10 ;  /* 0x0000000a00067c82 */ /* 0x000fe40008000000 */
        /* <DEDUP_REMOVED lines=23> */
[----:B------:R-:W-:Y:S05]  /*7260*/  @!P0 BRA `(.L_x_1525) ;  /* 0x0000000000048947 */ /* 0x000fea0003800000 */
[----:B------:R-:W-:Y:S01]  /*7270*/  BPT.TRAP 0x1 ;  /* 0x000000040000795c */ /* 0x000fe20000300000 */
.L_x_1525:
[----:B------:R3:W4:Y:S01]  /*7280*/  SYNCS.PHASECHK.TRANS64.TRYWAIT P3, [R11+URZ+0x38850], R20 ;  /* 0x038850140b0075a7 */ /* 0x000722000806017f */
[----:B------:R-:W-:Y:S05]  /*7290*/  @!P0 BRA `(.L_x_1526) ;  /* 0x0000000000048947 */ /* 0x000fea0003800000 */
[----:B------:R-:W-:Y:S01]  /*72a0*/  BPT.TRAP 0x1 ;  /* 0x000000040000795c */ /* 0x000fe20000300000 */
.L_x_1526:
[----:B------:R-:W-:Y:S01]  /*72b0*/  IMAD R13, R12, 0x1000, R3 ;  /* 0x000010000c0d7824 */ /* 0x000fe200078e0203 */
[----:B----4-:R-:W-:Y:S06]  /*72c0*/  @P3 BRA `(.L_x_1527) ;  /* 0x0000000000083947 */ /* 0x010fec0003800000 */
[----:B------:R-:W4:Y:S02]  /*72d0*/  SYNCS.PHASECHK.TRANS64.TRYWAIT P3, [R11+URZ+0x38850], R20 ;  /* 0x038850140b0075a7 */ /* 0x000f24000806017f */
[----:B----4-:R-:W-:Y:S05]  /*72e0*/  @!P3 BRA `(.L_x_1528) ;  /* 0x000000f800bcb947 */ /* 0x010fea0003800000 */
.L_x_1527:
[C---:B------:R-:W-:Y:S01]  /*72f0*/  R2UR UR6, R13.reuse ;  /* 0x000000000d0672ca */ /* 0x040fe200000e0000 */
[----:B------:R-:W-:Y:S01]  /*7300*/  WARPGROUP.ARRIVE ;  /* 0x00000000000079c5 */ /* 0x000fe20000000000 */
[----:B------:R-:W-:Y:S01]  /*7310*/  UMOV UR4, UR8 ;  /* 0x0000000800047c82 */ /* 0x000fe20008000000 */
[----:B------:R-:W-:Y:S01]  /*7320*/  UMOV UR5, UR9 ;  /* 0x0000000900057c82 */ /* 0x000fe20008000000 */
[----:B------:R-:W-:Y:S01]  /*7330*/  UMOV UR7, 0x40000040 ;  /* 0x4000004000077882 */ /* 0x000fe20000000000 */
[C---:B-1234-:R-:W-:Y:S02]  /*7340*/  VIADD R20, R0.reuse, 0x2 ;  /* 0x0000000200147836 */ /* 0x05efe40000000000 */
[----:B------:R-:W1:Y:S01]  /*7350*/  S2R R21, SR_TID.X ;  /* 0x0000000000157919 */ /* 0x000e620000002100 */
[----:B------:R-:W-:Y:S02]  /*7360*/  VIADD R15, R13, 0x2 ;  /* 0x000000020d0f7836 */ /* 0x000fe40000000000 */
[----:B------:R-:W-:-:S02]  /*7370*/  VIADD R198, R0, 0x800 ;  /* 0x0000080000c67836 */ /* 0x000fc40000000000 */
[----:B------:R-:W-:Y:S01]  /*7380*/  VIADD R196, R13, 0x800 ;  /* 0x000008000dc47836 */ /* 0x000fe20000000000 */
[----:B------:R-:W-:Y:S01]  /*7390*/  HGMMA.64x64x16.F32 R152, gdesc[UR4], R152, gsb0 ;  /* 0x00e00000049879f0 */ /* 0x000fe20008000898 */
[----:B------:R-:W-:Y:S01]  /*73a0*/  R2UR UR4, R20 ;  /* 0x00000000140472ca */ /* 0x000fe200000e0000 */
[----:B------:R-:W-:Y:S01]  /*73b0*/  UMOV UR5, 0x40000040 ;  /* 0x4000004000057882 */ /* 0x000fe20000000000 */
[----:B------:R-:W-:Y:S01]  /*73c0*/  R2UR UR6, R15 ;  /* 0x000000000f0672ca */ /* 0x000fe200000e0000 */
[----:B------:R-:W-:Y:S01]  /*73d0*/  UMOV UR7, 0x40000040 ;  /* 0x4000004000077882 */ /* 0x000fe20000000000 */
[----:B------:R-:W-:Y:S02]  /*73e0*/  VIADD R20, R0, 0x4 ;  /* 0x0000000400147836 */ /* 0x000fe40000000000 */
[----:B------:R-:W-:Y:S01]  /*73f0*/  VIADD R15, R13, 0x4 ;  /* 0x000000040d0f7836 */ /* 0x000fe20000000000 */
[----:B-1----:R-:W-:Y:S01]  /*7400*/  SHF.R.U32.HI R21, RZ, 0x7, R21 ;  /* 0x00000007ff157819 */ /* 0x002fe20000011615 */
        /* <DEDUP_REMOVED lines=124> */
[----:B------:R-:W1:Y:S02]  /*7bd0*/  SHFL.IDX PT, R15, R21, RZ, 0x1f ;  /* 0x00001fff150f7589 */ /* 0x000e6400000e0000 */
[----:B-1----:R-:W-:-:S04]  /*7be0*/  ISETP.GT.AND P3, PT, R15, 0x7f, PT ;  /* 0x0000007f0f00780c */ /* 0x002fc80003f64270 */
[----:B------:R-:W-:-:S05]  /*7bf0*/  SEL R15, RZ, 0x2, !P3 ;  /* 0x00000002ff0f7807 */ /* 0x000fca0005800000 */
        /* <DEDUP_REMOVED lines=11> */
[----:B------:R-:W-:-:S03]  /*7cb0*/  SEL R21, R21, 0x6, !P3 ;  /* 0x0000000615157807 */ /* 0x000fc60005800000 */
[--C-:B------:R-:W-:Y:S02]  /*7cc0*/  IMAD.IADD R197, R198, 0x1, R20.reuse ;  /* 0x00000001c6c57824 */ /* 0x100fe400078e0214 */
        /* <DEDUP_REMOVED lines=10> */
[----:B------:R-:W-:Y:S02]  /*7d70*/  WARPGROUP.DEPBAR.LE gsb0, 0x0 ;  /* 0x00008000000079c5 */ /* 0x000fe40000010000 */
[----:B------:R-:W-:-:S08]  /*7d80*/  WARPGROUP.ARRIVE ;  /* 0x00000000000079c5 */ /* 0x000fd00000000000 */
        /* <DEDUP_REMOVED lines=129> */
[----:B------:R-:W-:Y:S02]  /*85a0*/  IMAD.IADD R21, R21, 0x1, R196 ;  /* 0x0000000115157824 */ /* 0x000fe400078e02c4 */
[----:B------:R-:W-:-:S05]  /*85b0*/  IMAD.MOV.U32 R20, RZ, RZ, 0x1000 ;  /* 0x00001000ff147424 */ /* 0x000fca00078e00ff */
[----:B------:R-:W-:-:S04]  /*85c0*/  SEL R20, R20, 0xf80, P3 ;  /* 0x00000f8014147807 */ /* 0x000fc80001800000 */
        /* <DEDUP_REMOVED lines=9> */
[----:B------:R-:W-:-:S04]  /*8660*/  SEL R15, R15, 0x3e, P3 ;  /* 0x0000003e0f0f7807 */ /* 0x000fc80001800000 */
[----:B------:R-:W-:-:S04]  /*8670*/  LOP3.LUT R15, R15, 0x6, RZ, 0xc0, !PT ;  /* 0x000000060f0f7812 */ /* 0x000fc800078ec0ff */
[CC--:B------:R-:W-:Y:S02]  /*8680*/  IADD3 R21, R15.reuse, R20.reuse, R0 ;  /* 0x000000140f157210 */ /* 0x0c0fe40007ffe000 */
[----:B------:R-:W-:Y:S01]  /*8690*/  IADD3 R13, R15, R20, R13 ;  /* 0x000000140f0d7210 */ /* 0x000fe20007ffe00d */
[----:B------:R-:W-:-:S05]  /*86a0*/  @!P1 VIADD R15, R11, 0x38840 ;  /* 0x000388400b0f9836 */ /* 0x000fca0000000000 */
[----:B------:R-:W-:Y:S01]  /*86b0*/  @!P1 PRMT R15, RZ, 0x654, R15 ;  /* 0x00000654ff0f9816 */ /* 0x000fe2000000000f */
[----:B------:R-:W-:Y:S02]  /*86c0*/  WARPGROUP.DEPBAR.LE gsb0, 0x0 ;  /* 0x00008000000079c5 */ /* 0x000fe40000010000 */
[----:B------:R-:W-:-:S06]  /*86d0*/  WARPGROUP.ARRIVE ;  /* 0x00000000000079c5 */ /* 0x000fcc0000000000 */
[----:B------:R-:W-:Y:S01]  /*86e0*/  HGMMA.64x64x16.F32 R152, gdesc[UR4], R152, gsb0 ;  /* 0x00e00000049879f0 */ /* 0x000fe20008000898 */
[----:B------:R-:W-:Y:S01]  /*86f0*/  R2UR UR4, R21 ;  /* 0x00000000150472ca */ /* 0x000fe200000e0000 */
[----:B------:R-:W-:Y:S01]  /*8700*/  UMOV UR5, 0x40000040 ;  /* 0x4000004000057882 */ /* 0x000fe20000000000 */
[----:B------:R-:W-:Y:S01]  /*8710*/  R2UR UR6, R13 ;  /* 0x000000000d0672ca */ /* 0x000fe200000e0000 */
[----:B------:R-:W-:Y:S01]  /*8720*/  UMOV UR7, 0x40000040 ;  /* 0x4000004000077882 */ /* 0x000fe20000000000 */
[----:B------:R-:W1:Y:S01]  /*8730*/  LDC R21, c[0x0][0x2e0] ;  /* 0x0000b800ff157b82 */ /* 0x000e620000000800 */
[----:B------:R-:W-:-:S05]  /*8740*/  IMAD.SHL.U32 R13, R9, 0x40, RZ ;  /* 0x00000040090d7824 */ /* 0x000fca00078e00ff */
[----:B------:R-:W-:Y:S01]  /*8750*/  IADD3 R20, -R13, 0x1, RZ ;  /* 0x000000010d147810 */ /* 0x000fe20007ffe1ff */
[----:B------:R-:W-:Y:S02]  /*8760*/  WARPGROUP.DEPBAR.LE gsb0, 0x0 ;  /* 0x00008000000079c5 */ /* 0x000fe40000010000 */
[----:B------:R-:W-:-:S06]  /*8770*/  WARPGROUP.ARRIVE ;  /* 0x00000000000079c5 */ /* 0x000fcc0000000000 */
[----:B------:R-:W-:Y:S01]  /*8780*/  HGMMA.64x64x16.F32 R152, gdesc[UR4], R152, gsb0 ;  /* 0x00e00000049879f0 */ /* 0x000fe20008000898 */
[----:B------:R-:W-:Y:S01]  /*8790*/  ULDC UR6, c[0x0][0xad4] ;  /* 0x0002b50000067ab9 */ /* 0x000fe20000000800 */
[----:B------:R-:W-:Y:S01]  /*87a0*/  ULDC UR5, c[0x0][0x288] ;  /* 0x0000a20000057ab9 */ /* 0x000fe20000000800 */
[----:B------:R-:W-:Y:S01]  /*87b0*/  ULOP3.LUT UR4, URZ, UR6, URZ, 0x33, !UPT ;  /* 0x000000063f047292 */ /* 0x000fe2000f8e333f */
[----:B------:R-:W-:Y:S02]  /*87c0*/  WARPGROUP.DEPBAR.LE gsb0, 0x0 ;  /* 0x00008000000079c5 */ /* 0x000fe40000010000 */
[----:B------:R1:W-:Y:S02]  /*87d0*/  @!P1 SYNCS.ARRIVE.TRANS64.RED.A1T0 RZ, [R15+URZ], RZ ;  /* 0x000000ff0fff99a7 */ /* 0x0003e4000810043f */
[----:B-1----:R-:W-:-:S05]  /*87e0*/  IMAD R15, R21, UR38, R20 ;  /* 0x00000026150f7c24 */ /* 0x002fca000f8e0214 */
[----:B------:R-:W-:Y:S01]  /*87f0*/  IADD3 R15, R15, -UR5, -R18 ;  /* 0x800000050f0f7c10 */ /* 0x000fe2000fffe812 */
[----:B------:R-:W-:-:S04]  /*8800*/  ULDC UR5, c[0x0][0xad8] ;  /* 0x0002b60000057ab9 */ /* 0x000fc80000000800 */
[C---:B------:R-:W-:Y:S02]  /*8810*/  VIADD R201, R15.reuse, UR5 ;  /* 0x000000050fc97c36 */ /* 0x040fe40008000000 */
[----:B------:R-:W-:Y:S01]  /*8820*/  VIADD R203, R15, UR4 ;  /* 0x000000040fcb7c36 */ /* 0x000fe20008000000 */
[----:B------:R-:W-:Y:S01]  /*8830*/  ULDC UR4, c[0x0][0xadc] ;  /* 0x0002b70000047ab9 */ /* 0x000fe20000000800 */
[C---:B------:R-:W-:Y:S02]  /*8840*/  IMAD.IADD R199, R2.reuse, 0x1, R201 ;  /* 0x0000000102c77824 */ /* 0x040fe400078e02c9 */
[----:B------:R-:W-:Y:S01]  /*8850*/  IMAD.IADD R200, R2, 0x1, R203 ;  /* 0x0000000102c87824 */ /* 0x000fe200078e02cb */
[----:B------:R-:W-:Y:S06]  /*8860*/  @!P2 BRA `(.L_x_1529) ;  /* 0x00000000005ca947 */ /* 0x000fec0003800000 */
[----:B------:R-:W-:Y:S01]  /*8870*/  IMAD.IADD R15, R2, 0x1, R10 ;  /* 0x00000001020f7824 */ /* 0x000fe200078e020a */
[----:B------:R-:W-:Y:S04]  /*8880*/  BSSY B0, `(.L_x_1530) ;  /* 0x0000011000007945 */ /* 0x000fe80003800000 */
        /* <DEDUP_REMOVED lines=10> */
.L_x_1531:
[----:B------:R-:W-:-:S05]  /*8930*/  IMAD.U32 R198, RZ, RZ, UR4 ;  /* 0x00000004ffc67e24 */ /* 0x000fca000f8e00ff */
[----:B------:R-:W-:-:S13]  /*8940*/  ISETP.NE.AND P3, PT, R198, 0x1, PT ;  /* 0x00000001c600780c */ /* 0x000fda0003f65270 */
[----:B------:R-:W1:Y:S02]  /*8950*/  @P3 LDC.64 R20, c[0x0][0xae0] ;  /* 0x0002b800ff143b82 */ /* 0x000e640000000a00 */
[----:B-1----:R-:W-:-:S04]  /*8960*/  @P3 IMAD.HI.U32 R196, R15, R20, RZ ;  /* 0x000000140fc43227 */ /* 0x002fc800078e00ff */
[----:B------:R-:W-:Y:S01]  /*8970*/  IMAD.MOV.U32 R20, RZ, RZ, R15 ;  /* 0x000000ffff147224 */ /* 0x000fe200078e000f */
[----:B------:R-:W-:-:S07]  /*8980*/  @P3 SHF.R.U32.HI R20, RZ, R21, R196 ;  /* 0x00000015ff143219 */ /* 0x000fce00000116c4 */
.L_x_1532:
[----:B------:R-:W-:Y:S05]  /*8990*/  BSYNC B0 ;  /* 0x0000000000007941 */ /* 0x000fea0003800000 */
.L_x_1530:
[----:B------:R-:W-:-:S04]  /*89a0*/  IMAD R15, R20, R198, -R13 ;  /* 0x000000c6140f7224 */ /* 0x000fc800078e0a0d */
[----:B------:R-:W-:-:S05]  /*89b0*/  IMAD.IADD R15, R15, 0x1, -R18 ;  /* 0x000000010f0f7824 */ /* 0x000fca00078e0a12 */
[----:B------:R-:W-:Y:S02]  /*89c0*/  VIADDMNMX R199, R15, R198, R199, PT ;  /* 0x000000c60fc77246 */ /* 0x000fe400038001c7 */
[----:B------:R-:W-:-:S07]  /*89d0*/  VIMNMX R200, R200, R15, !PT ;  /* 0x0000000fc8c87248 */ /* 0x000fce0007fe0100 */
.L_x_1529:
[----:B------:R-:W-:-:S04]  /*89e0*/  ISETP.GT.AND P3, PT, R9, -0x1, PT ;  /* 0xffffffff0900780c */ /* 0x000fc80003f64270 */
[C---:B------:R-:W-:Y:S02]  /*89f0*/  ISETP.GT.AND P4, PT, R200.reuse, RZ, P3 ;  /* 0x000000ffc800720c */ /* 0x040fe40001f84270 */
[C---:B------:R-:W-:Y:S02]  /*8a00*/  ISETP.GT.AND P6, PT, R200.reuse, 0x1, P3 ;  /* 0x00000001c800780c */ /* 0x040fe40001fc4270 */
[----:B------:R-:W-:Y:S02]  /*8a10*/  ISETP.LT.OR P5, PT, R199, 0x1, P4 ;  /* 0x00000001c700780c */ /* 0x000fe400027a1670 */
[----:B------:R-:W-:Y:S02]  /*8a20*/  ISETP.GT.AND P4, PT, R200, 0x8, P3 ;  /* 0x00000008c800780c */ /* 0x000fe40001f84270 */
[----:B------:R-:W-:Y:S02]  /*8a30*/  FSEL R198, R152, -INF , !P5 ;  /* 0xff80000098c67808 */ /* 0x000fe40006800000 */
[----:B------:R-:W-:-:S02]  /*8a40*/  ISETP.GT.AND P5, PT, R200, 0x9, P3 ;  /* 0x00000009c800780c */ /* 0x000fc40001fa4270 */
[C---:B------:R-:W-:Y:S02]  /*8a50*/  ISETP.LT.OR P6, PT, R199.reuse, 0x2, P6 ;  /* 0x00000002c700780c */ /* 0x040fe400037c1670 */
[C---:B------:R-:W-:Y:S02]  /*8a60*/  ISETP.LT.OR P4, PT, R199.reuse, 0x9, P4 ;  /* 0x00000009c700780c */ /* 0x040fe40002781670 */
[----:B------:R-:W-:Y:S02]  /*8a70*/  ISETP.LT.OR P5, PT, R199, 0xa, P5 ;  /* 0x0000000ac700780c */ /* 0x000fe40002fa1670 */
[----:B------:R-:W-:Y:S02]  /*8a80*/  FSEL R15, R153, -INF , !P6 ;  /* 0xff800000990f7808 */ /* 0x000fe40007000000 */
[----:B------:R-:W-:Y:S02]  /*8a90*/  FSEL R197, R156, -INF , !P4 ;  /* 0xff8000009cc57808 */ /* 0x000fe40006000000 */
[----:B------:R-:W-:-:S02]  /*8aa0*/  FSEL R196, R157, -INF , !P5 ;  /* 0xff8000009dc47808 */ /* 0x000fc40006800000 */
[C---:B------:R-:W-:Y:S02]  /*8ab0*/  ISETP.GT.AND P6, PT, R200.reuse, 0x10, P3 ;  /* 0x00000010c800780c */ /* 0x040fe40001fc4270 */
[C---:B------:R-:W-:Y:S02]  /*8ac0*/  ISETP.GT.AND P4, PT, R200.reuse, 0x11, P3 ;  /* 0x00000011c800780c */ /* 0x040fe40001f84270 */
[----:B------:R-:W-:Y:S02]  /*8ad0*/  ISETP.GT.AND P5, PT, R200, 0x18, P3 ;  /* 0x00000018c800780c */ /* 0x000fe40001fa4270 */
[C---:B------:R-:W-:Y:S02]  /*8ae0*/  ISETP.LT.OR P6, PT, R199.reuse, 0x11, P6 ;  /* 0x00000011c700780c */ /* 0x040fe400037c1670 */
[C---:B------:R-:W-:Y:S02]  /*8af0*/  ISETP.LT.OR P4, PT, R199.reuse, 0x12, P4 ;  /* 0x00000012c700780c */ /* 0x040fe40002781670 */
[----:B------:R-:W-:-:S02]  /*8b00*/  ISETP.LT.OR P5, PT, R199, 0x19, P5 ;  /* 0x00000019c700780c */ /* 0x000fc40002fa1670 */
[----:B------:R-:W-:Y:S02]  /*8b10*/  FSEL R160, R160, -INF , !P6 ;  /* 0xff800000a0a07808 */ /* 0x000fe40007000000 */
[----:B------:R-:W-:Y:S02]  /*8b20*/  FSEL R161, R161, -INF , !P4 ;  /* 0xff800000a1a17808 */ /* 0x000fe40006000000 */
[----:B------:R-:W-:Y:S02]  /*8b30*/  FSEL R164, R164, -INF , !P5 ;  /* 0xff800000a4a47808 */ /* 0x000fe40006800000 */
[C---:B------:R-:W-:Y:S02]  /*8b40*/  ISETP.GT.AND P6, PT, R200.reuse, 0x19, P3 ;  /* 0x00000019c800780c */ /* 0x040fe40001fc4270 */
[C---:B------:R-:W-:Y:S02]  /*8b50*/  ISETP.GT.AND P4, PT, R200.reuse, 0x20, P3 ;  /* 0x00000020c800780c */ /* 0x040fe40001f84270 */
        /* <DEDUP_REMOVED lines=22> */
[--C-:B------:R-:W-:Y:S02]  /*8cc0*/  IADD3 R168, R201, 0x8, R2.reuse ;  /* 0x00000008c9a87810 */ /* 0x100fe40007ffe002 */
[----:B------:R-:W-:Y:S02]  /*8cd0*/  IADD3 R169, R203, 0x8, R2 ;  /* 0x00000008cba97810 */ /* 0x000fe40007ffe002 */
[----:B------:R-:W-:-:S02]  /*8ce0*/  FSEL R177, R177, -INF , !P6 ;  /* 0xff800000b1b17808 */ /* 0x000fc40007000000 */
        /* <DEDUP_REMOVED lines=16> */
.L_x_1535:
[----:B------:R-:W-:Y:S02]  /*8df0*/  IMAD.U32 R200, RZ, RZ, UR4 ;  /* 0x00000004ffc87e24 */ /* 0x000fe4000f8e00ff */
[----:B------:R-:W-:-:S03]  /*8e00*/  VIADD R173, R173, 0x8 ;  /* 0x00000008adad7836 */ /* 0x000fc60000000000 */
[----:B------:R-:W-:-:S13]  /*8e10*/  ISETP.NE.AND P4, PT, R200, 0x1, PT ;  /* 0x00000001c800780c */ /* 0x000fda0003f85270 */
[----:B------:R-:W1:Y:S02]  /*8e20*/  @P4 LDC.64 R20, c[0x0][0xae0] ;  /* 0x0002b800ff144b82 */ /* 0x000e640000000a00 */
[----:B-1----:R-:W-:-:S05]  /*8e30*/  @P4 IMAD.HI.U32 R20, R173, R20, RZ ;  /* 0x00000014ad144227 */ /* 0x002fca00078e00ff */
[----:B------:R-:W-:-:S07]  /*8e40*/  @P4 SHF.R.U32.HI R173, RZ, R21, R20 ;  /* 0x00000015ffad4219 */ /* 0x000fce0000011614 */
.L_x_1536:
[----:B------:R-:W-:Y:S05]  /*8e50*/  BSYNC B0 ;  /* 0x0000000000007941 */ /* 0x000fea0003800000 */
.L_x_1534:
[----:B------:R-:W-:-:S04]  /*8e60*/  IMAD R173, R173, R200, -R13 ;  /* 0x000000c8adad7224 */ /* 0x000fc800078e0a0d */
[----:B------:R-:W-:-:S05]  /*8e70*/  IMAD.IADD R173, R173, 0x1, -R18 ;  /* 0x00000001adad7824 */ /* 0x000fca00078e0a12 */
[----:B------:R-:W-:Y:S02]  /*8e80*/  VIADDMNMX R168, R173, R200, R168, PT ;  /* 0x000000c8ada87246 */ /* 0x000fe400038001a8 */
[----:B------:R-:W-:-:S07]  /*8e90*/  VIMNMX R169, R169, R173, !PT ;  /* 0x000000ada9a97248 */ /* 0x000fce0007fe0100 */
.L_x_1533:
[----:B------:R-:W-:Y:S01]  /*8ea0*/  FMNMX.FTZ R20, R198, R7, !PT ;  /* 0x00000007c6147209 */ /* 0x000fe20007810000 */
[----:B------:R-:W-:Y:S01]  /*8eb0*/  ULDC UR7, c[0x0][0xa80] ;  /* 0x0002a00000077ab9 */ /* 0x000fe20000000800 */
[----:B------:R-:W-:Y:S01]  /*8ec0*/  ISETP.GT.AND P4, PT, R169, 0x1, P3 ;  /* 0x00000001a900780c */ /* 0x000fe20001f84270 */
[----:B------:R-:W-:Y:S01]  /*8ed0*/  UMOV UR11, 0x40000040 ;  /* 0x40000040000b7882 */ /* 0x000fe20000000000 */
[----:B------:R-:W-:Y:S01]  /*8ee0*/  FMNMX.FTZ R20, R15, R20, !PT ;  /* 0x000000140f147209 */ /* 0x000fe20007810000 */
[----:B------:R-:W-:Y:S01]  /*8ef0*/  @!P1 VIADD R11, R11, 0x38860 ;  /* 0x000388600b0b9836 */ /* 0x000fe20000000000 */
[----:B------:R-:W-:Y:S02]  /*8f00*/  ISETP.LT.OR P4, PT, R168, 0x2, P4 ;  /* 0x00000002a800780c */ /* 0x000fe40002781670 */
[----:B------:R-:W-:Y:S02]  /*8f10*/  FMNMX.FTZ R13, R197, R20, !PT ;  /* 0x00000014c50d7209 */ /* 0x000fe40007810000 */
[----:B------:R-:W-:-:S02]  /*8f20*/  FSEL R155, R155, -INF , !P4 ;  /* 0xff8000009b9b7808 */ /* 0x000fc40006000000 */
[----:B------:R-:W-:Y:S02]  /*8f30*/  FMNMX.FTZ R13, R196, R13, !PT ;  /* 0x0000000dc40d7209 */ /* 0x000fe40007810000 */
[----:B------:R-:W-:Y:S02]  /*8f40*/  ISETP.GT.AND P4, PT, R169, RZ, P3 ;  /* 0x000000ffa900720c */ /* 0x000fe40001f84270 */
[----:B------:R-:W-:Y:S02]  /*8f50*/  FMNMX.FTZ R20, R160, R13, !PT ;  /* 0x0000000da0147209 */ /* 0x000fe40007810000 */
[----:B------:R-:W-:Y:S02]  /*8f60*/  ISETP.LT.OR P4, PT, R168, 0x1, P4 ;  /* 0x00000001a800780c */ /* 0x000fe40002781670 */
[----:B------:R-:W-:Y:S02]  /*8f70*/  FMNMX.FTZ R13, R161, R20, !PT ;  /* 0x00000014a10d7209 */ /* 0x000fe40007810000 */
[----:B------:R-:W-:-:S02]  /*8f80*/  ISETP.GT.AND P5, PT, R169, 0x8, P3 ;  /* 0x00000008a900780c */ /* 0x000fc40001fa4270 */
[----:B------:R-:W-:Y:S02]  /*8f90*/  FMNMX.FTZ R20, R164, R13, !PT ;  /* 0x0000000da4147209 */ /* 0x000fe40007810000 */
[----:B------:R-:W-:Y:S02]  /*8fa0*/  FSEL R199, R154, -INF , !P4 ;  /* 0xff8000009ac77808 */ /* 0x000fe40006000000 */
        /* <DEDUP_REMOVED lines=18> */
[C---:B------:R-:W-:Y:S01]  /*90d0*/  ISETP.GT.AND P4, PT, R169.reuse, 0x18, P3 ;  /* 0x00000018a900780c */ /* 0x040fe20001f84270 */
[----:B------:R-:W1:Y:S01]  /*90e0*/  SHFL.BFLY PT, R13, R20, 0x2, 0x1f ;  /* 0x0c401f00140d7f89 */ /* 0x000e6200000e0000 */
[C---:B------:R-:W-:Y:S02]  /*90f0*/  ISETP.LT.OR P6, PT, R168.reuse, 0x12, P6 ;  /* 0x00000012a800780c */ /* 0x040fe400037c1670 */
[----:B------:R-:W-:Y:S02]  /*9100*/  ISETP.GT.AND P5, PT, R169, 0x19, P3 ;  /* 0x00000019a900780c */ /* 0x000fe40001fa4270 */
[----:B------:R-:W-:-:S02]  /*9110*/  ISETP.LT.OR P4, PT, R168, 0x19, P4 ;  /* 0x00000019a800780c */ /* 0x000fc40002781670 */
[----:B------:R-:W-:Y:S02]  /*9120*/  FSEL R163, R163, -INF , !P6 ;  /* 0xff800000a3a37808 */ /* 0x000fe40007000000 */
[----:B------:R-:W-:Y:S02]  /*9130*/  ISETP.LT.OR P5, PT, R168, 0x1a, P5 ;  /* 0x0000001aa800780c */ /* 0x000fe40002fa1670 */
[C---:B------:R-:W-:Y:S02]  /*9140*/  ISETP.GT.AND P6, PT, R169.reuse, 0x20, P3 ;  /* 0x00000020a900780c */ /* 0x040fe40001fc4270 */
[----:B------:R-:W-:Y:S02]  /*9150*/  FSEL R166, R166, -INF , !P4 ;  /* 0xff800000a6a67808 */ /* 0x000fe40006000000 */
[----:B------:R-:W-:Y:S02]  /*9160*/  ISETP.GT.AND P4, PT, R169, 0x21, P3 ;  /* 0x00000021a900780c */ /* 0x000fe40001f84270 */
[----:B------:R-:W-:-:S02]  /*9170*/  FSEL R167, R167, -INF , !P5 ;  /* 0xff800000a7a77808 */ /* 0x000fc40006800000 */
[C---:B------:R-:W-:Y:S02]  /*9180*/  ISETP.LT.OR P6, PT, R168.reuse, 0x21, P6 ;  /* 0x00000021a800780c */ /* 0x040fe400037c1670 */
[----:B------:R-:W-:Y:S02]  /*9190*/  ISETP.GT.AND P5, PT, R169, 0x28, P3 ;  /* 0x00000028a900780c */ /* 0x000fe40001fa4270 */
[----:B------:R-:W-:Y:S02]  /*91a0*/  ISETP.LT.OR P4, PT, R168, 0x22, P4 ;  /* 0x00000022a800780c */ /* 0x000fe40002781670 */
[----:B-1----:R-:W-:Y:S02]  /*91b0*/  FMNMX.FTZ R21, R20, R13, !PT ;  /* 0x0000000d14157209 */ /* 0x002fe40007810000 */
[----:B------:R-:W-:Y:S02]  /*91c0*/  FMNMX.FTZ R20, R199, R8, !PT ;  /* 0x00000008c7147209 */ /* 0x000fe40007810000 */
[----:B------:R-:W-:Y:S01]  /*91d0*/  FSEL R154, R170, -INF , !P6 ;  /* 0xff800000aa9a7808 */ /* 0x000fe20007000000 */
[----:B------:R-:W1:Y:S01]  /*91e0*/  SHFL.BFLY PT, R172, R21, 0x1, 0x1f ;  /* 0x0c201f0015ac7f89 */ /* 0x000e6200000e0000 */
[----:B------:R-:W-:-:S02]  /*91f0*/  ISETP.LT.OR P5, PT, R168, 0x29, P5 ;  /* 0x00000029a800780c */ /* 0x000fc40002fa1670 */
[----:B------:R-:W-:Y:S02]  /*9200*/  FSEL R200, R171, -INF , !P4 ;  /* 0xff800000abc87808 */ /* 0x000fe40006000000 */
[C---:B------:R-:W-:Y:S02]  /*9210*/  ISETP.GT.AND P4, PT, R169.reuse, 0x29, P3 ;  /* 0x00000029a900780c */ /* 0x040fe40001f84270 */
[----:B------:R-:W-:Y:S02]  /*9220*/  FSEL R201, R174, -INF , !P5 ;  /* 0xff800000aec97808 */ /* 0x000fe40006800000 */
[----:B------:R-:W-:Y:S02]  /*9230*/  ISETP.GT.AND P5, PT, R169, 0x30, P3 ;  /* 0x00000030a900780c */ /* 0x000fe40001fa4270 */
[C---:B------:R-:W-:Y:S02]  /*9240*/  ISETP.LT.OR P4, PT, R168.reuse, 0x2a, P4 ;  /* 0x0000002aa800780c */ /* 0x040fe40002781670 */
[----:B------:R-:W-:-:S02]  /*9250*/  ISETP.LT.OR P5, PT, R168, 0x31, P5 ;  /* 0x00000031a800780c */ /* 0x000fc40002fa1670 */
[----:B------:R-:W-:Y:S02]  /*9260*/  @!P1 PRMT R11, RZ, 0x654, R11 ;  /* 0x00000654ff0b9816 */ /* 0x000fe4000000000b */
[----:B------:R-:W-:Y:S02]  /*9270*/  FSEL R202, R178, -INF , !P5 ;  /* 0xff800000b2ca7808 */ /* 0x000fe40006800000 */
[----:B------:R-:W-:-:S04]  /*9280*/  ISETP.GT.AND P5, PT, R169, 0x38, P3 ;  /* 0x00000038a900780c */ /* 0x000fc80001fa4270 */
[----:B------:R-:W-:Y:S02]  /*9290*/  ISETP.LT.OR P5, PT, R168, 0x39, P5 ;  /* 0x00000039a800780c */ /* 0x000fe40002fa1670 */
[----:B-1----:R-:W-:Y:S02]  /*92a0*/  FMNMX.FTZ R13, R21, R172, !PT ;  /* 0x000000ac150d7209 */ /* 0x002fe40007810000 */
[----:B------:R-:W-:Y:S02]  /*92b0*/  FMNMX.FTZ R21, R155, R20, !PT ;  /* 0x000000149b157209 */ /* 0x000fe40007810000 */
[C---:B------:R-:W-:Y:S01]  /*92c0*/  FSETP.NEU.FTZ.AND P6, PT, R13.reuse, -INF , PT ;  /* 0xff8000000d00780b */ /* 0x040fe20003fdd000 */
[----:B------:R-:W-:Y:S01]  /*92d0*/  FMUL.FTZ R203, R13, UR7 ;  /* 0x000000070dcb7c20 */ /* 0x000fe20008410000 */
[----:B------:R-:W-:Y:S02]  /*92e0*/  FMNMX.FTZ R20, R158, R21, !PT ;  /* 0x000000159e147209 */ /* 0x000fe40007810000 */
[----:B------:R-:W-:-:S02]  /*92f0*/  FSEL R182, R182, -INF , !P5 ;  /* 0xff800000b6b67808 */ /* 0x000fc40006800000 */
[----:B------:R-:W-:Y:S02]  /*9300*/  FMNMX.FTZ R21, R159, R20, !PT ;  /* 0x000000149f157209 */ /* 0x000fe40007810000 */
[----:B------:R-:W-:Y:S02]  /*9310*/  FSEL R203, R203, RZ, P6 ;  /* 0x000000ffcbcb7208 */ /* 0x000fe40003000000 */
[----:B------:R-:W-:-:S03]  /*9320*/  FMNMX.FTZ R20, R162, R21, !PT ;  /* 0x00000015a2147209 */ /* 0x000fc60007810000 */
[--C-:B------:R-:W-:Y:S01]  /*9330*/  FFMA.FTZ R171, R198, UR7, -R203.reuse ;  /* 0x00000007c6ab7c23 */ /* 0x100fe200080108cb */
[----:B------:R-:W-:Y:S01]  /*9340*/  FMNMX.FTZ R21, R163, R20, !PT ;  /* 0x00000014a3157209 */ /* 0x000fe20007810000 */
[--C-:B------:R-:W-:Y:S01]  /*9350*/  FFMA.FTZ R173, R152, UR7, -R203.reuse ;  /* 0x0000000798ad7c23 */ /* 0x100fe200080108cb */
        /* <DEDUP_REMOVED lines=8> */
[----:B------:R-:W-:Y:S01]  /*93e0*/  ISETP.GT.AND P3, PT, R169, 0x39, P3 ;  /* 0x00000039a900780c */ /* 0x000fe20001f64270 */
[----:B------:R1:W-:Y:S01]  /*93f0*/  MUFU.EX2 R20, R171 ;  /* 0x000000ab00147308 */ /* 0x0003e20000000800 */
[----:B------:R-:W-:Y:S01]  /*9400*/  FMNMX.FTZ R21, R154, R21, !PT ;  /* 0x000000159a157209 */ /* 0x000fe20007810000 */
[--C-:B------:R-:W-:Y:S01]  /*9410*/  FFMA.FTZ R178, R157, UR7, -R203.reuse ;  /* 0x000000079db27c23 */ /* 0x100fe200080108cb */
[----:B------:R-:W-:Y:S01]  /*9420*/  ISETP.LT.OR P4, PT, R168, 0x32, P4 ;  /* 0x00000032a800780c */ /* 0x000fe20002781670 */
[--C-:B------:R-:W-:Y:S01]  /*9430*/  FFMA.FTZ R176, R176, UR7, -R203.reuse ;  /* 0x00000007b0b07c23 */ /* 0x100fe200080108cb */
[----:B------:R-:W-:Y:S01]  /*9440*/  FMNMX.FTZ R170, R200, R21, !PT ;  /* 0x00000015c8aa7209 */ /* 0x000fe20007810000 */
[--C-:B------:R-:W-:Y:S01]  /*9450*/  FFMA.FTZ R177, R177, UR7, -R203.reuse ;  /* 0x00000007b1b17c23 */ /* 0x100fe200080108cb */
[----:B------:R-:W-:Y:S01]  /*9460*/  ISETP.LT.OR P3, PT, R168, 0x3a, P3 ;  /* 0x0000003aa800780c */ /* 0x000fe20001f61670 */
[--C-:B------:R-:W-:Y:S01]  /*9470*/  FFMA.FTZ R168, R196, UR7, -R203.reuse ;  /* 0x00000007c4a87c23 */ /* 0x100fe200080108cb */
[----:B------:R-:W-:Y:S01]  /*9480*/  FMNMX.FTZ R21, R201, R170, !PT ;  /* 0x000000aac9157209 */ /* 0x000fe20007810000 */
[--C-:B-1----:R-:W-:Y:S01]  /*9490*/  FFMA.FTZ R171, R197, UR7, -R203.reuse ;  /* 0x00000007c5ab7c23 */ /* 0x102fe200080108cb */
[----:B------:R-:W-:Y:S01]  /*94a0*/  FSEL R197, R179, -INF , !P4 ;  /* 0xff800000b3c57808 */ /* 0x000fe20006000000 */
[--C-:B------:R-:W-:Y:S01]  /*94b0*/  FFMA.FTZ R179, R180, UR7, -R203.reuse ;  /* 0x00000007b4b37c23 */ /* 0x100fe200080108cb */
[----:B------:R-:W-:Y:S01]  /*94c0*/  FMNMX.FTZ R169, R198, R21, !PT ;  /* 0x00000015c6a97209 */ /* 0x000fe20007810000 */
[----:B------:R-:W-:Y:S01]  /*94d0*/  FFMA.FTZ R196, R181, UR7, -R203 ;  /* 0x00000007b5c47c23 */ /* 0x000fe200080108cb */
[----:B------:R-:W-:Y:S01]  /*94e0*/  FSEL R183, R183, -INF , !P3 ;  /* 0xff800000b7b77808 */ /* 0x000fe20005800000 */
[----:B------:R1:W-:Y:S01]  /*94f0*/  MUFU.EX2 R21, R171 ;  /* 0x000000ab00157308 */ /* 0x0003e20000000800 */
[----:B------:R-:W-:-:S02]  /*9500*/  FMNMX.FTZ R170, R202, R169, !PT ;  /* 0x000000a9caaa7209 */ /* 0x000fc40007810000 */
[----:B------:R-:W-:Y:S02]  /*9510*/  FSEL R156, R13, RZ, P6 ;  /* 0x000000ff0d9c7208 */ /* 0x000fe40003000000 */
[----:B------:R-:W-:-:S03]  /*9520*/  FMNMX.FTZ R169, R197, R170, !PT ;  /* 0x000000aac5a97209 */ /* 0x000fc60007810000 */
[----:B------:R-:W-:Y:S01]  /*9530*/  FADD.FTZ R156, -R156, R7 ;  /* 0x000000079c9c7221 */ /* 0x000fe20000010100 */
[----:B------:R-:W-:Y:S01]  /*9540*/  FMNMX.FTZ R170, R182, R169, !PT ;  /* 0x000000a9b6aa7209 */ /* 0x000fe20007810000 */
[--C-:B------:R-:W-:Y:S01]  /*9550*/  FFMA.FTZ R169, R160, UR7, -R203.reuse ;  /* 0x00000007a0a97c23 */ /* 0x100fe200080108cb */
[--C-:B-1----:R-:W-:Y:S01]  /*9560*/  FFMA.FTZ R171, R164, UR7, -R203.reuse ;  /* 0x00000007a4ab7c23 */ /* 0x102fe200080108cb */
[----:B------:R-:W-:Y:S01]  /*9570*/  FMUL.FTZ R7, R156, UR7 ;  /* 0x000000079c077c20 */ /* 0x000fe20008410000 */
[----:B------:R-:W-:Y:S01]  /*9580*/  FMNMX.FTZ R160, R183, R170, !PT ;  /* 0x000000aab7a07209 */ /* 0x000fe20007810000 */
[----:B------:R-:W-:Y:S01]  /*9590*/  FFMA.FTZ R170, R161, UR7, -R203 ;  /* 0x00000007a1aa7c23 */ /* 0x000fe200080108cb */
[----:B------:R-:W-:Y:S01]  /*95a0*/  MUFU.EX2 R15, R15 ;  /* 0x0000000f000f7308 */ /* 0x000fe20000000800 */
[----:B------:R-:W-:Y:S02]  /*95b0*/  LEA R203, R12, R19, 0xc ;  /* 0x000000130ccb7211 */ /* 0x000fe400078e60ff */
[----:B------:R-:W1:Y:S02]  /*95c0*/  SHFL.BFLY PT, R161, R160, 0x2, 0x1f ;  /* 0x0c401f00a0a17f89 */ /* 0x000e6400000e0000 */
[C---:B------:R-:W-:Y:S01]  /*95d0*/  R2UR UR10, R203.reuse ;  /* 0x00000000cb0a72ca */ /* 0x040fe200000e0000 */
[----:B------:R-:W-:-:S02]  /*95e0*/  VIADD R210, R203, 0x80 ;  /* 0x00000080cbd27836 */ /* 0x000fc40000000000 */
[----:B------:R-:W2:Y:S08]  /*95f0*/  MUFU.EX2 R7, R7 ;  /* 0x0000000700077308 */ /* 0x000eb00000000800 */
[----:B------:R-:W-:Y:S08]  /*9600*/  MUFU.EX2 R168, R168 ;  /* 0x000000a800a87308 */ /* 0x000ff00000000800 */
[----:B------:R-:W-:Y:S01]  /*9610*/  MUFU.EX2 R169, R169 ;  /* 0x000000a900a97308 */ /* 0x000fe20000000800 */
[-C--:B--2---:R-:W-:Y:S01]  /*9620*/  FMUL.FTZ R24, R24, R7.reuse ;  /* 0x0000000718187220 */ /* 0x084fe20000410000 */
[----:B------:R-:W-:Y:S01]  /*9630*/  FMUL.FTZ R25, R25, R7 ;  /* 0x0000000719197220 */ /* 0x000fe20000410000 */
[----:B-1----:R-:W-:Y:S01]  /*9640*/  FMNMX.FTZ R161, R160, R161, !PT ;  /* 0x000000a1a0a17209 */ /* 0x002fe20007810000 */
[-C--:B------:R-:W-:Y:S01]  /*9650*/  FMUL.FTZ R28, R28, R7.reuse ;  /* 0x000000071c1c7220 */ /* 0x080fe20000410000 */
[-C--:B------:R-:W-:Y:S01]  /*9660*/  FMUL.FTZ R29, R29, R7.reuse ;  /* 0x000000071d1d7220 */ /* 0x080fe20000410000 */
[-C--:B------:R-:W-:Y:S01]  /*9670*/  FMUL.FTZ R32, R32, R7.reuse ;  /* 0x0000000720207220 */ /* 0x080fe20000410000 */
[-C--:B------:R-:W-:Y:S01]  /*9680*/  FMUL.FTZ R33, R33, R7.reuse ;  /* 0x0000000721217220 */ /* 0x080fe20000410000 */
[----:B------:R-:W1:Y:S01]  /*9690*/  SHFL.BFLY PT, R152, R161, 0x1, 0x1f ;  /* 0x0c201f00a1987f89 */ /* 0x000e6200000e0000 */
        /* <DEDUP_REMOVED lines=15> */
[----:B------:R-:W-:Y:S01]  /*9790*/  FMUL.FTZ R61, R61, R7 ;  /* 0x000000073d3d7220 */ /* 0x000fe20000410000 */
[----:B------:R-:W3:Y:S01]  /*97a0*/  MUFU.EX2 R172, R172 ;  /* 0x000000ac00ac7308 */ /* 0x000ee20000000800 */
[----:B--2---:R-:W-:Y:S01]  /*97b0*/  F2FP.F16.F32.PACK_AB R156, R170, R169 ;  /* 0x000000a9aa9c723e */ /* 0x004fe200000000ff */
[-C--:B------:R-:W-:Y:S01]  /*97c0*/  FMUL.FTZ R64, R64, R7.reuse ;  /* 0x0000000740407220 */ /* 0x080fe20000410000 */
[-C--:B------:R-:W-:Y:S01]  /*97d0*/  FMUL.FTZ R65, R65, R7.reuse ;  /* 0x0000000741417220 */ /* 0x080fe20000410000 */
[-C--:B------:R-:W-:Y:S01]  /*97e0*/  FMUL.FTZ R68, R68, R7.reuse ;  /* 0x0000000744447220 */ /* 0x080fe20000410000 */
[-C--:B------:R-:W-:Y:S01]  /*97f0*/  FMUL.FTZ R69, R69, R7.reuse ;  /* 0x0000000745457220 */ /* 0x080fe20000410000 */
[-C--:B------:R-:W-:Y:S01]  /*9800*/  FMUL.FTZ R72, R72, R7.reuse ;  /* 0x0000000748487220 */ /* 0x080fe20000410000 */
[----:B-1----:R-:W-:Y:S01]  /*9810*/  FMNMX.FTZ R180, R161, R152, !PT ;  /* 0x00000098a1b47209 */ /* 0x002fe20007810000 */
[----:B------:R-:W-:Y:S01]  /*9820*/  MUFU.EX2 R173, R173 ;  /* 0x000000ad00ad7308 */ /* 0x000fe20000000800 */
[-C--:B------:R-:W-:Y:S01]  /*9830*/  FMUL.FTZ R73, R73, R7.reuse ;  /* 0x0000000749497220 */ /* 0x080fe20000410000 */
[-C--:B------:R-:W-:Y:S01]  /*9840*/  FMUL.FTZ R76, R76, R7.reuse ;  /* 0x000000074c4c7220 */ /* 0x080fe20000410000 */
[C---:B------:R-:W-:Y:S01]  /*9850*/  FSETP.NEU.FTZ.AND P3, PT, R180.reuse, -INF , PT ;  /* 0xff800000b400780b */ /* 0x040fe20003f7d000 */
[----:B------:R-:W-:Y:S01]  /*9860*/  FMUL.FTZ R152, R180, UR7 ;  /* 0x00000007b4987c20 */ /* 0x000fe20008410000 */
[-C--:B------:R-:W-:Y:S01]  /*9870*/  FMUL.FTZ R77, R77, R7.reuse ;  /* 0x000000074d4d7220 */ /* 0x080fe20000410000 */
[-C--:B------:R-:W-:Y:S01]  /*9880*/  FMUL.FTZ R80, R80, R7.reuse ;  /* 0x0000000750507220 */ /* 0x080fe20000410000 */
[----:B------:R-:W-:Y:S01]  /*9890*/  FSEL R153, R180, RZ, P3 ;  /* 0x000000ffb4997208 */ /* 0x000fe20001800000 */
[----:B------:R-:W1:Y:S01]  /*98a0*/  MUFU.EX2 R174, R174 ;  /* 0x000000ae00ae7308 */ /* 0x000e620000000800 */
[----:B------:R-:W-:Y:S01]  /*98b0*/  FSEL R152, R152, RZ, P3 ;  /* 0x000000ff98987208 */ /* 0x000fe20001800000 */
[-C--:B------:R-:W-:Y:S01]  /*98c0*/  FMUL.FTZ R81, R81, R7.reuse ;  /* 0x0000000751517220 */ /* 0x080fe20000410000 */
[-C--:B------:R-:W-:Y:S01]  /*98d0*/  FMUL.FTZ R84, R84, R7.reuse ;  /* 0x0000000754547220 */ /* 0x080fe20000410000 */
[----:B------:R-:W-:Y:S01]  /*98e0*/  FADD.FTZ R153, -R153, R8 ;  /* 0x0000000899997221 */ /* 0x000fe20000010100 */
[----:B------:R-:W-:Y:S01]  /*98f0*/  FMUL.FTZ R85, R85, R7 ;  /* 0x0000000755557220 */ /* 0x000fe20000410000 */
[----:B------:R-:W-:Y:S01]  /*9900*/  FFMA.FTZ R204, R155, UR7, -R152 ;  /* 0x000000079bcc7c23 */ /* 0x000fe20008010898 */
[----:B------:R-:W-:-:S02]  /*9910*/  IMAD.MOV R155, RZ, RZ, -R23 ;  /* 0x000000ffff9b7224 */ /* 0x000fc400078e0a17 */
[----:B------:R-:W-:Y:S01]  /*9920*/  FMUL.FTZ R153, R153, UR7 ;  /* 0x0000000799997c20 */ /* 0x000fe20008410000 */
[--C-:B------:R-:W-:Y:S01]  /*9930*/  FFMA.FTZ R159, R159, UR7, -R152.reuse ;  /* 0x000000079f9f7c23 */ /* 0x100fe20008010898 */
[--C-:B------:R-:W-:Y:S01]  /*9940*/  FFMA.FTZ R181, R199, UR7, -R152.reuse ;  /* 0x00000007c7b57c23 */ /* 0x100fe20008010898 */
[--C-:B------:R-:W-:Y:S01]  /*9950*/  FFMA.FTZ R199, R158, UR7, -R152.reuse ;  /* 0x000000079ec77c23 */ /* 0x100fe20008010898 */
[----:B------:R-:W-:Y:S01]  /*9960*/  ISETP.NE.AND P3, PT, R18, R155, PT ;  /* 0x0000009b1200720c */ /* 0x000fe20003f65270 */
[----:B------:R2:W4:Y:S01]  /*9970*/  MUFU.EX2 R206, R153 ;  /* 0x0000009900ce7308 */ /* 0x0005220000000800 */
[--C-:B------:R-:W-:Y:S01]  /*9980*/  FFMA.FTZ R209, R166, UR7, -R152.reuse ;  /* 0x00000007a6d17c23 */ /* 0x100fe20008010898 */
[--C-:B------:R-:W-:Y:S01]  /*9990*/  FFMA.FTZ R208, R167, UR7, -R152.reuse ;  /* 0x00000007a7d07c23 */ /* 0x100fe20008010898 */
[--C-:B------:R-:W-:Y:S01]  /*99a0*/  FFMA.FTZ R162, R162, UR7, -R152.reuse ;  /* 0x00000007a2a27c23 */ /* 0x100fe20008010898 */
[--C-:B------:R-:W-:Y:S01]  /*99b0*/  FFMA.FTZ R163, R163, UR7, -R152.reuse ;  /* 0x00000007a3a37c23 */ /* 0x100fe20008010898 */
[--C-:B------:R-:W-:Y:S01]  /*99c0*/  FFMA.FTZ R200, R200, UR7, -R152.reuse ;  /* 0x00000007c8c87c23 */ /* 0x100fe20008010898 */
[--C-:B------:R-:W-:Y:S01]  /*99d0*/  FFMA.FTZ R205, R197, UR7, -R152.reuse ;  /* 0x00000007c5cd7c23 */ /* 0x100fe20008010898 */
[--C-:B------:R-:W-:Y:S01]  /*99e0*/  FFMA.FTZ R207, R183, UR7, -R152.reuse ;  /* 0x00000007b7cf7c23 */ /* 0x100fe20008010898 */
[----:B------:R5:W-:Y:S01]  /*99f0*/  MUFU.EX2 R8, R159 ;  /* 0x0000009f00087308 */ /* 0x000be20000000800 */
[--C-:B------:R-:W-:Y:S01]  /*9a00*/  FFMA.FTZ R157, R154, UR7, -R152.reuse ;  /* 0x000000079a9d7c23 */ /* 0x100fe20008010898 */
[--C-:B--2---:R-:W-:Y:S01]  /*9a10*/  FFMA.FTZ R153, R201, UR7, -R152.reuse ;  /* 0x00000007c9997c23 */ /* 0x104fe20008010898 */
[----:B------:R-:W-:Y:S01]  /*9a20*/  FFMA.FTZ R161, R182, UR7, -R152 ;  /* 0x00000007b6a17c23 */ /* 0x000fe20008010898 */
[----:B------:R-:W-:Y:S01]  /*9a30*/  @!P3 IMAD R16, R16, 0x40, R22 ;  /* 0x000000401010b824 */ /* 0x000fe200078e0216 */
[----:B------:R-:W-:Y:S01]  /*9a40*/  F2FP.F16.F32.PACK_AB R154, R168, R21 ;  /* 0x00000015a89a723e */ /* 0x000fe200000000ff */
[----:B------:R-:W-:Y:S01]  /*9a50*/  FMUL.FTZ R88, R88, R7 ;  /* 0x0000000758587220 */ /* 0x000fe20000410000 */
[----:B---3--:R-:W-:Y:S01]  /*9a60*/  F2FP.F16.F32.PACK_AB R158, R172, R171 ;  /* 0x000000abac9e723e */ /* 0x008fe200000000ff */
[----:B------:R-:W-:Y:S01]  /*9a70*/  MUFU.EX2 R181, R181 ;  /* 0x000000b500b57308 */ /* 0x000fe20000000800 */
[----:B------:R-:W-:Y:S01]  /*9a80*/  @!P3 LEA R155, R16, UR36, 0x2 ;  /* 0x00000024109bbc11 */ /* 0x000fe2000f8e10ff */
[--C-:B-----5:R-:W-:Y:S01]  /*9a90*/  FFMA.FTZ R159, R198, UR7, -R152.reuse ;  /* 0x00000007c69f7c23 */ /* 0x120fe20008010898 */
[----:B------:R-:W-:Y:S01]  /*9aa0*/  FFMA.FTZ R198, R202, UR7, -R152 ;  /* 0x00000007cac67c23 */ /* 0x000fe20008010898 */
[----:B------:R-:W-:Y:S01]  /*9ab0*/  F2FP.F16.F32.PACK_AB R152, R15, R20 ;  /* 0x000000140f98723e */ /* 0x000fe200000000ff */
[----:B------:R-:W-:Y:S01]  /*9ac0*/  FMUL.FTZ R89, R89, R7 ;  /* 0x0000000759597220 */ /* 0x000fe20000410000 */
[----:B------:R-:W-:Y:S01]  /*9ad0*/  @!P3 STS [R155+0x38400], R7 ;  /* 0x038400079b00b388 */ /* 0x000fe20000000800 */
[----:B-1----:R-:W-:Y:S01]  /*9ae0*/  F2FP.F16.F32.PACK_AB R160, R174, R173 ;  /* 0x000000adaea0723e */ /* 0x002fe200000000ff */
[----:B------:R-:W-:Y:S01]  /*9af0*/  MUFU.EX2 R204, R204 ;  /* 0x000000cc00cc7308 */ /* 0x000fe20000000800 */
[-C--:B------:R-:W-:Y:S01]  /*9b00*/  FMUL.FTZ R92, R92, R7.reuse ;  /* 0x000000075c5c7220 */ /* 0x080fe20000410000 */
[----:B----4-:R1:W-:Y:S01]  /*9b10*/  @!P3 STS [R155+0x38420], R206 ;  /* 0x038420ce9b00b388 */ /* 0x0103e20000000800 */
        /* <DEDUP_REMOVED lines=72> */
[----:B-1----:R-:W-:Y:S01]  /*9fa0*/  F2FP.F16.F32.PACK_AB R162, R178, R175 ;  /* 0x000000afb2a2723e */ /* 0x002fe200000000ff */
        /* <DEDUP_REMOVED lines=21> */
[----:B--2---:R-:W-:Y:S01]  /*a100*/  F2FP.F16.F32.PACK_AB R159, R208, R209 ;  /* 0x000000d1d09f723e */ /* 0x004fe200000000ff */
[-C--:B------:R-:W-:Y:S01]  /*a110*/  FMUL.FTZ R122, R122, R206.reuse ;  /* 0x000000ce7a7a7220 */ /* 0x080fe20000410000 */
[-C--:B------:R-:W-:Y:S01]  /*a120*/  FMUL.FTZ R123, R123, R206.reuse ;  /* 0x000000ce7b7b7220 */ /* 0x080fe20000410000 */
[-C--:B------:R-:W-:Y:S01]  /*a130*/  FMUL.FTZ R126, R126, R206.reuse ;  /* 0x000000ce7e7e7220 */ /* 0x080fe20000410000 */
[-C--:B------:R-:W-:Y:S01]  /*a140*/  FMUL.FTZ R127, R127, R206.reuse ;  /* 0x000000ce7f7f7220 */ /* 0x080fe20000410000 */
[-C--:B------:R-:W-:Y:S01]  /*a150*/  FMUL.FTZ R130, R130, R206.reuse ;  /* 0x000000ce82827220 */ /* 0x080fe20000410000 */
[----:B------:R-:W-:Y:S01]  /*a160*/  FMUL.FTZ R131, R131, R206 ;  /* 0x000000ce83837220 */ /* 0x000fe20000410000 */
[----:B------:R-:W1:Y:S01]  /*a170*/  MUFU.EX2 R177, R177 ;  /* 0x000000b100b17308 */ /* 0x000e620000000800 */
[----:B---3--:R-:W-:Y:S01]  /*a180*/  F2FP.F16.F32.PACK_AB R163, R197, R182 ;  /* 0x000000b6c5a3723e */ /* 0x008fe200000000ff */
        /* <DEDUP_REMOVED lines=11> */
[----:B------:R2:W-:Y:S01]  /*a240*/  STSM.16.M88.4 [R184+0x36400], R152 ;  /* 0x03640098b8007844 */ /* 0x0005e20000000200 */
[----:B------:R-:W-:Y:S01]  /*a250*/  FFMA.FTZ R20, R7, R5, R20 ;  /* 0x0000000507147223 */ /* 0x000fe20000010014 */
[----:B------:R-:W-:Y:S01]  /*a260*/  FFMA.FTZ R181, R206, R6, R181 ;  /* 0x00000006ceb57223 */ /* 0x000fe200000100b5 */
[----:B------:R-:W3:Y:S01]  /*a270*/  MUFU.EX2 R196, R196 ;  /* 0x000000c400c47308 */ /* 0x000ee20000000800 */
[----:B-1----:R-:W-:Y:S01]  /*a280*/  F2FP.F16.F32.PACK_AB R164, R177, R176 ;  /* 0x000000b0b1a4723e */ /* 0x002fe200000000ff */
[----:B------:R2:W-:Y:S01]  /*a290*/  STSM.16.M88.4 [R185], R156 ;  /* 0x0000009cb9007844 */ /* 0x0005e20000000200 */
[----:B------:R-:W-:Y:S01]  /*a2a0*/  FADD.FTZ R20, R15, R20 ;  /* 0x000000140f147221 */ /* 0x000fe20000010000 */
[----:B------:R-:W-:Y:S01]  /*a2b0*/  FADD.FTZ R204, R204, R181 ;  /* 0x000000b5cccc7221 */ /* 0x000fe20000010000 */
[----:B------:R-:W-:Y:S01]  /*a2c0*/  ISETP.GT.AND P3, PT, R9, R14, PT ;  /* 0x0000000e0900720c */ /* 0x000fe20003f64270 */
[----:B------:R-:W-:-:S02]  /*a2d0*/  IMAD.MOV.U32 R7, RZ, RZ, R13 ;  /* 0x000000ffff077224 */ /* 0x000fc400078e000d */
[----:B------:R-:W-:Y:S01]  /*a2e0*/  FADD.FTZ R21, R21, R20 ;  /* 0x0000001415157221 */ /* 0x000fe20000010000 */
[----:B------:R-:W-:Y:S01]  /*a2f0*/  MUFU.EX2 R198, R198 ;  /* 0x000000c600c67308 */ /* 0x000fe20000000800 */
[----:B------:R-:W-:Y:S02]  /*a300*/  FADD.FTZ R199, R199, R204 ;  /* 0x000000ccc7c77221 */ /* 0x000fe40000010000 */
[----:B------:R-:W-:Y:S02]  /*a310*/  FADD.FTZ R168, R168, R21 ;  /* 0x00000015a8a87221 */ /* 0x000fe40000010000 */
[----:B------:R-:W-:Y:S01]  /*a320*/  FADD.FTZ R199, R8, R199 ;  /* 0x000000c708c77221 */ /* 0x000fe20000010000 */
[----:B------:R-:W-:Y:S02]  /*a330*/  IMAD.MOV.U32 R8, RZ, RZ, R180 ;  /* 0x000000ffff087224 */ /* 0x000fe400078e00b4 */
[----:B------:R-:W-:Y:S01]  /*a340*/  FADD.FTZ R169, R169, R168 ;  /* 0x000000a8a9a97221 */ /* 0x000fe20000010000 */
[----:B------:R-:W1:Y:S01]  /*a350*/  MUFU.EX2 R205, R205 ;  /* 0x000000cd00cd7308 */ /* 0x000e620000000800 */
[----:B---3--:R-:W-:Y:S01]  /*a360*/  F2FP.F16.F32.PACK_AB R166, R196, R179 ;  /* 0x000000b3c4a6723e */ /* 0x008fe200000000ff */
[----:B------:R-:W-:Y:S01]  /*a370*/  FADD.FTZ R16, R16, R199 ;  /* 0x000000c710107221 */ /* 0x000fe20000010000 */
[----:B------:R-:W-:-:S03]  /*a380*/  FADD.FTZ R170, R170, R169 ;  /* 0x000000a9aaaa7221 */ /* 0x000fc60000010000 */
[----:B------:R-:W-:Y:S01]  /*a390*/  FADD.FTZ R16, R201, R16 ;  /* 0x00000010c9107221 */ /* 0x000fe20000010000 */
[----:B------:R-:W-:Y:S01]  /*a3a0*/  FADD.FTZ R171, R171, R170 ;  /* 0x000000aaabab7221 */ /* 0x000fe20000010000 */
[----:B------:R3:W-:Y:S02]  /*a3b0*/  MUFU.EX2 R200, R161 ;  /* 0x000000a100c87308 */ /* 0x0007e40000000800 */
[----:B------:R-:W-:Y:S01]  /*a3c0*/  FADD.FTZ R209, R209, R16 ;  /* 0x00000010d1d17221 */ /* 0x000fe20000010000 */
[----:B------:R-:W-:Y:S01]  /*a3d0*/  FADD.FTZ R172, R172, R171 ;  /* 0x000000abacac7221 */ /* 0x000fe20000010000 */
[----:B------:R-:W-:Y:S02]  /*a3e0*/  IMAD.MOV.U32 R16, RZ, RZ, R12 ;  /* 0x000000ffff107224 */ /* 0x000fe400078e000c */
[----:B------:R-:W-:Y:S01]  /*a3f0*/  FADD.FTZ R209, R208, R209 ;  /* 0x000000d1d0d17221 */ /* 0x000fe20000010000 */
[----:B------:R-:W-:Y:S01]  /*a400*/  FADD.FTZ R173, R173, R172 ;  /* 0x000000acadad7221 */ /* 0x000fe20000010000 */
[----:B------:R-:W4:Y:S01]  /*a410*/  MUFU.EX2 R207, R207 ;  /* 0x000000cf00cf7308 */ /* 0x000f220000000800 */
[----:B---3--:R-:W-:Y:S01]  /*a420*/  F2FP.F16.F32.PACK_AB R161, R183, R202 ;  /* 0x000000cab7a1723e */ /* 0x008fe200000000ff */
[----:B------:R-:W-:Y:S01]  /*a430*/  FADD.FTZ R202, R202, R209 ;  /* 0x000000d1caca7221 */ /* 0x000fe20000010000 */
[----:B-1----:R-:W-:Y:S01]  /*a440*/  F2FP.F16.F32.PACK_AB R165, R205, R198 ;  /* 0x000000c6cda5723e */ /* 0x002fe200000000ff */
[----:B------:R-:W-:-:S02]  /*a450*/  FADD.FTZ R174, R174, R173 ;  /* 0x000000adaeae7221 */ /* 0x000fc40000010000 */
[----:B------:R2:W-:Y:S01]  /*a460*/  STSM.16.M88.4 [R187], R160 ;  /* 0x000000a0bb007844 */ /* 0x0005e20000000200 */
[----:B------:R-:W-:Y:S01]  /*a470*/  FADD.FTZ R183, R183, R202 ;  /* 0x000000cab7b77221 */ /* 0x000fe20000010000 */
[----:B------:R-:W-:-:S03]  /*a480*/  FADD.FTZ R175, R175, R174 ;  /* 0x000000aeafaf7221 */ /* 0x000fc60000010000 */
[----:B------:R-:W-:Y:S01]  /*a490*/  FADD.FTZ R182, R182, R183 ;  /* 0x000000b7b6b67221 */ /* 0x000fe20000010000 */
[----:B------:R-:W-:-:S03]  /*a4a0*/  FADD.FTZ R175, R178, R175 ;  /* 0x000000afb2af7221 */ /* 0x000fc60000010000 */
[----:B------:R-:W-:Y:S01]  /*a4b0*/  FADD.FTZ R197, R197, R182 ;  /* 0x000000b6c5c57221 */ /* 0x000fe20000010000 */
[----:B------:R-:W-:Y:S01]  /*a4c0*/  FADD.FTZ R176, R176, R175 ;  /* 0x000000afb0b07221 */ /* 0x000fe20000010000 */
[----:B----4-:R-:W-:Y:S02]  /*a4d0*/  F2FP.F16.F32.PACK_AB R167, R207, R200 ;  /* 0x000000c8cfa7723e */ /* 0x010fe400000000ff */
[----:B------:R-:W-:Y:S01]  /*a4e0*/  FADD.FTZ R198, R198, R197 ;  /* 0x000000c5c6c67221 */ /* 0x000fe20000010000 */
[----:B------:R-:W-:Y:S02]  /*a4f0*/  FADD.FTZ R176, R177, R176 ;  /* 0x000000b0b1b07221 */ /* 0x000fe40000010000 */
[----:B------:R2:W-:Y:S01]  /*a500*/  STSM.16.M88.4 [R186], R164 ;  /* 0x000000a4ba007844 */ /* 0x0005e20000000200 */
[----:B------:R-:W-:Y:S01]  /*a510*/  WARPGROUP.ARRIVE ;  /* 0x00000000000079c5 */ /* 0x000fe20000000000 */
[----:B------:R-:W-:Y:S01]  /*a520*/  FADD.FTZ R205, R205, R198 ;  /* 0x000000c6cdcd7221 */ /* 0x000fe20000010000 */
[----:B------:R-:W-:-:S03]  /*a530*/  FADD.FTZ R5, R179, R176 ;  /* 0x000000b0b3057221 */ /* 0x000fc60000010000 */
[----:B------:R-:W-:Y:S01]  /*a540*/  FADD.FTZ R6, R200, R205 ;  /* 0x000000cdc8067221 */ /* 0x000fe20000010000 */
[----:B------:R-:W-:Y:S01]  /*a550*/  HGMMA.64x256x16.F32 R24, R152, gdesc[UR8].tnspB, R24, gsb0 ;  /* 0x43e0000898187df0 */ /* 0x000fe20008000818 */
[----:B------:R-:W-:Y:S01]  /*a560*/  R2UR UR10, R210 ;  /* 0x00000000d20a72ca */ /* 0x000fe200000e0000 */
[----:B------:R-:W-:Y:S01]  /*a570*/  UMOV UR11, 0x40000040 ;  /* 0x40000040000b7882 */ /* 0x000fe20000000000 */
[C---:B------:R-:W-:Y:S02]  /*a580*/  VIADD R210, R203.reuse, 0x100 ;  /* 0x00000100cbd27836 */ /* 0x040fe40000000000 */
[----:B------:R-:W-:Y:S01]  /*a590*/  FADD.FTZ R5, R196, R5 ;  /* 0x00000005c4057221 */ /* 0x000fe20000010000 */
[----:B------:R-:W-:Y:S02]  /*a5a0*/  VIADD R203, R203, 0x180 ;  /* 0x00000180cbcb7836 */ /* 0x000fe40000000000 */
[----:B------:R-:W-:Y:S01]  /*a5b0*/  FADD.FTZ R6, R207, R6 ;  /* 0x00000006cf067221 */ /* 0x000fe20000010000 */
[----:B------:R-:W-:-:S02]  /*a5c0*/  WARPGROUP.DEPBAR.LE gsb0, 0x0 ;  /* 0x00008000000079c5 */ /* 0x000fc40000010000 */
[----:B------:R-:W-:-:S15]  /*a5d0*/  WARPGROUP.ARRIVE ;  /* 0x00000000000079c5 */ /* 0x000fde0000000000 */
[----:B------:R-:W-:-:S02]  /*a5e0*/  NOP ;  /* 0x0000000000007918 */ /* 0x000fc40000000000 */
        /* <DEDUP_REMOVED lines=23> */
[----:B-1----:R-:W-:-:S04]  /*a760*/  VIADD R11, R9, 0xffffffff ;  /* 0xffffffff090b7836 */ /* 0x002fc80000000000 */
[----:B------:R-:W-:Y:S01]  /*a770*/  IMAD.MOV.U32 R9, RZ, RZ, R11 ;  /* 0x000000ffff097224 */ /* 0x000fe200078e000b */
[----:B--2---:R-:W-:Y:S06]  /*a780*/  @P3 BRA `(.L_x_1537) ;  /* 0xffffffc800003947 */ /* 0x004fec000383ffff */
[----:B------:R-:W-:Y:S02]  /*a790*/  IMAD.MOV.U32 R8, RZ, RZ, R180 ;  /* 0x000000ffff087224 */ /* 0x000fe400078e00b4 */
[----:B------:R-:W-:Y:S02]  /*a7a0*/  IMAD.MOV.U32 R7, RZ, RZ, R13 ;  /* 0x000000ffff077224 */ /* 0x000fe400078e000d */
[----:B------:R-:W-:Y:S02]  /*a7b0*/  IMAD.MOV.U32 R16, RZ, RZ, R12 ;  /* 0x000000ffff107224 */ /* 0x000fe400078e000c */
[----:B------:R-:W-:-:S07]  /*a7c0*/  IMAD.MOV.U32 R9, RZ, RZ, R11 ;  /* 0x000000ffff097224 */ /* 0x000fce00078e000b */
.L_x_1520:
        /* <DEDUP_REMOVED lines=15> */
.L_x_1539:
[----:B------:R-:W-:-:S11]  /*a8c0*/  UISETP.NE.AND UP0, UPT, UR10, 0x1, UPT ;  /* 0x000000010a00788c */ /* 0x000fd6000bf05270 */
[----:B------:R-:W-:Y:S02]  /*a8d0*/  @UP0 ULDC.64 UR14, c[0x0][0xae0] ;  /* 0x0002b800000e0ab9 */ /* 0x000fe40000000a00 */
[----:B------:R-:W-:-:S04]  /*a8e0*/  UIMAD.WIDE.U32 UR4, UR40, UR14, URZ ;  /* 0x0000000e280472a5 */ /* 0x000fc8000f8e003f */
[----:B------:R-:W-:-:S12]  /*a8f0*/  @UP0 USHF.R.U32.HI UR40, URZ, UR15, UR5 ;  /* 0x0000000f3f280299 */ /* 0x000fd80008011605 */
.L_x_1540:
[----:B------:R-:W-:-:S04]  /*a900*/  UIMAD UR40, UR40, UR10, URZ ;  /* 0x0000000a282872a4 */ /* 0x000fc8000f8e023f */
[----:B------:R-:W-:-:S04]  /*a910*/  UISETP.LT.AND UP0, UPT, UR6, UR40, UPT ;  /* 0x000000280600728c */ /* 0x000fc8000bf01270 */
[----:B------:R-:W-:-:S12]  /*a920*/  USEL UR6, UR6, UR40, !UP0 ;  /* 0x0000002806067287 */ /* 0x000fd8000c000000 */
.L_x_1538:
        /* <DEDUP_REMOVED lines=8> */
[----:B------:R-:W-:Y:S02]  /*a9b0*/  IMAD.MOV.U32 R201, RZ, RZ, R8 ;  /* 0x000000ffffc97224 */ /* 0x000fe400078e0008 */
[----:B------:R-:W-:Y:S02]  /*a9c0*/  IMAD.MOV.U32 R12, RZ, RZ, R7 ;  /* 0x000000ffff0c7224 */ /* 0x000fe400078e0007 */
[----:B------:R-:W-:Y:S02]  /*a9d0*/  IMAD.MOV.U32 R11, RZ, RZ, R9 ;  /* 0x000000ffff0b7224 */ /* 0x000fe400078e0009 */
[----:B------:R-:W-:-:S07]  /*a9e0*/  IMAD.MOV.U32 R199, RZ, RZ, R16 ;  /* 0x000000ffffc77224 */ /* 0x000fce00078e0010 */
.L_x_1550:
[----:B------:R-:W-:Y:S01]  /*a9f0*/  VIADD R16, R199, 0x1 ;  /* 0x00000001c7107836 */ /* 0x000fe20000000000 */
[C---:B------:R-:W-:Y:S01]  /*aa00*/  ISETP.GT.AND P2, PT, R11.reuse, UR4, PT ;  /* 0x000000040b007c0c */ /* 0x040fe2000bf44270 */
[----:B------:R-:W-:-:S03]  /*aa10*/  VIADD R11, R11, 0xffffffff ;  /* 0xffffffff0b0b7836 */ /* 0x000fc60000000000 */
[----:B------:R-:W-:-:S04]  /*aa20*/  ISETP.NE.AND P3, PT, R16, 0x2, PT ;  /* 0x000000021000780c */ /* 0x000fc80003f65270 */
[----:B------:R-:W-:Y:S02]  /*aa30*/  SEL R8, RZ, 0x1, P3 ;  /* 0x00000001ff087807 */ /* 0x000fe40001800000 */
[----:B------:R-:W-:Y:S02]  /*aa40*/  SEL R16, R16, RZ, P3 ;  /* 0x000000ff10107207 */ /* 0x000fe40001800000 */
[----:B------:R-:W-:Y:S01]  /*aa50*/  LOP3.LUT R17, R17, R8, RZ, 0x3c, !PT ;  /* 0x0000000811117212 */ /* 0x000fe200078e3cff */
[----:B-1----:R-:W-:Y:S06]  /*aa60*/  @!P0 BRA `(.L_x_1542) ;  /* 0x0000000000048947 */ /* 0x002fec0003800000 */
[----:B------:R-:W-:Y:S01]  /*aa70*/  BPT.TRAP 0x1 ;  /* 0x000000040000795c */ /* 0x000fe20000300000 */
.L_x_1542:
[----:B------:R-:W-:Y:S02]  /*aa80*/  LEA R9, R16, UR36, 0x3 ;  /* 0x0000002410097c11 */ /* 0x000fe4000f8e18ff */
[----:B------:R-:W-:-:S04]  /*aa90*/  SHF.L.U32 R8, R17, 0x1f, RZ ;  /* 0x0000001f11087819 */ /* 0x000fc800000006ff */
[----:B------:R1:W2:Y:S01]  /*aaa0*/  SYNCS.PHASECHK.TRANS64.TRYWAIT P3, [R9+URZ+0x38830], R8 ;  /* 0x03883008090075a7 */ /* 0x0002a2000806017f */
[----:B------:R-:W-:Y:S05]  /*aab0*/  @!P0 BRA `(.L_x_1543) ;  /* 0x0000000000048947 */ /* 0x000fea0003800000 */
[----:B------:R-:W-:Y:S01]  /*aac0*/  BPT.TRAP 0x1 ;  /* 0x000000040000795c */ /* 0x000fe20000300000 */
.L_x_1543:
[----:B------:R-:W-:Y:S01]  /*aad0*/  IMAD R7, R16, 0x200, R4 ;  /* 0x0000020010077824 */ /* 0x000fe200078e0204 */
[----:B--2---:R-:W-:Y:S06]  /*aae0*/  @P3 BRA `(.L_x_1544) ;  /* 0x0000000000083947 */ /* 0x004fec0003800000 */
[----:B------:R-:W2:Y:S02]  /*aaf0*/  SYNCS.PHASECHK.TRANS64.TRYWAIT P3, [R9+URZ+0x38830], R8 ;  /* 0x03883008090075a7 */ /* 0x000ea4000806017f */
[----:B--2---:R-:W-:Y:S05]  /*ab00*/  @!P3 BRA `(.L_x_1545) ;  /* 0x000000c000c8b947 */ /* 0x004fea0003800000 */
.L_x_1544:
[----:B------:R-:W-:Y:S01]  /*ab10*/  R2UR UR26, R7 ;  /* 0x00000000071a72ca */ /* 0x000fe200000e0000 */
[----:B------:R-:W-:Y:S01]  /*ab20*/  WARPGROUP.ARRIVE ;  /* 0x00000000000079c5 */ /* 0x000fe20000000000 */
[----:B------:R-:W-:Y:S01]  /*ab30*/  UMOV UR27, 0x40000040 ;  /* 0x40000040001b7882 */ /* 0x000fe20000000000 */
[----:B------:R-:W-:Y:S01]  /*ab40*/  UMOV UR23, 0x40000040 ;  /* 0x4000004000177882 */ /* 0x000fe20000000000 */
[----:B------:R-:W-:Y:S01]  /*ab50*/  UMOV UR19, 0x40000040 ;  /* 0x4000004000137882 */ /* 0x000fe20000000000 */
[----:B------:R-:W-:-:S08]  /*ab60*/  UMOV UR15, 0x40000040 ;  /* 0x40000040000f7882 */ /* 0x000fd00000000000 */
[----:B------:R-:W-:Y:S01]  /*ab70*/  HGMMA.64x64x16.F32 R152, gdesc[UR24], RZ, !UPT, gsb0 ;  /* 0x00e00000189879f0 */ /* 0x000fe2000c0008ff */
[----:B------:R-:W-:Y:S02]  /*ab80*/  UIADD3 UR22, UR26, 0x2, URZ ;  /* 0x000000021a167890 */ /* 0x000fe4000fffe03f */
[----:B------:R-:W-:Y:S02]  /*ab90*/  UIADD3 UR18, UR26, 0x4, URZ ;  /* 0x000000041a127890 */ /* 0x000fe4000fffe03f */
[----:B------:R-:W-:Y:S01]  /*aba0*/  UIADD3 UR14, UR26, 0x6, URZ ;  /* 0x000000061a0e7890 */ /* 0x000fe2000fffe03f */
        /* <DEDUP_REMOVED lines=10> */
[----:B------:R-:W-:Y:S05]  /*ac50*/  @!P0 BRA `(.L_x_1546) ;  /* 0x0000000000048947 */ /* 0x000fea0003800000 */
[----:B------:R-:W-:Y:S01]  /*ac60*/  BPT.TRAP 0x1 ;  /* 0x000000040000795c */ /* 0x000fe20000300000 */
.L_x_1546:
[----:B------:R3:W4:Y:S01]  /*ac70*/  SYNCS.PHASECHK.TRANS64.TRYWAIT P3, [R9+URZ+0x38850], R8 ;  /* 0x03885008090075a7 */ /* 0x000722000806017f */
[----:B------:R-:W-:Y:S05]  /*ac80*/  @!P0 BRA `(.L_x_1547) ;  /* 0x0000000000048947 */ /* 0x000fea0003800000 */
[----:B------:R-:W-:Y:S01]  /*ac90*/  BPT.TRAP 0x1 ;  /* 0x000000040000795c */ /* 0x000fe20000300000 */
.L_x_1547:
[----:B----4-:R-:W-:Y:S05]  /*aca0*/  @P3 BRA `(.L_x_1548) ;  /* 0x0000000000083947 */ /* 0x010fea0003800000 */
[----:B------:R-:W4:Y:S02]  /*acb0*/  SYNCS.PHASECHK.TRANS64.TRYWAIT P3, [R9+URZ+0x38850], R8 ;  /* 0x03885008090075a7 */ /* 0x000f24000806017f */
[----:B----4-:R-:W-:Y:S05]  /*acc0*/  @!P3 BRA `(.L_x_1549) ;  /* 0x000000c0006cb947 */ /* 0x010fea0003800000 */
.L_x_1548:
[----:B------:R-:W-:Y:S01]  /*acd0*/  IMAD R7, R16, 0x1000, R3 ;  /* 0x0000100010077824 */ /* 0x000fe200078e0203 */
[----:B------:R-:W-:Y:S01]  /*ace0*/  WARPGROUP.ARRIVE ;  /* 0x00000000000079c5 */ /* 0x000fe20000000000 */
[----:B------:R-:W-:Y:S01]  /*acf0*/  UMOV UR11, 0x40000040 ;  /* 0x40000040000b7882 */ /* 0x000fe20000000000 */
[C---:B------:R-:W-:Y:S01]  /*ad00*/  VIADD R13, R0.reuse, 0x2 ;  /* 0x00000002000d7836 */ /* 0x040fe20000000000 */
[----:B------:R-:W-:Y:S01]  /*ad10*/  UMOV UR29, 0x40000040 ;  /* 0x40000040001d7882 */ /* 0x000fe20000000000 */
[C---:B------:R-:W-:Y:S01]  /*ad20*/  R2UR UR10, R7.reuse ;  /* 0x00000000070a72ca */ /* 0x040fe200000e0000 */
[----:B-1234-:R-:W-:Y:S01]  /*ad30*/  VIADD R8, R7, 0x2 ;  /* 0x0000000207087836 */ /* 0x01efe20000000000 */
[----:B------:R-:W-:Y:S01]  /*ad40*/  UMOV UR31, 0x40000040 ;  /* 0x40000040001f7882 */ /* 0x000fe20000000000 */
[----:B------:R-:W-:Y:S01]  /*ad50*/  R2UR UR28, R13 ;  /* 0x000000000d1c72ca */ /* 0x000fe200000e0000 */
[----:B------:R-:W-:Y:S01]  /*ad60*/  VIADD R13, R0, 0x4 ;  /* 0x00000004000d7836 */ /* 0x000fe20000000000 */
[----:B------:R-:W1:Y:S01]  /*ad70*/  S2R R14, SR_TID.X ;  /* 0x00000000000e7919 */ /* 0x000e620000002100 */
[----:B------:R-:W-:Y:S01]  /*ad80*/  R2UR UR30, R8 ;  /* 0x00000000081e72ca */ /* 0x000fe200000e0000 */
[----:B------:R-:W-:Y:S01]  /*ad90*/  VIADD R8, R7, 0x4 ;  /* 0x0000000407087836 */ /* 0x000fe20000000000 */
[----:B------:R-:W-:Y:S01]  /*ada0*/  ULDC UR7, c[0x0][0xa80] ;  /* 0x0002a00000077ab9 */ /* 0x000fe20000000800 */
[----:B------:R-:W-:-:S02]  /*adb0*/  VIADD R21, R0, 0x800 ;  /* 0x0000080000157836 */ /* 0x000fc40000000000 */
[----:B------:R-:W-:Y:S02]  /*adc0*/  VIADD R15, R7, 0x800 ;  /* 0x00000800070f7836 */ /* 0x000fe40000000000 */
[----:B------:R-:W-:Y:S01]  /*add0*/  HGMMA.64x64x16.F32 R152, gdesc[UR8], R152, gsb0 ;  /* 0x00e00000089879f0 */ /* 0x000fe20008000898 */
[----:B------:R-:W-:Y:S01]  /*ade0*/  IMAD R208, R16, 0x1000, R19 ;  /* 0x0000100010d07824 */ /* 0x000fe200078e0213 */
[----:B------:R-:W-:-:S04]  /*adf0*/  UMOV UR11, 0x40000040 ;  /* 0x40000040000b7882 */ /* 0x000fc80000000000 */
[----:B------:R-:W-:-:S13]  /*ae00*/  R2UR UR6, R208 ;  /* 0x00000000d00672ca */ /* 0x000fda00000e0000 */
[----:B------:R-:W-:Y:S01]  /*ae10*/  UMOV UR10, UR6 ;  /* 0x00000006000a7c82 */ /* 0x000fe20008000000 */
        /* <DEDUP_REMOVED lines=364> */
[----:B------:R-:W-:Y:S01]  /*c4e0*/  FFMA.FTZ R181, R181, UR7, -R200 ;  /* 0x00000007b5b57c23 */ /* 0x000fe200080108c8 */
[----:B------:R-:W-:Y:S02]  /*c4f0*/  MUFU.EX2 R13, R13 ;  /* 0x0000000d000d7308 */ /* 0x000fe40000000800 */
[----:B------:R-:W2:Y:S01]  /*c500*/  SHFL.BFLY PT, R153, R8, 0x2, 0x1f ;  /* 0x0c401f0008997f89 */ /* 0x000ea200000e0000 */
[-C--:B-1----:R-:W-:Y:S01]  /*c510*/  FMUL.FTZ R24, R24, R12.reuse ;  /* 0x0000000c18187220 */ /* 0x082fe20000410000 */
        /* <DEDUP_REMOVED lines=22> */
[----:B--2---:R-:W-:Y:S01]  /*c680*/  FMNMX.FTZ R153, R8, R153, !PT ;  /* 0x0000009908997209 */ /* 0x004fe20007810000 */
[-C--:B------:R-:W-:Y:S01]  /*c690*/  FMUL.FTZ R64, R64, R12.reuse ;  /* 0x0000000c40407220 */ /* 0x080fe20000410000 */
[-C--:B------:R-:W-:Y:S01]  /*c6a0*/  FMUL.FTZ R65, R65, R12.reuse ;  /* 0x0000000c41417220 */ /* 0x080fe20000410000 */
[-C--:B------:R-:W-:Y:S01]  /*c6b0*/  FMUL.FTZ R68, R68, R12.reuse ;  /* 0x0000000c44447220 */ /* 0x080fe20000410000 */
[-C--:B------:R-:W-:Y:S01]  /*c6c0*/  FMUL.FTZ R69, R69, R12.reuse ;  /* 0x0000000c45457220 */ /* 0x080fe20000410000 */
[----:B------:R-:W2:Y:S01]  /*c6d0*/  SHFL.BFLY PT, R8, R153, 0x1, 0x1f ;  /* 0x0c201f0099087f89 */ /* 0x000ea200000e0000 */
        /* <DEDUP_REMOVED lines=23> */
[----:B--2---:R-:W-:Y:S01]  /*c850*/  FMNMX.FTZ R8, R153, R8, !PT ;  /* 0x0000000899087209 */ /* 0x004fe20007810000 */
[----:B------:R-:W-:Y:S01]  /*c860*/  IMAD.MOV R153, RZ, RZ, -R23 ;  /* 0x000000ffff997224 */ /* 0x000fe200078e0a17 */
[----:B------:R-:W-:Y:S01]  /*c870*/  MUFU.EX2 R198, R198 ;  /* 0x000000c600c67308 */ /* 0x000fe20000000800 */
[-C--:B------:R-:W-:Y:S01]  /*c880*/  FMUL.FTZ R112, R112, R12.reuse ;  /* 0x0000000c70707220 */ /* 0x080fe20000410000 */
[-C--:B------:R-:W-:Y:S01]  /*c890*/  FMUL.FTZ R113, R113, R12.reuse ;  /* 0x0000000c71717220 */ /* 0x080fe20000410000 */
[----:B------:R-:W-:Y:S01]  /*c8a0*/  FADD.FTZ R152, -R8, R201 ;  /* 0x000000c908987221 */ /* 0x000fe20000010100 */
[----:B------:R-:W-:Y:S01]  /*c8b0*/  ISETP.NE.AND P3, PT, R18, R153, PT ;  /* 0x000000991200720c */ /* 0x000fe20003f65270 */
[----:B------:R-:W-:Y:S01]  /*c8c0*/  FMUL.FTZ R156, R8, UR7 ;  /* 0x00000007089c7c20 */ /* 0x000fe20008410000 */
[----:B------:R-:W-:Y:S01]  /*c8d0*/  FMUL.FTZ R116, R116, R12 ;  /* 0x0000000c74747220 */ /* 0x000fe20000410000 */
[----:B------:R-:W-:Y:S01]  /*c8e0*/  FMUL.FTZ R152, R152, UR7 ;  /* 0x0000000798987c20 */ /* 0x000fe20008410000 */
        /* <DEDUP_REMOVED lines=8> */
[----:B------:R2:W3:Y:S01]  /*c970*/  MUFU.EX2 R201, R152 ;  /* 0x0000009800c97308 */ /* 0x0004e20000000800 */
[----:B------:R-:W-:-:S02]  /*c980*/  @!P3 IMAD R153, R199, 0x40, R22 ;  /* 0x00000040c799b824 */ /* 0x000fc400078e0216 */
[--C-:B------:R-:W-:Y:S01]  /*c990*/  FFMA.FTZ R209, R167, UR7, -R156.reuse ;  /* 0x00000007a7d17c23 */ /* 0x100fe2000801089c */
[--C-:B------:R-:W-:Y:S01]  /*c9a0*/  FFMA.FTZ R170, R170, UR7, -R156.reuse ;  /* 0x00000007aaaa7c23 */ /* 0x100fe2000801089c */
[--C-:B------:R-:W-:Y:S01]  /*c9b0*/  FFMA.FTZ R171, R171, UR7, -R156.reuse ;  /* 0x00000007abab7c23 */ /* 0x100fe2000801089c */
[--C-:B------:R-:W-:Y:S01]  /*c9c0*/  FFMA.FTZ R174, R174, UR7, -R156.reuse ;  /* 0x00000007aeae7c23 */ /* 0x100fe2000801089c */
[----:B------:R-:W-:Y:S01]  /*c9d0*/  @!P3 LEA R153, R153, UR36, 0x2 ;  /* 0x000000249999bc11 */ /* 0x000fe2000f8e10ff */
[--C-:B------:R-:W-:Y:S01]  /*c9e0*/  FFMA.FTZ R175, R175, UR7, -R156.reuse ;  /* 0x00000007afaf7c23 */ /* 0x100fe2000801089c */
[--C-:B------:R-:W-:Y:S01]  /*c9f0*/  FFMA.FTZ R178, R178, UR7, -R156.reuse ;  /* 0x00000007b2b27c23 */ /* 0x100fe2000801089c */
[----:B--2---:R-:W-:Y:S02]  /*ca00*/  @!P1 VIADD R152, R9, 0x38840 ;  /* 0x0003884009989836 */ /* 0x004fe40000000000 */
[--C-:B------:R-:W-:Y:S01]  /*ca10*/  FFMA.FTZ R179, R179, UR7, -R156.reuse ;  /* 0x00000007b3b37c23 */ /* 0x100fe2000801089c */
[--C-:B------:R-:W-:Y:S01]  /*ca20*/  FFMA.FTZ R182, R182, UR7, -R156.reuse ;  /* 0x00000007b6b67c23 */ /* 0x100fe2000801089c */
[----:B------:R-:W-:Y:S01]  /*ca30*/  FFMA.FTZ R183, R183, UR7, -R156 ;  /* 0x00000007b7b77c23 */ /* 0x000fe2000801089c */
[----:B------:R-:W-:Y:S01]  /*ca40*/  MUFU.EX2 R200, R200 ;  /* 0x000000c800c87308 */ /* 0x000fe20000000800 */
[----:B------:R-:W-:Y:S01]  /*ca50*/  @!P1 PRMT R152, RZ, 0x654, R152 ;  /* 0x00000654ff989816 */ /* 0x000fe20000000098 */
[----:B------:R-:W-:Y:S01]  /*ca60*/  FMUL.FTZ R117, R117, R12 ;  /* 0x0000000c75757220 */ /* 0x000fe20000410000 */
[----:B-1----:R-:W-:Y:S01]  /*ca70*/  F2FP.F16.F32.PACK_AB R154, R20, R15 ;  /* 0x0000000f149a723e */ /* 0x002fe200000000ff */
[----:B---3--:R-:W-:Y:S01]  /*ca80*/  FMUL.FTZ R26, R26, R201 ;  /* 0x000000c91a1a7220 */ /* 0x008fe20000410000 */
[----:B------:R1:W-:Y:S01]  /*ca90*/  @!P1 SYNCS.ARRIVE.TRANS64.RED.A1T0 RZ, [R152+URZ], RZ ;  /* 0x000000ff98ff99a7 */ /* 0x0003e2000810043f */
[----:B------:R-:W-:Y:S01]  /*caa0*/  @!P3 STS [R153+0x38400], R12 ;  /* 0x0384000c9900b388 */ /* 0x000fe20000000800 */
[----:B------:R-:W-:Y:S01]  /*cab0*/  F2FP.F16.F32.PACK_AB R156, R196, R21 ;  /* 0x00000015c49c723e */ /* 0x000fe200000000ff */
[----:B------:R-:W2:Y:S01]  /*cac0*/  MUFU.EX2 R203, R203 ;  /* 0x000000cb00cb7308 */ /* 0x000ea20000000800 */
[----:B------:R-:W-:Y:S01]  /*cad0*/  F2FP.F16.F32.PACK_AB R158, R198, R197 ;  /* 0x000000c5c69e723e */ /* 0x000fe200000000ff */
[----:B------:R2:W-:Y:S01]  /*cae0*/  @!P3 STS [R153+0x38420], R201 ;  /* 0x038420c99900b388 */ /* 0x0005e20000000800 */
[-C--:B------:R-:W-:Y:S01]  /*caf0*/  FMUL.FTZ R27, R27, R201.reuse ;  /* 0x000000c91b1b7220 */ /* 0x080fe20000410000 */
[----:B------:R-:W-:Y:S01]  /*cb00*/  FMUL.FTZ R30, R30, R201 ;  /* 0x000000c91e1e7220 */ /* 0x000fe20000410000 */
[----:B-1----:R-:W-:Y:S01]  /*cb10*/  F2FP.F16.F32.PACK_AB R152, R14, R13 ;  /* 0x0000000d0e98723e */ /* 0x002fe200000000ff */
        /* <DEDUP_REMOVED lines=60> */
[-C--:B------:R-:W-:Y:S01]  /*cee0*/  FMUL.FTZ R122, R122, R201.reuse ;  /* 0x000000c97a7a7220 */ /* 0x080fe20000410000 */
[-C--:B------:R-:W-:Y:S01]  /*cef0*/  FMUL.FTZ R123, R123, R201.reuse ;  /* 0x000000c97b7b7220 */ /* 0x080fe20000410000 */
[-C--:B------:R-:W-:Y:S01]  /*cf00*/  FMUL.FTZ R124, R124, R12.reuse ;  /* 0x0000000c7c7c7220 */ /* 0x080fe20000410000 */
[----:B------:R-:W-:Y:S01]  /*cf10*/  FMUL.FTZ R125, R125, R12 ;  /* 0x0000000c7d7d7220 */ /* 0x000fe20000410000 */
        /* <DEDUP_REMOVED lines=30> */
[-C--:B------:R-:W-:Y:S01]  /*d100*/  FMUL.FTZ R150, R150, R201.reuse ;  /* 0x000000c996967220 */ /* 0x080fe20000410000 */
[----:B------:R-:W-:Y:S01]  /*d110*/  FMUL.FTZ R151, R151, R201 ;  /* 0x000000c997977220 */ /* 0x000fe20000410000 */
[----:B------:R1:W-:Y:S01]  /*d120*/  STSM.16.M88.4 [R184+0x36400], R152 ;  /* 0x03640098b8007844 */ /* 0x0003e20000000200 */
[----:B------:R-:W-:Y:S01]  /*d130*/  VIADD R199, R208, 0x80 ;  /* 0x00000080d0c77836 */ /* 0x000fe20000000000 */
[----:B------:R-:W3:Y:S01]  /*d140*/  MUFU.EX2 R175, R175 ;  /* 0x000000af00af7308 */ /* 0x000ee20000000800 */
[----:B--2---:R-:W-:Y:S01]  /*d150*/  F2FP.F16.F32.PACK_AB R161, R171, R170 ;  /* 0x000000aaaba1723e */ /* 0x004fe200000000ff */
[----:B------:R1:W-:Y:S01]  /*d160*/  STSM.16.M88.4 [R185], R156 ;  /* 0x0000009cb9007844 */ /* 0x0003e20000000200 */
[----:B------:R-:W-:Y:S01]  /*d170*/  FFMA.FTZ R5, R12, R5, R13 ;  /* 0x000000050c057223 */ /* 0x000fe2000001000d */
[----:B------:R-:W-:Y:S01]  /*d180*/  R2UR UR6, R199 ;  /* 0x00000000c70672ca */ /* 0x000fe200000e0000 */
[----:B------:R-:W-:-:S02]  /*d190*/  VIADD R199, R208, 0x100 ;  /* 0x00000100d0c77836 */ /* 0x000fc40000000000 */
[----:B------:R-:W-:Y:S01]  /*d1a0*/  FFMA.FTZ R6, R201, R6, R200 ;  /* 0x00000006c9067223 */ /* 0x000fe200000100c8 */
[----:B------:R-:W-:Y:S01]  /*d1b0*/  VIADD R208, R208, 0x180 ;  /* 0x00000180d0d07836 */ /* 0x000fe20000000000 */
[----:B------:R-:W-:Y:S01]  /*d1c0*/  MUFU.EX2 R176, R176 ;  /* 0x000000b000b07308 */ /* 0x000fe20000000800 */
[----:B------:R-:W-:Y:S01]  /*d1d0*/  FADD.FTZ R14, R14, R5 ;  /* 0x000000050e0e7221 */ /* 0x000fe20000010000 */
[----:B------:R-:W-:Y:S01]  /*d1e0*/  FADD.FTZ R203, R203, R6 ;  /* 0x00000006cbcb7221 */ /* 0x000fe20000010000 */
[----:B------:R-:W-:Y:S02]  /*d1f0*/  @!P1 VIADD R9, R9, 0x38860 ;  /* 0x0003886009099836 */ /* 0x000fe40000000000 */
[----:B------:R-:W-:Y:S01]  /*d200*/  FADD.FTZ R15, R15, R14 ;  /* 0x0000000e0f0f7221 */ /* 0x000fe20000010000 */
[----:B------:R-:W-:Y:S01]  /*d210*/  FADD.FTZ R202, R202, R203 ;  /* 0x000000cbcaca7221 */ /* 0x000fe20000010000 */
[----:B------:R-:W-:Y:S01]  /*d220*/  IMAD.MOV.U32 R201, RZ, RZ, R8 ;  /* 0x000000ffffc97224 */ /* 0x000fe200078e0008 */
[----:B------:R-:W2:Y:S01]  /*d230*/  MUFU.EX2 R177, R177 ;  /* 0x000000b100b17308 */ /* 0x000ea20000000800 */
[----:B---3--:R-:W-:Y:S01]  /*d240*/  F2FP.F16.F32.PACK_AB R163, R175, R174 ;  /* 0x000000aeafa3723e */ /* 0x008fe200000000ff */
[----:B------:R-:W-:Y:S01]  /*d250*/  FADD.FTZ R20, R20, R15 ;  /* 0x0000000f14147221 */ /* 0x000fe20000010000 */
[----:B------:R-:W-:Y:S01]  /*d260*/  FADD.FTZ R205, R205, R202 ;  /* 0x000000cacdcd7221 */ /* 0x000fe20000010000 */
[----:B------:R-:W-:Y:S01]  /*d270*/  @!P1 PRMT R9, RZ, 0x654, R9 ;  /* 0x00000654ff099816 */ /* 0x000fe20000000009 */
[----:B------:R-:W-:Y:S01]  /*d280*/  IMAD.MOV.U32 R12, RZ, RZ, R7 ;  /* 0x000000ffff0c7224 */ /* 0x000fe200078e0007 */
[----:B------:R1:W-:Y:S01]  /*d290*/  STSM.16.M88.4 [R187], R160 ;  /* 0x000000a0bb007844 */ /* 0x0003e20000000200 */
[----:B------:R-:W-:Y:S01]  /*d2a0*/  FADD.FTZ R21, R21, R20 ;  /* 0x0000001415157221 */ /* 0x000fe20000010000 */
[----:B------:R-:W-:Y:S01]  /*d2b0*/  MUFU.EX2 R180, R180 ;  /* 0x000000b400b47308 */ /* 0x000fe20000000800 */
[----:B------:R-:W-:-:S02]  /*d2c0*/  FADD.FTZ R204, R204, R205 ;  /* 0x000000cdcccc7221 */ /* 0x000fc40000010000 */
[----:B------:R-:W-:Y:S02]  /*d2d0*/  FADD.FTZ R196, R196, R21 ;  /* 0x00000015c4c47221 */ /* 0x000fe40000010000 */
[----:B------:R-:W-:Y:S02]  /*d2e0*/  FADD.FTZ R207, R207, R204 ;  /* 0x000000cccfcf7221 */ /* 0x000fe40000010000 */
[----:B------:R-:W-:Y:S01]  /*d2f0*/  FADD.FTZ R197, R197, R196 ;  /* 0x000000c4c5c57221 */ /* 0x000fe20000010000 */
[----:B------:R-:W3:Y:S01]  /*d300*/  MUFU.EX2 R181, R181 ;  /* 0x000000b500b57308 */ /* 0x000ee20000000800 */
[----:B--2---:R-:W-:Y:S01]  /*d310*/  F2FP.F16.F32.PACK_AB R164, R177, R176 ;  /* 0x000000b0b1a4723e */ /* 0x004fe200000000ff */
[----:B------:R-:W-:Y:S01]  /*d320*/  FADD.FTZ R206, R206, R207 ;  /* 0x000000cfcece7221 */ /* 0x000fe20000010000 */
[----:B------:R-:W-:-:S03]  /*d330*/  FADD.FTZ R197, R198, R197 ;  /* 0x000000c5c6c57221 */ /* 0x000fc60000010000 */
[----:B------:R-:W-:Y:S01]  /*d340*/  FADD.FTZ R209, R209, R206 ;  /* 0x000000ced1d17221 */ /* 0x000fe20000010000 */
[----:B------:R-:W-:Y:S01]  /*d350*/  FADD.FTZ R168, R168, R197 ;  /* 0x000000c5a8a87221 */ /* 0x000fe20000010000 */
[----:B------:R-:W-:Y:S02]  /*d360*/  MUFU.EX2 R178, R178 ;  /* 0x000000b200b27308 */ /* 0x000fe40000000800 */
[----:B------:R-:W-:Y:S01]  /*d370*/  FADD.FTZ R170, R170, R209 ;  /* 0x000000d1aaaa7221 */ /* 0x000fe20000010000 */
[----:B------:R-:W-:-:S03]  /*d380*/  FADD.FTZ R169, R169, R168 ;  /* 0x000000a8a9a97221 */ /* 0x000fc60000010000 */
[----:B------:R-:W-:Y:S01]  /*d390*/  FADD.FTZ R171, R171, R170 ;  /* 0x000000aaabab7221 */ /* 0x000fe20000010000 */
[----:B------:R-:W-:Y:S01]  /*d3a0*/  FADD.FTZ R172, R172, R169 ;  /* 0x000000a9acac7221 */ /* 0x000fe20000010000 */
[----:B------:R-:W2:Y:S01]  /*d3b0*/  MUFU.EX2 R179, R179 ;  /* 0x000000b300b37308 */ /* 0x000ea20000000800 */
[----:B---3--:R-:W-:Y:S01]  /*d3c0*/  F2FP.F16.F32.PACK_AB R166, R181, R180 ;  /* 0x000000b4b5a6723e */ /* 0x008fe200000000ff */
[----:B------:R-:W-:Y:S01]  /*d3d0*/  FADD.FTZ R174, R174, R171 ;  /* 0x000000abaeae7221 */ /* 0x000fe20000010000 */
[----:B------:R-:W-:-:S03]  /*d3e0*/  FADD.FTZ R173, R173, R172 ;  /* 0x000000acadad7221 */ /* 0x000fc60000010000 */
[----:B------:R-:W-:Y:S01]  /*d3f0*/  FADD.FTZ R175, R175, R174 ;  /* 0x000000aeafaf7221 */ /* 0x000fe20000010000 */
[----:B------:R-:W-:Y:S01]  /*d400*/  FADD.FTZ R176, R176, R173 ;  /* 0x000000adb0b07221 */ /* 0x000fe20000010000 */
[----:B------:R-:W3:Y:S03]  /*d410*/  MUFU.EX2 R182, R182 ;  /* 0x000000b600b67308 */ /* 0x000ee60000000800 */
[----:B------:R-:W-:-:S04]  /*d420*/  FADD.FTZ R177, R177, R176 ;  /* 0x000000b0b1b17221 */ /* 0x000fc80000010000 */
[----:B------:R-:W-:Y:S01]  /*d430*/  FADD.FTZ R180, R180, R177 ;  /* 0x000000b1b4b47221 */ /* 0x000fe20000010000 */
[----:B------:R-:W4:Y:S01]  /*d440*/  MUFU.EX2 R183, R183 ;  /* 0x000000b700b77308 */ /* 0x000f220000000800 */
[----:B--2---:R-:W-:Y:S01]  /*d450*/  F2FP.F16.F32.PACK_AB R165, R179, R178 ;  /* 0x000000b2b3a5723e */ /* 0x004fe200000000ff */
[----:B------:R-:W-:Y:S01]  /*d460*/  FADD.FTZ R178, R178, R175 ;  /* 0x000000afb2b27221 */ /* 0x000fe20000010000 */
[----:B------:R-:W-:-:S03]  /*d470*/  FADD.FTZ R5, R181, R180 ;  /* 0x000000b4b5057221 */ /* 0x000fc60000010000 */
[----:B------:R-:W-:-:S04]  /*d480*/  FADD.FTZ R179, R179, R178 ;  /* 0x000000b2b3b37221 */ /* 0x000fc80000010000 */
[----:B---3--:R-:W-:Y:S01]  /*d490*/  FADD.FTZ R6, R182, R179 ;  /* 0x000000b3b6067221 */ /* 0x008fe20000010000 */
[----:B----4-:R-:W-:-:S03]  /*d4a0*/  F2FP.F16.F32.PACK_AB R167, R183, R182 ;  /* 0x000000b6b7a7723e */ /* 0x010fc600000000ff */
[----:B------:R-:W-:Y:S02]  /*d4b0*/  FADD.FTZ R6, R183, R6 ;  /* 0x00000006b7067221 */ /* 0x000fe40000010000 */
[----:B------:R1:W-:Y:S01]  /*d4c0*/  STSM.16.M88.4 [R186], R164 ;  /* 0x000000a4ba007844 */ /* 0x0003e20000000200 */
[----:B------:R-:W-:-:S06]  /*d4d0*/  WARPGROUP.ARRIVE ;  /* 0x00000000000079c5 */ /* 0x000fcc0000000000 */
[----:B------:R-:W-:Y:S01]  /*d4e0*/  HGMMA.64x256x16.F32 R24, R152, gdesc[UR8].tnspB, R24, gsb0 ;  /* 0x43e0000898187df0 */ /* 0x000fe20008000818 */
[----:B------:R-:W-:Y:S01]  /*d4f0*/  UMOV UR10, UR6 ;  /* 0x00000006000a7c82 */ /* 0x000fe20008000000 */
[----:B------:R-:W-:Y:S01]  /*d500*/  UMOV UR11, 0x40000040 ;  /* 0x40000040000b7882 */ /* 0x000fe20000000000 */
[----:B------:R-:W-:Y:S01]  /*d510*/  R2UR UR6, R199 ;  /* 0x00000000c70672ca */ /* 0x000fe200000e0000 */
[----:B------:R-:W-:Y:S01]  /*d520*/  IMAD.MOV.U32 R199, RZ, RZ, R16 ;  /* 0x000000ffffc77224 */ /* 0x000fe200078e0010 */
[----:B------:R-:W-:Y:S02]  /*d530*/  WARPGROUP.DEPBAR.LE gsb0, 0x0 ;  /* 0x00008000000079c5 */ /* 0x000fe40000010000 */
[----:B------:R-:W-:-:S15]  /*d540*/  WARPGROUP.ARRIVE ;  /* 0x00000000000079c5 */ /* 0x000fde0000000000 */
[----:B------:R-:W-:-:S06]  /*d550*/  NOP ;  /* 0x0000000000007918 */ /* 0x000fcc0000000000 */
        /* <DEDUP_REMOVED lines=24> */
[----:B------:R-:W-:Y:S05]  /*d6e0*/  @P2 BRA `(.L_x_1550) ;  /* 0xffffffd000c02947 */ /* 0x000fea000383ffff */
[----:B-1----:R-:W-:-:S07]  /*d6f0*/  IMAD.MOV.U32 R9, RZ, RZ, R11 ;  /* 0x000000ffff097224 */ /* 0x002fce00078e000b */
.L_x_1541:
[----:B------:R-:W-:-:S13]  /*d700*/  ISETP.GE.AND P2, PT, R9, UR37, PT ;  /* 0x0000002509007c0c */ /* 0x000fda000bf46270 */
[----:B------:R-:W-:Y:S05]  /*d710*/  @!P2 BRA `(.L_x_1551) ;  /* 0x0000003400e4a947 */ /* 0x000fea0003800000 */
[----:B------:R-:W-:Y:S01]  /*d720*/  IMAD.MOV.U32 R15, RZ, RZ, R8 ;  /* 0x000000ffff0f7224 */ /* 0x000fe200078e0008 */
[----:B------:R-:W-:Y:S01]  /*d730*/  ULDC UR4, c[0x0][0xadc] ;  /* 0x0002b70000047ab9 */ /* 0x000fe20000000800 */
[----:B------:R-:W-:Y:S02]  /*d740*/  IMAD.MOV.U32 R14, RZ, RZ, R7 ;  /* 0x000000ffff0e7224 */ /* 0x000fe400078e0007 */
[----:B------:R-:W-:-:S07]  /*d750*/  IMAD.MOV.U32 R21, RZ, RZ, R16 ;  /* 0x000000ffff157224 */ /* 0x000fce00078e0010 */
.L_x_1568:
[----:B------:R-:W-:-:S05]  /*d760*/  VIADD R16, R21, 0x1 ;  /* 0x0000000115107836 */ /* 0x000fca0000000000 */
[----:B------:R-:W-:-:S04]  /*d770*/  ISETP.NE.AND P2, PT, R16, 0x2, PT ;  /* 0x000000021000780c */ /* 0x000fc80003f45270 */
[----:B------:R-:W-:Y:S02]  /*d780*/  SEL R8, RZ, 0x1, P2 ;  /* 0x00000001ff087807 */ /* 0x000fe40001000000 */
[----:B------:R-:W-:Y:S02]  /*d790*/  SEL R16, R16, RZ, P2 ;  /* 0x000000ff10107207 */ /* 0x000fe40001000000 */
[----:B------:R-:W-:Y:S01]  /*d7a0*/  LOP3.LUT R17, R17, R8, RZ, 0x3c, !PT ;  /* 0x0000000811117212 */ /* 0x000fe200078e3cff */
[----:B------:R-:W-:Y:S06]  /*d7b0*/  @!P0 BRA `(.L_x_1552) ;  /* 0x0000000000048947 */ /* 0x000fec0003800000 */
[----:B------:R-:W-:Y:S01]  /*d7c0*/  BPT.TRAP 0x1 ;  /* 0x000000040000795c */ /* 0x000fe20000300000 */
.L_x_1552:
[----:B------:R-:W-:Y:S02]  /*d7d0*/  LEA R11, R16, UR36, 0x3 ;  /* 0x00000024100b7c11 */ /* 0x000fe4000f8e18ff */
[----:B------:R-:W-:-:S04]  /*d7e0*/  SHF.L.U32 R8, R17, 0x1f, RZ ;  /* 0x0000001f11087819 */ /* 0x000fc800000006ff */
[----:B------:R1:W2:Y:S01]  /*d7f0*/  SYNCS.PHASECHK.TRANS64.TRYWAIT P2, [R11+URZ+0x38830], R8 ;  /* 0x038830080b0075a7 */ /* 0x0002a2000804017f */
[----:B------:R-:W-:Y:S05]  /*d800*/  @!P0 BRA `(.L_x_1553) ;  /* 0x0000000000048947 */ /* 0x000fea0003800000 */
[----:B------:R-:W-:Y:S01]  /*d810*/  BPT.TRAP 0x1 ;  /* 0x000000040000795c */ /* 0x000fe20000300000 */
.L_x_1553:
[----:B------:R-:W-:Y:S01]  /*d820*/  IMAD R7, R16, 0x200, R4 ;  /* 0x0000020010077824 */ /* 0x000fe200078e0204 */
[----:B--2---:R-:W-:Y:S06]  /*d830*/  @P2 BRA `(.L_x_1554) ;  /* 0x0000000000082947 */ /* 0x004fec0003800000 */
[----:B------:R-:W2:Y:S02]  /*d840*/  SYNCS.PHASECHK.TRANS64.TRYWAIT P2, [R11+URZ+0x38830], R8 ;  /* 0x038830080b0075a7 */ /* 0x000ea4000804017f */
[----:B--2---:R-:W-:Y:S05]  /*d850*/  @!P2 BRA `(.L_x_1555) ;  /* 0x00000094009ca947 */ /* 0x004fea0003800000 */
.L_x_1554:
        /* <DEDUP_REMOVED lines=22> */
.L_x_1556:
[----:B------:R3:W4:Y:S01]  /*d9c0*/  SYNCS.PHASECHK.TRANS64.TRYWAIT P2, [R11+URZ+0x38850], R8 ;  /* 0x038850080b0075a7 */ /* 0x000722000804017f */
[----:B------:R-:W-:Y:S05]  /*d9d0*/  @!P0 BRA `(.L_x_1557) ;  /* 0x0000000000048947 */ /* 0x000fea0003800000 */
[----:B------:R-:W-:Y:S01]  /*d9e0*/  BPT.TRAP 0x1 ;  /* 0x000000040000795c */ /* 0x000fe20000300000 */
.L_x_1557:
[----:B------:R-:W-:Y:S01]  /*d9f0*/  LEA R7, R16, R3, 0xc ;  /* 0x0000000310077211 */ /* 0x000fe200078e60ff */
[----:B----4-:R-:W-:Y:S06]  /*da00*/  @P2 BRA `(.L_x_1558) ;  /* 0x0000000000082947 */ /* 0x010fec0003800000 */
[----:B------:R-:W4:Y:S02]  /*da10*/  SYNCS.PHASECHK.TRANS64.TRYWAIT P2, [R11+URZ+0x38850], R8 ;  /* 0x038850080b0075a7 */ /* 0x000f24000804017f */
[----:B----4-:R-:W-:Y:S05]  /*da20*/  @!P2 BRA `(.L_x_1559) ;  /* 0x00000094003ca947 */ /* 0x010fea0003800000 */
.L_x_1558:
[C---:B------:R-:W-:Y:S01]  /*da30*/  R2UR UR10, R7.reuse ;  /* 0x00000000070a72ca */ /* 0x040fe200000e0000 */
[----:B------:R-:W-:Y:S01]  /*da40*/  WARPGROUP.ARRIVE ;  /* 0x00000000000079c5 */ /* 0x000fe20000000000 */
[----:B------:R-:W-:Y:S01]  /*da50*/  UMOV UR11, 0x40000040 ;  /* 0x40000040000b7882 */ /* 0x000fe20000000000 */
[----:B-1234-:R-:W-:Y:S01]  /*da60*/  VIADD R8, R0, 0x2 ;  /* 0x0000000200087836 */ /* 0x01efe20000000000 */
[----:B------:R-:W-:Y:S01]  /*da70*/  UMOV UR29, 0x40000040 ;  /* 0x40000040001d7882 */ /* 0x000fe20000000000 */
[C---:B------:R-:W-:Y:S01]  /*da80*/  VIADD R12, R7.reuse, 0x2 ;  /* 0x00000002070c7836 */ /* 0x040fe20000000000 */
[----:B------:R-:W-:Y:S01]  /*da90*/  UMOV UR31, 0x40000040 ;  /* 0x40000040001f7882 */ /* 0x000fe20000000000 */
[----:B------:R-:W1:Y:S01]  /*daa0*/  S2R R13, SR_TID.X ;  /* 0x00000000000d7919 */ /* 0x000e620000002100 */
[----:B------:R-:W-:Y:S01]  /*dab0*/  R2UR UR28, R8 ;  /* 0x00000000081c72ca */ /* 0x000fe200000e0000 */
[----:B------:R-:W-:Y:S01]  /*dac0*/  VIADD R8, R0, 0x4 ;  /* 0x0000000400087836 */ /* 0x000fe20000000000 */
[----:B------:R-:W-:Y:S01]  /*dad0*/  R2UR UR30, R12 ;  /* 0x000000000c1e72ca */ /* 0x000fe200000e0000 */
[C---:B------:R-:W-:Y:S01]  /*dae0*/  VIADD R12, R7.reuse, 0x4 ;  /* 0x00000004070c7836 */ /* 0x040fe20000000000 */
[----:B------:R-:W-:Y:S01]  /*daf0*/  ULDC UR5, c[0x0][0xad4] ;  /* 0x0002b50000057ab9 */ /* 0x000fe20000000800 */
[----:B------:R-:W-:Y:S01]  /*db00*/  HGMMA.64x64x16.F32 R152, gdesc[UR8], R152, gsb0 ;  /* 0x00e00000089879f0 */ /* 0x000fe20008000898 */
[----:B------:R-:W-:Y:S01]  /*db10*/  VIADD R197, R0, 0x800 ;  /* 0x0000080000c57836 */ /* 0x000fe20000000000 */
[----:B------:R-:W-:Y:S01]  /*db20*/  ULDC UR6, c[0x0][0x288] ;  /* 0x0000a20000067ab9 */ /* 0x000fe20000000800 */
[----:B------:R-:W-:Y:S01]  /*db30*/  VIADD R199, R7, 0x800 ;  /* 0x0000080007c77836 */ /* 0x000fe20000000000 */
[----:B------:R-:W-:Y:S01]  /*db40*/  ULOP3.LUT UR5, URZ, UR5, URZ, 0x33, !UPT ;  /* 0x000000053f057292 */ /* 0x000fe2000f8e333f */
        /* <DEDUP_REMOVED lines=128> */
[--C-:B------:R-:W-:Y:S02]  /*e350*/  IMAD.IADD R12, R197, 0x1, R8.reuse ;  /* 0x00000001c50c7824 */ /* 0x100fe400078e0208 */
        /* <DEDUP_REMOVED lines=154> */
[----:B------:R-:W-:-:S05]  /*ed00*/  IMAD.MOV.U32 R12, RZ, RZ, 0x1000 ;  /* 0x00001000ff0c7424 */ /* 0x000fca00078e00ff */
[----:B------:R-:W-:Y:S01]  /*ed10*/  SEL R12, R12, 0xf80, P2 ;  /* 0x00000f800c0c7807 */ /* 0x000fe20001000000 */
        /* <DEDUP_REMOVED lines=8> */
[----:B------:R-:W-:-:S04]  /*eda0*/  LOP3.LUT R13, R12, 0x1e00, RZ, 0xc0, !PT ;  /* 0x00001e000c0d7812 */ /* 0x000fc800078ec0ff */
[----:B------:R-:W-:-:S04]  /*edb0*/  SEL R8, R8, 0x3e, P2 ;  /* 0x0000003e08087807 */ /* 0x000fc80001000000 */
[----:B------:R-:W-:-:S04]  /*edc0*/  LOP3.LUT R8, R8, 0x6, RZ, 0xc0, !PT ;  /* 0x0000000608087812 */ /* 0x000fc800078ec0ff */
[CC--:B------:R-:W-:Y:S02]  /*edd0*/  IADD3 R12, R8.reuse, R13.reuse, R0 ;  /* 0x0000000d080c7210 */ /* 0x0c0fe40007ffe000 */
[----:B------:R-:W-:Y:S01]  /*ede0*/  IADD3 R7, R8, R13, R7 ;  /* 0x0000000d08077210 */ /* 0x000fe20007ffe007 */
[----:B------:R-:W-:Y:S01]  /*edf0*/  @!P1 VIADD R8, R11, 0x38840 ;  /* 0x000388400b089836 */ /* 0x000fe20000000000 */
[----:B------:R-:W1:Y:S04]  /*ee00*/  LDC R13, c[0x0][0x2e0] ;  /* 0x0000b800ff0d7b82 */ /* 0x000e680000000800 */
        /* <DEDUP_REMOVED lines=8> */
[----:B------:R-:W-:-:S05]  /*ee90*/  IMAD.SHL.U32 R7, R9, 0x40, RZ ;  /* 0x0000004009077824 */ /* 0x000fca00078e00ff */
[----:B------:R-:W-:-:S05]  /*eea0*/  IADD3 R12, -R7, 0x1, RZ ;  /* 0x00000001070c7810 */ /* 0x000fca0007ffe1ff */
[----:B-1----:R-:W-:-:S05]  /*eeb0*/  IMAD R13, R13, UR38, R12 ;  /* 0x000000260d0d7c24 */ /* 0x002fca000f8e020c */
[----:B------:R-:W-:Y:S01]  /*eec0*/  IADD3 R13, R13, -UR6, -R18 ;  /* 0x800000060d0d7c10 */ /* 0x000fe2000fffe812 */
[----:B------:R-:W-:-:S03]  /*eed0*/  ULDC UR6, c[0x0][0xad8] ;  /* 0x0002b60000067ab9 */ /* 0x000fc60000000800 */
[C---:B------:R-:W-:Y:S01]  /*eee0*/  IADD3 R201, R13.reuse, UR6, RZ ;  /* 0x000000060dc97c10 */ /* 0x040fe2000fffe0ff */
[----:B------:R-:W-:-:S04]  /*eef0*/  VIADD R203, R13, UR5 ;  /* 0x000000050dcb7c36 */ /* 0x000fc80008000000 */
[C---:B------:R-:W-:Y:S02]  /*ef00*/  IMAD.IADD R198, R2.reuse, 0x1, R201 ;  /* 0x0000000102c67824 */ /* 0x040fe400078e02c9 */
[----:B------:R-:W-:Y:S01]  /*ef10*/  IMAD.IADD R199, R2, 0x1, R203 ;  /* 0x0000000102c77824 */ /* 0x000fe200078e02cb */
[----:B------:R-:W-:Y:S02]  /*ef20*/  WARPGROUP.DEPBAR.LE gsb0, 0x0 ;  /* 0x00008000000079c5 */ /* 0x000fe40000010000 */
[----:B------:R-:W-:-:S06]  /*ef30*/  WARPGROUP.ARRIVE ;  /* 0x00000000000079c5 */ /* 0x000fcc0000000000 */
[----:B------:R-:W-:Y:S03]  /*ef40*/  HGMMA.64x64x16.F32 R152, gdesc[UR28], R152, gsb0 ;  /* 0x00e000001c9879f0 */ /* 0x000fe60008000898 */
[----:B------:R-:W-:Y:S02]  /*ef50*/  WARPGROUP.DEPBAR.LE gsb0, 0x0 ;  /* 0x00008000000079c5 */ /* 0x000fe40000010000 */
[----:B------:R1:W-:Y:S01]  /*ef60*/  @!P1 SYNCS.ARRIVE.TRANS64.RED.A1T0 RZ, [R8+URZ], RZ ;  /* 0x000000ff08ff99a7 */ /* 0x0003e2000810043f */
[----:B------:R-:W-:Y:S05]  /*ef70*/  @!P6 BRA `(.L_x_1560) ;  /* 0x000000000058e947 */ /* 0x000fea0003800000 */
[----:B-1----:R-:W-:Y:S01]  /*ef80*/  IMAD.IADD R8, R2, 0x1, R10 ;  /* 0x0000000102087824 */ /* 0x002fe200078e020a */
        /* <DEDUP_REMOVED lines=11> */
.L_x_1562:
[----:B------:R-:W-:-:S05]  /*f040*/  IMAD.U32 R20, RZ, RZ, UR4 ;  /* 0x00000004ff147e24 */ /* 0x000fca000f8e00ff */
[----:B------:R-:W-:-:S13]  /*f050*/  ISETP.NE.AND P2, PT, R20, 0x1, PT ;  /* 0x000000011400780c */ /* 0x000fda0003f45270 */
[----:B------:R-:W1:Y:S02]  /*f060*/  @P2 LDC.64 R12, c[0x0][0xae0] ;  /* 0x0002b800ff0c2b82 */ /* 0x000e640000000a00 */
[----:B-1----:R-:W-:-:S05]  /*f070*/  @P2 IMAD.HI.U32 R12, R8, R12, RZ ;  /* 0x0000000c080c2227 */ /* 0x002fca00078e00ff */
[----:B------:R-:W-:-:S07]  /*f080*/  @P2 SHF.R.U32.HI R8, RZ, R13, R12 ;  /* 0x0000000dff082219 */ /* 0x000fce000001160c */
.L_x_1563:
[----:B------:R-:W-:Y:S05]  /*f090*/  BSYNC B0 ;  /* 0x0000000000007941 */ /* 0x000fea0003800000 */
.L_x_1561:
[----:B------:R-:W-:-:S04]  /*f0a0*/  IMAD R13, R8, R20, -R7 ;  /* 0x00000014080d7224 */ /* 0x000fc800078e0a07 */
[----:B------:R-:W-:-:S05]  /*f0b0*/  IMAD.IADD R13, R13, 0x1, -R18 ;  /* 0x000000010d0d7824 */ /* 0x000fca00078e0a12 */
[----:B------:R-:W-:Y:S02]  /*f0c0*/  VIADDMNMX R198, R13, R20, R198, PT ;  /* 0x000000140dc67246 */ /* 0x000fe400038001c6 */
[----:B------:R-:W-:-:S07]  /*f0d0*/  VIMNMX R199, R199, R13, !PT ;  /* 0x0000000dc7c77248 */ /* 0x000fce0007fe0100 */
.L_x_1560:
[----:B------:R-:W-:-:S04]  /*f0e0*/  ISETP.GT.AND P2, PT, R9, -0x1, PT ;  /* 0xffffffff0900780c */ /* 0x000fc80003f44270 */
[C---:B------:R-:W-:Y:S02]  /*f0f0*/  ISETP.GT.AND P3, PT, R199.reuse, RZ, P2 ;  /* 0x000000ffc700720c */ /* 0x040fe40001764270 */
[C---:B------:R-:W-:Y:S02]  /*f100*/  ISETP.GT.AND P5, PT, R199.reuse, 0x1, P2 ;  /* 0x00000001c700780c */ /* 0x040fe400017a4270 */
[----:B------:R-:W-:Y:S02]  /*f110*/  ISETP.LT.OR P4, PT, R198, 0x1, P3 ;  /* 0x00000001c600780c */ /* 0x000fe40001f81670 */
[C---:B------:R-:W-:Y:S02]  /*f120*/  ISETP.GT.AND P3, PT, R199.reuse, 0x8, P2 ;  /* 0x00000008c700780c */ /* 0x040fe40001764270 */
        /* <DEDUP_REMOVED lines=33> */
[----:B-1----:R-:W-:Y:S02]  /*f340*/  FSEL R8, R173, -INF , !P3 ;  /* 0xff800000ad087808 */ /* 0x002fe40005800000 */
        /* <DEDUP_REMOVED lines=26> */
.L_x_1566:
[----:B------:R-:W-:-:S05]  /*f4f0*/  IMAD.U32 R172, RZ, RZ, UR4 ;  /* 0x00000004ffac7e24 */ /* 0x000fca000f8e00ff */
[----:B------:R-:W-:-:S13]  /*f500*/  ISETP.NE.AND P3, PT, R172, 0x1, PT ;  /* 0x00000001ac00780c */ /* 0x000fda0003f65270 */
[----:B------:R-:W1:Y:S02]  /*f510*/  @P3 LDC.64 R12, c[0x0][0xae0] ;  /* 0x0002b800ff0c3b82 */ /* 0x000e640000000a00 */
[----:B-1----:R-:W-:-:S05]  /*f520*/  @P3 IMAD.HI.U32 R12, R173, R12, RZ ;  /* 0x0000000cad0c3227 */ /* 0x002fca00078e00ff */
[----:B------:R-:W-:-:S07]  /*f530*/  @P3 SHF.R.U32.HI R173, RZ, R13, R12 ;  /* 0x0000000dffad3219 */ /* 0x000fce000001160c */
.L_x_1567:
[----:B------:R-:W-:Y:S05]  /*f540*/  BSYNC B0 ;  /* 0x0000000000007941 */ /* 0x000fea0003800000 */
.L_x_1565:
[----:B------:R-:W-:-:S04]  /*f550*/  IMAD R173, R173, R172, -R7 ;  /* 0x000000acadad7224 */ /* 0x000fc800078e0a07 */
[----:B------:R-:W-:-:S05]  /*f560*/  IMAD.IADD R173, R173, 0x1, -R18 ;  /* 0x00000001adad7824 */ /* 0x000fca00078e0a12 */
[----:B------:R-:W-:Y:S02]  /*f570*/  VIADDMNMX R168, R173, R172, R168, PT ;  /* 0x000000acada87246 */ /* 0x000fe400038001a8 */
[----:B------:R-:W-:-:S07]  /*f580*/  VIMNMX R169, R169, R173, !PT ;  /* 0x000000ada9a97248 */ /* 0x000fce0007fe0100 */
.L_x_1564:
[----:B------:R-:W-:Y:S01]  /*f590*/  FMNMX.FTZ R7, R197, R14, !PT ;  /* 0x0000000ec5077209 */ /* 0x000fe20007810000 */
[----:B------:R-:W-:Y:S01]  /*f5a0*/  ULDC UR7, c[0x0][0xa80] ;  /* 0x0002a00000077ab9 */ /* 0x000fe20000000800 */
[----:B------:R-:W-:Y:S01]  /*f5b0*/  ISETP.GT.AND P3, PT, R169, 0x1, P2 ;  /* 0x00000001a900780c */ /* 0x000fe20001764270 */
[----:B------:R-:W-:Y:S01]  /*f5c0*/  IMAD R205, R16, 0x1000, R19 ;  /* 0x0000100010cd7824 */ /* 0x000fe200078e0213 */
[----:B------:R-:W-:Y:S01]  /*f5d0*/  FMNMX.FTZ R7, R196, R7, !PT ;  /* 0x00000007c4077209 */ /* 0x000fe20007810000 */
[----:B------:R-:W-:Y:S01]  /*f5e0*/  UMOV UR11, 0x40000040 ;  /* 0x40000040000b7882 */ /* 0x000fe20000000000 */
[----:B------:R-:W-:Y:S01]  /*f5f0*/  ISETP.LT.OR P3, PT, R168, 0x2, P3 ;  /* 0x00000002a800780c */ /* 0x000fe20001f61670 */
[----:B------:R-:W-:Y:S01]  /*f600*/  VIADD R208, R205, 0x80 ;  /* 0x00000080cdd07836 */ /* 0x000fe20000000000 */
[----:B------:R-:W-:Y:S01]  /*f610*/  FMNMX.FTZ R12, R20, R7, !PT ;  /* 0x00000007140c7209 */ /* 0x000fe20007810000 */
[----:B------:R-:W-:Y:S01]  /*f620*/  @!P1 VIADD R11, R11, 0x38860 ;  /* 0x000388600b0b9836 */ /* 0x000fe20000000000 */
        /* <DEDUP_REMOVED lines=52> */
[----:B------:R-:W-:Y:S02]  /*f970*/  R2UR UR6, R205 ;  /* 0x00000000cd0672ca */ /* 0x000fe400000e0000 */
[----:B------:R-:W-:Y:S02]  /*f980*/  @!P1 PRMT R11, RZ, 0x654, R11 ;  /* 0x00000654ff0b9816 */ /* 0x000fe4000000000b */
[----:B-1----:R-:W-:Y:S02]  /*f990*/  FMNMX.FTZ R7, R13, R172, !PT ;  /* 0x000000ac0d077209 */ /* 0x002fe40007810000 */
[----:B------:R-:W-:Y:S02]  /*f9a0*/  FMNMX.FTZ R13, R155, R12, !PT ;  /* 0x0000000c9b0d7209 */ /* 0x000fe40007810000 */
[C---:B------:R-:W-:Y:S01]  /*f9b0*/  FSETP.NEU.FTZ.AND P5, PT, R7.reuse, -INF , PT ;  /* 0xff8000000700780b */ /* 0x040fe20003fbd000 */
[----:B------:R-:W-:Y:S01]  /*f9c0*/  FMUL.FTZ R201, R7, UR7 ;  /* 0x0000000707c97c20 */ /* 0x000fe20008410000 */
[----:B------:R-:W-:-:S03]  /*f9d0*/  FMNMX.FTZ R12, R158, R13, !PT ;  /* 0x0000000d9e0c7209 */ /* 0x000fc60007810000 */
[----:B------:R-:W-:Y:S01]  /*f9e0*/  UMOV UR10, UR6 ;  /* 0x00000006000a7c82 */ /* 0x000fe20008000000 */
[----:B------:R-:W-:Y:S01]  /*f9f0*/  R2UR UR6, R208 ;  /* 0x00000000d00672ca */ /* 0x000fe200000e0000 */
[----:B------:R-:W-:Y:S01]  /*fa00*/  VIADD R208, R205, 0x100 ;  /* 0x00000100cdd07836 */ /* 0x000fe20000000000 */
[----:B------:R-:W-:Y:S01]  /*fa10*/  FMNMX.FTZ R13, R159, R12, !PT ;  /* 0x0000000c9f0d7209 */ /* 0x000fe20007810000 */
[----:B------:R-:W-:Y:S01]  /*fa20*/  VIADD R205, R205, 0x180 ;  /* 0x00000180cdcd7836 */ /* 0x000fe20000000000 */
        /* <DEDUP_REMOVED lines=14> */
[----:B------:R1:W-:Y:S01]  /*fb10*/  MUFU.EX2 R12, R172 ;  /* 0x000000ac000c7308 */ /* 0x0003e20000000800 */
        /* <DEDUP_REMOVED lines=9> */
[--C-:B-1----:R-:W-:Y:S01]  /*fbb0*/  FFMA.FTZ R172, R157, UR7, -R201.reuse ;  /* 0x000000079dac7c23 */ /* 0x102fe200080108c9 */
[----:B------:R-:W-:Y:S01]  /*fbc0*/  ISETP.GT.AND P2, PT, R169, 0x39, P2 ;  /* 0x00000039a900780c */ /* 0x000fe20001744270 */
[--C-:B------:R-:W-:Y:S01]  /*fbd0*/  FFMA.FTZ R171, R161, UR7, -R201.reuse ;  /* 0x00000007a1ab7c23 */ /* 0x100fe200080108c9 */
[----:B------:R-:W-:Y:S01]  /*fbe0*/  FMNMX.FTZ R169, R197, R170, !PT ;  /* 0x000000aac5a97209 */ /* 0x000fe20007810000 */
[--C-:B------:R-:W-:Y:S01]  /*fbf0*/  FFMA.FTZ R170, R164, UR7, -R201.reuse ;  /* 0x00000007a4aa7c23 */ /* 0x100fe200080108c9 */
[----:B------:R-:W-:Y:S01]  /*fc00*/  ISETP.LT.OR P4, PT, R168, 0x39, P4 ;  /* 0x00000039a800780c */ /* 0x000fe20002781670 */
[----:B------:R-:W-:Y:S01]  /*fc10*/  MUFU.EX2 R13, R13 ;  /* 0x0000000d000d7308 */ /* 0x000fe20000000800 */
[----:B------:R-:W-:Y:S01]  /*fc20*/  FSEL R200, R179, -INF , !P3 ;  /* 0xff800000b3c87808 */ /* 0x000fe20005800000 */
[----:B------:R-:W-:Y:S01]  /*fc30*/  FFMA.FTZ R179, R8, UR7, -R201 ;  /* 0x0000000708b37c23 */ /* 0x000fe200080108c9 */
[----:B------:R-:W-:-:S02]  /*fc40*/  FMNMX.FTZ R169, R196, R169, !PT ;  /* 0x000000a9c4a97209 */ /* 0x000fc40007810000 */
[----:B------:R-:W-:Y:S02]  /*fc50*/  ISETP.LT.OR P2, PT, R168, 0x3a, P2 ;  /* 0x0000003aa800780c */ /* 0x000fe40001741670 */
[----:B------:R-:W-:Y:S01]  /*fc60*/  FSEL R182, R182, -INF , !P4 ;  /* 0xff800000b6b67808 */ /* 0x000fe20006000000 */
[----:B------:R-:W-:Y:S01]  /*fc70*/  MUFU.EX2 R20, R20 ;  /* 0x0000001400147308 */ /* 0x000fe20000000800 */
[----:B------:R-:W-:Y:S02]  /*fc80*/  FMNMX.FTZ R157, R200, R169, !PT ;  /* 0x000000a9c89d7209 */ /* 0x000fe40007810000 */
[----:B------:R-:W-:Y:S02]  /*fc90*/  FSEL R183, R183, -INF , !P2 ;  /* 0xff800000b7b77808 */ /* 0x000fe40005000000 */
[----:B------:R-:W-:-:S03]  /*fca0*/  FMNMX.FTZ R168, R182, R157, !PT ;  /* 0x0000009db6a87209 */ /* 0x000fc60007810000 */
[----:B------:R1:W-:Y:S01]  /*fcb0*/  MUFU.EX2 R169, R172 ;  /* 0x000000ac00a97308 */ /* 0x0003e20000000800 */
[----:B------:R-:W-:-:S05]  /*fcc0*/  FMNMX.FTZ R157, R183, R168, !PT ;  /* 0x000000a8b79d7209 */ /* 0x000fca0007810000 */
[----:B------:R-:W2:Y:S02]  /*fcd0*/  SHFL.BFLY PT, R160, R157, 0x2, 0x1f ;  /* 0x0c401f009da07f89 */ /* 0x000ea400000e0000 */
[----:B------:R-:W-:Y:S01]  /*fce0*/  MUFU.EX2 R168, R175 ;  /* 0x000000af00a87308 */ /* 0x000fe20000000800 */
[--C-:B-1----:R-:W-:Y:S01]  /*fcf0*/  FFMA.FTZ R172, R156, UR7, -R201.reuse ;  /* 0x000000079cac7c23 */ /* 0x102fe200080108c9 */
[----:B------:R-:W-:-:S06]  /*fd00*/  FFMA.FTZ R156, R153, UR7, -R201 ;  /* 0x00000007999c7c23 */ /* 0x000fcc00080108c9 */
[----:B------:R-:W-:Y:S08]  /*fd10*/  MUFU.EX2 R171, R171 ;  /* 0x000000ab00ab7308 */ /* 0x000ff00000000800 */
[----:B------:R-:W-:Y:S01]  /*fd20*/  MUFU.EX2 R170, R170 ;  /* 0x000000aa00aa7308 */ /* 0x000fe20000000800 */
[----:B--2---:R-:W-:Y:S02]  /*fd30*/  FMNMX.FTZ R160, R157, R160, !PT ;  /* 0x000000a09da07209 */ /* 0x004fe40007810000 */
[----:B------:R-:W-:-:S05]  /*fd40*/  FSEL R157, R7, RZ, P5 ;  /* 0x000000ff079d7208 */ /* 0x000fca0002800000 */
[----:B------:R-:W-:Y:S01]  /*fd50*/  MUFU.EX2 R173, R173 ;  /* 0x000000ad00ad7308 */ /* 0x000fe20000000800 */
[----:B------:R-:W1:Y:S01]  /*fd60*/  SHFL.BFLY PT, R153, R160, 0x1, 0x1f ;  /* 0x0c201f00a0997f89 */ /* 0x000e6200000e0000 */
[----:B------:R-:W-:-:S04]  /*fd70*/  FADD.FTZ R157, -R157, R14 ;  /* 0x0000000e9d9d7221 */ /* 0x000fc80000010100 */
[----:B------:R-:W-:Y:S02]  /*fd80*/  FMUL.FTZ R157, R157, UR7 ;  /* 0x000000079d9d7c20 */ /* 0x000fe40008410000 */
[----:B------:R-:W-:Y:S08]  /*fd90*/  MUFU.EX2 R172, R172 ;  /* 0x000000ac00ac7308 */ /* 0x000ff00000000800 */
[----:B------:R-:W2:Y:S08]  /*fda0*/  MUFU.EX2 R201, R157 ;  /* 0x0000009d00c97308 */ /* 0x000eb00000000800 */
[----:B------:R3:W-:Y:S01]  /*fdb0*/  MUFU.EX2 R175, R156 ;  /* 0x0000009c00af7308 */ /* 0x0007e20000000800 */
[----:B-1----:R-:W-:Y:S01]  /*fdc0*/  FMNMX.FTZ R8, R160, R153, !PT ;  /* 0x00000099a0087209 */ /* 0x002fe20007810000 */
[----:B------:R-:W-:-:S03]  /*fdd0*/  IMAD.MOV R153, RZ, RZ, -R23 ;  /* 0x000000ffff997224 */ /* 0x000fc600078e0a17 */
[C---:B------:R-:W-:Y:S01]  /*fde0*/  FSETP.NEU.FTZ.AND P2, PT, R8.reuse, -INF , PT ;  /* 0xff8000000800780b */ /* 0x040fe20003f5d000 */
[C---:B------:R-:W-:Y:S02]  /*fdf0*/  FMUL.FTZ R161, R8.reuse, UR7 ;  /* 0x0000000708a17c20 */ /* 0x040fe40008410000 */
[----:B------:R-:W-:Y:S01]  /*fe00*/  MUFU.EX2 R178, R178 ;  /* 0x000000b200b27308 */ /* 0x000fe20000000800 */
[----:B------:R-:W-:Y:S01]  /*fe10*/  FSEL R152, R8, RZ, P2 ;  /* 0x000000ff08987208 */ /* 0x000fe20001000000 */
[-C--:B--2---:R-:W-:Y:S01]  /*fe20*/  FMUL.FTZ R24, R24, R201.reuse ;  /* 0x000000c918187220 */ /* 0x084fe20000410000 */
[----:B------:R-:W-:Y:S01]  /*fe30*/  FSEL R161, R161, RZ, P2 ;  /* 0x000000ffa1a17208 */ /* 0x000fe20001000000 */
[----:B------:R-:W-:Y:S01]  /*fe40*/  FMUL.FTZ R25, R25, R201 ;  /* 0x000000c919197220 */ /* 0x000fe20000410000 */
[----:B------:R-:W-:Y:S01]  /*fe50*/  ISETP.NE.AND P2, PT, R18, R153, PT ;  /* 0x000000991200720c */ /* 0x000fe20003f45270 */
[----:B------:R-:W-:Y:S01]  /*fe60*/  FADD.FTZ R152, -R152, R15 ;  /* 0x0000000f98987221 */ /* 0x000fe20000010100 */
[----:B---3--:R-:W-:Y:S01]  /*fe70*/  F2FP.F16.F32.PACK_AB R156, R171, R168 ;  /* 0x000000a8ab9c723e */ /* 0x008fe200000000ff */
[--C-:B------:R-:W-:Y:S01]  /*fe80*/  FFMA.FTZ R159, R159, UR7, -R161.reuse ;  /* 0x000000079f9f7c23 */ /* 0x100fe200080108a1 */
[--C-:B------:R-:W-:Y:S01]  /*fe90*/  FFMA.FTZ R203, R154, UR7, -R161.reuse ;  /* 0x000000079acb7c23 */ /* 0x100fe200080108a1 */
[----:B------:R-:W-:Y:S01]  /*fea0*/  FMUL.FTZ R152, R152, UR7 ;  /* 0x0000000798987c20 */ /* 0x000fe20008410000 */
[--C-:B------:R-:W-:Y:S01]  /*feb0*/  FFMA.FTZ R14, R155, UR7, -R161.reuse ;  /* 0x000000079b0e7c23 */ /* 0x100fe200080108a1 */
[--C-:B------:R-:W-:Y:S01]  /*fec0*/  FFMA.FTZ R202, R158, UR7, -R161.reuse ;  /* 0x000000079eca7c23 */ /* 0x100fe200080108a1 */
[--C-:B------:R-:W-:Y:S01]  /*fed0*/  FFMA.FTZ R206, R167, UR7, -R161.reuse ;  /* 0x00000007a7ce7c23 */ /* 0x100fe200080108a1 */
[----:B------:R1:W2:Y:S01]  /*fee0*/  MUFU.EX2 R204, R152 ;  /* 0x0000009800cc7308 */ /* 0x0002a20000000800 */
[--C-:B------:R-:W-:Y:S01]  /*fef0*/  FFMA.FTZ R207, R198, UR7, -R161.reuse ;  /* 0x00000007c6cf7c23 */ /* 0x100fe200080108a1 */
[--C-:B------:R-:W-:Y:S01]  /*ff00*/  FFMA.FTZ R162, R162, UR7, -R161.reuse ;  /* 0x00000007a2a27c23 */ /* 0x100fe200080108a1 */
[----:B------:R-:W-:Y:S01]  /*ff10*/  FFMA.FTZ R163, R163, UR7, -R161 ;  /* 0x00000007a3a37c23 */ /* 0x000fe200080108a1 */
[----:B------:R-:W-:-:S02]  /*ff20*/  @!P2 IMAD R21, R21, 0x40, R22 ;  /* 0x000000401515a824 */ /* 0x000fc400078e0216 */
[--C-:B------:R-:W-:Y:S01]  /*ff30*/  FFMA.FTZ R155, R166, UR7, -R161.reuse ;  /* 0x00000007a69b7c23 */ /* 0x100fe200080108a1 */
[--C-:B------:R-:W-:Y:S01]  /*ff40*/  FFMA.FTZ R199, R199, UR7, -R161.reuse ;  /* 0x00000007c7c77c23 */ /* 0x100fe200080108a1 */
[--C-:B------:R-:W-:Y:S01]  /*ff50*/  FFMA.FTZ R197, R197, UR7, -R161.reuse ;  /* 0x00000007c5c57c23 */ /* 0x100fe200080108a1 */
[----:B------:R3:W-:Y:S01]  /*ff60*/  MUFU.EX2 R15, R159 ;  /* 0x0000009f000f7308 */ /* 0x0007e20000000800 */
[----:B------:R-:W-:Y:S01]  /*ff70*/  @!P2 LEA R153, R21, UR36, 0x2 ;  /* 0x000000241599ac11 */ /* 0x000fe2000f8e10ff */
[--C-:B------:R-:W-:Y:S01]  /*ff80*/  FFMA.FTZ R196, R196, UR7, -R161.reuse ;  /* 0x00000007c4c47c23 */ /* 0x100fe200080108a1 */
[--C-:B------:R-:W-:Y:S01]  /*ff90*/  FFMA.FTZ R198, R182, UR7, -R161.reuse ;  /* 0x00000007b6c67c23 */ /* 0x100fe200080108a1 */
[--C-:B------:R-:W-:Y:S01]  /*ffa0*/  FFMA.FTZ R157, R174, UR7, -R161.reuse ;  /* 0x00000007ae9d7c23 */ /* 0x100fe200080108a1 */
[----:B-1----:R-:W-:Y:S01]  /*ffb0*/  F2FP.F16.F32.PACK_AB R152, R13, R12 ;  /* 0x0000000c0d98723e */ /* 0x002fe200000000ff */
[----:B------:R-:W-:Y:S01]  /*ffc0*/  @!P2 STS [R153+0x38400], R201 ;  /* 0x038400c99900a388 */ /* 0x000fe20000000800 */
[----:B------:R-:W-:Y:S01]  /*ffd0*/  F2FP.F16.F32.PACK_AB R154, R169, R20 ;  /* 0x00000014a99a723e */ /* 0x000fe200000000ff */
[----:B------:R-:W-:Y:S01]  /*ffe0*/  MUFU.EX2 R203, R203 ;  /* 0x000000cb00cb7308 */ /* 0x000fe20000000800 */
[--C-:B---3--:R-:W-:Y:S01]  /*fff0*/  FFMA.FTZ R159, R200, UR7, -R161.reuse ;  /* 0x00000007c89f7c23 */ /* 0x108fe200080108a1 */
[----:B--2---:R1:W-:Y:S01]  /*10000*/  @!P2 STS [R153+0x38420], R204 ;  /* 0x038420cc9900a388 */ /* 0x0043e20000000800 */
[----:B------:R-:W-:Y:S01]  /*10010*/  FFMA.FTZ R161, R183, UR7, -R161 ;  /* 0x00000007b7a17c23 */ /* 0x000fe200080108a1 */
[----:B------:R-:W-:Y:S01]  /*10020*/  F2FP.F16.F32.PACK_AB R158, R173, R170 ;  /* 0x000000aaad9e723e */ /* 0x000fe200000000ff */
[-C--:B------:R-:W-:Y:S01]  /*10030*/  FMUL.FTZ R28, R28, R201.reuse ;  /* 0x000000c91c1c7220 */ /* 0x080fe20000410000 */
[----:B------:R-:W-:Y:S01]  /*10040*/  F2FP.F16.F32.PACK_AB R160, R175, R172 ;  /* 0x000000acafa0723e */ /* 0x000fe200000000ff */
        /* <DEDUP_REMOVED lines=42> */
[----:B--2---:R-:W-:Y:S01]  /*102f0*/  F2FP.F16.F32.PACK_AB R155, R15, R202 ;  /* 0x000000ca0f9b723e */ /* 0x004fe200000000ff */
[----:B------:R-:W-:Y:S01]  /*10300*/  BAR.SYNC.DEFER_BLOCKING 0xf, 0x100 ;  /* 0x03c4000000007b1d */ /* 0x000fe20000010000 */
        /* <DEDUP_REMOVED lines=29> */
[----:B------:R1:W-:Y:S01]  /*104e0*/  MUFU.EX2 R183, R157 ;  /* 0x0000009d00b77308 */ /* 0x0003e20000000800 */
[----:B------:R-:W-:Y:S01]  /*104f0*/  FMUL.FTZ R149, R149, R201 ;  /* 0x000000c995957220 */ /* 0x000fe20000410000 */
        /* <DEDUP_REMOVED lines=54> */
[----:B------:R1:W3:Y:S01]  /*10860*/  MUFU.EX2 R197, R159 ;  /* 0x0000009f00c57308 */ /* 0x0002e20000000800 */
        /* <DEDUP_REMOVED lines=14> */
[----:B------:R-:W-:Y:S01]  /*10950*/  FMUL.FTZ R138, R138, R204 ;  /* 0x000000cc8a8a7220 */ /* 0x000fe20000410000 */
[----:B------:R1:W2:Y:S01]  /*10960*/  MUFU.EX2 R199, R161 ;  /* 0x000000a100c77308 */ /* 0x0002a20000000800 */
[----:B---3--:R-:W-:Y:S01]  /*10970*/  F2FP.F16.F32.PACK_AB R165, R197, R196 ;  /* 0x000000c4c5a5723e */ /* 0x008fe200000000ff */
[-C--:B------:R-:W-:Y:S01]  /*10980*/  FMUL.FTZ R139, R139, R204.reuse ;  /* 0x000000cc8b8b7220 */ /* 0x080fe20000410000 */
[-C--:B------:R-:W-:Y:S01]  /*10990*/  FMUL.FTZ R142, R142, R204.reuse ;  /* 0x000000cc8e8e7220 */ /* 0x080fe20000410000 */
[-C--:B------:R-:W-:Y:S01]  /*109a0*/  FMUL.FTZ R143, R143, R204.reuse ;  /* 0x000000cc8f8f7220 */ /* 0x080fe20000410000 */
[-C--:B------:R-:W-:Y:S01]  /*109b0*/  FMUL.FTZ R146, R146, R204.reuse ;  /* 0x000000cc92927220 */ /* 0x080fe20000410000 */
[-C--:B------:R-:W-:Y:S01]  /*109c0*/  FMUL.FTZ R147, R147, R204.reuse ;  /* 0x000000cc93937220 */ /* 0x080fe20000410000 */
[-C--:B------:R-:W-:Y:S01]  /*109d0*/  FMUL.FTZ R150, R150, R204.reuse ;  /* 0x000000cc96967220 */ /* 0x080fe20000410000 */
[----:B------:R-:W-:Y:S01]  /*109e0*/  FMUL.FTZ R151, R151, R204 ;  /* 0x000000cc97977220 */ /* 0x000fe20000410000 */
[----:B-1----:R-:W-:Y:S01]  /*109f0*/  F2FP.F16.F32.PACK_AB R161, R200, R207 ;  /* 0x000000cfc8a1723e */ /* 0x002fe200000000ff */
[----:B------:R1:W-:Y:S01]  /*10a00*/  STSM.16.M88.4 [R184+0x36400], R152 ;  /* 0x03640098b8007844 */ /* 0x0003e20000000200 */
[----:B------:R-:W-:Y:S01]  /*10a10*/  FFMA.FTZ R12, R201, R5, R12 ;  /* 0x00000005c90c7223 */ /* 0x000fe2000001000c */
[----:B------:R-:W-:Y:S01]  /*10a20*/  FFMA.FTZ R203, R204, R6, R203 ;  /* 0x00000006cccb7223 */ /* 0x000fe200000100cb */
[----:B------:R-:W-:Y:S01]  /*10a30*/  ISETP.GT.AND P2, PT, R9, UR37, PT ;  /* 0x0000002509007c0c */ /* 0x000fe2000bf44270 */
[----:B------:R1:W-:Y:S01]  /*10a40*/  STSM.16.M88.4 [R185], R156 ;  /* 0x0000009cb9007844 */ /* 0x0003e20000000200 */
[----:B------:R-:W-:Y:S01]  /*10a50*/  FADD.FTZ R13, R13, R12 ;  /* 0x0000000c0d0d7221 */ /* 0x000fe20000010000 */
[----:B------:R-:W-:Y:S01]  /*10a60*/  FADD.FTZ R203, R14, R203 ;  /* 0x000000cb0ecb7221 */ /* 0x000fe20000010000 */
[----:B--2---:R-:W-:Y:S01]  /*10a70*/  F2FP.F16.F32.PACK_AB R167, R199, R198 ;  /* 0x000000c6c7a7723e */ /* 0x004fe200000000ff */
[----:B------:R1:W-:Y:S01]  /*10a80*/  STSM.16.M88.4 [R187], R160 ;  /* 0x000000a0bb007844 */ /* 0x0003e20000000200 */
[----:B------:R-:W-:Y:S01]  /*10a90*/  FADD.FTZ R20, R20, R13 ;  /* 0x0000000d14147221 */ /* 0x000fe20000010000 */
[----:B------:R-:W-:Y:S01]  /*10aa0*/  FADD.FTZ R202, R202, R203 ;  /* 0x000000cbcaca7221 */ /* 0x000fe20000010000 */
[----:B------:R-:W-:Y:S01]  /*10ab0*/  IMAD.MOV.U32 R14, RZ, RZ, R7 ;  /* 0x000000ffff0e7224 */ /* 0x000fe200078e0007 */
[----:B------:R1:W-:Y:S01]  /*10ac0*/  STSM.16.M88.4 [R186], R164 ;  /* 0x000000a4ba007844 */ /* 0x0003e20000000200 */
[----:B------:R-:W-:Y:S01]  /*10ad0*/  WARPGROUP.ARRIVE ;  /* 0x00000000000079c5 */ /* 0x000fe20000000000 */
[----:B------:R-:W-:Y:S01]  /*10ae0*/  FADD.FTZ R169, R169, R20 ;  /* 0x00000014a9a97221 */ /* 0x000fe20000010000 */
[----:B------:R-:W-:Y:S01]  /*10af0*/  FADD.FTZ R202, R15, R202 ;  /* 0x000000ca0fca7221 */ /* 0x000fe20000010000 */
[----:B------:R-:W-:-:S02]  /*10b00*/  IMAD.MOV.U32 R15, RZ, RZ, R8 ;  /* 0x000000ffff0f7224 */ /* 0x000fc400078e0008 */
[----:B------:R-:W-:Y:S01]  /*10b10*/  FADD.FTZ R168, R168, R169 ;  /* 0x000000a9a8a87221 */ /* 0x000fe20000010000 */
[----:B------:R-:W-:Y:S01]  /*10b20*/  HGMMA.64x256x16.F32 R24, R152, gdesc[UR8].tnspB, R24, gsb0 ;  /* 0x43e0000898187df0 */ /* 0x000fe20008000818 */
[----:B------:R-:W-:Y:S01]  /*10b30*/  UMOV UR10, UR6 ;  /* 0x00000006000a7c82 */ /* 0x000fe20008000000 */
[----:B------:R-:W-:Y:S01]  /*10b40*/  UMOV UR11, 0x40000040 ;  /* 0x40000040000b7882 */ /* 0x000fe20000000000 */
[----:B------:R-:W-:Y:S01]  /*10b50*/  R2UR UR6, R208 ;  /* 0x00000000d00672ca */ /* 0x000fe200000e0000 */
[----:B------:R-:W-:Y:S01]  /*10b60*/  FADD.FTZ R21, R21, R202 ;  /* 0x000000ca15157221 */ /* 0x000fe20000010000 */
[----:B------:R-:W-:-:S03]  /*10b70*/  FADD.FTZ R171, R171, R168 ;  /* 0x000000a8abab7221 */ /* 0x000fc60000010000 */
[----:B------:R-:W-:Y:S01]  /*10b80*/  FADD.FTZ R174, R174, R21 ;  /* 0x00000015aeae7221 */ /* 0x000fe20000010000 */
[----:B------:R-:W-:Y:S01]  /*10b90*/  FADD.FTZ R170, R170, R171 ;  /* 0x000000abaaaa7221 */ /* 0x000fe20000010000 */
[----:B------:R-:W-:Y:S02]  /*10ba0*/  IMAD.MOV.U32 R21, RZ, RZ, R16 ;  /* 0x000000ffff157224 */ /* 0x000fe400078e0010 */
[----:B------:R-:W-:Y:S01]  /*10bb0*/  FADD.FTZ R209, R209, R174 ;  /* 0x000000aed1d17221 */ /* 0x000fe20000010000 */
[----:B------:R-:W-:-:S03]  /*10bc0*/  FADD.FTZ R173, R173, R170 ;  /* 0x000000aaadad7221 */ /* 0x000fc60000010000 */
        /* <DEDUP_REMOVED lines=17> */
[----:B------:R-:W-:Y:S02]  /*10ce0*/  WARPGROUP.DEPBAR.LE gsb0, 0x0 ;  /* 0x00008000000079c5 */ /* 0x000fe40000010000 */
        /* <DEDUP_REMOVED lines=25> */
[----:B--2---:R-:W-:-:S04]  /*10e80*/  VIADD R11, R9, 0xffffffff ;  /* 0xffffffff090b7836 */ /* 0x004fc80000000000 */
[----:B------:R-:W-:Y:S01]  /*10e90*/  IMAD.MOV.U32 R9, RZ, RZ, R11 ;  /* 0x000000ffff097224 */ /* 0x000fe200078e000b */
[----:B-1----:R-:W-:Y:S06]  /*10ea0*/  @P2 BRA `(.L_x_1568) ;  /* 0xffffffc8002c2947 */ /* 0x002fec000383ffff */
.L_x_1551:
[----:B------:R-:W1:Y:S01]  /*10eb0*/  SHFL.BFLY PT, R0, R5, 0x2, 0x1f ;  /* 0x0c401f0005007f89 */ /* 0x000e6200000e0000 */
[----:B------:R-:W-:Y:S01]  /*10ec0*/  VIADD R2, R16, 0x1 ;  /* 0x0000000110027836 */ /* 0x000fe20000000000 */
[----:B------:R-:W-:Y:S01]  /*10ed0*/  UIADD3 UR46, UR46, 0x1, URZ ;  /* 0x000000012e2e7890 */ /* 0x000fe2000fffe03f */
[----:B------:R-:W-:Y:S01]  /*10ee0*/  IMAD.U32 R12, RZ, RZ, UR7 ;  /* 0x00000007ff0c7e24 */ /* 0x000fe2000f8e00ff */
[----:B------:R-:W2:Y:S01]  /*10ef0*/  SHFL.BFLY PT, R9, R6, 0x2, 0x1f ;  /* 0x0c401f0006097f89 */ /* 0x000ea200000e0000 */
[----:B------:R-:W-:Y:S01]  /*10f00*/  IMAD.MOV.U32 R19, RZ, RZ, -0x800000 ;  /* 0xff800000ff137424 */ /* 0x000fe200078e00ff */
[----:B------:R-:W-:Y:S08]  /*10f10*/  BAR.ARV 0x8, 0xa0 ;  /* 0x0202800000007b1d */ /* 0x000ff00000002000 */
[----:B------:R-:W-:Y:S01]  /*10f20*/  BAR.SYNC.DEFER_BLOCKING 0xf, 0x100 ;  /* 0x03c4000000007b1d */ /* 0x000fe20000010000 */
[----:B------:R-:W-:Y:S01]  /*10f30*/  ISETP.NE.AND P1, PT, R2, 0x2, PT ;  /* 0x000000020200780c */ /* 0x000fe20003f25270 */
[----:B-1----:R-:W-:Y:S01]  /*10f40*/  FADD.FTZ R0, R0, R5 ;  /* 0x0000000500007221 */ /* 0x002fe20000010000 */
[----:B--2---:R-:W-:-:S04]  /*10f50*/  FADD.FTZ R9, R9, R6 ;  /* 0x0000000609097221 */ /* 0x004fc80000010000 */
[----:B------:R-:W1:Y:S01]  /*10f60*/  SHFL.BFLY PT, R3, R0, 0x1, 0x1f ;  /* 0x0c201f0000037f89 */ /* 0x000e6200000e0000 */
[----:B------:R-:W-:-:S03]  /*10f70*/  IMAD.U32 R6, RZ, RZ, UR7 ;  /* 0x00000007ff067e24 */ /* 0x000fc6000f8e00ff */
[----:B------:R-:W2:Y:S01]  /*10f80*/  SHFL.BFLY PT, R4, R9, 0x1, 0x1f ;  /* 0x0c201f0009047f89 */ /* 0x000ea200000e0000 */
[----:B-1----:R-:W-:Y:S01]  /*10f90*/  FADD.FTZ R11, R0, R3 ;  /* 0x00000003000b7221 */ /* 0x002fe20000010000 */
[----:B------:R-:W-:Y:S01]  /*10fa0*/  IMAD.MOV R3, RZ, RZ, -R23 ;  /* 0x000000ffff037224 */ /* 0x000fe200078e0a17 */
[----:B------:R-:W-:Y:S01]  /*10fb0*/  SEL R0, RZ, 0x1, P1 ;  /* 0x00000001ff007807 */ /* 0x000fe20000800000 */
[----:B--2---:R-:W-:Y:S02]  /*10fc0*/  FADD.FTZ R10, R9, R4 ;  /* 0x00000004090a7221 */ /* 0x004fe40000010000 */
[----:B------:R-:W-:Y:S02]  /*10fd0*/  FSETP.NE.FTZ.AND P2, PT, R11, RZ, PT ;  /* 0x000000ff0b00720b */ /* 0x000fe40003f55000 */
[----:B------:R-:W-:Y:S01]  /*10fe0*/  ISETP.NE.AND P0, PT, R18, R3, PT ;  /* 0x000000031200720c */ /* 0x000fe20003f05270 */
[----:B------:R-:W-:Y:S01]  /*10ff0*/  IMAD.MOV.U32 R3, RZ, RZ, RZ ;  /* 0x000000ffff037224 */ /* 0x000fe200078e00ff */
[----:B------:R-:W-:-:S02]  /*11000*/  FSETP.NE.FTZ.AND P3, PT, R10, RZ, PT ;  /* 0x000000ff0a00720b */ /* 0x000fc40003f75000 */
[----:B------:R-:W-:Y:S01]  /*11010*/  LOP3.LUT R17, R17, R0, RZ, 0x3c, !PT ;  /* 0x0000000011117212 */ /* 0x000fe200078e3cff */
[----:B------:R-:W-:-:S06]  /*11020*/  IMAD.MOV.U32 R0, RZ, RZ, RZ ;  /* 0x000000ffff007224 */ /* 0x000fcc00078e00ff */
[----:B------:R-:W1:Y:S01]  /*11030*/  @P2 MUFU.RCP R3, R11 ;  /* 0x0000000b00032308 */ /* 0x000e620000001000 */
[----:B------:R-:W-:Y:S01]  /*11040*/  @P2 FMUL.FTZ R6, R6, 0.69314718246459960938 ;  /* 0x3f31721806062820 */ /* 0x000fe20000410000 */
[----:B------:R-:W-:Y:S02]  /*11050*/  @!P0 IMAD R16, R16, 0x40, R22 ;  /* 0x0000004010108824 */ /* 0x000fe400078e0216 */
[----:B------:R-:W-:-:S03]  /*11060*/  @P3 FMUL.FTZ R12, R12, 0.69314718246459960938 ;  /* 0x3f3172180c0c3820 */ /* 0x000fc60000410000 */
[----:B------:R-:W-:Y:S01]  /*11070*/  @!P0 LEA R16, R16, UR36, 0x2 ;  /* 0x0000002410108c11 */ /* 0x000fe2000f8e10ff */
        /* <DEDUP_REMOVED lines=9> */
[----:B------:R-:W1:Y:S01]  /*11110*/  @P3 MUFU.LG2 R10, R10 ;  /* 0x0000000a000a3308 */ /* 0x000e620000000c00 */
        /* <DEDUP_REMOVED lines=59> */
[----:B---3--:R-:W-:Y:S01]  /*114d0*/  @P2 FMUL.FTZ R9, R9, 0.69314718246459960938 ;  /* 0x3f31721809092820 */ /* 0x008fe20000410000 */
[----:B-1----:R-:W-:Y:S01]  /*114e0*/  @P3 FMUL.FTZ R3, R10, 0.69314718246459960938 ;  /* 0x3f3172180a033820 */ /* 0x002fe20000410000 */
[----:B------:R-:W-:-:S02]  /*114f0*/  IMAD.MOV.U32 R32, RZ, RZ, -0x800000 ;  /* 0xff800000ff207424 */ /* 0x000fc400078e00ff */
        /* <DEDUP_REMOVED lines=67> */
[----:B--2---:R-:W-:Y:S01]  /*11930*/  SEL R16, R2, RZ, P1 ;  /* 0x000000ff02107207 */ /* 0x004fe20000800000 */
[----:B------:R-:W-:Y:S06]  /*11940*/  BAR.ARV 0xe, 0x100 ;  /* 0x0384000000007b1d */ /* 0x000fec0000002000 */
.L_x_1489:
        /* <DEDUP_REMOVED lines=26> */
[----:B------:R-:W-:Y:S01]  /*11af0*/  F2FP.F16.F32.PACK_AB R57, R59, R58 ;  /* 0x0000003a3b39723e */ /* 0x000fe200000000ff */
[----:B------:R-:W-:Y:S01]  /*11b00*/  IMAD.U32 R7, RZ, RZ, UR7 ;  /* 0x00000007ff077e24 */ /* 0x000fe2000f8e00ff */
        /* <DEDUP_REMOVED lines=12> */
[----:B------:R-:W-:Y:S01]  /*11bd0*/  IADD3 R173, P3, R6, 0x40, RZ ;  /* 0x0000004006ad7810 */ /* 0x000fe20007f7e0ff */
[--C-:B------:R-:W-:Y:S01]  /*11be0*/  IMAD.X R11, RZ, RZ, R7.reuse, P4 ;  /* 0x000000ffff0b7224 */ /* 0x100fe200020e0607 */
[----:B------:R-:W-:Y:S02]  /*11bf0*/  LOP3.LUT R2, R0, R171, RZ, 0x3c, !PT ;  /* 0x000000ab00027212 */ /* 0x000fe400078e3cff */
[----:B------:R-:W-:Y:S02]  /*11c00*/  LOP3.LUT R0, R179, 0x380, RZ, 0xc0, !PT ;  /* 0x00000380b3007812 */ /* 0x000fe400078ec0ff */
[----:B------:R-:W-:Y:S02]  /*11c10*/  IADD3 R199, P4, R6, 0x4020, RZ ;  /* 0x0000402006c77810 */ /* 0x000fe40007f9e0ff */
[----:B------:R-:W-:Y:S02]  /*11c20*/  SHF.R.U64 R0, R0, 0x3, RZ ;  /* 0x0000000300007819 */ /* 0x000fe400000012ff */
[C---:B------:R-:W-:Y:S01]  /*11c30*/  LOP3.LUT R103, R6.reuse, 0x380, RZ, 0xc0, !PT ;  /* 0x0000038006677812 */ /* 0x040fe200078ec0ff */
[----:B------:R-:W-:Y:S01]  /*11c40*/  IMAD.X R91, RZ, RZ, R7, P4 ;  /* 0x000000ffff5b7224 */ /* 0x000fe200020e0607 */
[----:B------:R-:W-:-:S02]  /*11c50*/  IADD3 R183, P2, R6, 0x2060, RZ ;  /* 0x0000206006b77810 */ /* 0x000fc40007f5e0ff */
[----:B------:R-:W-:Y:S02]  /*11c60*/  IADD3.X R9, RZ, R7, RZ, P3, !PT ;  /* 0x00000007ff097210 */ /* 0x000fe40001ffe4ff */
[C---:B------:R-:W-:Y:S01]  /*11c70*/  IADD3 R177, P5, R6.reuse, 0x2000, RZ ;  /* 0x0000200006b17810 */ /* 0x040fe20007fbe0ff */
[--C-:B------:R-:W-:Y:S01]  /*11c80*/  IMAD.X R25, RZ, RZ, R7.reuse, P2 ;  /* 0x000000ffff197224 */ /* 0x100fe200010e0607 */
[C---:B------:R-:W-:Y:S02]  /*11c90*/  IADD3 R181, P1, R6.reuse, 0x2040, RZ ;  /* 0x0000204006b57810 */ /* 0x040fe40007f3e0ff */
[----:B------:R-:W-:Y:S01]  /*11ca0*/  IADD3 R197, P3, R6, 0x4000, RZ ;  /* 0x0000400006c57810 */ /* 0x000fe20007f7e0ff */
[--C-:B------:R-:W-:Y:S01]  /*11cb0*/  IMAD.X R13, RZ, RZ, R7.reuse, P5 ;  /* 0x000000ffff0d7224 */ /* 0x100fe200028e0607 */
[----:B------:R-:W-:Y:S01]  /*11cc0*/  LOP3.LUT R14, R0, R179, RZ, 0x3c, !PT ;  /* 0x000000b3000e7212 */ /* 0x000fe200078e3cff */
[--C-:B------:R-:W-:Y:S01]  /*11cd0*/  IMAD.X R21, RZ, RZ, R7.reuse, P1 ;  /* 0x000000ffff157224 */ /* 0x100fe200008e0607 */
[----:B------:R-:W-:Y:S01]  /*11ce0*/  LOP3.LUT R0, R199, 0x380, RZ, 0xc0, !PT ;  /* 0x00000380c7007812 */ /* 0x000fe200078ec0ff */
[----:B------:R-:W-:Y:S01]  /*11cf0*/  IMAD.X R29, RZ, RZ, R7, P3 ;  /* 0x000000ffff1d7224 */ /* 0x000fe200018e0607 */
[----:B------:R-:W-:-:S02]  /*11d00*/  SHF.R.U64 R103, R103, 0x3, RZ ;  /* 0x0000000367677819 */ /* 0x000fc400000012ff */
[C---:B------:R-:W-:Y:S02]  /*11d10*/  IADD3 R106, P2, R6.reuse, 0x6020, RZ ;  /* 0x00006020066a7810 */ /* 0x040fe40007f5e0ff */
[C---:B------:R-:W-:Y:S02]  /*11d20*/  IADD3 R201, P5, R6.reuse, 0x4040, RZ ;  /* 0x0000404006c97810 */ /* 0x040fe40007fbe0ff */
[C---:B------:R-:W-:Y:S01]  /*11d30*/  IADD3 R203, P6, R6.reuse, 0x4060, RZ ;  /* 0x0000406006cb7810 */ /* 0x040fe20007fde0ff */
[--C-:B------:R-:W-:Y:S01]  /*11d40*/  IMAD.X R107, RZ, RZ, R7.reuse, P2 ;  /* 0x000000ffff6b7224 */ /* 0x100fe200010e0607 */
[C---:B------:R-:W-:Y:S01]  /*11d50*/  IADD3 R205, P1, R6.reuse, 0x6000, RZ ;  /* 0x0000600006cd7810 */ /* 0x040fe20007f3e0ff */
[--C-:B------:R-:W-:Y:S01]  /*11d60*/  IMAD.X R95, RZ, RZ, R7.reuse, P5 ;  /* 0x000000ffff5f7224 */ /* 0x100fe200028e0607 */
[C---:B------:R-:W-:Y:S01]  /*11d70*/  IADD3 R207, P3, R6.reuse, 0x6040, RZ ;  /* 0x0000604006cf7810 */ /* 0x040fe20007f7e0ff */
[----:B------:R-:W-:Y:S01]  /*11d80*/  IMAD.X R99, RZ, RZ, R7, P6 ;  /* 0x000000ffff637224 */ /* 0x000fe200030e0607 */
[----:B------:R-:W-:-:S02]  /*11d90*/  IADD3 R209, P4, R6, 0x6060, RZ ;  /* 0x0000606006d17810 */ /* 0x000fc40007f9e0ff */
[----:B------:R-:W-:Y:S01]  /*11da0*/  SHF.R.U64 R0, R0, 0x3, RZ ;  /* 0x0000000300007819 */ /* 0x000fe200000012ff */
[--C-:B------:R-:W-:Y:S01]  /*11db0*/  IMAD.X R111, RZ, RZ, R7.reuse, P3 ;  /* 0x000000ffff6f7224 */ /* 0x100fe200018e0607 */
[----:B------:R-:W-:Y:S01]  /*11dc0*/  LOP3.LUT R6, R103, R6, RZ, 0x3c, !PT ;  /* 0x0000000667067212 */ /* 0x000fe200078e3cff */
[--C-:B------:R-:W-:Y:S01]  /*11dd0*/  IMAD.X R103, RZ, RZ, R7.reuse, P1 ;  /* 0x000000ffff677224 */ /* 0x100fe200008e0607 */
[----:B------:R-:W-:Y:S01]  /*11de0*/  LOP3.LUT R8, R173, 0x380, RZ, 0xc0, !PT ;  /* 0x00000380ad087812 */ /* 0x000fe200078ec0ff */
[----:B------:R-:W-:Y:S01]  /*11df0*/  IMAD.X R115, RZ, RZ, R7, P4 ;  /* 0x000000ffff737224 */ /* 0x000fe200020e0607 */
[----:B------:R-:W-:Y:S02]  /*11e00*/  LOP3.LUT R10, R175, 0x380, RZ, 0xc0, !PT ;  /* 0x00000380af0a7812 */ /* 0x000fe400078ec0ff */
[----:B------:R-:W-:Y:S02]  /*11e10*/  LOP3.LUT R12, R177, 0x380, RZ, 0xc0, !PT ;  /* 0x00000380b10c7812 */ /* 0x000fe400078ec0ff */
[----:B------:R-:W-:-:S02]  /*11e20*/  LOP3.LUT R27, R106, 0x380, RZ, 0xc0, !PT ;  /* 0x000003806a1b7812 */ /* 0x000fc400078ec0ff */
[----:B------:R-:W-:Y:S02]  /*11e30*/  LOP3.LUT R90, R0, R199, RZ, 0x3c, !PT ;  /* 0x000000c7005a7212 */ /* 0x000fe400078e3cff */
[----:B------:R-:W-:Y:S02]  /*11e40*/  SHF.R.U64 R8, R8, 0x3, RZ ;  /* 0x0000000308087819 */ /* 0x000fe400000012ff */
[----:B------:R-:W-:Y:S02]  /*11e50*/  LOP3.LUT R20, R181, 0x380, RZ, 0xc0, !PT ;  /* 0x00000380b5147812 */ /* 0x000fe400078ec0ff */
[----:B------:R-:W-:Y:S02]  /*11e60*/  MOV R0, R6 ;  /* 0x0000000600007202 */ /* 0x000fe40000000f00 */
[----:B------:R-:W-:Y:S02]  /*11e70*/  SHF.R.U64 R10, R10, 0x3, RZ ;  /* 0x000000030a0a7819 */ /* 0x000fe400000012ff */
[----:B------:R-:W-:-:S02]  /*11e80*/  LOP3.LUT R24, R183, 0x380, RZ, 0xc0, !PT ;  /* 0x00000380b7187812 */ /* 0x000fc400078ec0ff */
[----:B------:R-:W-:Y:S02]  /*11e90*/  F2FP.F16.F32.PACK_AB R6, R157, R166 ;  /* 0x000000a69d06723e */ /* 0x000fe400000000ff */
[----:B------:R-:W-:Y:S02]  /*11ea0*/  F2FP.F16.F32.PACK_AB R7, R31, R30 ;  /* 0x0000001e1f07723e */ /* 0x000fe400000000ff */
[----:B------:R-:W-:Y:S02]  /*11eb0*/  SHF.R.U64 R12, R12, 0x3, RZ ;  /* 0x000000030c0c7819 */ /* 0x000fe400000012ff */
[----:B------:R-:W-:Y:S01]  /*11ec0*/  LOP3.LUT R28, R197, 0x380, RZ, 0xc0, !PT ;  /* 0x00000380c51c7812 */ /* 0x000fe200078ec0ff */
[----:B------:R1:W-:Y:S01]  /*11ed0*/  STSM.16.M88.4 [R0], R4 ;  /* 0x0000000400007844 */ /* 0x0003e20000000200 */
[----:B------:R-:W-:Y:S02]  /*11ee0*/  LOP3.LUT R98, R203, 0x380, RZ, 0xc0, !PT ;  /* 0x00000380cb627812 */ /* 0x000fe400078ec0ff */
[----:B------:R-:W-:-:S02]  /*11ef0*/  SHF.R.U64 R27, R27, 0x3, RZ ;  /* 0x000000031b1b7819 */ /* 0x000fc400000012ff */
[----:B------:R-:W-:Y:S02]  /*11f00*/  LOP3.LUT R8, R8, R173, RZ, 0x3c, !PT ;  /* 0x000000ad08087212 */ /* 0x000fe400078e3cff */
[----:B------:R-:W-:Y:S02]  /*11f10*/  SHF.R.U64 R20, R20, 0x3, RZ ;  /* 0x0000000314147819 */ /* 0x000fe400000012ff */
[----:B------:R-:W-:Y:S02]  /*11f20*/  LOP3.LUT R94, R201, 0x380, RZ, 0xc0, !PT ;  /* 0x00000380c95e7812 */ /* 0x000fe400078ec0ff */
[----:B------:R-:W-:Y:S02]  /*11f30*/  LOP3.LUT R114, R209, 0x380, RZ, 0xc0, !PT ;  /* 0x00000380d1727812 */ /* 0x000fe400078ec0ff */
[----:B------:R-:W-:Y:S02]  /*11f40*/  LOP3.LUT R10, R10, R175, RZ, 0x3c, !PT ;  /* 0x000000af0a0a7212 */ /* 0x000fe400078e3cff */
[----:B------:R-:W-:-:S02]  /*11f50*/  SHF.R.U64 R24, R24, 0x3, RZ ;  /* 0x0000000318187819 */ /* 0x000fc400000012ff */
[----:B------:R-:W-:Y:S02]  /*11f60*/  LOP3.LUT R12, R12, R177, RZ, 0x3c, !PT ;  /* 0x000000b10c0c7212 */ /* 0x000fe400078e3cff */
[----:B------:R-:W-:Y:S02]  /*11f70*/  SHF.R.U64 R28, R28, 0x3, RZ ;  /* 0x000000031c1c7819 */ /* 0x000fe400000012ff */
[----:B------:R-:W-:Y:S02]  /*11f80*/  LOP3.LUT R102, R205, 0x380, RZ, 0xc0, !PT ;  /* 0x00000380cd667812 */ /* 0x000fe400078ec0ff */
[----:B------:R-:W-:Y:S02]  /*11f90*/  SHF.R.U64 R98, R98, 0x3, RZ ;  /* 0x0000000362627819 */ /* 0x000fe400000012ff */
[----:B------:R-:W-:Y:S02]  /*11fa0*/  LOP3.LUT R106, R27, R106, RZ, 0x3c, !PT ;  /* 0x0000006a1b6a7212 */ /* 0x000fe400078e3cff */
[----:B------:R-:W-:-:S02]  /*11fb0*/  MOV R27, R2 ;  /* 0x00000002001b7202 */ /* 0x000fc40000000f00 */
[----:B-1----:R-:W-:Y:S02]  /*11fc0*/  F2FP.F16.F32.PACK_AB R4, R33, R159 ;  /* 0x0000009f2104723e */ /* 0x002fe400000000ff */
[----:B------:R-:W-:Y:S02]  /*11fd0*/  F2FP.F16.F32.PACK_AB R5, R35, R34 ;  /* 0x000000222305723e */ /* 0x000fe400000000ff */
[----:B------:R-:W-:Y:S02]  /*11fe0*/  F2FP.F16.F32.PACK_AB R6, R37, R36 ;  /* 0x000000242506723e */ /* 0x000fe400000000ff */
[----:B------:R-:W-:Y:S02]  /*11ff0*/  F2FP.F16.F32.PACK_AB R7, R39, R38 ;  /* 0x000000262707723e */ /* 0x000fe400000000ff */
[----:B------:R-:W-:Y:S02]  /*12000*/  LOP3.LUT R20, R20, R181, RZ, 0x3c, !PT ;  /* 0x000000b514147212 */ /* 0x000fe400078e3cff */
[----:B------:R-:W-:Y:S01]  /*12010*/  SHF.R.U64 R94, R94, 0x3, RZ ;  /* 0x000000035e5e7819 */ /* 0x000fe200000012ff */
[----:B------:R1:W-:Y:S01]  /*12020*/  STSM.16.M88.4 [R27], R4 ;  /* 0x000000041b007844 */ /* 0x0003e20000000200 */
[----:B------:R-:W-:-:S02]  /*12030*/  LOP3.LUT R110, R207, 0x380, RZ, 0xc0, !PT ;  /* 0x00000380cf6e7812 */ /* 0x000fc400078ec0ff */
[----:B------:R-:W-:Y:S02]  /*12040*/  SHF.R.U64 R114, R114, 0x3, RZ ;  /* 0x0000000372727819 */ /* 0x000fe400000012ff */
[----:B------:R-:W-:Y:S02]  /*12050*/  MOV R8, R8 ;  /* 0x0000000800087202 */ /* 0x000fe40000000f00 */
[----:B------:R-:W-:Y:S02]  /*12060*/  LOP3.LUT R24, R24, R183, RZ, 0x3c, !PT ;  /* 0x000000b718187212 */ /* 0x000fe400078e3cff */
[----:B------:R-:W-:Y:S01]  /*12070*/  MOV R10, R10 ;  /* 0x0000000a000a7202 */ /* 0x000fe20000000f00 */
[----:B------:R1:W-:Y:S01]  /*12080*/  STSM.16.M88.4 [R8], R40 ;  /* 0x0000002808007844 */ /* 0x0003e20000000200 */
[----:B------:R-:W-:Y:S02]  /*12090*/  LOP3.LUT R28, R28, R197, RZ, 0x3c, !PT ;  /* 0x000000c51c1c7212 */ /* 0x000fe400078e3cff */
[----:B------:R-:W-:Y:S01]  /*120a0*/  SHF.R.U64 R102, R102, 0x3, RZ ;  /* 0x0000000366667819 */ /* 0x000fe200000012ff */
[----:B------:R1:W-:Y:S01]  /*120b0*/  STSM.16.M88.4 [R10], R48 ;  /* 0x000000300a007844 */ /* 0x0003e20000000200 */
[----:B------:R-:W-:-:S02]  /*120c0*/  LOP3.LUT R98, R98, R203, RZ, 0x3c, !PT ;  /* 0x000000cb62627212 */ /* 0x000fc400078e3cff */
[----:B------:R-:W-:Y:S02]  /*120d0*/  MOV R12, R12 ;  /* 0x0000000c000c7202 */ /* 0x000fe40000000f00 */
[----:B------:R-:W-:Y:S02]  /*120e0*/  F2FP.F16.F32.PACK_AB R72, R73, R72 ;  /* 0x000000484948723e */ /* 0x000fe400000000ff */
[----:B------:R-:W-:Y:S01]  /*120f0*/  MOV R14, R14 ;  /* 0x0000000e000e7202 */ /* 0x000fe20000000f00 */
[----:B------:R1:W-:Y:S01]  /*12100*/  STSM.16.M88.4 [R12], R56 ;  /* 0x000000380c007844 */ /* 0x0003e20000000200 */
[----:B------:R-:W-:Y:S02]  /*12110*/  F2FP.F16.F32.PACK_AB R66, R69, R68 ;  /* 0x000000444542723e */ /* 0x000fe400000000ff */
[----:B------:R-:W-:Y:S02]  /*12120*/  F2FP.F16.F32.PACK_AB R67, R71, R70 ;  /* 0x000000464743723e */ /* 0x000fe400000000ff */
[----:B------:R-:W-:-:S02]  /*12130*/  F2FP.F16.F32.PACK_AB R73, R75, R74 ;  /* 0x0000004a4b49723e */ /* 0x000fc400000000ff */
[----:B------:R-:W-:Y:S01]  /*12140*/  F2FP.F16.F32.PACK_AB R80, R81, R80 ;  /* 0x000000505150723e */ /* 0x000fe200000000ff */
[----:B------:R1:W-:Y:S01]  /*12150*/  STSM.16.M88.4 [R14], R64 ;  /* 0x000000400e007844 */ /* 0x0003e20000000200 */
[----:B------:R-:W-:Y:S02]  /*12160*/  LOP3.LUT R94, R94, R201, RZ, 0x3c, !PT ;  /* 0x000000c95e5e7212 */ /* 0x000fe400078e3cff */
[----:B------:R-:W-:Y:S02]  /*12170*/  SHF.R.U64 R110, R110, 0x3, RZ ;  /* 0x000000036e6e7819 */ /* 0x000fe400000012ff */
[----:B------:R-:W-:Y:S02]  /*12180*/  LOP3.LUT R114, R114, R209, RZ, 0x3c, !PT ;  /* 0x000000d172727212 */ /* 0x000fe400078e3cff */
[----:B------:R-:W-:Y:S02]  /*12190*/  MOV R20, R20 ;  /* 0x0000001400147202 */ /* 0x000fe40000000f00 */
[----:B------:R-:W-:-:S02]  /*121a0*/  F2FP.F16.F32.PACK_AB R74, R77, R76 ;  /* 0x0000004c4d4a723e */ /* 0x000fc400000000ff */
[----:B------:R-:W-:Y:S02]  /*121b0*/  F2FP.F16.F32.PACK_AB R75, R79, R78 ;  /* 0x0000004e4f4b723e */ /* 0x000fe400000000ff */
[----:B------:R-:W-:Y:S02]  /*121c0*/  F2FP.F16.F32.PACK_AB R81, R83, R82 ;  /* 0x000000525351723e */ /* 0x000fe400000000ff */
[----:B------:R-:W-:Y:S01]  /*121d0*/  MOV R24, R24 ;  /* 0x0000001800187202 */ /* 0x000fe20000000f00 */
        /* <DEDUP_REMOVED lines=8> */
[----:B------:R-:W-:Y:S02]  /*12260*/  MOV R2, R98 ;  /* 0x0000006200027202 */ /* 0x000fe40000000f00 */
[----:B------:R-:W-:Y:S02]  /*12270*/  F2FP.F16.F32.PACK_AB R89, R152, R26 ;  /* 0x0000001a9859723e */ /* 0x000fe400000000ff */
[----:B------:R-:W-:-:S02]  /*12280*/  F2FP.F16.F32.PACK_AB R90, R93, R92 ;  /* 0x0000005c5d5a723e */ /* 0x000fc400000000ff */
[----:B------:R-:W-:Y:S02]  /*12290*/  F2FP.F16.F32.PACK_AB R91, R154, R153 ;  /* 0x000000999a5b723e */ /* 0x000fe400000000ff */
[----:B------:R-:W-:Y:S02]  /*122a0*/  F2FP.F16.F32.PACK_AB R96, R97, R96 ;  /* 0x000000606160723e */ /* 0x000fe400000000ff */
[----:B------:R-:W-:Y:S01]  /*122b0*/  F2FP.F16.F32.PACK_AB R97, R156, R155 ;  /* 0x0000009b9c61723e */ /* 0x000fe200000000ff */
[----:B------:R1:W-:Y:S01]  /*122c0*/  STSM.16.M88.4 [R28], R88 ;  /* 0x000000581c007844 */ /* 0x0003e20000000200 */
        /* <DEDUP_REMOVED lines=11> */
[----:B------:R-:W-:Y:S01]  /*12380*/  F2FP.F16.F32.PACK_AB R120, R121, R120 ;  /* 0x000000787978723e */ /* 0x000fe200000000ff */
        /* <DEDUP_REMOVED lines=19> */
[----:B------:R-:W-:Y:S02]  /*124c0*/  MOV R110, R110 ;  /* 0x0000006e006e7202 */ /* 0x000fe40000000f00 */
[----:B------:R-:W-:-:S02]  /*124d0*/  F2FP.F16.F32.PACK_AB R138, R141, R140 ;  /* 0x0000008c8d8a723e */ /* 0x000fc400000000ff */
        /* <DEDUP_REMOVED lines=11> */
[----:B--2---:R-:W2:Y:S02]  /*12590*/  FENCE.VIEW.ASYNC.S ;  /* 0x00000000000073c6 */ /* 0x004ea40000000000 */
[----:B--2---:R-:W-:Y:S06]  /*125a0*/  BAR.ARV 0x1, 0x120 ;  /* 0x0044800000007b1d */ /* 0x004fec0000002000 */
[----:B------:R-:W-:Y:S05]  /*125b0*/  @P0 BRA `(.L_x_1570) ;  /* 0x0000000000740947 */ /* 0x000fea0003800000 */
[----:B-1----:R-:W1:Y:S01]  /*125c0*/  LDC.64 R4, c[0x0][0xc78] ;  /* 0x00031e00ff047b82 */ /* 0x002e620000000a00 */
[----:B------:R-:W-:Y:S01]  /*125d0*/  USHF.R.S32.HI UR5, URZ, 0x1f, UR43 ;  /* 0x0000001f3f057899 */ /* 0x000fe2000801142b */
[----:B------:R-:W-:Y:S01]  /*125e0*/  IMAD.MOV R7, RZ, RZ, -R23 ;  /* 0x000000ffff077224 */ /* 0x000fe200078e0a17 */
[----:B------:R-:W-:Y:S02]  /*125f0*/  ULDC.64 UR8, c[0x0][0xc70] ;  /* 0x00031c0000087ab9 */ /* 0x000fe40000000a00 */
[----:B------:R-:W-:Y:S02]  /*12600*/  UIMAD UR5, UR5, UR8, URZ ;  /* 0x00000008050572a4 */ /* 0x000fe4000f8e023f */
[----:B------:R-:W-:Y:S01]  /*12610*/  UIMAD.WIDE.U32 UR6, UR43, UR8, URZ ;  /* 0x000000082b0672a5 */ /* 0x000fe2000f8e003f */
[----:B------:R-:W-:Y:S01]  /*12620*/  ISETP.NE.AND P0, PT, R18, R7, PT ;  /* 0x000000071200720c */ /* 0x000fe20003f05270 */
[----:B------:R-:W-:Y:S01]  /*12630*/  UIMAD UR5, UR43, UR9, UR5 ;  /* 0x000000092b0572a4 */ /* 0x000fe2000f8e0205 */
[----:B------:R-:W-:Y:S01]  /*12640*/  VIADD R7, R22, UR42 ;  /* 0x0000002a16077c36 */ /* 0x000fe20008000000 */
        /* <DEDUP_REMOVED lines=20> */
.L_x_1570:
[----:B-1----:R-:W1:Y:S02]  /*12790*/  SHFL.IDX PT, R0, R193, RZ, 0x1f ;  /* 0x00001fffc1007589 */ /* 0x002e6400000e0000 */
[----:B-1----:R-:W-:-:S13]  /*127a0*/  ISETP.NE.AND P0, PT, R0, 0x7, PT ;  /* 0x000000070000780c */ /* 0x002fda0003f05270 */
        /* <DEDUP_REMOVED lines=19> */
[----:B-1----:R-:W-:Y:S01]  /*128e0*/  UMOV UR40, UR5 ;  /* 0x0000000500287c82 */ /* 0x002fe20008000000 */
[----:B------:R-:W-:Y:S01]  /*128f0*/  UMOV UR41, UR8 ;  /* 0x0000000800297c82 */ /* 0x000fe20008000000 */
[----:B------:R-:W-:Y:S01]  /*12900*/  UIADD3 UR5, UR36, 0xa000, URZ ;  /* 0x0000a00024057890 */ /* 0x000fe2000fffe03f */
[----:B------:R1:W-:Y:S01]  /*12910*/  UTMASTG.5D [UR40], [UR6] ;  /* 0x00000028060073b5 */ /* 0x0003e20008020000 */
[----:B------:R-:W-:Y:S01]  /*12920*/  UMOV UR8, 0x140 ;  /* 0x0000014000087882 */ /* 0x000fe20000000000 */
[----:B-1----:R-:W-:Y:S01]  /*12930*/  UMOV UR40, UR9 ;  /* 0x0000000900287c82 */ /* 0x002fe20008000000 */
[----:B------:R-:W-:Y:S01]  /*12940*/  UMOV UR41, UR10 ;  /* 0x0000000a00297c82 */ /* 0x000fe20008000000 */
[----:B------:R-:W-:Y:S01]  /*12950*/  UIADD3 UR9, UR36, 0xc000, URZ ;  /* 0x0000c00024097890 */ /* 0x000fe2000fffe03f */
[----:B------:R1:W-:Y:S01]  /*12960*/  UTMASTG.5D [UR40], [UR6] ;  /* 0x00000028060073b5 */ /* 0x0003e20008020000 */
[----:B------:R-:W-:Y:S01]  /*12970*/  UIADD3 UR10, UR36, 0xe000, URZ ;  /* 0x0000e000240a7890 */ /* 0x000fe2000fffe03f */
[----:B-1----:R-:W-:Y:S01]  /*12980*/  UMOV UR40, UR11 ;  /* 0x0000000b00287c82 */ /* 0x002fe20008000000 */
[----:B------:R-:W-:-:S02]  /*12990*/  UMOV UR41, UR12 ;  /* 0x0000000c00297c82 */ /* 0x000fc40008000000 */
[----:B------:R1:W-:Y:S02]  /*129a0*/  UTMASTG.5D [UR40], [UR6] ;  /* 0x00000028060073b5 */ /* 0x0003e40008020000 */
[----:B-1----:R-:W-:Y:S01]  /*129b0*/  UMOV UR40, UR13 ;  /* 0x0000000d00287c82 */ /* 0x002fe20008000000 */
[----:B------:R-:W-:Y:S02]  /*129c0*/  UMOV UR41, UR14 ;  /* 0x0000000e00297c82 */ /* 0x000fe40008000000 */
[----:B------:R1:W-:Y:S02]  /*129d0*/  UTMASTG.5D [UR40], [UR6] ;  /* 0x00000028060073b5 */ /* 0x0003e40008020000 */
[----:B-1----:R-:W-:Y:S01]  /*129e0*/  UMOV UR40, UR5 ;  /* 0x0000000500287c82 */ /* 0x002fe20008000000 */
[----:B------:R-:W-:Y:S01]  /*129f0*/  UMOV UR41, UR8 ;  /* 0x0000000800297c82 */ /* 0x000fe20008000000 */
[----:B------:R-:W-:Y:S01]  /*12a00*/  UMOV UR5, 0x180 ;  /* 0x0000018000057882 */ /* 0x000fe20000000000 */
[----:B------:R1:W-:Y:S02]  /*12a10*/  UTMASTG.5D [UR40], [UR6] ;  /* 0x00000028060073b5 */ /* 0x0003e40008020000 */
[----:B-1----:R-:W-:Y:S01]  /*12a20*/  UMOV UR40, UR9 ;  /* 0x0000000900287c82 */ /* 0x002fe20008000000 */
[----:B------:R-:W-:Y:S01]  /*12a30*/  UMOV UR41, UR5 ;  /* 0x0000000500297c82 */ /* 0x000fe20008000000 */
[----:B------:R-:W-:Y:S01]  /*12a40*/  UMOV UR5, 0x1c0 ;  /* 0x000001c000057882 */ /* 0x000fe20000000000 */
[----:B------:R1:W-:Y:S02]  /*12a50*/  UTMASTG.5D [UR40], [UR6] ;  /* 0x00000028060073b5 */ /* 0x0003e40008020000 */
[----:B-1----:R-:W-:Y:S01]  /*12a60*/  UMOV UR40, UR10 ;  /* 0x0000000a00287c82 */ /* 0x002fe20008000000 */
[----:B------:R-:W-:Y:S01]  /*12a70*/  UMOV UR41, UR5 ;  /* 0x0000000500297c82 */ /* 0x000fe20008000000 */
[----:B------:R-:W-:Y:S01]  /*12a80*/  UIADD3 UR5, UR36, 0x38820, URZ ;  /* 0x0003882024057890 */ /* 0x000fe2000fffe03f */
[----:B------:R1:W-:Y:S03]  /*12a90*/  UTMASTG.5D [UR40], [UR6] ;  /* 0x00000028060073b5 */ /* 0x0003e60008020000 */
[----:B------:R-:W-:Y:S01]  /*12aa0*/  UPRMT UR5, URZ, 0x654, UR5 ;  /* 0x000006543f057896 */ /* 0x000fe20008000005 */
[----:B------:R0:W-:Y:S01]  /*12ab0*/  UTMACMDFLUSH ;  /* 0x00000000000079b7 */ /* 0x0001e20000000000 */
[----:B------:R-:W-:-:S07]  /*12ac0*/  DEPBAR.LE SB0, 0x0 ;  /* 0x000080000000791a */ /* 0x000fce0000000000 */
[----:B-1----:R-:W-:Y:S03]  /*12ad0*/  SYNCS.ARRIVE.TRANS64.RED.A1T0 RZ, [UR5], RZ ;  /* 0x000000ffffff79a7 */ /* 0x002fe60008100405 */
.L_x_1573:
[----:B------:R-:W-:Y:S05]  /*12ae0*/  BSYNC B0 ;  /* 0x0000000000007941 */ /* 0x000fea0003800000 */
.L_x_1572:
[----:B------:R-:W-:Y:S05]  /*12af0*/  BRA `(.L_x_1571) ;  /* 0x0000000800287947 */ /* 0x000fea0003800000 */
.L_x_1569:
        /* <DEDUP_REMOVED lines=20> */
[C---:B---3--:R-:W-:Y:S02]  /*12c40*/  IMAD R0, R8.reuse, UR8, RZ ;  /* 0x0000000808007c24 */ /* 0x048fe4000f8e02ff */
[----:B------:R-:W-:Y:S02]  /*12c50*/  IMAD.IADD R3, R3, 0x1, R5 ;  /* 0x0000000103037824 */ /* 0x000fe400078e0205 */
[----:B------:R-:W-:Y:S02]  /*12c60*/  IMAD R5, R9, UR44, R0 ;  /* 0x0000002c09057c24 */ /* 0x000fe4000f8e0200 */
[----:B------:R-:W-:-:S04]  /*12c70*/  IMAD.WIDE.U32 R2, R8, UR44, R2 ;  /* 0x0000002c08027c25 */ /* 0x000fc8000f8e0002 */
[----:B------:R-:W-:Y:S01]  /*12c80*/  IMAD.IADD R3, R3, 0x1, R5 ;  /* 0x0000000103037824 */ /* 0x000fe200078e0205 */
[----:B------:R-:W-:-:S04]  /*12c90*/  LEA R4, P0, R2, UR6, 0x2 ;  /* 0x0000000602047c11 */ /* 0x000fc8000f8010ff */
[----:B------:R-:W-:Y:S01]  /*12ca0*/  LEA.HI.X R5, R2, UR7, R3, 0x2, P0 ;  /* 0x0000000702057c11 */ /* 0x000fe200080f1403 */
[----:B------:R-:W-:-:S05]  /*12cb0*/  IMAD.MOV.U32 R3, RZ, RZ, -0x800000 ;  /* 0xff800000ff037424 */ /* 0x000fca00078e00ff */
[----:B------:R2:W-:Y:S03]  /*12cc0*/  STG.E desc[UR54][R4.64], R3 ;  /* 0x0000000304007986 */ /* 0x0005e6000c101936 */
.L_x_1575:
[----:B------:R-:W-:Y:S05]  /*12cd0*/  BSYNC B0 ;  /* 0x0000000000007941 */ /* 0x000fea0003800000 */
.L_x_1574:
[----:B------:R-:W-:Y:S01]  /*12ce0*/  ULDC.64 UR6, c[0x0][0xb88] ;  /* 0x0002e20000067ab9 */ /* 0x000fe20000000a00 */
[----:B------:R-:W3:Y:S01]  /*12cf0*/  LDC.64 R10, c[0x0][0xbe8] ;  /* 0x0002fa00ff0a7b82 */ /* 0x000ee20000000a00 */
[----:B------:R-:W-:Y:S01]  /*12d00*/  ISETP.GE.AND P1, PT, R12, UR7, PT ;  /* 0x000000070c007c0c */ /* 0x000fe2000bf26270 */
[C---:B--2---:R-:W-:Y:S01]  /*12d10*/  VIADD R4, R188.reuse, 0x180 ;  /* 0x00000180bc047836 */ /* 0x044fe20000000000 */
[C---:B------:R-:W-:Y:S01]  /*12d20*/  ISETP.GE.AND P0, PT, R188.reuse, UR7, PT ;  /* 0x00000007bc007c0c */ /* 0x040fe2000bf06270 */
[C---:B------:R-:W-:Y:S01]  /*12d30*/  VIADD R14, R188.reuse, 0x80 ;  /* 0x00000080bc0e7836 */ /* 0x040fe20000000000 */
[----:B------:R-:W-:Y:S01]  /*12d40*/  SEL R2, RZ, 0xffffffff, P1 ;  /* 0xffffffffff027807 */ /* 0x000fe20000800000 */
[----:B------:R-:W-:Y:S01]  /*12d50*/  VIADD R15, R188, 0xc0 ;  /* 0x000000c0bc0f7836 */ /* 0x000fe20000000000 */
[----:B------:R-:W-:Y:S01]  /*12d60*/  ISETP.GE.AND P3, PT, R4, UR7, PT ;  /* 0x0000000704007c0c */ /* 0x000fe2000bf66270 */
[----:B------:R-:W2:Y:S01]  /*12d70*/  LDC R8, c[0x0][0xeac] ;  /* 0x0003ab00ff087b82 */ /* 0x000ea20000000800 */
[----:B------:R-:W-:Y:S01]  /*12d80*/  VIADD R5, R188, 0x1c0 ;  /* 0x000001c0bc057836 */ /* 0x000fe20000000000 */
[----:B------:R-:W-:Y:S01]  /*12d90*/  SEL R0, RZ, 0x1, P0 ;  /* 0x00000001ff007807 */ /* 0x000fe20000000000 */
[----:B------:R-:W-:Y:S01]  /*12da0*/  IMAD.SHL.U32 R3, R2, 0x2, RZ ;  /* 0x0000000202037824 */ /* 0x000fe200078e00ff */
[----:B------:R-:W-:Y:S01]  /*12db0*/  ISETP.GE.AND P0, PT, R14, UR7, PT ;  /* 0x000000070e007c0c */ /* 0x000fe2000bf06270 */
[----:B-1----:R-:W-:Y:S01]  /*12dc0*/  IMAD R4, R6, UR5, RZ ;  /* 0x0000000506047c24 */ /* 0x002fe2000f8e02ff */
[----:B------:R-:W-:Y:S01]  /*12dd0*/  ISETP.GE.AND P2, PT, R15, UR7, PT ;  /* 0x000000070f007c0c */ /* 0x000fe2000bf46270 */
[C---:B------:R-:W-:Y:S01]  /*12de0*/  VIADD R20, R188.reuse, 0x140 ;  /* 0x00000140bc147836 */ /* 0x040fe20000000000 */
[----:B------:R-:W-:Y:S01]  /*12df0*/  ISETP.GE.AND P1, PT, R5, UR7, PT ;  /* 0x0000000705007c0c */ /* 0x000fe2000bf26270 */
[----:B------:R-:W-:Y:S01]  /*12e00*/  VIADD R19, R188, 0x100 ;  /* 0x00000100bc137836 */ /* 0x000fe20000000000 */
[----:B------:R-:W-:Y:S01]  /*12e10*/  SHF.R.S32.HI R189, RZ, 0x1f, R188 ;  /* 0x0000001fffbd7819 */ /* 0x000fe200000114bc */
[----:B------:R-:W-:Y:S01]  /*12e20*/  IMAD R7, R7, UR43, R4 ;  /* 0x0000002b07077c24 */ /* 0x000fe2000f8e0204 */
[----:B------:R-:W-:Y:S01]  /*12e30*/  LOP3.LUT R0, R3, 0x2, R0, 0xe2, !PT ;  /* 0x0000000203007812 */ /* 0x000fe200078ee200 */
[----:B------:R-:W-:Y:S01]  /*12e40*/  UIADD3 UR42, -UR42, UR6, URZ ;  /* 0x000000062a2a7290 */ /* 0x000fe2000fffe13f */
[----:B------:R-:W-:Y:S01]  /*12e50*/  SEL R5, RZ, 0x4, P0 ;  /* 0x00000004ff057807 */ /* 0x000fe20000000000 */
[----:B------:R-:W-:Y:S01]  /*12e60*/  IMAD.WIDE.U32 R2, R6, UR43, R188 ;  /* 0x0000002b06027c25 */ /* 0x000fe2000f8e00bc */
[----:B------:R-:W-:Y:S01]  /*12e70*/  SEL R4, RZ, 0x8, P2 ;  /* 0x00000008ff047807 */ /* 0x000fe20001000000 */
[----:B------:R-:W-:Y:S01]  /*12e80*/  ULOP3.LUT UR39, URZ, UR39, URZ, 0x33, !UPT ;  /* 0x000000273f277292 */ /* 0x000fe2000f8e333f */
[----:B------:R-:W-:Y:S01]  /*12e90*/  ISETP.GE.AND P2, PT, R20, UR7, PT ;  /* 0x0000000714007c0c */ /* 0x000fe2000bf46270 */
[----:B------:R-:W-:Y:S01]  /*12ea0*/  VIADD R6, R190, 0x20 ;  /* 0x00000020be067836 */ /* 0x000fe20000000000 */
[----:B------:R-:W-:Y:S01]  /*12eb0*/  ISETP.GE.AND P0, PT, R19, UR7, PT ;  /* 0x0000000713007c0c */ /* 0x000fe2000bf06270 */
[----:B------:R-:W-:Y:S01]  /*12ec0*/  IMAD.IADD R3, R3, 0x1, R7 ;  /* 0x0000000103037824 */ /* 0x000fe200078e0207 */
[----:B------:R-:W-:Y:S01]  /*12ed0*/  LOP3.LUT R0, R4, R0, R5, 0xfe, !PT ;  /* 0x0000000004007212 */ /* 0x000fe200078efe05 */
[----:B------:R-:W-:Y:S01]  /*12ee0*/  BSSY B0, `(.L_x_1576) ;  /* 0x000002c000007945 */ /* 0x000fe20003800000 */
[----:B------:R-:W-:Y:S01]  /*12ef0*/  SEL R4, RZ, 0x20, P2 ;  /* 0x00000020ff047807 */ /* 0x000fe20001000000 */
[----:B--2---:R-:W-:Y:S01]  /*12f00*/  VIADD R13, R8, UR39 ;  /* 0x00000027080d7c36 */ /* 0x004fe20008000000 */
[----:B------:R-:W-:-:S02]  /*12f10*/  ISETP.GE.AND P2, PT, R190, UR42, PT ;  /* 0x0000002abe007c0c */ /* 0x000fc4000bf46270 */
[----:B------:R-:W-:Y:S02]  /*12f20*/  SEL R5, RZ, 0x10, P0 ;  /* 0x00000010ff057807 */ /* 0x000fe40000000000 */
[----:B------:R-:W-:Y:S01]  /*12f30*/  ISETP.GE.AND P0, PT, R6, UR42, PT ;  /* 0x0000002a06007c0c */ /* 0x000fe2000bf06270 */
[----:B---3--:R-:W-:Y:S01]  /*12f40*/  IMAD R6, R10, UR8, RZ ;  /* 0x000000080a067c24 */ /* 0x008fe2000f8e02ff */
[----:B------:R-:W-:Y:S02]  /*12f50*/  LOP3.LUT R5, R4, R0, R5, 0xfe, !PT ;  /* 0x0000000004057212 */ /* 0x000fe400078efe05 */
[----:B------:R-:W-:Y:S01]  /*12f60*/  SEL R0, RZ, 0x40, P3 ;  /* 0x00000040ff007807 */ /* 0x000fe20001800000 */
[----:B------:R-:W-:Y:S01]  /*12f70*/  IMAD R11, R11, UR44, R6 ;  /* 0x0000002c0b0b7c24 */ /* 0x000fe2000f8e0206 */
[----:B------:R-:W-:Y:S01]  /*12f80*/  SHF.R.S32.HI R191, RZ, 0x1f, R190 ;  /* 0x0000001fffbf7819 */ /* 0x000fe200000114be */
[----:B------:R-:W-:Y:S01]  /*12f90*/  IMAD.WIDE.U32 R6, R10, UR44, R2 ;  /* 0x0000002c0a067c25 */ /* 0x000fe2000f8e0002 */
[----:B------:R-:W-:-:S02]  /*12fa0*/  LOP3.LUT R9, R5, R0, RZ, 0xfc, !PT ;  /* 0x0000000005097212 */ /* 0x000fc400078efcff */
[----:B------:R-:W-:Y:S01]  /*12fb0*/  SEL R0, RZ, 0x80, P1 ;  /* 0x00000080ff007807 */ /* 0x000fe20000800000 */
[----:B------:R-:W-:-:S03]  /*12fc0*/  IMAD.WIDE R4, R13, 0x40, R190 ;  /* 0x000000400d047825 */ /* 0x000fc600078e02be */
[----:B------:R-:W-:Y:S01]  /*12fd0*/  LOP3.LUT R0, R9, R0, RZ, 0xfc, !PT ;  /* 0x0000000009007212 */ /* 0x000fe200078efcff */
[----:B------:R-:W-:Y:S01]  /*12fe0*/  IMAD.IADD R13, R7, 0x1, R11 ;  /* 0x00000001070d7824 */ /* 0x000fe200078e020b */
[----:B------:R-:W-:Y:S06]  /*12ff0*/  @P2 BRA `(.L_x_1577) ;  /* 0x0000000000682947 */ /* 0x000fec0003800000 */
[----:B------:R-:W-:Y:S01]  /*13000*/  ULDC.64 UR8, c[0x0][0xbd8] ;  /* 0x0002f60000087ab9 */ /* 0x000fe20000000a00 */
[----:B------:R-:W-:Y:S01]  /*13010*/  MOV R3, R13 ;  /* 0x0000000d00037202 */ /* 0x000fe20000000f00 */
[----:B------:R-:W-:Y:S01]  /*13020*/  IMAD R11, R5, UR8, RZ ;  /* 0x00000008050b7c24 */ /* 0x000fe2000f8e02ff */
[----:B------:R-:W-:Y:S01]  /*13030*/  ISETP.GE.AND P6, PT, R188, UR7, PT ;  /* 0x00000007bc007c0c */ /* 0x000fe2000bfc6270 */
[----:B------:R-:W-:Y:S01]  /*13040*/  IMAD.MOV.U32 R2, RZ, RZ, R6 ;  /* 0x000000ffff027224 */ /* 0x000fe200078e0006 */
[----:B------:R-:W-:Y:S01]  /*13050*/  ISETP.GE.AND P1, PT, R12, UR7, PT ;  /* 0x000000070c007c0c */ /* 0x000fe2000bf26270 */
[C---:B------:R-:W-:Y:S01]  /*13060*/  IMAD R11, R4.reuse, UR9, R11 ;  /* 0x00000009040b7c24 */ /* 0x040fe2000f8e020b */
[----:B------:R-:W-:Y:S01]  /*13070*/  ISETP.GE.AND P3, PT, R15, UR7, PT ;  /* 0x000000070f007c0c */ /* 0x000fe2000bf66270 */
[----:B------:R-:W-:Y:S01]  /*13080*/  IMAD.WIDE.U32 R2, R4, UR8, R2 ;  /* 0x0000000804027c25 */ /* 0x000fe2000f8e0002 */
[----:B------:R-:W-:Y:S01]  /*13090*/  ULDC.64 UR8, c[0x0][0xb80] ;  /* 0x0002e00000087ab9 */ /* 0x000fe20000000a00 */
[----:B------:R-:W-:-:S02]  /*130a0*/  ISETP.GE.AND P4, PT, R19, UR7, PT ;  /* 0x0000000713007c0c */ /* 0x000fc4000bf86270 */
[----:B------:R-:W-:Y:S01]  /*130b0*/  IMAD.IADD R3, R3, 0x1, R11 ;  /* 0x0000000103037824 */ /* 0x000fe200078e020b */
[----:B------:R-:W-:Y:S02]  /*130c0*/  LEA R10, P2, R2, UR8, 0x1 ;  /* 0x00000008020a7c11 */ /* 0x000fe4000f8408ff */
        /* <DEDUP_REMOVED lines=13> */
.L_x_1577:
[----:B------:R-:W-:Y:S05]  /*131a0*/  BSYNC B0 ;  /* 0x0000000000007941 */ /* 0x000fea0003800000 */
.L_x_1576:
        /* <DEDUP_REMOVED lines=30> */
.L_x_1578:
[----:B------:R-:W-:Y:S05]  /*13390*/  BSYNC B0 ;  /* 0x0000000000007941 */ /* 0x000fea0003800000 */
.L_x_1571:
[----:B------:R-:W3:Y:S02]  /*133a0*/  LDC R0, c[0x0][0xea8] ;  /* 0x0003aa00ff007b82 */ /* 0x000ee40000000800 */
[----:B---3--:R-:W-:-:S13]  /*133b0*/  ISETP.LE.AND P0, PT, R0, UR4, PT ;  /* 0x0000000400007c0c */ /* 0x008fda000bf03270 */
[----:B------:R-:W-:Y:S05]  /*133c0*/  @!P0 BRA `(.L_x_1579) ;  /* 0xfffffed800e48947 */ /* 0x000fea000383ffff */
[----:B------:R-:W-:Y:S05]  /*133d0*/  EXIT ;  /* 0x000000000000794d */ /* 0x000fea0003800000 */
.L_x_1478:
[----:B------:R-:W-:-:S08]  /*133e0*/  NOP ;  /* 0x0000000000007918 */ /* 0x000fd00000000000 */
[----:B-1----:R-:W1:-:S00]  /*133f0*/  USETMAXREG.DEALLOC.CTAPOOL 0x18 ;  /* 0x00000018000079c8 */ /* 0x002e4000080e0500 */
        /* <DEDUP_REMOVED lines=11> */
[----:B------:R-:W-:Y:S01]  /*134b0*/  ULDC UR5, c[0x0][0xc] ;  /* 0x0000030000057ab9 */ /* 0x000fe20000000800 */
[----:B------:R-:W-:Y:S01]  /*134c0*/  LOP3.LUT R19, R19, 0x1f, RZ, 0xc0, !PT ;  /* 0x0000001f13137812 */ /* 0x000fe200078ec0ff */
[----:B------:R-:W-:Y:S01]  /*134d0*/  IMAD.U32 R0, RZ, RZ, UR5 ;  /* 0x00000005ff007e24 */ /* 0x000fe2000f8e00ff */
[----:B------:R-:W-:Y:S01]  /*134e0*/  ULDC.64 UR46, c[0x0][0x198] ;  /* 0x00006600002e7ab9 */ /* 0x000fe20000000a00 */
[----:B------:R-:W-:Y:S01]  /*134f0*/  IMAD.U32 R18, RZ, RZ, UR4 ;  /* 0x00000004ff127e24 */ /* 0x000fe2000f8e00ff */
[----:B------:R-:W-:Y:S01]  /*13500*/  UMOV UR61, URZ ;  /* 0x0000003f003d7c82 */ /* 0x000fe20008000000 */
[----:B------:R-:W-:Y:S01]  /*13510*/  IMAD.MOV.U32 R17, RZ, RZ, 0x1 ;  /* 0x00000001ff117424 */ /* 0x000fe200078e00ff */
[----:B------:R1:W-:Y:S01]  /*13520*/  STL [R1], R0 ;  /* 0x0000000001007387 */ /* 0x0003e20000100800 */
[----:B------:R-:W-:-:S07]  /*13530*/  IMAD.MOV.U32 R16, RZ, RZ, RZ ;  /* 0x000000ffff107224 */ /* 0x000fce00078e00ff */
.L_x_1636:
[----:B------:R-:W-:Y:S01]  /*13540*/  ULDC UR10, c[0x0][0xed0] ;  /* 0x0003b400000a7ab9 */ /* 0x000fe20000000800 */
[----:B-1----:R-:W1:Y:S01]  /*13550*/  LDC R0, c[0x0][0xee8] ;  /* 0x0003ba00ff007b82 */ /* 0x002e620000000800 */
        /* <DEDUP_REMOVED lines=19> */
.L_x_1581:
[----:B------:R-:W-:Y:S01]  /*13690*/  ULDC UR11, c[0x0][0xec4] ;  /* 0x0003b100000b7ab9 */ /* 0x000fe20000000800 */
[----:B------:R-:W-:Y:S01]  /*136a0*/  UMOV UR9, UR10 ;  /* 0x0000000a00097c82 */ /* 0x000fe20008000000 */
[----:B------:R-:W-:-:S11]  /*136b0*/  UISETP.NE.AND UP0, UPT, UR11, 0x1, UPT ;  /* 0x000000010b00788c */ /* 0x000fd6000bf05270 */
[----:B------:R-:W-:Y:S02]  /*136c0*/  @UP0 ULDC.64 UR12, c[0x0][0xec8] ;  /* 0x0003b200000c0ab9 */ /* 0x000fe40000000a00 */
[----:B------:R-:W-:-:S04]  /*136d0*/  UIMAD.WIDE.U32 UR6, UR10, UR12, URZ ;  /* 0x0000000c0a0672a5 */ /* 0x000fc8000f8e003f */
[----:B------:R-:W-:-:S04]  /*136e0*/  @UP0 USHF.R.U32.HI UR9, URZ, UR13, UR7 ;  /* 0x0000000d3f090299 */ /* 0x000fc80008011607 */
[----:B------:R-:W-:-:S12]  /*136f0*/  UIMAD UR6, UR9, UR11, URZ ;  /* 0x0000000b090672a4 */ /* 0x000fd8000f8e023f */
.L_x_1582:
        /* <DEDUP_REMOVED lines=40> */
.L_x_1584:
[----:B------:R-:W-:-:S11]  /*13980*/  UISETP.NE.AND UP0, UPT, UR7, 0x1, UPT ;  /* 0x000000010700788c */ /* 0x000fd6000bf05270 */
[----:B------:R-:W-:Y:S02]  /*13990*/  @UP0 ULDC.64 UR16, c[0x0][0xae0] ;  /* 0x0002b80000100ab9 */ /* 0x000fe40000000a00 */
[----:B------:R-:W-:-:S04]  /*139a0*/  UIMAD.WIDE.U32 UR8, UR10, UR16, URZ ;  /* 0x000000100a0872a5 */ /* 0x000fc8000f8e003f */
[----:B------:R-:W-:-:S12]  /*139b0*/  @UP0 USHF.R.U32.HI UR10, URZ, UR17, UR9 ;  /* 0x000000113f0a0299 */ /* 0x000fd80008011609 */
.L_x_1585:
[----:B------:R-:W-:-:S04]  /*139c0*/  UIMAD UR10, UR10, UR7, UR7 ;  /* 0x000000070a0a72a4 */ /* 0x000fc8000f8e0207 */
[----:B------:R-:W-:-:S04]  /*139d0*/  UISETP.LT.AND UP0, UPT, UR6, UR10, UPT ;  /* 0x0000000a0600728c */ /* 0x000fc8000bf01270 */
[----:B------:R-:W-:-:S12]  /*139e0*/  USEL UR6, UR6, UR10, UP0 ;  /* 0x0000000a06067287 */ /* 0x000fd80008000000 */
.L_x_1583:
        /* <DEDUP_REMOVED lines=25> */
.L_x_1587:
[----:B------:R-:W-:-:S11]  /*13b80*/  UISETP.NE.AND UP0, UPT, UR7, 0x1, UPT ;  /* 0x000000010700788c */ /* 0x000fd6000bf05270 */
[----:B------:R-:W-:Y:S02]  /*13b90*/  @UP0 ULDC.64 UR12, c[0x0][0xae0] ;  /* 0x0002b800000c0ab9 */ /* 0x000fe40000000a00 */
[----:B------:R-:W-:-:S04]  /*13ba0*/  UIMAD.WIDE.U32 UR8, UR6, UR12, URZ ;  /* 0x0000000c060872a5 */ /* 0x000fc8000f8e003f */
[----:B------:R-:W-:-:S12]  /*13bb0*/  @UP0 USHF.R.U32.HI UR6, URZ, UR13, UR9 ;  /* 0x0000000d3f060299 */ /* 0x000fd80008011609 */
.L_x_1588:
[----:B------:R-:W-:-:S04]  /*13bc0*/  UIMAD UR6, UR6, UR7, URZ ;  /* 0x00000007060672a4 */ /* 0x000fc8000f8e023f */
[----:B------:R-:W-:-:S04]  /*13bd0*/  UISETP.LT.AND UP0, UPT, UR10, UR6, UPT ;  /* 0x000000060a00728c */ /* 0x000fc8000bf01270 */
[----:B------:R-:W-:-:S12]  /*13be0*/  USEL UR10, UR10, UR6, !UP0 ;  /* 0x000000060a0a7287 */ /* 0x000fd8000c000000 */
.L_x_1586:
        /* <DEDUP_REMOVED lines=12> */
[----:B------:R-:W2:Y:S01]  /*13cb0*/  LDL R0, [R1] ;  /* 0x0000000001007983 */ /* 0x000ea20000100800 */
[----:B------:R-:W-:Y:S01]  /*13cc0*/  VOTEU.ANY UR6, UPT, PT ;  /* 0x0000000000067886 */ /* 0x000fe200038e0100 */
[----:B------:R-:W1:Y:S01]  /*13cd0*/  LDC.64 R2, c[0x0][0xef0] ;  /* 0x0003bc00ff027b82 */ /* 0x000e620000000a00 */
[----:B------:R-:W3:Y:S01]  /*13ce0*/  S2R R5, SR_LANEID ;  /* 0x0000000000057919 */ /* 0x000ee20000000000 */
[----:B--2---:R-:W-:Y:S02]  /*13cf0*/  R2UR UR7, R0 ;  /* 0x00000000000772ca */ /* 0x004fe400000e0000 */
[----:B------:R-:W3:Y:S02]  /*13d00*/  FLO.U32 R0, UR6 ;  /* 0x0000000600007d00 */ /* 0x000ee400080e0000 */
[----:B---3--:R-:W-:-:S06]  /*13d10*/  ISETP.EQ.U32.AND P0, PT, R0, R5, PT ;  /* 0x000000050000720c */ /* 0x008fcc0003f02070 */
[----:B------:R-:W1:Y:S07]  /*13d20*/  POPC R5, UR6 ;  /* 0x0000000600057d09 */ /* 0x000e6e0008000000 */
[----:B-1----:R-:W2:Y:S01]  /*13d30*/  @P0 ATOMG.E.ADD.STRONG.GPU PT, R3, desc[UR54][R2.64], R5 ;  /* 0x00000005020309a8 */ /* 0x002ea200081ee1f6 */
[----:B------:R-:W1:Y:S02]  /*13d40*/  S2R R4, SR_LTMASK ;  /* 0x0000000000047919 */ /* 0x000e640000003900 */
[----:B-1----:R-:W-:-:S04]  /*13d50*/  LOP3.LUT R4, R4, UR6, RZ, 0xc0, !PT ;  /* 0x0000000604047c12 */ /* 0x002fc8000f8ec0ff */
[----:B------:R-:W1:Y:S01]  /*13d60*/  POPC R13, R4 ;  /* 0x00000004000d7309 */ /* 0x000e620000000000 */
[----:B--2---:R-:W1:Y:S02]  /*13d70*/  SHFL.IDX PT, R0, R3, R0, 0x1f ;  /* 0x00001f0003007589 */ /* 0x004e6400000e0000 */
[----:B-1----:R-:W-:Y:S01]  /*13d80*/  IADD3 R13, R0, UR7, R13 ;  /* 0x00000007000d7c10 */ /* 0x002fe2000fffe00d */
[----:B------:R-:W-:Y:S06]  /*13d90*/  BRA `(.L_x_1591) ;  /* 0x00000028008c7947 */ /* 0x000fec0003800000 */
.L_x_1590:
        /* <DEDUP_REMOVED lines=11> */
[----:B------:R-:W-:Y:S02]  /*13e50*/  IMAD.U32 R4, RZ, RZ, UR6 ;  /* 0x00000006ff047e24 */ /* 0x000fe4000f8e00ff */
[----:B------:R-:W1:Y:S01]  /*13e60*/  LDC.64 R2, c[0x4][R2] ;  /* 0x0100000002027b82 */ /* 0x000e620000000a00 */
[----:B------:R-:W-:Y:S02]  /*13e70*/  IMAD.U32 R5, RZ, RZ, UR7 ;  /* 0x00000007ff057e24 */ /* 0x000fe4000f8e00ff */
[----:B------:R-:W-:Y:S02]  /*13e80*/  IMAD.U32 R6, RZ, RZ, UR8 ;  /* 0x00000008ff067e24 */ /* 0x000fe4000f8e00ff */
[----:B------:R-:W-:-:S02]  /*13e90*/  IMAD.U32 R7, RZ, RZ, UR9 ;  /* 0x00000009ff077e24 */ /* 0x000fc4000f8e00ff */
[----:B------:R-:W-:Y:S02]  /*13ea0*/  IMAD.U32 R10, RZ, RZ, UR4 ;  /* 0x00000004ff0a7e24 */ /* 0x000fe4000f8e00ff */
[----:B------:R-:W-:Y:S02]  /*13eb0*/  IMAD.U32 R11, RZ, RZ, UR5 ;  /* 0x00000005ff0b7e24 */ /* 0x000fe4000f8e00ff */
[----:B------:R-:W-:Y:S02]  /*13ec0*/  IMAD.MOV.U32 R8, RZ, RZ, 0x70 ;  /* 0x00000070ff087424 */ /* 0x000fe400078e00ff */
[----:B------:R-:W-:Y:S02]  /*13ed0*/  IMAD.MOV.U32 R12, RZ, RZ, 0x1 ;  /* 0x00000001ff0c7424 */ /* 0x000fe400078e00ff */
[----:B------:R-:W-:-:S07]  /*13ee0*/  IMAD.MOV.U32 R13, RZ, RZ, RZ ;  /* 0x000000ffff0d7224 */ /* 0x000fce00078e00ff */
[----:B------:R-:W-:-:S07]  /*13ef0*/  LEPC R20, `(.L_x_1592) ;  /* 0x000000001014794e */ /* 0x000fce0000000000 */
[----:B-1----:R-:W-:Y:S05]  /*13f00*/  CALL.ABS.NOINC R2 ;  /* 0x0000000002007343 */ /* 0x002fea0003c00000 */
.L_x_1592:
        /* <DEDUP_REMOVED lines=9> */
[----:B------:R-:W-:Y:S02]  /*13fa0*/  IMAD.U32 R4, RZ, RZ, UR6 ;  /* 0x00000006ff047e24 */ /* 0x000fe4000f8e00ff */
[----:B------:R-:W-:Y:S02]  /*13fb0*/  IMAD.U32 R5, RZ, RZ, UR7 ;  /* 0x00000007ff057e24 */ /* 0x000fe4000f8e00ff */
[----:B------:R-:W-:Y:S02]  /*13fc0*/  IMAD.U32 R6, RZ, RZ, UR8 ;  /* 0x00000008ff067e24 */ /* 0x000fe4000f8e00ff */
[----:B------:R-:W-:-:S02]  /*13fd0*/  IMAD.U32 R7, RZ, RZ, UR9 ;  /* 0x00000009ff077e24 */ /* 0x000fc4000f8e00ff */
[----:B------:R-:W-:Y:S02]  /*13fe0*/  IMAD.U32 R10, RZ, RZ, UR4 ;  /* 0x00000004ff0a7e24 */ /* 0x000fe4000f8e00ff */
[----:B------:R-:W-:Y:S02]  /*13ff0*/  IMAD.U32 R11, RZ, RZ, UR5 ;  /* 0x00000005ff0b7e24 */ /* 0x000fe4000f8e00ff */
[----:B------:R-:W-:Y:S02]  /*14000*/  IMAD.MOV.U32 R8, RZ, RZ, 0x70 ;  /* 0x00000070ff087424 */ /* 0x000fe400078e00ff */
[----:B------:R-:W-:Y:S02]  /*14010*/  IMAD.MOV.U32 R12, RZ, RZ, 0x1 ;  /* 0x00000001ff0c7424 */ /* 0x000fe400078e00ff */
[----:B-1----:R-:W-:-:S07]  /*14020*/  IMAD.MOV.U32 R13, RZ, RZ, RZ ;  /* 0x000000ffff0d7224 */ /* 0x002fce00078e00ff */
[----:B------:R-:W-:-:S07]  /*14030*/  LEPC R20, `(.L_x_1594) ;  /* 0x000000001014794e */ /* 0x000fce0000000000 */
[----:B--2---:R-:W-:Y:S05]  /*14040*/  CALL.ABS.NOINC R2 ;  /* 0x0000000002007343 */ /* 0x004fea0003c00000 */
.L_x_1594:
[----:B------:R-:W-:Y:S01]  /*14050*/  MOV R2, 0x0 ;  /* 0x0000000000027802 */ /* 0x000fe20000000f00 */
[----:B------:R-:W-:Y:S01]  /*14060*/  ULDC.64 UR6, c[0x4][0x88] ;  /* 0x0100220000067ab9 */ /* 0x000fe20000000a00 */
[----:B------:R-:W-:Y:S01]  /*14070*/  ULDC.64 UR8, c[0x4][0x90] ;  /* 0x0100240000087ab9 */ /* 0x000fe20000000a00 */
[----:B------:R-:W-:Y:S01]  /*14080*/  ULDC.64 UR4, c[0x4][0x18] ;  /* 0x0100060000047ab9 */ /* 0x000fe20000000a00 */
[----:B------:R-:W-:Y:S01]  /*14090*/  IMAD.U32 R4, RZ, RZ, UR6 ;  /* 0x00000006ff047e24 */ /* 0x000fe2000f8e00ff */
[----:B------:R-:W-:Y:S01]  /*140a0*/  MOV R8, 0x70 ;  /* 0x0000007000087802 */ /* 0x000fe20000000f00 */
[----:B------:R-:W1:Y:S01]  /*140b0*/  LDC.64 R2, c[0x4][R2] ;  /* 0x0100000002027b82 */ /* 0x000e620000000a00 */
[----:B------:R-:W-:Y:S02]  /*140c0*/  IMAD.U32 R5, RZ, RZ, UR7 ;  /* 0x00000007ff057e24 */ /* 0x000fe4000f8e00ff */
[----:B------:R-:W-:Y:S02]  /*140d0*/  IMAD.U32 R6, RZ, RZ, UR8 ;  /* 0x00000008ff067e24 */ /* 0x000fe4000f8e00ff */
[----:B------:R-:W-:-:S02]  /*140e0*/  IMAD.U32 R7, RZ, RZ, UR9 ;  /* 0x00000009ff077e24 */ /* 0x000fc4000f8e00ff */
[----:B------:R-:W-:Y:S02]  /*140f0*/  IMAD.U32 R10, RZ, RZ, UR4 ;  /* 0x00000004ff0a7e24 */ /* 0x000fe4000f8e00ff */
[----:B------:R-:W-:Y:S02]  /*14100*/  IMAD.U32 R11, RZ, RZ, UR5 ;  /* 0x00000005ff0b7e24 */ /* 0x000fe4000f8e00ff */
[----:B------:R-:W-:Y:S02]  /*14110*/  IMAD.MOV.U32 R12, RZ, RZ, 0x1 ;  /* 0x00000001ff0c7424 */ /* 0x000fe400078e00ff */
[----:B------:R-:W-:-:S07]  /*14120*/  IMAD.MOV.U32 R13, RZ, RZ, RZ ;  /* 0x000000ffff0d7224 */ /* 0x000fce00078e00ff */
[----:B------:R-:W-:-:S07]  /*14130*/  LEPC R20, `(.L_x_1593) ;  /* 0x000000001014794e */ /* 0x000fce0000000000 */
[----:B-1----:R-:W-:Y:S05]  /*14140*/  CALL.ABS.NOINC R2 ;  /* 0x0000000002007343 */ /* 0x002fea0003c00000 */
.L_x_1593:
        /* <DEDUP_REMOVED lines=10> */
[----:B------:R-:W-:Y:S01]  /*141f0*/  IMAD.U32 R0, RZ, RZ, UR58 ;  /* 0x0000003aff007e24 */ /* 0x000fe2000f8e00ff */
[----:B------:R-:W-:Y:S01]  /*14200*/  ISETP.NE.AND P1, PT, R19, RZ, PT ;  /* 0x000000ff1300720c */ /* 0x000fe20003f25270 */
[----:B------:R-:W-:Y:S01]  /*14210*/  UMOV UR56, URZ ;  /* 0x0000003f00387c82 */ /* 0x000fe20008000000 */
[----:B------:R-:W-:Y:S01]  /*14220*/  UMOV UR6, 0xffffffff ;  /* 0xffffffff00067882 */ /* 0x000fe20000000000 */
        /* <DEDUP_REMOVED lines=15> */
.L_x_1649:
[----:B------:R-:W-:Y:S01]  /*14320*/  UMOV UR4, 0xffffffff ;  /* 0xffffffff00047882 */ /* 0x000fe20000000000 */
[----:B------:R-:W-:Y:S02]  /*14330*/  SHF.R.S32.HI R7, RZ, 0x1f, R6 ;  /* 0x0000001fff077819 */ /* 0x000fe40000011406 */
[----:B------:R-:W-:Y:S05]  /*14340*/  BRA.DIV UR4, `(.L_x_1596) ;  /* 0x0000002e04347947 */ /* 0x000fea000b800000 */
[----:B------:R-:W-:-:S13]  /*14350*/  ELECT P6, URZ, PT ;  /* 0x00000000003f782f */ /* 0x000fda00038c0000 */
.L_x_1652:
[----:B------:R-:W-:Y:S05]  /*14360*/  @!P6 BRA `(.L_x_1597) ;  /* 0x0000000000c4e947 */ /* 0x000fea0003800000 */
[----:B------:R-:W-:Y:S01]  /*14370*/  IMAD.MOV.U32 R4, RZ, RZ, R6 ;  /* 0x000000ffff047224 */ /* 0x000fe200078e0006 */
[----:B------:R-:W-:Y:S06]  /*14380*/  @!P0 BRA `(.L_x_1598) ;  /* 0x0000000000488947 */ /* 0x000fec0003800000 */
[----:B------:R-:W1:Y:S01]  /*14390*/  LDC R12, c[0x0][0x41c] ;  /* 0x00010700ff0c7b82 */ /* 0x000e620000000800 */
[----:B------:R-:W-:Y:S01]  /*143a0*/  IMAD.MOV.U32 R11, RZ, RZ, R10 ;  /* 0x000000ffff0b7224 */ /* 0x000fe200078e000a */
        /* <DEDUP_REMOVED lines=16> */
.L_x_1598:
[----:B-1----:R-:W-:Y:S01]  /*144b0*/  LEA R8, R16, UR38, 0x3 ;  /* 0x0000002610087c11 */ /* 0x002fe2000f8e18ff */
[----:B------:R-:W1:Y:S01]  /*144c0*/  S2R R9, SR_TID.X ;  /* 0x0000000000097919 */ /* 0x000e620000002100 */
[----:B------:R-:W-:-:S04]  /*144d0*/  SHF.L.U32 R5, R17, 0x1f, RZ ;  /* 0x0000001f11057819 */ /* 0x000fc800000006ff */
[----:B------:R-:W2:Y:S01]  /*144e0*/  SYNCS.PHASECHK.TRANS64.TRYWAIT P2, [R8+URZ+0x38840], R5 ;  /* 0x03884005080075a7 */ /* 0x000ea2000804017f */
[----:B-1----:R-:W-:-:S04]  /*144f0*/  LOP3.LUT R9, R9, 0x7f, RZ, 0xc0, !PT ;  /* 0x0000007f09097812 */ /* 0x002fc800078ec0ff */
[----:B------:R-:W-:Y:S01]  /*14500*/  ISETP.NE.AND P3, PT, R9, RZ, PT ;  /* 0x000000ff0900720c */ /* 0x000fe20003f65270 */
[----:B--2---:R-:W-:-:S12]  /*14510*/  @!P2 BRA `(.L_x_1599) ;  /* 0x0000002800e0a947 */ /* 0x004fd80003800000 */
.L_x_1653:
[----:B------:R-:W-:Y:S05]  /*14520*/  @P3 BRA `(.L_x_1600) ;  /* 0x0000000000143947 */ /* 0x000fea0003800000 */
[----:B------:R-:W-:Y:S01]  /*14530*/  ISETP.NE.AND P2, PT, R19, RZ, PT ;  /* 0x000000ff1300720c */ /* 0x000fe20003f45270 */
[----:B-1----:R-:W-:-:S04]  /*14540*/  IMAD.MOV.U32 R5, RZ, RZ, 0x2000 ;  /* 0x00002000ff057424 */ /* 0x002fc800078e00ff */
[----:B------:R2:W-:Y:S08]  /*14550*/  SYNCS.ARRIVE.TRANS64 RZ, [R8+URZ+0x38830], R5 ;  /* 0x0388300508ff79a7 */ /* 0x0005f0000800003f */
[----:B------:R-:W-:Y:S05]  /*14560*/  @!P2 BRA `(.L_x_1600) ;  /* 0x000000000004a947 */ /* 0x000fea0003800000 */
[----:B------:R-:W-:Y:S01]  /*14570*/  BPT.TRAP 0x1 ;  /* 0x000000040000795c */ /* 0x000fe20000300000 */
.L_x_1600:
        /* <DEDUP_REMOVED lines=16> */
.L_x_1597:
[----:B------:R-:W-:Y:S05]  /*14680*/  WARPSYNC.ALL ;  /* 0x0000000000007948 */ /* 0x000fea0003800000 */
[----:B------:R-:W-:Y:S01]  /*14690*/  BAR.SYNC.DEFER_BLOCKING 0x8, 0xa0 ;  /* 0x0202800000007b1d */ /* 0x000fe20000010000 */
[----:B------:R-:W-:-:S05]  /*146a0*/  ELECT P2, URZ, PT ;  /* 0x00000000003f782f */ /* 0x000fca0003840000 */
[----:B------:R-:W-:Y:S08]  /*146b0*/  BSSY B0, `(.L_x_1601) ;  /* 0x0000041000007945 */ /* 0x000ff00003800000 */
[----:B------:R-:W-:Y:S05]  /*146c0*/  @!P2 BRA `(.L_x_1602) ;  /* 0x0000000000fca947 */ /* 0x000fea0003800000 */
[----:B------:R-:W-:Y:S01]  /*146d0*/  UIADD3 UR14, UP0, UR46, 0x270, URZ ;  /* 0x000002702e0e7890 */ /* 0x000fe2000ff1e03f */
[----:B-12---:R-:W-:Y:S01]  /*146e0*/  IMAD.MOV.U32 R5, RZ, RZ, 0x2000 ;  /* 0x00002000ff057424 */ /* 0x006fe200078e00ff */
[----:B------:R-:W-:Y:S02]  /*146f0*/  UIADD3 UR16, UR38, 0x20400, URZ ;  /* 0x0002040026107890 */ /* 0x000fe4000fffe03f */
[----:B------:R-:W-:Y:S01]  /*14700*/  UIADD3.X UR15, URZ, UR47, URZ, UP0, !UPT ;  /* 0x0000002f3f0f7290 */ /* 0x000fe200087fe43f */
[----:B------:R1:W-:Y:S01]  /*14710*/  SYNCS.ARRIVE.TRANS64 RZ, [UR38+0x38800], R5 ;  /* 0x03880005ffff79a7 */ /* 0x0003e20008000026 */
[----:B------:R-:W-:Y:S02]  /*14720*/  UIADD3 UR4, UP0, UR46, 0x770, URZ ;  /* 0x000007702e047890 */ /* 0x000fe4000ff1e03f */
[----:B------:R-:W-:Y:S02]  /*14730*/  UIADD3 UR17, UR38, 0x38800, URZ ;  /* 0x0003880026117890 */ /* 0x000fe4000fffe03f */
[----:B------:R-:W-:-:S02]  /*14740*/  UIADD3 UR8, UR38, 0x26400, URZ ;  /* 0x0002640026087890 */ /* 0x000fc4000fffe03f */
[----:B------:R-:W-:Y:S01]  /*14750*/  UIADD3 UR9, UR38, 0x38810, URZ ;  /* 0x0003881026097890 */ /* 0x000fe2000fffe03f */
[----:B-1----:R-:W-:Y:S01]  /*14760*/  IMAD.MOV.U32 R5, RZ, RZ, 0x10000 ;  /* 0x00010000ff057424 */ /* 0x002fe200078e00ff */
[----:B------:R-:W-:Y:S02]  /*14770*/  UIADD3.X UR5, URZ, UR47, URZ, UP0, !UPT ;  /* 0x0000002f3f057290 */ /* 0x000fe400087fe43f */
[----:B------:R-:W-:Y:S01]  /*14780*/  UIADD3 UR24, UR38, 0x28400, URZ ;  /* 0x0002840026187890 */ /* 0x000fe2000fffe03f */
[----:B------:R-:W-:Y:S01]  /*14790*/  UMOV UR6, 0x0 ;  /* 0x0000000000067882 */ /* 0x000fe20000000000 */
[----:B------:R-:W-:Y:S01]  /*147a0*/  UMOV UR7, 0x12f00000 ;  /* 0x12f0000000077882 */ /* 0x000fe20000000000 */
[----:B------:R-:W-:Y:S01]  /*147b0*/  UMOV UR18, URZ ;  /* 0x0000003f00127c82 */ /* 0x000fe20008000000 */
[----:B------:R-:W-:Y:S01]  /*147c0*/  UMOV UR19, UR57 ;  /* 0x0000003900137c82 */ /* 0x000fe20008000000 */
[----:B------:R-:W-:Y:S01]  /*147d0*/  UMOV UR20, UR58 ;  /* 0x0000003a00147c82 */ /* 0x000fe20008000000 */
[----:B------:R-:W-:Y:S01]  /*147e0*/  UMOV UR21, UR59 ;  /* 0x0000003b00157c82 */ /* 0x000fe20008000000 */
[----:B------:R-:W-:Y:S01]  /*147f0*/  UMOV UR11, UR57 ;  /* 0x00000039000b7c82 */ /* 0x000fe20008000000 */
[----:B------:R1:W-:Y:S01]  /*14800*/  UTMALDG.4D [UR16], [UR14], desc[UR6] ;  /* 0x000006100e0075b4 */ /* 0x0003e20008019000 */
[----:B------:R-:W-:Y:S01]  /*14810*/  UMOV UR12, UR58 ;  /* 0x0000003a000c7c82 */ /* 0x000fe20008000000 */
[----:B------:R-:W-:Y:S01]  /*14820*/  UMOV UR13, UR59 ;  /* 0x0000003b000d7c82 */ /* 0x000fe20008000000 */
[----:B------:R-:W-:Y:S01]  /*14830*/  UMOV UR10, UR18 ;  /* 0x00000012000a7c82 */ /* 0x000fe20008000000 */
[----:B------:R3:W-:Y:S01]  /*14840*/  SYNCS.ARRIVE.TRANS64 RZ, [UR38+0x38810], R5 ;  /* 0x03881005ffff79a7 */ /* 0x0007e20008000026 */
[----:B------:R-:W-:Y:S01]  /*14850*/  UMOV UR26, 0x40 ;  /* 0x00000040001a7882 */ /* 0x000fe20000000000 */
[----:B------:R-:W-:Y:S01]  /*14860*/  UMOV UR27, UR57 ;  /* 0x00000039001b7c82 */ /* 0x000fe20008000000 */
[----:B------:R-:W-:Y:S01]  /*14870*/  UMOV UR28, UR58 ;  /* 0x0000003a001c7c82 */ /* 0x000fe20008000000 */
[----:B------:R-:W-:Y:S01]  /*14880*/  UMOV UR29, UR59 ;  /* 0x0000003b001d7c82 */ /* 0x000fe20008000000 */
[----:B------:R-:W-:Y:S01]  /*14890*/  UIADD3 UR48, UR38, 0x2a400, URZ ;  /* 0x0002a40026307890 */ /* 0x000fe2000fffe03f */
[----:B------:R2:W-:Y:S01]  /*148a0*/  UTMALDG.4D [UR8], [UR4], desc[UR6] ;  /* 0x00000608040075b4 */ /* 0x0005e20008019000 */
[----:B------:R-:W-:Y:S01]  /*148b0*/  UMOV UR25, UR9 ;  /* 0x0000000900197c82 */ /* 0x000fe20008000000 */
[----:B------:R-:W-:-:S02]  /*148c0*/  UIADD3 UR40, UR38, 0x2c400, URZ ;  /* 0x0002c40026287890 */ /* 0x000fc4000fffe03f */
[----:B------:R-:W-:Y:S01]  /*148d0*/  UIADD3 UR32, UR38, 0x2e400, URZ ;  /* 0x0002e40026207890 */ /* 0x000fe2000fffe03f */
[----:B------:R-:W-:Y:S01]  /*148e0*/  UMOV UR50, 0x80 ;  /* 0x0000008000327882 */ /* 0x000fe20000000000 */
[----:B------:R-:W-:Y:S01]  /*148f0*/  UMOV UR51, UR57 ;  /* 0x0000003900337c82 */ /* 0x000fe20008000000 */
[----:B------:R4:W-:Y:S01]  /*14900*/  UTMALDG.4D [UR24], [UR4], desc[UR6] ;  /* 0x00000618040075b4 */ /* 0x0009e20008019000 */
[----:B------:R-:W-:Y:S01]  /*14910*/  UMOV UR52, UR58 ;  /* 0x0000003a00347c82 */ /* 0x000fe20008000000 */
[----:B------:R-:W-:Y:S01]  /*14920*/  UMOV UR53, UR59 ;  /* 0x0000003b00357c82 */ /* 0x000fe20008000000 */
[----:B------:R-:W-:Y:S01]  /*14930*/  UMOV UR49, UR9 ;  /* 0x0000000900317c82 */ /* 0x000fe20008000000 */
[----:B------:R-:W-:Y:S01]  /*14940*/  UMOV UR42, 0xc0 ;  /* 0x000000c0002a7882 */ /* 0x000fe20000000000 */
[----:B------:R-:W-:Y:S01]  /*14950*/  UMOV UR43, UR57 ;  /* 0x00000039002b7c82 */ /* 0x000fe20008000000 */
[----:B------:R-:W-:Y:S01]  /*14960*/  UMOV UR44, UR58 ;  /* 0x0000003a002c7c82 */ /* 0x000fe20008000000 */
[----:B------:R-:W-:Y:S01]  /*14970*/  UMOV UR45, UR59 ;  /* 0x0000003b002d7c82 */ /* 0x000fe20008000000 */
[----:B-1----:R-:W-:Y:S01]  /*14980*/  UIADD3 UR16, UR38, 0x32400, URZ ;  /* 0x0003240026107890 */ /* 0x002fe2000fffe03f */
[----:B------:R3:W-:Y:S01]  /*14990*/  UTMALDG.4D [UR48], [UR4], desc[UR6] ;  /* 0x00000630040075b4 */ /* 0x0007e20008019000 */
[----:B------:R-:W-:Y:S01]  /*149a0*/  UMOV UR41, UR9 ;  /* 0x0000000900297c82 */ /* 0x000fe20008000000 */
[----:B------:R-:W-:Y:S01]  /*149b0*/  UMOV UR34, 0x100 ;  /* 0x0000010000227882 */ /* 0x000fe20000000000 */
[----:B------:R-:W-:Y:S01]  /*149c0*/  UMOV UR35, UR57 ;  /* 0x0000003900237c82 */ /* 0x000fe20008000000 */
[----:B------:R-:W-:Y:S01]  /*149d0*/  UMOV UR36, UR58 ;  /* 0x0000003a00247c82 */ /* 0x000fe20008000000 */
[----:B------:R-:W-:Y:S01]  /*149e0*/  UMOV UR37, UR59 ;  /* 0x0000003b00257c82 */ /* 0x000fe20008000000 */
[----:B------:R-:W-:Y:S01]  /*149f0*/  UMOV UR33, UR9 ;  /* 0x0000000900217c82 */ /* 0x000fe20008000000 */
[----:B------:R-:W-:Y:S01]  /*14a00*/  UMOV UR18, 0x180 ;  /* 0x0000018000127882 */ /* 0x000fe20000000000 */
[----:B------:R3:W-:Y:S01]  /*14a10*/  UTMALDG.4D [UR40], [UR4], desc[UR6] ;  /* 0x00000628040075b4 */ /* 0x0007e20008019000 */
[----:B--2---:R-:W-:Y:S01]  /*14a20*/  UIADD3 UR8, UR38, 0x34400, URZ ;  /* 0x0003440026087890 */ /* 0x004fe2000fffe03f */
[----:B------:R-:W-:Y:S01]  /*14a30*/  UMOV UR17, UR9 ;  /* 0x0000000900117c82 */ /* 0x000fe20008000000 */
[----:B------:R-:W-:Y:S01]  /*14a40*/  UMOV UR10, 0x1c0 ;  /* 0x000001c0000a7882 */ /* 0x000fe20000000000 */
[----:B------:R3:W-:Y:S01]  /*14a50*/  UTMALDG.4D [UR32], [UR4], desc[UR6] ;  /* 0x00000620040075b4 */ /* 0x0007e20008019000 */
[----:B----4-:R-:W-:Y:S01]  /*14a60*/  UIADD3 UR24, UR38, 0x30400, URZ ;  /* 0x0003040026187890 */ /* 0x010fe2000fffe03f */
[----:B------:R-:W-:-:S08]  /*14a70*/  UMOV UR26, 0x140 ;  /* 0x00000140001a7882 */ /* 0x000fd00000000000 */
[----:B------:R3:W-:Y:S01]  /*14a80*/  UTMALDG.4D [UR24], [UR4], desc[UR6] ;  /* 0x00000618040075b4 */ /* 0x0007e20008019000 */
[----:B------:R3:W-:Y:S01]  /*14a90*/  UTMALDG.4D [UR16], [UR4], desc[UR6] ;  /* 0x00000610040075b4 */ /* 0x0007e20008019000 */
[----:B------:R3:W-:Y:S02]  /*14aa0*/  UTMALDG.4D [UR8], [UR4], desc[UR6] ;  /* 0x00000608040075b4 */ /* 0x0007e40008019000 */
[----:B---3--:R-:W-:Y:S01]  /*14ab0*/  NOP ;  /* 0x0000000000007918 */ /* 0x008fe20000000000 */
.L_x_1602:
[----:B------:R-:W-:Y:S05]  /*14ac0*/  BSYNC B0 ;  /* 0x0000000000007941 */ /* 0x000fea0003800000 */
.L_x_1601:
[----:B------:R-:W-:-:S04]  /*14ad0*/  UIADD3 UR61, UR61, 0x1, URZ ;  /* 0x000000013d3d7890 */ /* 0x000fc8000fffe03f */
[----:B------:R-:W-:-:S04]  /*14ae0*/  ULEA.HI UR4, UR61, UR61, URZ, 0x1 ;  /* 0x0000003d3d047291 */ /* 0x000fc8000f8f083f */
[----:B------:R-:W-:-:S04]  /*14af0*/  ULOP3.LUT UR4, UR4, 0xfffffffe, URZ, 0xc0, !UPT ;  /* 0xfffffffe04047892 */ /* 0x000fc8000f8ec03f */
[----:B------:R-:W-:-:S06]  /*14b00*/  UIADD3 UR4, UR61, -UR4, URZ ;  /* 0x800000043d047290 */ /* 0x000fcc000fffe03f */
[----:B-12---:R-:W-:-:S05]  /*14b10*/  IMAD.U32 R5, RZ, RZ, UR4 ;  /* 0x00000004ff057e24 */ /* 0x006fca000f8e00ff */
[----:B------:R-:W-:-:S04]  /*14b20*/  SHF.L.U32 R5, R5, 0x1f, RZ ;  /* 0x0000001f05057819 */ /* 0x000fc800000006ff */
[----:B------:R-:W1:Y:S02]  /*14b30*/  SYNCS.PHASECHK.TRANS64.TRYWAIT P2, [UR38+0x38820], R5 ;  /* 0x03882005ff0075a7 */ /* 0x000e640008040166 */
[----:B-1----:R-:W-:Y:S05]  /*14b40*/  @!P2 BRA `(.L_x_1603) ;  /* 0x000000240068a947 */ /* 0x002fea0003800000 */
.L_x_1654:
        /* <DEDUP_REMOVED lines=10> */
.L_x_1655:
[----:B------:R-:W-:Y:S05]  /*14bf0*/  @P3 BRA `(.L_x_1607) ;  /* 0x0000000000143947 */ /* 0x000fea0003800000 */
[----:B------:R-:W-:Y:S01]  /*14c00*/  ISETP.NE.AND P2, PT, R19, RZ, PT ;  /* 0x000000ff1300720c */ /* 0x000fe20003f45270 */
[----:B-1----:R-:W-:-:S04]  /*14c10*/  IMAD.MOV.U32 R8, RZ, RZ, 0x10000 ;  /* 0x00010000ff087424 */ /* 0x002fc800078e00ff */
[----:B------:R2:W-:Y:S08]  /*14c20*/  SYNCS.ARRIVE.TRANS64 RZ, [R5+URZ+0x38850], R8 ;  /* 0x0388500805ff79a7 */ /* 0x0005f0000800003f */
[----:B------:R-:W-:Y:S05]  /*14c30*/  @!P2 BRA `(.L_x_1607) ;  /* 0x000000000004a947 */ /* 0x000fea0003800000 */
[----:B------:R-:W-:Y:S01]  /*14c40*/  BPT.TRAP 0x1 ;  /* 0x000000040000795c */ /* 0x000fe20000300000 */
.L_x_1607:
        /* <DEDUP_REMOVED lines=26> */
[----:B------:R3:W-:Y:S02]  /*14df0*/  UTMALDG.4D [UR8], [UR14], desc[UR6] ;  /* 0x000006080e0075b4 */ /* 0x0007e40008019000 */
[----:B---3--:R-:W-:Y:S01]  /*14e00*/  UMOV UR8, UR18 ;  /* 0x0000001200087c82 */ /* 0x008fe20008000000 */
[----:B------:R-:W-:Y:S01]  /*14e10*/  UMOV UR10, UR21 ;  /* 0x00000015000a7c82 */ /* 0x000fe20008000000 */
[----:B------:R-:W-:Y:S01]  /*14e20*/  UIADD3 UR18, UR16, 0xa400, URZ ;  /* 0x0000a40010127890 */ /* 0x000fe2000fffe03f */
[----:B------:R3:W-:Y:S02]  /*14e30*/  UTMALDG.4D [UR8], [UR14], desc[UR6] ;  /* 0x000006080e0075b4 */ /* 0x0007e40008019000 */
[----:B---3--:R-:W-:Y:S01]  /*14e40*/  UMOV UR8, UR19 ;  /* 0x0000001300087c82 */ /* 0x008fe20008000000 */
[----:B------:R-:W-:Y:S01]  /*14e50*/  UMOV UR10, UR22 ;  /* 0x00000016000a7c82 */ /* 0x000fe20008000000 */
[----:B------:R-:W-:Y:S01]  /*14e60*/  UIADD3 UR19, UR16, 0xc400, URZ ;  /* 0x0000c40010137890 */ /* 0x000fe2000fffe03f */
[----:B------:R3:W-:Y:S01]  /*14e70*/  UTMALDG.4D [UR8], [UR14], desc[UR6] ;  /* 0x000006080e0075b4 */ /* 0x0007e20008019000 */
[----:B------:R-:W-:Y:S01]  /*14e80*/  UIADD3 UR16, UR16, 0xe400, URZ ;  /* 0x0000e40010107890 */ /* 0x000fe2000fffe03f */
[----:B---3--:R-:W-:Y:S01]  /*14e90*/  UMOV UR8, UR17 ;  /* 0x0000001100087c82 */ /* 0x008fe20008000000 */
[----:B------:R-:W-:Y:S01]  /*14ea0*/  UMOV UR10, UR23 ;  /* 0x00000017000a7c82 */ /* 0x000fe20008000000 */
[----:B------:R-:W-:Y:S01]  /*14eb0*/  UMOV UR17, 0x180 ;  /* 0x0000018000117882 */ /* 0x000fe20000000000 */
[----:B------:R3:W-:Y:S02]  /*14ec0*/  UTMALDG.4D [UR8], [UR14], desc[UR6] ;  /* 0x000006080e0075b4 */ /* 0x0007e40008019000 */
[----:B---3--:R-:W-:Y:S01]  /*14ed0*/  UMOV UR8, UR18 ;  /* 0x0000001200087c82 */ /* 0x008fe20008000000 */
[----:B------:R-:W-:-:S02]  /*14ee0*/  UMOV UR10, UR24 ;  /* 0x00000018000a7c82 */ /* 0x000fc40008000000 */
[----:B------:R3:W-:Y:S02]  /*14ef0*/  UTMALDG.4D [UR8], [UR14], desc[UR6] ;  /* 0x000006080e0075b4 */ /* 0x0007e40008019000 */
[----:B---3--:R-:W-:Y:S01]  /*14f00*/  UMOV UR8, UR19 ;  /* 0x0000001300087c82 */ /* 0x008fe20008000000 */
[----:B------:R-:W-:Y:S01]  /*14f10*/  UMOV UR10, UR17 ;  /* 0x00000011000a7c82 */ /* 0x000fe20008000000 */
[----:B------:R-:W-:Y:S01]  /*14f20*/  UMOV UR17, 0x1c0 ;  /* 0x000001c000117882 */ /* 0x000fe20000000000 */
[----:B------:R3:W-:Y:S02]  /*14f30*/  UTMALDG.4D [UR8], [UR14], desc[UR6] ;  /* 0x000006080e0075b4 */ /* 0x0007e40008019000 */
[----:B---3--:R-:W-:Y:S01]  /*14f40*/  UMOV UR8, UR16 ;  /* 0x0000001000087c82 */ /* 0x008fe20008000000 */
[----:B------:R-:W-:Y:S02]  /*14f50*/  UMOV UR10, UR17 ;  /* 0x00000011000a7c82 */ /* 0x000fe40008000000 */
[----:B------:R3:W-:Y:S02]  /*14f60*/  UTMALDG.4D [UR8], [UR14], desc[UR6] ;  /* 0x000006080e0075b4 */ /* 0x0007e40008019000 */
[----:B---3--:R-:W-:Y:S01]  /*14f70*/  NOP ;  /* 0x0000000000007918 */ /* 0x008fe20000000000 */
.L_x_1605:
[----:B------:R-:W-:Y:S05]  /*14f80*/  BSYNC B0 ;  /* 0x0000000000007941 */ /* 0x000fea0003800000 */
.L_x_1604:
[----:B------:R-:W-:-:S04]  /*14f90*/  UIADD3 UR6, UR60, -0x2, URZ ;  /* 0xfffffffe3c067890 */ /* 0x000fc8000fffe03f */
[----:B------:R-:W-:-:S06]  /*14fa0*/  UISETP.GE.AND UP0, UPT, UR6, UR39, UPT ;  /* 0x000000270600728c */ /* 0x000fcc000bf06270 */
[----:B------:R-:W-:-:S13]  /*14fb0*/  PLOP3.LUT P2, PT, PT, PT, UP0, 0x80, 0x0 ;  /* 0x000000000000781c */ /* 0x000fda0003f4f008 */
[----:B------:R-:W-:Y:S05]  /*14fc0*/  @!P2 BRA `(.L_x_1608) ;  /* 0x0000001400a4a947 */ /* 0x000fea0003800000 */
[----:B-12---:R-:W-:Y:S01]  /*14fd0*/  IMAD R8, RZ, RZ, -UR60 ;  /* 0x8000003cff087e24 */ /* 0x006fe2000f8e02ff */
[----:B------:R-:W-:-:S04]  /*14fe0*/  LOP3.LUT R9, RZ, UR39, RZ, 0x33, !PT ;  /* 0x00000027ff097c12 */ /* 0x000fc8000f8e33ff */
        /* <DEDUP_REMOVED lines=32> */
.L_x_1612:
[----:B-1----:R-:W-:Y:S01]  /*151f0*/  LEA R2, R16, UR38, 0x3 ;  /* 0x0000002610027c11 */ /* 0x002fe2000f8e18ff */
[----:B------:R-:W1:Y:S01]  /*15200*/  S2R R5, SR_TID.X ;  /* 0x0000000000057919 */ /* 0x000e620000002100 */
[----:B------:R-:W-:-:S04]  /*15210*/  SHF.L.U32 R3, R17, 0x1f, RZ ;  /* 0x0000001f11037819 */ /* 0x000fc800000006ff */
[----:B------:R-:W2:Y:S01]  /*15220*/  SYNCS.PHASECHK.TRANS64.TRYWAIT P3, [R2+URZ+0x38840], R3 ;  /* 0x03884003020075a7 */ /* 0x000ea2000806017f */
[----:B-1----:R-:W-:-:S04]  /*15230*/  LOP3.LUT R5, R5, 0x7f, RZ, 0xc0, !PT ;  /* 0x0000007f05057812 */ /* 0x002fc800078ec0ff */
[----:B------:R-:W-:Y:S01]  /*15240*/  ISETP.NE.AND P2, PT, R5, RZ, PT ;  /* 0x000000ff0500720c */ /* 0x000fe20003f45270 */
[----:B--2---:R-:W-:-:S12]  /*15250*/  @!P3 BRA `(.L_x_1613) ;  /* 0x0000001c00d0b947 */ /* 0x004fd80003800000 */
.L_x_1656:
[----:B------:R-:W-:Y:S05]  /*15260*/  @P2 BRA `(.L_x_1614) ;  /* 0x0000000000142947 */ /* 0x000fea0003800000 */
[----:B------:R-:W-:Y:S01]  /*15270*/  ISETP.NE.AND P3, PT, R19, RZ, PT ;  /* 0x000000ff1300720c */ /* 0x000fe20003f65270 */
[----:B------:R-:W-:-:S04]  /*15280*/  IMAD.MOV.U32 R5, RZ, RZ, 0x2000 ;  /* 0x00002000ff057424 */ /* 0x000fc800078e00ff */
[----:B------:R2:W-:Y:S08]  /*15290*/  SYNCS.ARRIVE.TRANS64 RZ, [R2+URZ+0x38830], R5 ;  /* 0x0388300502ff79a7 */ /* 0x0005f0000800003f */
[----:B------:R-:W-:Y:S05]  /*152a0*/  @!P3 BRA `(.L_x_1614) ;  /* 0x000000000004b947 */ /* 0x000fea0003800000 */
[----:B------:R-:W-:Y:S01]  /*152b0*/  BPT.TRAP 0x1 ;  /* 0x000000040000795c */ /* 0x000fe20000300000 */
.L_x_1614:
        /* <DEDUP_REMOVED lines=17> */
.L_x_1657:
[----:B------:R-:W-:Y:S05]  /*153d0*/  @P2 BRA `(.L_x_1616) ;  /* 0x0000000000142947 */ /* 0x000fea0003800000 */
[----:B------:R-:W-:Y:S01]  /*153e0*/  ISETP.NE.AND P2, PT, R19, RZ, PT ;  /* 0x000000ff1300720c */ /* 0x000fe20003f45270 */
[----:B-1-3--:R-:W-:-:S04]  /*153f0*/  IMAD.MOV.U32 R3, RZ, RZ, 0x10000 ;  /* 0x00010000ff037424 */ /* 0x00afc800078e00ff */
[----:B------:R4:W-:Y:S08]  /*15400*/  SYNCS.ARRIVE.TRANS64 RZ, [R2+URZ+0x38850], R3 ;  /* 0x0388500302ff79a7 */ /* 0x0009f0000800003f */
[----:B------:R-:W-:Y:S05]  /*15410*/  @!P2 BRA `(.L_x_1616) ;  /* 0x000000000004a947 */ /* 0x000fea0003800000 */
[----:B------:R-:W-:Y:S01]  /*15420*/  BPT.TRAP 0x1 ;  /* 0x000000040000795c */ /* 0x000fe20000300000 */
.L_x_1616:
        /* <DEDUP_REMOVED lines=50> */
.L_x_1611:
[----:B------:R-:W-:Y:S05]  /*15750*/  BSYNC B0 ;  /* 0x0000000000007941 */ /* 0x000fea0003800000 */
.L_x_1610:
[----:B------:R-:W-:-:S06]  /*15760*/  UIADD3 UR6, UR60, -0x3, URZ ;  /* 0xfffffffd3c067890 */ /* 0x000fcc000fffe03f */
[----:B------:R-:W-:-:S07]  /*15770*/  IMAD.U32 R8, RZ, RZ, UR6 ;  /* 0x00000006ff087e24 */ /* 0x000fce000f8e00ff */
.L_x_1609:
[----:B------:R-:W-:Y:S01]  /*15780*/  ULOP3.LUT UR6, URZ, UR60, URZ, 0x33, !UPT ;  /* 0x0000003c3f067292 */ /* 0x000fe2000f8e333f */
[----:B------:R-:W-:Y:S01]  /*15790*/  VIADD R9, R9, 0xfffffffe ;  /* 0xfffffffe09097836 */ /* 0x000fe20000000000 */
[----:B------:R-:W-:Y:S04]  /*157a0*/  BSSY B0, `(.L_x_1608) ;  /* 0x00000eb000007945 */ /* 0x000fe80003800000 */
[----:B------:R-:W-:-:S13]  /*157b0*/  ISETP.NE.AND P2, PT, R9, UR6, PT ;  /* 0x0000000609007c0c */ /* 0x000fda000bf45270 */
[----:B------:R-:W-:Y:S05]  /*157c0*/  @!P2 BRA `(.L_x_1617) ;  /* 0x0000000c00a0a947 */ /* 0x000fea0003800000 */
.L_x_1632:
        /* <DEDUP_REMOVED lines=23> */
[----:B--2---:R-:W-:-:S04]  /*15940*/  LEA R4, P2, R2, R4, 0x2 ;  /* 0x0000000402047211 */ /* 0x004fc800078410ff */
[----:B------:R-:W-:-:S05]  /*15950*/  LEA.HI.X R5, R2, R5, R3, 0x2, P2 ;  /* 0x0000000502057211 */ /* 0x000fca00010f1403 */
[----:B------:R1:W5:Y:S01]  /*15960*/  LDG.E R4, desc[UR54][R4.64] ;  /* 0x0000003604047981 */ /* 0x000362000c1e1900 */
[----:B------:R-:W-:-:S04]  /*15970*/  IMAD.MOV R3, RZ, RZ, -R11 ;  /* 0x000000ffff037224 */ /* 0x000fc800078e0a0b */
[----:B------:R-:W-:-:S07]  /*15980*/  IMAD R10, R10, R3, R8 ;  /* 0x000000030a0a7224 */ /* 0x000fce00078e0208 */
.L_x_1620:
[----:B------:R-:W-:Y:S01]  /*15990*/  LEA R3, R9, UR38, 0x3 ;  /* 0x0000002609037c11 */ /* 0x000fe2000f8e18ff */
[----:B-1----:R-:W1:Y:S01]  /*159a0*/  S2R R5, SR_TID.X ;  /* 0x0000000000057919 */ /* 0x002e620000002100 */
[----:B------:R-:W-:-:S04]  /*159b0*/  SHF.L.U32 R2, R17, 0x1f, RZ ;  /* 0x0000001f11027819 */ /* 0x000fc800000006ff */
[----:B------:R-:W2:Y:S01]  /*159c0*/  SYNCS.PHASECHK.TRANS64.TRYWAIT P3, [R3+URZ+0x38840], R2 ;  /* 0x03884002030075a7 */ /* 0x000ea2000806017f */
[----:B-1----:R-:W-:-:S04]  /*159d0*/  LOP3.LUT R5, R5, 0x7f, RZ, 0xc0, !PT ;  /* 0x0000007f05057812 */ /* 0x002fc800078ec0ff */
[----:B------:R-:W-:Y:S01]  /*159e0*/  ISETP.NE.AND P2, PT, R5, RZ, PT ;  /* 0x000000ff0500720c */ /* 0x000fe20003f45270 */
[----:B--2---:R-:W-:-:S12]  /*159f0*/  @!P3 BRA `(.L_x_1621) ;  /* 0x000000180010b947 */ /* 0x004fd80003800000 */
.L_x_1658:
[----:B------:R-:W-:Y:S05]  /*15a00*/  @P2 BRA `(.L_x_1622) ;  /* 0x0000000000142947 */ /* 0x000fea0003800000 */
[----:B------:R-:W-:Y:S02]  /*15a10*/  ISETP.NE.AND P3, PT, R19, RZ, PT ;  /* 0x000000ff1300720c */ /* 0x000fe40003f65270 */
[----:B------:R-:W-:-:S04]  /*15a20*/  MOV R12, 0x2000 ;  /* 0x00002000000c7802 */ /* 0x000fc80000000f00 */
[----:B------:R2:W-:Y:S07]  /*15a30*/  SYNCS.ARRIVE.TRANS64 RZ, [R3+URZ+0x38830], R12 ;  /* 0x0388300c03ff79a7 */ /* 0x0005ee000800003f */
[----:B------:R-:W-:Y:S05]  /*15a40*/  @!P3 BRA `(.L_x_1622) ;  /* 0x000000000004b947 */ /* 0x000fea0003800000 */
[----:B------:R-:W-:Y:S01]  /*15a50*/  BPT.TRAP 0x1 ;  /* 0x000000040000795c */ /* 0x000fe20000300000 */
.L_x_1622:
        /* <DEDUP_REMOVED lines=17> */
.L_x_1659:
[----:B------:R-:W-:Y:S05]  /*15b70*/  @P2 BRA `(.L_x_1624) ;  /* 0x0000000000142947 */ /* 0x000fea0003800000 */
[----:B------:R-:W-:Y:S01]  /*15b80*/  ISETP.NE.AND P2, PT, R19, RZ, PT ;  /* 0x000000ff1300720c */ /* 0x000fe20003f45270 */
[----:B-1-3--:R-:W-:-:S04]  /*15b90*/  IMAD.MOV.U32 R2, RZ, RZ, 0x10000 ;  /* 0x00010000ff027424 */ /* 0x00afc800078e00ff */
[----:B------:R4:W-:Y:S08]  /*15ba0*/  SYNCS.ARRIVE.TRANS64 RZ, [R3+URZ+0x38850], R2 ;  /* 0x0388500203ff79a7 */ /* 0x0009f0000800003f */
[----:B------:R-:W-:Y:S05]  /*15bb0*/  @!P2 BRA `(.L_x_1624) ;  /* 0x000000000004a947 */ /* 0x000fea0003800000 */
[----:B------:R-:W-:Y:S01]  /*15bc0*/  BPT.TRAP 0x1 ;  /* 0x000000040000795c */ /* 0x000fe20000300000 */
.L_x_1624:
        /* <DEDUP_REMOVED lines=50> */
.L_x_1619:
[----:B------:R-:W-:Y:S05]  /*15ef0*/  BSYNC B1 ;  /* 0x0000000000017941 */ /* 0x000fea0003800000 */
.L_x_1618:
        /* <DEDUP_REMOVED lines=8> */
[----:B------:R-:W-:Y:S01]  /*15f80*/  IMAD.MOV.U32 R10, RZ, RZ, R9 ;  /* 0x000000ffff0a7224 */ /* 0x000fe200078e0009 */
        /* <DEDUP_REMOVED lines=18> */
.L_x_1627:
[----:B------:R-:W-:Y:S01]  /*160b0*/  LEA R2, R16, UR38, 0x3 ;  /* 0x0000002610027c11 */ /* 0x000fe2000f8e18ff */
[----:B-1----:R-:W1:Y:S01]  /*160c0*/  S2R R5, SR_TID.X ;  /* 0x0000000000057919 */ /* 0x002e620000002100 */
[----:B--2---:R-:W-:-:S04]  /*160d0*/  SHF.L.U32 R3, R17, 0x1f, RZ ;  /* 0x0000001f11037819 */ /* 0x004fc800000006ff */
[----:B------:R-:W2:Y:S01]  /*160e0*/  SYNCS.PHASECHK.TRANS64.TRYWAIT P3, [R2+URZ+0x38840], R3 ;  /* 0x03884003020075a7 */ /* 0x000ea2000806017f */
[----:B-1----:R-:W-:-:S04]  /*160f0*/  LOP3.LUT R5, R5, 0x7f, RZ, 0xc0, !PT ;  /* 0x0000007f05057812 */ /* 0x002fc800078ec0ff */
[----:B------:R-:W-:Y:S01]  /*16100*/  ISETP.NE.AND P2, PT, R5, RZ, PT ;  /* 0x000000ff0500720c */ /* 0x000fe20003f45270 */
[----:B--2---:R-:W-:-:S12]  /*16110*/  @!P3 BRA `(.L_x_1628) ;  /* 0x000000100070b947 */ /* 0x004fd80003800000 */
.L_x_1660:
[----:B------:R-:W-:Y:S05]  /*16120*/  @P2 BRA `(.L_x_1629) ;  /* 0x0000000000142947 */ /* 0x000fea0003800000 */
[----:B------:R-:W-:Y:S01]  /*16130*/  ISETP.NE.AND P3, PT, R19, RZ, PT ;  /* 0x000000ff1300720c */ /* 0x000fe20003f65270 */
[----:B------:R-:W-:-:S04]  /*16140*/  IMAD.MOV.U32 R5, RZ, RZ, 0x2000 ;  /* 0x00002000ff057424 */ /* 0x000fc800078e00ff */
[----:B------:R2:W-:Y:S08]  /*16150*/  SYNCS.ARRIVE.TRANS64 RZ, [R2+URZ+0x38830], R5 ;  /* 0x0388300502ff79a7 */ /* 0x0005f0000800003f */
[----:B------:R-:W-:Y:S05]  /*16160*/  @!P3 BRA `(.L_x_1629) ;  /* 0x000000000004b947 */ /* 0x000fea0003800000 */
[----:B------:R-:W-:Y:S01]  /*16170*/  BPT.TRAP 0x1 ;  /* 0x000000040000795c */ /* 0x000fe20000300000 */
.L_x_1629:
        /* <DEDUP_REMOVED lines=17> */
.L_x_1661:
[----:B------:R-:W-:Y:S05]  /*16290*/  @P2 BRA `(.L_x_1631) ;  /* 0x0000000000142947 */ /* 0x000fea0003800000 */
[----:B------:R-:W-:Y:S01]  /*162a0*/  ISETP.NE.AND P2, PT, R19, RZ, PT ;  /* 0x000000ff1300720c */ /* 0x000fe20003f45270 */
[----:B-12---:R-:W-:-:S04]  /*162b0*/  IMAD.MOV.U32 R3, RZ, RZ, 0x10000 ;  /* 0x00010000ff037424 */ /* 0x006fc800078e00ff */
[----:B------:R3:W-:Y:S08]  /*162c0*/  SYNCS.ARRIVE.TRANS64 RZ, [R2+URZ+0x38850], R3 ;  /* 0x0388500302ff79a7 */ /* 0x0007f0000800003f */
[----:B------:R-:W-:Y:S05]  /*162d0*/  @!P2 BRA `(.L_x_1631) ;  /* 0x000000000004a947 */ /* 0x000fea0003800000 */
[----:B------:R-:W-:Y:S01]  /*162e0*/  BPT.TRAP 0x1 ;  /* 0x000000040000795c */ /* 0x000fe20000300000 */
.L_x_1631:
        /* <DEDUP_REMOVED lines=50> */
.L_x_1626:
[----:B------:R-:W-:Y:S05]  /*16610*/  BSYNC B1 ;  /* 0x0000000000017941 */ /* 0x000fea0003800000 */
.L_x_1625:
[----:B------:R-:W-:Y:S01]  /*16620*/  ISETP.GT.AND P2, PT, R9, UR39, PT ;  /* 0x0000002709007c0c */ /* 0x000fe2000bf44270 */
[----:B------:R-:W-:-:S12]  /*16630*/  VIADD R8, R8, 0xfffffffe ;  /* 0xfffffffe08087836 */ /* 0x000fd80000000000 */
[----:B------:R-:W-:Y:S05]  /*16640*/  @P2 BRA `(.L_x_1632) ;  /* 0xfffffff000602947 */ /* 0x000fea000383ffff */
.L_x_1617:
[----:B------:R-:W-:Y:S05]  /*16650*/  BSYNC B0 ;  /* 0x0000000000007941 */ /* 0x000fea0003800000 */
.L_x_1608:
[----:B------:R-:W-:Y:S01]  /*16660*/  VIADD R16, R16, 0x1 ;  /* 0x0000000110107836 */ /* 0x000fe20000000000 */
[----:B------:R-:W-:Y:S04]  /*16670*/  BSSY B0, `(.L_x_1633) ;  /* 0x0000013000007945 */ /* 0x000fe80003800000 */
[----:B------:R-:W-:-:S04]  /*16680*/  ISETP.NE.AND P0, PT, R16, 0x2, PT ;  /* 0x000000021000780c */ /* 0x000fc80003f05270 */
[----:B------:R-:W-:-:S04]  /*16690*/  SEL R0, RZ, 0x1, P0 ;  /* 0x00000001ff007807 */ /* 0x000fc80000000000 */
[----:B------:R-:W-:Y:S01]  /*166a0*/  LOP3.LUT R17, R17, R0, RZ, 0x3c, !PT ;  /* 0x0000000011117212 */ /* 0x000fe200078e3cff */
[----:B------:R-:W-:Y:S06]  /*166b0*/  @P1 BRA `(.L_x_1634) ;  /* 0x0000000000381947 */ /* 0x000fec0003800000 */
[----:B-1234-:R-:W2:Y:S01]  /*166c0*/  LDL R2, [R1] ;  /* 0x0000000001027983 */ /* 0x01eea20000100800 */
[----:B------:R-:W-:Y:S02]  /*166d0*/  VOTEU.ANY UR6, UPT, PT ;  /* 0x0000000000067886 */ /* 0x000fe400038e0100 */
[----:B------:R-:W1:Y:S01]  /*166e0*/  FLO.U32 R0, UR6 ;  /* 0x0000000600007d00 */ /* 0x000e6200080e0000 */
[----:B------:R-:W1:Y:S02]  /*166f0*/  S2R R5, SR_LANEID ;  /* 0x0000000000057919 */ /* 0x000e640000000000 */
[----:B-1----:R-:W-:-:S05]  /*16700*/  ISETP.EQ.U32.AND P1, PT, R0, R5, PT ;  /* 0x000000050000720c */ /* 0x002fca0003f22070 */
[----:B------:R-:W1:Y:S01]  /*16710*/  POPC R5, UR6 ;  /* 0x0000000600057d09 */ /* 0x000e620008000000 */
[----:B--2---:R-:W-:Y:S02]  /*16720*/  R2UR UR7, R2 ;  /* 0x00000000020772ca */ /* 0x004fe400000e0000 */
[----:B------:R-:W1:Y:S05]  /*16730*/  LDC.64 R2, c[0x0][0xef0] ;  /* 0x0003bc00ff027b82 */ /* 0x000e6a0000000a00 */
[----:B-1----:R-:W2:Y:S01]  /*16740*/  @P1 ATOMG.E.ADD.STRONG.GPU PT, R3, desc[UR54][R2.64], R5 ;  /* 0x00000005020319a8 */ /* 0x002ea200081ee1f6 */
[----:B------:R-:W1:Y:S02]  /*16750*/  S2R R4, SR_LTMASK ;  /* 0x0000000000047919 */ /* 0x000e640000003900 */
[----:B-1----:R-:W-:-:S04]  /*16760*/  LOP3.LUT R4, R4, UR6, RZ, 0xc0, !PT ;  /* 0x0000000604047c12 */ /* 0x002fc8000f8ec0ff */
[----:B------:R-:W1:Y:S01]  /*16770*/  POPC R7, R4 ;  /* 0x0000000400077309 */ /* 0x000e620000000000 */
[----:B--2---:R-:W1:Y:S02]  /*16780*/  SHFL.IDX PT, R0, R3, R0, 0x1f ;  /* 0x00001f0003007589 */ /* 0x004e6400000e0000 */
[----:B-1----:R-:W-:-:S07]  /*16790*/  IADD3 R18, R0, UR7, R7 ;  /* 0x0000000700127c10 */ /* 0x002fce000fffe007 */
.L_x_1634:
[----:B------:R-:W-:Y:S05]  /*167a0*/  BSYNC B0 ;  /* 0x0000000000007941 */ /* 0x000fea0003800000 */
.L_x_1633:
[----:B------:R-:W-:Y:S01]  /*167b0*/  SEL R16, R16, RZ, P0 ;  /* 0x000000ff10107207 */ /* 0x000fe20000000000 */
[----:B------:R-:W-:-:S07]  /*167c0*/  IMAD.MOV.U32 R13, RZ, RZ, R18 ;  /* 0x000000ffff0d7224 */ /* 0x000fce00078e0012 */
.L_x_1591:
[----:B------:R-:W-:Y:S05]  /*167d0*/  BSYNC B6 ;  /* 0x0000000000067941 */ /* 0x000fea0003800000 */
.L_x_1589:
[----:B------:R-:W-:-:S03]  /*167e0*/  UMOV UR6, 0xffffffff ;  /* 0xffffffff00067882 */ /* 0x000fc60000000000 */
[----:B------:R-:W-:Y:S05]  /*167f0*/  BRA.DIV UR6, `(.L_x_1635) ;  /* 0x0000000a06e07947 */ /* 0x000fea000b800000 */
[----:B------:R1:W1:Y:S02]  /*16800*/  SHFL.IDX PT, R14, R13, RZ, 0x1f ;  /* 0x00001fff0d0e7589 */ /* 0x00026400000e0000 */
.L_x_1664:
        /* <DEDUP_REMOVED lines=11> */
[----:B--2---:R-:W-:Y:S05]  /*168c0*/  @!P0 BRA `(.L_x_1636) ;  /* 0xffffffcc001c8947 */ /* 0x004fea000383ffff */
.L_x_1580:
        /* <DEDUP_REMOVED lines=11> */
.L_x_1665:
        /* <DEDUP_REMOVED lines=9> */
[----:B------:R-:W2:Y:S02]  /*16a10*/  LDL R2, [R1+0x4] ;  /* 0x0000040001027983 */ /* 0x000ea40000100800 */
[----:B--2---:R-:W-:-:S13]  /*16a20*/  R2UR UR4, R2 ;  /* 0x00000000020472ca */ /* 0x004fda00000e0000 */
[----:B------:R-:W-:-:S06]  /*16a30*/  ULOP3.LUT UR4, UR4, 0x2, URZ, 0xfc, !UPT ;  /* 0x0000000204047892 */ /* 0x000fcc000f8efc3f */
[----:B------:R-:W-:-:S05]  /*16a40*/  IMAD.U32 R0, RZ, RZ, UR4 ;  /* 0x00000004ff007e24 */ /* 0x000fca000f8e00ff */
[----:B------:R-:W-:-:S13]  /*16a50*/  ISETP.NE.AND P2, PT, R0, 0x3, PT ;  /* 0x000000030000780c */ /* 0x000fda0003f45270 */
[----:B------:R-:W-:Y:S05]  /*16a60*/  @!P2 BRA `(.L_x_1640) ;  /* 0x000000000004a947 */ /* 0x000fea0003800000 */
[----:B------:R-:W-:Y:S01]  /*16a70*/  BPT.TRAP 0x1 ;  /* 0x000000040000795c */ /* 0x000fe20000300000 */
.L_x_1640:
        /* <DEDUP_REMOVED lines=9> */
[----:B------:R-:W-:-:S03]  /*16b10*/  SHF.L.U32 R0, R17, 0x1f, RZ ;  /* 0x0000001f11007819 */ /* 0x000fc600000006ff */
[----:B------:R-:W-:Y:S01]  /*16b20*/  IMAD R3, R2, 0x8, R3 ;  /* 0x0000000802037824 */ /* 0x000fe200078e0203 */
[----:B-1----:R-:W-:Y:S06]  /*16b30*/  @!P0 BRA `(.L_x_1641) ;  /* 0x0000000800488947 */ /* 0x002fec0003800000 */
.L_x_1666:
[----:B------:R-:W2:Y:S02]  /*16b40*/  SYNCS.PHASECHK.TRANS64.TRYWAIT P0, [R3+URZ], R0 ;  /* 0x00000000030075a7 */ /* 0x000ea4000800017f */
[----:B--2---:R-:W-:Y:S05]  /*16b50*/  @!P0 BRA `(.L_x_1642) ;  /* 0x0000000800548947 */ /* 0x004fea0003800000 */
.L_x_1667:
[----:B------:R-:W-:Y:S05]  /*16b60*/  @!P2 BRA `(.L_x_1643) ;  /* 0x000000000004a947 */ /* 0x000fea0003800000 */
[----:B------:R-:W-:Y:S01]  /*16b70*/  BPT.TRAP 0x1 ;  /* 0x000000040000795c */ /* 0x000fe20000300000 */
.L_x_1643:
[----:B--2---:R-:W-:-:S04]  /*16b80*/  VIADD R3, R7, 0x38860 ;  /* 0x0003886007037836 */ /* 0x004fc80000000000 */
[----:B-1----:R-:W-:-:S04]  /*16b90*/  IMAD R5, R16, 0x8, R3 ;  /* 0x0000000810057824 */ /* 0x002fc800078e0203 */
[----:B------:R-:W1:Y:S02]  /*16ba0*/  SYNCS.PHASECHK.TRANS64.TRYWAIT P0, [R5+URZ], R4 ;  /* 0x00000004050075a7 */ /* 0x000e64000800017f */
[----:B-1----:R-:W-:Y:S05]  /*16bb0*/  @!P0 BRA `(.L_x_1644) ;  /* 0x0000000800508947 */ /* 0x002fea0003800000 */
.L_x_1668:
[----:B------:R-:W-:-:S07]  /*16bc0*/  IMAD R3, R2, 0x8, R3 ;  /* 0x0000000802037824 */ /* 0x000fce00078e0203 */
.L_x_1645:
[----:B--2---:R2:W3:Y:S02]  /*16bd0*/  SYNCS.PHASECHK.TRANS64.TRYWAIT P0, [R3+URZ], R0 ;  /* 0x00000000030075a7 */ /* 0x0044e4000800017f */
[----:B---3--:R-:W-:Y:S05]  /*16be0*/  @!P0 NANOSLEEP.SYNCS 0x989680 ;  /* 0x009896800000895d */ /* 0x008fea0003900000 */
[----:B------:R-:W3:Y:S02]  /*16bf0*/  @!P0 SYNCS.PHASECHK.TRANS64 P0, [R3+URZ], R0 ;  /* 0x00000000030085a7 */ /* 0x000ee4000800007f */
[----:B---3--:R-:W-:Y:S05]  /*16c00*/  @!P0 BRA `(.L_x_1645) ;  /* 0xfffffffc00f08947 */ /* 0x008fea000383ffff */
.L_x_1639:
[----:B------:R-:W-:Y:S05]  /*16c10*/  BSYNC B0 ;  /* 0x0000000000007941 */ /* 0x000fea0003800000 */
.L_x_1638:
[----:B------:R-:W-:Y:S05]  /*16c20*/  EXIT ;  /* 0x000000000000794d */ /* 0x000fea0003800000 */
.L_x_1499:
[----:B-1----:R-:W-:-:S04]  /*16c30*/  IMAD.U32 R3, RZ, RZ, UR36 ;  /* 0x00000024ff037e24 */ /* 0x002fc8000f8e00ff */
[----:B------:R1:W2:Y:S03]  /*16c40*/  SYNCS.PHASECHK.TRANS64.TRYWAIT P1, [R3+URZ+0x38800], R0 ;  /* 0x03880000030075a7 */ /* 0x0002a6000802017f */
[----:B--2---:R-:W-:Y:S05]  /*16c50*/  @!P1 NANOSLEEP.SYNCS 0x989680 ;  /* 0x009896800000995d */ /* 0x004fea0003900000 */
[----:B------:R-:W2:Y:S02]  /*16c60*/  @!P1 SYNCS.PHASECHK.TRANS64 P1, [R3+URZ+0x38800], R0 ;  /* 0x03880000030095a7 */ /* 0x000ea4000802007f */
[----:B--2---:R-:W-:Y:S05]  /*16c70*/  @!P1 BRA `(.L_x_1499) ;  /* 0xfffffffc00ec9947 */ /* 0x004fea000383ffff */
[----:B------:R-:W-:Y:S05]  /*16c80*/  BRA `(.L_x_1646) ;  /* 0xfffffecc00dc7947 */ /* 0x000fea000383ffff */
.L_x_1503:
[----:B---3--:R3:W4:Y:S02]  /*16c90*/  SYNCS.PHASECHK.TRANS64.TRYWAIT P1, [R5+URZ+0x38830], R6 ;  /* 0x03883006050075a7 */ /* 0x008724000802017f */
[----:B----4-:R-:W-:Y:S05]  /*16ca0*/  @!P1 NANOSLEEP.SYNCS 0x989680 ;  /* 0x009896800000995d */ /* 0x010fea0003900000 */
[----:B------:R-:W4:Y:S02]  /*16cb0*/  @!P1 SYNCS.PHASECHK.TRANS64 P1, [R5+URZ+0x38830], R6 ;  /* 0x03883006050095a7 */ /* 0x000f24000802007f */
[----:B----4-:R-:W-:Y:S05]  /*16cc0*/  @!P1 BRA `(.L_x_1503) ;  /* 0xfffffffc00f09947 */ /* 0x010fea000383ffff */
[----:B------:R-:W-:Y:S05]  /*16cd0*/  BRA `(.L_x_1502) ;  /* 0xfffffecc00f07947 */ /* 0x000fea000383ffff */
.L_x_1504:
[----:B-1----:R-:W-:-:S04]  /*16ce0*/  IMAD.U32 R3, RZ, RZ, UR36 ;  /* 0x00000024ff037e24 */ /* 0x002fc8000f8e00ff */
[----:B------:R1:W4:Y:S03]  /*16cf0*/  SYNCS.PHASECHK.TRANS64.TRYWAIT P1, [R3+URZ+0x38810], R0 ;  /* 0x03881000030075a7 */ /* 0x000326000802017f */
[----:B----4-:R-:W-:Y:S05]  /*16d00*/  @!P1 NANOSLEEP.SYNCS 0x989680 ;  /* 0x009896800000995d */ /* 0x010fea0003900000 */
[----:B------:R-:W4:Y:S02]  /*16d10*/  @!P1 SYNCS.PHASECHK.TRANS64 P1, [R3+URZ+0x38810], R0 ;  /* 0x03881000030095a7 */ /* 0x000f24000802007f */
[----:B----4-:R-:W-:Y:S05]  /*16d20*/  @!P1 BRA `(.L_x_1504) ;  /* 0xfffffffc00ec9947 */ /* 0x010fea000383ffff */
[----:B------:R-:W-:Y:S05]  /*16d30*/  BRA `(.L_x_1647) ;  /* 0xfffffed000787947 */ /* 0x000fea000383ffff */
.L_x_1508:
[----:B------:R1:W1:Y:S02]  /*16d40*/  SYNCS.PHASECHK.TRANS64.TRYWAIT P1, [R5+URZ+0x38850], R6 ;  /* 0x03885006050075a7 */ /* 0x000264000802017f */
[----:B-1----:R-:W-:Y:S05]  /*16d50*/  @!P1 NANOSLEEP.SYNCS 0x989680 ;  /* 0x009896800000995d */ /* 0x002fea0003900000 */
[----:B------:R-:W1:Y:S02]  /*16d60*/  @!P1 SYNCS.PHASECHK.TRANS64 P1, [R5+URZ+0x38850], R6 ;  /* 0x03885006050095a7 */ /* 0x000e64000802007f */
[----:B-1----:R-:W-:Y:S05]  /*16d70*/  @!P1 BRA `(.L_x_1508) ;  /* 0xfffffffc00f09947 */ /* 0x002fea000383ffff */
[----:B------:R-:W-:Y:S05]  /*16d80*/  BRA `(.L_x_1507) ;  /* 0xfffffed000ac7947 */ /* 0x000fea000383ffff */
.L_x_1524:
[----:B--2---:R2:W3:Y:S02]  /*16d90*/  SYNCS.PHASECHK.TRANS64.TRYWAIT P3, [R11+URZ+0x38830], R20 ;  /* 0x038830140b0075a7 */ /* 0x0044e4000806017f */
[----:B---3--:R-:W-:Y:S05]  /*16da0*/  @!P3 NANOSLEEP.SYNCS 0x989680 ;  /* 0x009896800000b95d */ /* 0x008fea0003900000 */
[----:B------:R-:W3:Y:S02]  /*16db0*/  @!P3 SYNCS.PHASECHK.TRANS64 P3, [R11+URZ+0x38830], R20 ;  /* 0x038830140b00b5a7 */ /* 0x000ee4000806007f */
[----:B---3--:R-:W-:Y:S05]  /*16dc0*/  @!P3 BRA `(.L_x_1524) ;  /* 0xfffffffc00f0b947 */ /* 0x008fea000383ffff */
[----:B------:R-:W-:Y:S05]  /*16dd0*/  BRA `(.L_x_1523) ;  /* 0xffffff0000ac7947 */ /* 0x000fea000383ffff */
.L_x_1528:
[----:B----4-:R4:W1:Y:S02]  /*16de0*/  SYNCS.PHASECHK.TRANS64.TRYWAIT P3, [R11+URZ+0x38850], R20 ;  /* 0x038850140b0075a7 */ /* 0x010864000806017f */
[----:B-1----:R-:W-:Y:S05]  /*16df0*/  @!P3 NANOSLEEP.SYNCS 0x989680 ;  /* 0x009896800000b95d */ /* 0x002fea0003900000 */
[----:B------:R-:W1:Y:S02]  /*16e00*/  @!P3 SYNCS.PHASECHK.TRANS64 P3, [R11+URZ+0x38850], R20 ;  /* 0x038850140b00b5a7 */ /* 0x000e64000806007f */
[----:B-1----:R-:W-:Y:S05]  /*16e10*/  @!P3 BRA `(.L_x_1528) ;  /* 0xfffffffc00f0b947 */ /* 0x002fea000383ffff */
[----:B------:R-:W-:Y:S05]  /*16e20*/  BRA `(.L_x_1527) ;  /* 0xffffff0400307947 */ /* 0x000fea000383ffff */
.L_x_1545:
[----:B--2---:R2:W3:Y:S02]  /*16e30*/  SYNCS.PHASECHK.TRANS64.TRYWAIT P3, [R9+URZ+0x38830], R8 ;  /* 0x03883008090075a7 */ /* 0x0044e4000806017f */
[----:B---3--:R-:W-:Y:S05]  /*16e40*/  @!P3 NANOSLEEP.SYNCS 0x989680 ;  /* 0x009896800000b95d */ /* 0x008fea0003900000 */
[----:B------:R-:W3:Y:S02]  /*16e50*/  @!P3 SYNCS.PHASECHK.TRANS64 P3, [R9+URZ+0x38830], R8 ;  /* 0x038830080900b5a7 */ /* 0x000ee4000806007f */
[----:B---3--:R-:W-:Y:S05]  /*16e60*/  @!P3 BRA `(.L_x_1545) ;  /* 0xfffffffc00f0b947 */ /* 0x008fea000383ffff */
[----:B------:R-:W-:Y:S05]  /*16e70*/  BRA `(.L_x_1544) ;  /* 0xffffff3c00247947 */ /* 0x000fea000383ffff */
.L_x_1549:
[----:B----4-:R4:W1:Y:S02]  /*16e80*/  SYNCS.PHASECHK.TRANS64.TRYWAIT P3, [R9+URZ+0x38850], R8 ;  /* 0x03885008090075a7 */ /* 0x010864000806017f */
[----:B-1----:R-:W-:Y:S05]  /*16e90*/  @!P3 NANOSLEEP.SYNCS 0x989680 ;  /* 0x009896800000b95d */ /* 0x002fea0003900000 */
[----:B------:R-:W1:Y:S02]  /*16ea0*/  @!P3 SYNCS.PHASECHK.TRANS64 P3, [R9+URZ+0x38850], R8 ;  /* 0x038850080900b5a7 */ /* 0x000e64000806007f */
[----:B-1----:R-:W-:Y:S05]  /*16eb0*/  @!P3 BRA `(.L_x_1549) ;  /* 0xfffffffc00f0b947 */ /* 0x002fea000383ffff */
[----:B------:R-:W-:Y:S05]  /*16ec0*/  BRA `(.L_x_1548) ;  /* 0xffffff3c00807947 */ /* 0x000fea000383ffff */
.L_x_1555:
[----:B--2---:R2:W3:Y:S02]  /*16ed0*/  SYNCS.PHASECHK.TRANS64.TRYWAIT P2, [R11+URZ+0x38830], R8 ;  /* 0x038830080b0075a7 */ /* 0x0044e4000804017f */
[----:B---3--:R-:W-:Y:S05]  /*16ee0*/  @!P2 NANOSLEEP.SYNCS 0x989680 ;  /* 0x009896800000a95d */ /* 0x008fea0003900000 */
[----:B------:R-:W3:Y:S02]  /*16ef0*/  @!P2 SYNCS.PHASECHK.TRANS64 P2, [R11+URZ+0x38830], R8 ;  /* 0x038830080b00a5a7 */ /* 0x000ee4000804007f */
[----:B---3--:R-:W-:Y:S05]  /*16f00*/  @!P2 BRA `(.L_x_1555) ;  /* 0xfffffffc00f0a947 */ /* 0x008fea000383ffff */
[----:B------:R-:W-:Y:S05]  /*16f10*/  BRA `(.L_x_1554) ;  /* 0xffffff6800507947 */ /* 0x000fea000383ffff */
.L_x_1559:
[----:B----4-:R4:W1:Y:S02]  /*16f20*/  SYNCS.PHASECHK.TRANS64.TRYWAIT P2, [R11+URZ+0x38850], R8 ;  /* 0x038850080b0075a7 */ /* 0x010864000804017f */
[----:B-1----:R-:W-:Y:S05]  /*16f30*/  @!P2 NANOSLEEP.SYNCS 0x989680 ;  /* 0x009896800000a95d */ /* 0x002fea0003900000 */
[----:B------:R-:W1:Y:S02]  /*16f40*/  @!P2 SYNCS.PHASECHK.TRANS64 P2, [R11+URZ+0x38850], R8 ;  /* 0x038850080b00a5a7 */ /* 0x000e64000804007f */
[----:B-1----:R-:W-:Y:S05]  /*16f50*/  @!P2 BRA `(.L_x_1559) ;  /* 0xfffffffc00f0a947 */ /* 0x002fea000383ffff */
[----:B------:R-:W-:Y:S05]  /*16f60*/  BRA `(.L_x_1558) ;  /* 0xffffff6800b07947 */ /* 0x000fea000383ffff */
.L_x_1595:
[----:B------:R-:W1:Y:S01]  /*16f70*/  S2R R7, SR_TID.X ;  /* 0x0000000000077919 */ /* 0x000e620000002100 */
[----:B------:R-:W-:Y:S02]  /*16f80*/  IMAD.MOV.U32 R12, RZ, RZ, RZ ;  /* 0x000000ffff0c7224 */ /* 0x000fe400078e00ff */
[----:B------:R-:W-:Y:S02]  /*16f90*/  IMAD.MOV.U32 R11, RZ, RZ, 0x1f ;  /* 0x0000001fff0b7424 */ /* 0x000fe400078e00ff */
[----:B------:R-:W-:Y:S01]  /*16fa0*/  IMAD.MOV.U32 R15, RZ, RZ, -0x1 ;  /* 0xffffffffff0f7424 */ /* 0x000fe200078e00ff */
[----:B-1----:R-:W-:-:S04]  /*16fb0*/  SHF.R.U32.HI R7, RZ, 0x5, R7 ;  /* 0x00000005ff077819 */ /* 0x002fc80000011607 */
[----:B------:R-:W-:-:S05]  /*16fc0*/  LOP3.LUT R7, R7, 0x3, RZ, 0xc0, !PT ;  /* 0x0000000307077812 */ /* 0x000fca00078ec0ff */
[----:B------:R-:W-:-:S07]  /*16fd0*/  IMAD.MOV.U32 R13, RZ, RZ, R7 ;  /* 0x000000ffff0d7224 */ /* 0x000fce00078e0007 */
[----:B------:R-:W-:Y:S05]  /*16fe0*/  WARPSYNC.COLLECTIVE R15, `(.L_x_1648) ;  /* 0x000000000f087348 */ /* 0x000fea0003c00000 */
[----:B------:R1:W2:Y:S02]  /*16ff0*/  SHFL.IDX P6, R14, R13, R12, R11 ;  /* 0x0000000c0d0e7389 */ /* 0x0002a400000c000b */
[----:B-12---:R-:W-:Y:S01]  /*17000*/  ENDCOLLECTIVE ;  /* 0x000000000000791b */ /* 0x006fe20003800000 */
.L_x_1648:
[----:B------:R-:W-:Y:S05]  /*17010*/  BRA `(.L_x_1649) ;  /* 0xffffffd000c07947 */ /* 0x000fea000383ffff */
.L_x_1596:
[----:B------:R-:W-:Y:S01]  /*17020*/  BSSY B0, `(.L_x_1650) ;  /* 0x0000006000007945 */ /* 0x000fe20003800000 */
[----:B------:R-:W-:-:S07]  /*17030*/  IMAD.MOV.U32 R15, RZ, RZ, -0x1 ;  /* 0xffffffffff0f7424 */ /* 0x000fce00078e00ff */
[----:B------:R-:W-:Y:S05]  /*17040*/  WARPSYNC.COLLECTIVE R15, `(.L_x_1651) ;  /* 0x000000000f0c7348 */ /* 0x000fea0003c00000 */
[----:B------:R-:W-:Y:S02]  /*17050*/  ELECT P6, UR62, PT ;  /* 0x00000000003e782f */ /* 0x000fe400038c0000 */
[----:B------:R-:W-:Y:S01]  /*17060*/  MOV R14, UR62 ;  /* 0x0000003e000e7c02 */ /* 0x000fe20008000f00 */
[----:B------:R-:W-:Y:S10]  /*17070*/  ENDCOLLECTIVE ;  /* 0x000000000000791b */ /* 0x000ff40003800000 */
.L_x_1651:
[----:B------:R-:W-:Y:S05]  /*17080*/  BSYNC B0 ;  /* 0x0000000000007941 */ /* 0x000fea0003800000 */
.L_x_1650:
[----:B------:R-:W-:Y:S05]  /*17090*/  BRA `(.L_x_1652) ;  /* 0xffffffd000b07947 */ /* 0x000fea000383ffff */
.L_x_1599:
[----:B-1----:R1:W2:Y:S02]  /*170a0*/  SYNCS.PHASECHK.TRANS64.TRYWAIT P2, [R8+URZ+0x38840], R5 ;  /* 0x03884005080075a7 */ /* 0x0022a4000804017f */
[----:B--2---:R-:W-:Y:S05]  /*170b0*/  @!P2 NANOSLEEP.SYNCS 0x989680 ;  /* 0x009896800000a95d */ /* 0x004fea0003900000 */
[----:B------:R-:W2:Y:S02]  /*170c0*/  @!P2 SYNCS.PHASECHK.TRANS64 P2, [R8+URZ+0x38840], R5 ;  /* 0x038840050800a5a7 */ /* 0x000ea4000804007f */
[----:B--2---:R-:W-:Y:S05]  /*170d0*/  @!P2 BRA `(.L_x_1599) ;  /* 0xfffffffc00f0a947 */ /* 0x004fea000383ffff */
[----:B------:R-:W-:Y:S05]  /*170e0*/  BRA `(.L_x_1653) ;  /* 0xffffffd4000c7947 */ /* 0x000fea000383ffff */
.L_x_1603:
[----:B-1----:R-:W-:-:S04]  /*170f0*/  IMAD.U32 R8, RZ, RZ, UR38 ;  /* 0x00000026ff087e24 */ /* 0x002fc8000f8e00ff */
[----:B------:R1:W2:Y:S03]  /*17100*/  SYNCS.PHASECHK.TRANS64.TRYWAIT P2, [R8+URZ+0x38820], R5 ;  /* 0x03882005080075a7 */ /* 0x0002a6000804017f */
[----:B--2---:R-:W-:Y:S05]  /*17110*/  @!P2 NANOSLEEP.SYNCS 0x989680 ;  /* 0x009896800000a95d */ /* 0x004fea0003900000 */
[----:B------:R-:W2:Y:S02]  /*17120*/  @!P2 SYNCS.PHASECHK.TRANS64 P2, [R8+URZ+0x38820], R5 ;  /* 0x038820050800a5a7 */ /* 0x000ea4000804007f */
[----:B--2---:R-:W-:Y:S05]  /*17130*/  @!P2 BRA `(.L_x_1603) ;  /* 0xfffffffc00eca947 */ /* 0x004fea000383ffff */
[----:B------:R-:W-:Y:S05]  /*17140*/  BRA `(.L_x_1654) ;  /* 0xffffffd800807947 */ /* 0x000fea000383ffff */
.L_x_1606:
[----:B-1----:R1:W2:Y:S02]  /*17150*/  SYNCS.PHASECHK.TRANS64.TRYWAIT P2, [R5+URZ+0x38860], R8 ;  /* 0x03886008050075a7 */ /* 0x0022a4000804017f */
[----:B--2---:R-:W-:Y:S05]  /*17160*/  @!P2 NANOSLEEP.SYNCS 0x989680 ;  /* 0x009896800000a95d */ /* 0x004fea0003900000 */
[----:B------:R-:W2:Y:S02]  /*17170*/  @!P2 SYNCS.PHASECHK.TRANS64 P2, [R5+URZ+0x38860], R8 ;  /* 0x038860080500a5a7 */ /* 0x000ea4000804007f */
[----:B--2---:R-:W-:Y:S05]  /*17180*/  @!P2 BRA `(.L_x_1606) ;  /* 0xfffffffc00f0a947 */ /* 0x004fea000383ffff */
[----:B------:R-:W-:Y:S05]  /*17190*/  BRA `(.L_x_1655) ;  /* 0xffffffd800947947 */ /* 0x000fea000383ffff */
.L_x_1613:
[----:B-1----:R1:W2:Y:S02]  /*171a0*/  SYNCS.PHASECHK.TRANS64.TRYWAIT P3, [R2+URZ+0x38840], R3 ;  /* 0x03884003020075a7 */ /* 0x0022a4000806017f */
[----:B--2---:R-:W-:Y:S05]  /*171b0*/  @!P3 NANOSLEEP.SYNCS 0x989680 ;  /* 0x009896800000b95d */ /* 0x004fea0003900000 */
[----:B------:R-:W2:Y:S02]  /*171c0*/  @!P3 SYNCS.PHASECHK.TRANS64 P3, [R2+URZ+0x38840], R3 ;  /* 0x038840030200b5a7 */ /* 0x000ea4000806007f */
[----:B--2---:R-:W-:Y:S05]  /*171d0*/  @!P3 BRA `(.L_x_1613) ;  /* 0xfffffffc00f0b947 */ /* 0x004fea000383ffff */
[----:B------:R-:W-:Y:S05]  /*171e0*/  BRA `(.L_x_1656) ;  /* 0xffffffe0001c7947 */ /* 0x000fea000383ffff */
.L_x_1615:
[----:B---3--:R3:W4:Y:S02]  /*171f0*/  SYNCS.PHASECHK.TRANS64.TRYWAIT P3, [R2+URZ+0x38860], R3 ;  /* 0x03886003020075a7 */ /* 0x008724000806017f */
[----:B----4-:R-:W-:Y:S05]  /*17200*/  @!P3 NANOSLEEP.SYNCS 0x989680 ;  /* 0x009896800000b95d */ /* 0x010fea0003900000 */
[----:B------:R-:W4:Y:S02]  /*17210*/  @!P3 SYNCS.PHASECHK.TRANS64 P3, [R2+URZ+0x38860], R3 ;  /* 0x038860030200b5a7 */ /* 0x000f24000806007f */
[----:B----4-:R-:W-:Y:S05]  /*17220*/  @!P3 BRA `(.L_x_1615) ;  /* 0xfffffffc00f0b947 */ /* 0x010fea000383ffff */
[----:B------:R-:W-:Y:S05]  /*17230*/  BRA `(.L_x_1657) ;  /* 0xffffffe000647947 */ /* 0x000fea000383ffff */
.L_x_1621:
[----:B-1----:R1:W2:Y:S02]  /*17240*/  SYNCS.PHASECHK.TRANS64.TRYWAIT P3, [R3+URZ+0x38840], R2 ;  /* 0x03884002030075a7 */ /* 0x0022a4000806017f */
[----:B--2---:R-:W-:Y:S05]  /*17250*/  @!P3 NANOSLEEP.SYNCS 0x989680 ;  /* 0x009896800000b95d */ /* 0x004fea0003900000 */
[----:B------:R-:W2:Y:S02]  /*17260*/  @!P3 SYNCS.PHASECHK.TRANS64 P3, [R3+URZ+0x38840], R2 ;  /* 0x038840020300b5a7 */ /* 0x000ea4000806007f */
[----:B--2---:R-:W-:Y:S05]  /*17270*/  @!P3 BRA `(.L_x_1621) ;  /* 0xfffffffc00f0b947 */ /* 0x004fea000383ffff */
[----:B------:R-:W-:Y:S05]  /*17280*/  BRA `(.L_x_1658) ;  /* 0xffffffe400dc7947 */ /* 0x000fea000383ffff */
.L_x_1623:
[----:B---3--:R3:W4:Y:S02]  /*17290*/  SYNCS.PHASECHK.TRANS64.TRYWAIT P3, [R3+URZ+0x38860], R2 ;  /* 0x03886002030075a7 */ /* 0x008724000806017f */
[----:B----4-:R-:W-:Y:S05]  /*172a0*/  @!P3 NANOSLEEP.SYNCS 0x989680 ;  /* 0x009896800000b95d */ /* 0x010fea0003900000 */
[----:B------:R-:W4:Y:S02]  /*172b0*/  @!P3 SYNCS.PHASECHK.TRANS64 P3, [R3+URZ+0x38860], R2 ;  /* 0x038860020300b5a7 */ /* 0x000f24000806007f */
[----:B----4-:R-:W-:Y:S05]  /*172c0*/  @!P3 BRA `(.L_x_1623) ;  /* 0xfffffffc00f0b947 */ /* 0x010fea000383ffff */
[----:B------:R-:W-:Y:S05]  /*172d0*/  BRA `(.L_x_1659) ;  /* 0xffffffe800247947 */ /* 0x000fea000383ffff */
.L_x_1628:
[----:B-1----:R1:W2:Y:S02]  /*172e0*/  SYNCS.PHASECHK.TRANS64.TRYWAIT P3, [R2+URZ+0x38840], R3 ;  /* 0x03884003020075a7 */ /* 0x0022a4000806017f */
[----:B--2---:R-:W-:Y:S05]  /*172f0*/  @!P3 NANOSLEEP.SYNCS 0x989680 ;  /* 0x009896800000b95d */ /* 0x004fea0003900000 */
[----:B------:R-:W2:Y:S02]  /*17300*/  @!P3 SYNCS.PHASECHK.TRANS64 P3, [R2+URZ+0x38840], R3 ;  /* 0x038840030200b5a7 */ /* 0x000ea4000806007f */
[----:B--2---:R-:W-:Y:S05]  /*17310*/  @!P3 BRA `(.L_x_1628) ;  /* 0xfffffffc00f0b947 */ /* 0x004fea000383ffff */
[----:B------:R-:W-:Y:S05]  /*17320*/  BRA `(.L_x_1660) ;  /* 0xffffffec007c7947 */ /* 0x000fea000383ffff */
.L_x_1630:
[----:B--2---:R2:W3:Y:S02]  /*17330*/  SYNCS.PHASECHK.TRANS64.TRYWAIT P3, [R2+URZ+0x38860], R3 ;  /* 0x03886003020075a7 */ /* 0x0044e4000806017f */
[----:B---3--:R-:W-:Y:S05]  /*17340*/  @!P3 NANOSLEEP.SYNCS 0x989680 ;  /* 0x009896800000b95d */ /* 0x008fea0003900000 */
[----:B------:R-:W3:Y:S02]  /*17350*/  @!P3 SYNCS.PHASECHK.TRANS64 P3, [R2+URZ+0x38860], R3 ;  /* 0x038860030200b5a7 */ /* 0x000ee4000806007f */
[----:B---3--:R-:W-:Y:S05]  /*17360*/  @!P3 BRA `(.L_x_1630) ;  /* 0xfffffffc00f0b947 */ /* 0x008fea000383ffff */
[----:B------:R-:W-:Y:S05]  /*17370*/  BRA `(.L_x_1661) ;  /* 0xffffffec00c47947 */ /* 0x000fea000383ffff */
.L_x_1635:
[----:B------:R-:W-:Y:S01]  /*17380*/  BSSY B0, `(.L_x_1662) ;  /* 0x0000007000007945 */ /* 0x000fe20003800000 */
[----:B--2---:R-:W-:Y:S02]  /*17390*/  IMAD.MOV.U32 R12, RZ, RZ, RZ ;  /* 0x000000ffff0c7224 */ /* 0x004fe400078e00ff */
[----:B------:R-:W-:Y:S02]  /*173a0*/  IMAD.MOV.U32 R11, RZ, RZ, 0x1f ;  /* 0x0000001fff0b7424 */ /* 0x000fe400078e00ff */
[----:B------:R-:W-:-:S07]  /*173b0*/  IMAD.MOV.U32 R15, RZ, RZ, -0x1 ;  /* 0xffffffffff0f7424 */ /* 0x000fce00078e00ff */
[----:B-1-34-:R-:W-:Y:S05]  /*173c0*/  WARPSYNC.COLLECTIVE R15, `(.L_x_1663) ;  /* 0x000000000f087348 */ /* 0x01afea0003c00000 */
[----:B------:R2:W1:Y:S02]  /*173d0*/  SHFL.IDX P6, R14, R13, R12, R11 ;  /* 0x0000000c0d0e7389 */ /* 0x00046400000c000b */
[----:B-1234-:R-:W-:Y:S01]  /*173e0*/  ENDCOLLECTIVE ;  /* 0x000000000000791b */ /* 0x01efe20003800000 */
.L_x_1663:
[----:B------:R-:W-:Y:S05]  /*173f0*/  BSYNC B0 ;  /* 0x0000000000007941 */ /* 0x000fea0003800000 */
.L_x_1662:
[----:B------:R-:W-:Y:S05]  /*17400*/  BRA `(.L_x_1664) ;  /* 0xfffffff400007947 */ /* 0x000fea000383ffff */
.L_x_1637:
[----:B-1----:R1:W2:Y:S02]  /*17410*/  SYNCS.PHASECHK.TRANS64.TRYWAIT P0, [R7+URZ+0x38820], R0 ;  /* 0x03882000070075a7 */ /* 0x0022a4000800017f */
[----:B--2---:R-:W-:Y:S05]  /*17420*/  @!P0 NANOSLEEP.SYNCS 0x989680 ;  /* 0x009896800000895d */ /* 0x004fea0003900000 */
[----:B------:R-:W2:Y:S02]  /*17430*/  @!P0 SYNCS.PHASECHK.TRANS64 P0, [R7+URZ+0x38820], R0 ;  /* 0x03882000070085a7 */ /* 0x000ea4000800007f */
[----:B--2---:R-:W-:Y:S05]  /*17440*/  @!P0 BRA `(.L_x_1637) ;  /* 0xfffffffc00f08947 */ /* 0x004fea000383ffff */
[----:B------:R-:W-:Y:S05]  /*17450*/  BRA `(.L_x_1665) ;  /* 0xfffffff400487947 */ /* 0x000fea000383ffff */
.L_x_1641:
[----:B-1----:R1:W2:Y:S02]  /*17460*/  SYNCS.PHASECHK.TRANS64.TRYWAIT P0, [R5+URZ], R4 ;  /* 0x00000004050075a7 */ /* 0x0022a4000800017f */
[----:B--2---:R-:W-:Y:S05]  /*17470*/  @!P0 NANOSLEEP.SYNCS 0x989680 ;  /* 0x009896800000895d */ /* 0x004fea0003900000 */
[----:B------:R-:W2:Y:S02]  /*17480*/  @!P0 SYNCS.PHASECHK.TRANS64 P0, [R5+URZ], R4 ;  /* 0x00000004050085a7 */ /* 0x000ea4000800007f */
[----:B--2---:R-:W-:Y:S05]  /*17490*/  @!P0 BRA `(.L_x_1641) ;  /* 0xfffffffc00f08947 */ /* 0x004fea000383ffff */
[----:B------:R-:W-:Y:S05]  /*174a0*/  BRA `(.L_x_1666) ;  /* 0xfffffff400a47947 */ /* 0x000fea000383ffff */
.L_x_1642:
[----:B--2---:R2:W3:Y:S02]  /*174b0*/  SYNCS.PHASECHK.TRANS64.TRYWAIT P0, [R3+URZ], R0 ;  /* 0x00000000030075a7 */ /* 0x0044e4000800017f */
[----:B---3--:R-:W-:Y:S05]  /*174c0*/  @!P0 NANOSLEEP.SYNCS 0x989680 ;  /* 0x009896800000895d */ /* 0x008fea0003900000 */
[----:B------:R-:W3:Y:S02]  /*174d0*/  @!P0 SYNCS.PHASECHK.TRANS64 P0, [R3+URZ], R0 ;  /* 0x00000000030085a7 */ /* 0x000ee4000800007f */
[----:B---3--:R-:W-:Y:S05]  /*174e0*/  @!P0 BRA `(.L_x_1642) ;  /* 0xfffffffc00f08947 */ /* 0x008fea000383ffff */
[----:B------:R-:W-:Y:S05]  /*174f0*/  BRA `(.L_x_1667) ;  /* 0xfffffff400987947 */ /* 0x000fea000383ffff */
.L_x_1644:
[----:B-1----:R1:W2:Y:S02]  /*17500*/  SYNCS.PHASECHK.TRANS64.TRYWAIT P0, [R5+URZ], R4 ;  /* 0x00000004050075a7 */ /* 0x0022a4000800017f */
[----:B--2---:R-:W-:Y:S05]  /*17510*/  @!P0 NANOSLEEP.SYNCS 0x989680 ;  /* 0x009896800000895d */ /* 0x004fea0003900000 */
[----:B------:R-:W2:Y:S02]  /*17520*/  @!P0 SYNCS.PHASECHK.TRANS64 P0, [R5+URZ], R4 ;  /* 0x00000004050085a7 */ /* 0x000ea4000800007f */
[----:B--2---:R-:W-:Y:S05]  /*17530*/  @!P0 BRA `(.L_x_1644) ;  /* 0xfffffffc00f08947 */ /* 0x004fea000383ffff */
[----:B------:R-:W-:Y:S05]  /*17540*/  BRA `(.L_x_1668) ;  /* 0xfffffff4009c7947 */ /* 0x000fea000383ffff */
.L_x_1669:
        /* <DEDUP_REMOVED lines=11> */
.L_x_4556:


//--------------------- .text._ZN7cutlass13device_kernelIN5flash11enable_sm90INS1_16FlashAttnFwdSm90INS1_25CollectiveMainloopFwdSm90ILi2EN4cute5tupleIJNS5_1CILi1EEES8_S8_EEENS6_IJNS7_ILi64EEESA_SA_EEELi512ENS_6half_tEfNS_4arch4Sm90ELb0ELb1ELb0ELb1ELb0ELb0ELb0ELb0ELb0ELb0ELb0ELb0EEENS1_21CollectiveEpilogueFwdINS6_IJSA_NS7_ILi512EEESA_EEES9_SC_SE_Li256ELb1ELb0ELb0ELb0EEENS1_36VarlenDynamicPersistentTileSchedulerILi64ELi64ELi256ELi32ELb0ELb0ELb1ELb1ELb0ELb1EEEEEEEEEvNT_6ParamsE --------------------------
	.section	.text._ZN7cutlass13device_kernelIN5flash11enable_sm90INS1_16FlashAttnFwdSm90INS1_25CollectiveMainloopFwdSm90ILi2EN4cute5tupleIJNS5_1CILi1EEES8_S8_EEENS6_IJNS7_ILi64EEESA_SA_EEELi512ENS_6half_tEfNS_4arch4Sm90ELb0ELb1ELb0ELb1ELb0ELb0ELb0ELb0ELb0ELb0ELb0ELb0EEENS1_21CollectiveEpilogueFwdINS6_IJSA_NS7_ILi512EEESA_EEES9_SC_SE_Li256ELb1ELb0ELb0ELb0EEENS1_36VarlenDynamicPersistentTileSchedulerILi64ELi64ELi256ELi32ELb0ELb0ELb1ELb1ELb0ELb1EEEEEEEEEvNT_6ParamsE,"ax",@progbits
	.align	128
.text._ZN7cutlass13device_kernelIN5flash11enable_sm90INS1_16FlashAttnFwdSm90INS1_25CollectiveMainloopFwdSm90ILi2EN4cute5tupleIJNS5_1CILi1EEES8_S8_EEENS6_IJNS7_ILi64EEESA_SA_EEELi512ENS_6half_tEfNS_4arch4Sm90ELb0ELb1ELb0ELb1ELb0ELb0ELb0ELb0ELb0ELb0ELb0ELb0EEENS1_21CollectiveEpilogueFwdINS6_IJSA_NS7_ILi512EEESA_EEES9_SC_SE_Li256ELb1ELb0ELb0ELb0EEENS1_36VarlenDynamicPersistentTileSchedulerILi64ELi64ELi256ELi32ELb0ELb0ELb1ELb1ELb0ELb1EEEEEEEEEvNT_6ParamsE:
        .type           _ZN7cutlass13device_kernelIN5flash11enable_sm90INS1_16FlashAttnFwdSm90INS1_25CollectiveMainloopFwdSm90ILi2EN4cute5tupleIJNS5_1CILi1EEES8_S8_EEENS6_IJNS7_ILi64EEESA_SA_EEELi512ENS_6half_tEfNS_4arch4Sm90ELb0ELb1ELb0ELb1ELb0ELb0ELb0ELb0ELb0ELb0ELb0ELb0EEENS1_21CollectiveEpilogueFwdINS6_IJSA_NS7_ILi512EEESA_EEES9_SC_SE_Li256ELb1ELb0ELb0ELb0EEENS1_36VarlenDynamicPersistentTileSchedulerILi64ELi64ELi256ELi32ELb0ELb0ELb1ELb1ELb0ELb1EEEEEEEEEvNT_6ParamsE,@function
        .size           _ZN7cutlass13device_kernelIN5flash11enable_sm90INS1_16FlashAttnFwdSm90INS1_25CollectiveMainloopFwdSm90ILi2EN4cute5tupleIJNS5_1CILi1EEES8_S8_EEENS6_IJNS7_ILi64EEESA_SA_EEELi512ENS_6half_tEfNS_4arch4Sm90ELb0ELb1ELb0ELb1ELb0ELb0ELb0ELb0ELb0ELb0ELb0ELb0EEENS1_21CollectiveEpilogueFwdINS6_IJSA_NS7_ILi512EEESA_EEES9_SC_SE_Li256ELb1ELb0ELb0ELb0EEENS1_36VarlenDynamicPersistentTileSchedulerILi64ELi64ELi256ELi32ELb0ELb0ELb1ELb1ELb0ELb1EEEEEEEEEvNT_6ParamsE,(.L_x_4557 - _ZN7cutlass13device_kernelIN5flash11enable_sm90INS1_16FlashAttnFwdSm90INS1_25CollectiveMainloopFwdSm90ILi2EN4cute5tupleIJNS5_1CILi1EEES8_S8_EEENS6_IJNS7_ILi64EEESA_SA_EEELi512ENS_6half_tEfNS_4arch4Sm90ELb0ELb1ELb0ELb1ELb0ELb0ELb0ELb0ELb0ELb0ELb0ELb0EEENS1_21CollectiveEpilogueFwdINS6_IJSA_NS7_ILi512EEESA_EEES9_SC_SE_Li256ELb1ELb0ELb0ELb0EEENS1_36VarlenDynamicPersistentTileSchedulerILi64ELi64ELi256ELi32ELb0ELb0ELb1ELb1ELb0ELb1EEEEEEEEEvNT_6ParamsE)
        .other          _ZN7cutlass13device_kernelIN5flash11enable_sm90INS1_16FlashAttnFwdSm90INS1_25CollectiveMainloopFwdSm90ILi2EN4cute5tupleIJNS5_1CILi1EEES8_S8_EEENS6_IJNS7_ILi64EEESA_SA_EEELi512ENS_6half_tEfNS_4arch4Sm90ELb0ELb1ELb0ELb1ELb0ELb0ELb0ELb0ELb0ELb0ELb0ELb0EEENS1_21CollectiveEpilogueFwdINS6_IJSA_NS7_ILi512EEESA_EEES9_SC_SE_Li256ELb1ELb0ELb0ELb0EEENS1_36VarlenDynamicPersistentTileSchedulerILi64ELi64ELi256ELi32ELb0ELb0ELb1ELb1ELb0ELb1EEEEEEEEEvNT_6ParamsE,@"STO_CUDA_ENTRY STV_DEFAULT"
_ZN7cutlass13device_kernelIN5flash11enable_sm90INS1_16FlashAttnFwdSm90INS1_25CollectiveMainloopFwdSm90ILi2EN4cute5tupleIJNS5_1CILi1EEES8_S8_EEENS6_IJNS7_ILi64EEESA_SA_EEELi512ENS_6half_tEfNS_4arch4Sm90ELb0ELb1ELb0ELb1ELb0ELb0ELb0ELb0ELb0ELb0ELb0ELb0EEENS1_21CollectiveEpilogueFwdINS6_IJSA_NS7_ILi512EEESA_EEES9_SC_SE_Li256ELb1ELb0ELb0ELb0EEENS1_36VarlenDynamicPersistentTileSchedulerILi64ELi64ELi256ELi32ELb0ELb0ELb1ELb1ELb0ELb1EEEEEEEEEvNT_6ParamsE:
        /* <DEDUP_REMOVED lines=21> */
.L_x_1671:
[----:B------:R-:W-:Y:S05]  /*0150*/  BSYNC B0 ;  /* 0x0000000000007941 */ /* 0x000fea0003800000 */
.L_x_1670:
        /* <DEDUP_REMOVED lines=37> */
.L_x_1672:
        /* <DEDUP_REMOVED lines=22> */
.L_x_1673:
        /* <DEDUP_REMOVED lines=18> */
.L_x_1674:
        /* <DEDUP_REMOVED lines=22> */
.L_x_1675:
        /* <DEDUP_REMOVED lines=22> */
.L_x_1676:
[----:B------:R-:W-:Y:S01]  /*08f0*/  PLOP3.LUT P0, PT, PT, PT, UP0, 0x80, 0x0 ;  /* 0x000000000000781c */ /* 0x000fe20003f0f008 */
[----:B------:R-:W-:Y:S01]  /*0900*/  UMOV UR36, 0x1 ;  /* 0x0000000100247882 */ /* 0x000fe20000000000 */
[----:B------:R-:W-:Y:S01]  /*0910*/  NOP ;  /* 0x0000000000007918 */ /* 0x000fe20000000000 */
[----:B------:R-:W-:Y:S01]  /*0920*/  USEL UR36, UR36, 0x2, !UP0 ;  /* 0x0000000224247887 */ /* 0x000fe2000c000000 */
[----:B------:R-:W-:Y:S01]  /*0930*/  ULDC.64 UR48, c[0x0][0x208] ;  /* 0x0000820000307ab9 */ /* 0x000fe20000000a00 */
[----:B012-4-:R-:W-:Y:S08]  /*0940*/  BAR.SYNC.DEFER_BLOCKING 0x0 ;  /* 0x0000000000007b1d */ /* 0x017ff00000010000 */
[----:B------:R-:W-:Y:S05]  /*0950*/  @!P0 BRA `(.L_x_1677) ;  /* 0x000000e800c08947 */ /* 0x000fea0003800000 */
.L_x_1678:
[----:B------:R-:W-:-:S08]  /*0960*/  NOP ;  /* 0x0000000000007918 */ /* 0x000fd00000000000 */
[----:B------:R-:W0:Y:S02]  /*0970*/  USETMAXREG.TRY_ALLOC.CTAPOOL UP0, 0xf0 ;  /* 0x000000f0000079c8 */ /* 0x000e240008000600 */
[----:B0-----:R-:W-:-:S13]  /*0980*/  PLOP3.LUT P0, PT, PT, PT, UP0, 0x80, 0x0 ;  /* 0x000000000000781c */ /* 0x001fda0003f0f008 */
[----:B------:R-:W-:Y:S05]  /*0990*/  @!P0 BRA `(.L_x_1678) ;  /* 0xfffffffc00f08947 */ /* 0x000fea000383ffff */
[----:B------:R-:W-:Y:S01]  /*09a0*/  LOP3.LUT R0, R4, 0xffffff80, RZ, 0xc0, !PT ;  /* 0xffffff8004007812 */ /* 0x000fe200078ec0ff */
[----:B------:R-:W0:Y:S01]  /*09b0*/  S2UR UR4, SR_CgaCtaId ;  /* 0x00000000000479c3 */ /* 0x000e220000008800 */
[----:B------:R-:W-:Y:S02]  /*09c0*/  UMOV UR38, 0x400 ;  /* 0x0000040000267882 */ /* 0x000fe40000000000 */
[----:B------:R-:W-:-:S13]  /*09d0*/  ISETP.NE.AND P0, PT, R0, 0x80, PT ;  /* 0x000000800000780c */ /* 0x000fda0003f05270 */
[----:B------:R-:W-:Y:S06]  /*09e0*/  @!P0 BAR.ARV 0x8, 0xa0 ;  /* 0x0202800000008b1d */ /* 0x000fec0000002000 */
[----:B------:R-:W-:Y:S01]  /*09f0*/  ISETP.GE.U32.AND P0, PT, R4, 0x100, PT ;  /* 0x000001000400780c */ /* 0x000fe20003f06070 */
[----:B0-----:R-:W-:-:S03]  /*0a00*/  ULEA UR38, UR4, UR38, 0x18 ;  /* 0x0000002604267291 */ /* 0x001fc6000f8ec03f */
[----:B------:R-:W-:-:S09]  /*0a10*/  ULDC UR4, c[0x0][0xc14] ;  /* 0x0003050000047ab9 */ /* 0x000fd20000000800 */
        /* <DEDUP_REMOVED lines=9> */
[----:B------:R-:W-:Y:S01]  /*0ab0*/  R2UR UR6, R14 ;  /* 0x000000000e0672ca */ /* 0x000fe200000e0000 */
[----:B------:R-:W-:Y:S01]  /*0ac0*/  IMAD.MOV.U32 R187, RZ, RZ, RZ ;  /* 0x000000ffffbb7224 */ /* 0x000fe200078e00ff */
[----:B------:R-:W-:Y:S01]  /*0ad0*/  SHF.R.S32.HI R3, RZ, 0x1f, R192 ;  /* 0x0000001fff037819 */ /* 0x000fe200000114c0 */
[----:B------:R-:W-:Y:S01]  /*0ae0*/  ULOP3.LUT UR39, UR36, 0x1, URZ, 0xfc, !UPT ;  /* 0x0000000124277892 */ /* 0x000fe2000f8efc3f */
[----:B------:R-:W-:Y:S01]  /*0af0*/  R2UR UR5, R15 ;  /* 0x000000000f0572ca */ /* 0x000fe200000e0000 */
[----:B------:R-:W-:Y:S01]  /*0b00*/  UMOV UR37, URZ ;  /* 0x0000003f00257c82 */ /* 0x000fe20008000000 */
[CC--:B------:R-:W-:Y:S02]  /*0b10*/  LEA.HI R0, R3.reuse, R192.reuse, RZ, 0x4 ;  /* 0x000000c003007211 */ /* 0x0c0fe400078f20ff */
[----:B------:R-:W-:-:S02]  /*0b20*/  LEA.HI R2, R3, R192, RZ, 0x5 ;  /* 0x000000c003027211 */ /* 0x000fc400078f28ff */
[----:B------:R-:W-:Y:S02]  /*0b30*/  SHF.R.S32.HI R9, RZ, 0x4, R0 ;  /* 0x00000004ff097819 */ /* 0x000fe40000011400 */
[C---:B------:R-:W-:Y:S02]  /*0b40*/  LOP3.LUT R7, R0.reuse, 0xfffffff0, RZ, 0xc0, !PT ;  /* 0xfffffff000077812 */ /* 0x040fe400078ec0ff */
[----:B------:R-:W-:Y:S02]  /*0b50*/  LEA.HI R4, R0, R9, RZ, 0x1 ;  /* 0x0000000900047211 */ /* 0x000fe400078f08ff */
[--C-:B------:R-:W-:Y:S01]  /*0b60*/  SHF.R.S32.HI R0, RZ, 0x5, R2.reuse ;  /* 0x00000005ff007819 */ /* 0x100fe20000011402 */
[----:B------:R-:W-:Y:S01]  /*0b70*/  IMAD.IADD R7, R192, 0x1, -R7 ;  /* 0x00000001c0077824 */ /* 0x000fe200078e0a07 */
[----:B------:R-:W-:Y:S02]  /*0b80*/  SHF.R.S32.HI R11, RZ, 0x1f, R2 ;  /* 0x0000001fff0b7819 */ /* 0x000fe40000011402 */
[----:B------:R-:W-:-:S02]  /*0b90*/  LEA.HI R5, R3, R192, RZ, 0x7 ;  /* 0x000000c003057211 */ /* 0x000fc400078f38ff */
[----:B------:R-:W-:Y:S02]  /*0ba0*/  LEA.HI R11, R11, R0, RZ, 0x2 ;  /* 0x000000000b0b7211 */ /* 0x000fe400078f10ff */
[----:B------:R-:W-:Y:S02]  /*0bb0*/  SHF.R.S32.HI R2, RZ, 0x1f, R7 ;  /* 0x0000001fff027819 */ /* 0x000fe40000011407 */
[----:B------:R-:W-:Y:S02]  /*0bc0*/  SHF.R.S32.HI R190, RZ, 0x7, R5 ;  /* 0x00000007ffbe7819 */ /* 0x000fe40000011405 */
[----:B------:R-:W-:Y:S02]  /*0bd0*/  LOP3.LUT R11, R11, 0x3ffffc, RZ, 0xc0, !PT ;  /* 0x003ffffc0b0b7812 */ /* 0x000fe400078ec0ff */
[----:B------:R-:W-:Y:S01]  /*0be0*/  LEA.HI R6, R2, R7, RZ, 0x3 ;  /* 0x0000000702067211 */ /* 0x000fe200078f18ff */
[----:B------:R-:W-:Y:S01]  /*0bf0*/  IMAD R10, R190, 0x100, R7 ;  /* 0x00000100be0a7824 */ /* 0x000fe200078e0207 */
[----:B------:R-:W-:Y:S01]  /*0c00*/  LOP3.LUT R4, R4, 0x1ffffffe, RZ, 0xc0, !PT ;  /* 0x1ffffffe04047812 */ /* 0x000fe200078ec0ff */
[----:B------:R-:W-:Y:S01]  /*0c10*/  IMAD.IADD R11, R0, 0x1, -R11 ;  /* 0x00000001000b7824 */ /* 0x000fe200078e0a0b */
[C---:B------:R-:W-:Y:S01]  /*0c20*/  LOP3.LUT R8, R6.reuse, 0xfffffff8, RZ, 0xc0, !PT ;  /* 0xfffffff806087812 */ /* 0x040fe200078ec0ff */
[----:B------:R-:W-:Y:S01]  /*0c30*/  IMAD.SHL.U32 R12, R6, 0x40, RZ ;  /* 0x00000040060c7824 */ /* 0x000fe200078e00ff */
[----:B------:R-:W-:Y:S01]  /*0c40*/  LEA.HI R3, R3, R192, RZ, 0x3 ;  /* 0x000000c003037211 */ /* 0x000fe200078f18ff */
[----:B------:R-:W-:Y:S01]  /*0c50*/  IMAD.IADD R4, R9, 0x1, -R4 ;  /* 0x0000000109047824 */ /* 0x000fe200078e0a04 */
[----:B------:R-:W-:Y:S01]  /*0c60*/  LOP3.LUT R9, R5, 0xffffff80, RZ, 0xc0, !PT ;  /* 0xffffff8005097812 */ /* 0x000fe200078ec0ff */
[----:B------:R-:W-:Y:S01]  /*0c70*/  IMAD R191, R11, 0x10, R10 ;  /* 0x000000100bbf7824 */ /* 0x000fe200078e020a */
[----:B------:R-:W-:Y:S01]  /*0c80*/  LOP3.LUT R13, R12, 0x7ffffe00, RZ, 0xc0, !PT ;  /* 0x7ffffe000c0d7812 */ /* 0x000fe200078ec0ff */
[----:B------:R-:W-:Y:S01]  /*0c90*/  IMAD.IADD R10, R7, 0x1, -R8 ;  /* 0x00000001070a7824 */ /* 0x000fe200078e0a08 */
[----:B------:R-:W-:Y:S01]  /*0ca0*/  LEA.HI R5, R5, R190, RZ, 0x1 ;  /* 0x000000be05057211 */ /* 0x000fe200078f08ff */
[----:B------:R-:W-:Y:S01]  /*0cb0*/  IMAD.IADD R9, R192, 0x1, -R9 ;  /* 0x00000001c0097824 */ /* 0x000fe200078e0a09 */
[----:B------:R-:W-:Y:S01]  /*0cc0*/  SHF.R.S32.HI R188, RZ, 0x3, R3 ;  /* 0x00000003ffbc7819 */ /* 0x000fe20000011403 */
[C---:B------:R-:W-:Y:S01]  /*0cd0*/  IMAD.SHL.U32 R11, R10.reuse, 0x40, RZ ;  /* 0x000000400a0b7824 */ /* 0x040fe200078e00ff */
[----:B------:R-:W-:Y:S01]  /*0ce0*/  R2P PR, R10, 0x6 ;  /* 0x000000060a007804 */ /* 0x000fe20000000000 */
[----:B------:R-:W-:Y:S01]  /*0cf0*/  IMAD.SHL.U32 R4, R4, 0x8, RZ ;  /* 0x0000000804047824 */ /* 0x000fe200078e00ff */
[----:B------:R-:W-:Y:S01]  /*0d00*/  SHF.R.S32.HI R2, RZ, 0x1f, R9 ;  /* 0x0000001fff027819 */ /* 0x000fe20000011409 */
[----:B------:R-:W-:Y:S01]  /*0d10*/  IMAD R13, R0, 0x400, R13 ;  /* 0x00000400000d7824 */ /* 0x000fe200078e020d */
[----:B------:R-:W-:Y:S01]  /*0d20*/  LOP3.LUT R11, R11, 0x1c0, RZ, 0xc0, !PT ;  /* 0x000001c00b0b7812 */ /* 0x000fe200078ec0ff */
[----:B------:R-:W-:Y:S01]  /*0d30*/  IMAD.U32 R191, R191, 0x40, R4 ;  /* 0x00000040bfbf7824 */ /* 0x000fe200078e0004 */
[----:B------:R-:W-:-:S02]  /*0d40*/  LEA.HI R6, R2, R9, RZ, 0x2 ;  /* 0x0000000902067211 */ /* 0x000fc400078f10ff */
[----:B------:R-:W-:Y:S02]  /*0d50*/  LOP3.LUT R4, R11, 0x8, R4, 0xf8, !PT ;  /* 0x000000080b047812 */ /* 0x000fe400078ef804 */
[----:B------:R-:W-:Y:S02]  /*0d60*/  SHF.R.U32.HI R11, RZ, 0x3, R11 ;  /* 0x00000003ff0b7819 */ /* 0x000fe4000001160b */
[--C-:B------:R-:W-:Y:S02]  /*0d70*/  SHF.R.S32.HI R7, RZ, 0x2, R6.reuse ;  /* 0x00000002ff077819 */ /* 0x100fe40000011406 */
        /* <DEDUP_REMOVED lines=9> */
[----:B------:R-:W-:Y:S02]  /*0e10*/  LOP3.LUT R7, R3, 0x1ffffff8, RZ, 0xc0, !PT ;  /* 0x1ffffff803077812 */ /* 0x000fe400078ec0ff */
[----:B------:R-:W-:Y:S01]  /*0e20*/  LOP3.LUT R5, R5, 0xfffffe, RZ, 0xc0, !PT ;  /* 0x00fffffe05057812 */ /* 0x000fe200078ec0ff */
[C---:B------:R-:W-:Y:S01]  /*0e30*/  VIADD R184, R19.reuse, 0x26800 ;  /* 0x0002680013b87836 */ /* 0x040fe20000000000 */
[----:B------:R-:W-:Y:S01]  /*0e40*/  SHF.R.S32.HI R2, RZ, 0x5, R2 ;  /* 0x00000005ff027819 */ /* 0x000fe20000011402 */
[----:B------:R-:W-:Y:S01]  /*0e50*/  VIADD R22, R19, 0x26820 ;  /* 0x0002682013167836 */ /* 0x000fe20000000000 */
[----:B------:R-:W-:Y:S01]  /*0e60*/  SEL R23, R23, 0xffffffc0, !P2 ;  /* 0xffffffc017177807 */ /* 0x000fe20005000000 */
[----:B------:R-:W-:Y:S01]  /*0e70*/  IMAD.IADD R7, R192, 0x1, -R7 ;  /* 0x00000001c0077824 */ /* 0x000fe200078e0a07 */
[----:B------:R-:W-:Y:S01]  /*0e80*/  IADD3 R6, R9, -R6, RZ ;  /* 0x8000000609067210 */ /* 0x000fe20007ffe0ff */
[----:B------:R-:W-:-:S02]  /*0e90*/  IMAD.IADD R5, R190, 0x1, -R5 ;  /* 0x00000001be057824 */ /* 0x000fc400078e0a05 */
[----:B------:R-:W-:Y:S02]  /*0ea0*/  @P1 VIADD R22, R184, 0xffffffe0 ;  /* 0xffffffe0b8161836 */ /* 0x000fe40000000000 */
[----:B------:R-:W-:Y:S02]  /*0eb0*/  IMAD R17, R2, 0x10, R17 ;  /* 0x0000001002117824 */ /* 0x000fe400078e0211 */
[----:B------:R-:W-:Y:S02]  /*0ec0*/  IMAD.IADD R184, R184, 0x1, R23 ;  /* 0x00000001b8b87824 */ /* 0x000fe400078e0217 */
[----:B------:R-:W-:Y:S02]  /*0ed0*/  IMAD.MOV.U32 R2, RZ, RZ, RZ ;  /* 0x000000ffff027224 */ /* 0x000fe400078e00ff */
[----:B------:R-:W-:Y:S02]  /*0ee0*/  IMAD.SHL.U32 R185, R7, 0x8, RZ ;  /* 0x0000000807b97824 */ /* 0x000fe400078e00ff */
[----:B------:R-:W-:-:S02]  /*0ef0*/  IMAD.SHL.U32 R18, R5, 0x100, RZ ;  /* 0x0000010005127824 */ /* 0x000fc400078e00ff */
[----:B------:R-:W-:Y:S02]  /*0f00*/  IMAD.SHL.U32 R16, R6, 0x2, RZ ;  /* 0x0000000206107824 */ /* 0x000fe400078e00ff */
[----:B------:R-:W-:-:S07]  /*0f10*/  IMAD.IADD R23, R23, 0x1, R22 ;  /* 0x0000000117177824 */ /* 0x000fce00078e0216 */
.L_x_1786:
[----:B------:R-:W-:Y:S01]  /*0f20*/  ULDC.64 UR8, c[0x0][0xa28] ;  /* 0x00028a0000087ab9 */ /* 0x000fe20000000a00 */
[----:B------:R-:W-:Y:S01]  /*0f30*/  ULDC UR4, c[0x0][0x404] ;  /* 0x0001010000047ab9 */ /* 0x000fe20000000800 */
[----:B------:R-:W-:Y:S01]  /*0f40*/  UISETP.NE.U32.AND UP0, UPT, UR8, URZ, UPT ;  /* 0x0000003f0800728c */ /* 0x000fe2000bf05070 */
[----:B------:R-:W-:-:S03]  /*0f50*/  ULDC UR7, c[0x0][0x2e0] ;  /* 0x0000b80000077ab9 */ /* 0x000fc60000000800 */
[----:B------:R-:W-:-:S03]  /*0f60*/  UISETP.NE.AND.EX UP0, UPT, UR9, URZ, UPT, UP0 ;  /* 0x0000003f0900728c */ /* 0x000fc6000bf05300 */
[----:B------:R-:W-:Y:S02]  /*0f70*/  ULDC.64 UR8, c[0x0][0xa18] ;  /* 0x0002860000087ab9 */ /* 0x000fe40000000a00 */
[----:B------:R-:W-:Y:S01]  /*0f80*/  UISETP.NE.U32.AND UP1, UPT, UR8, URZ, UPT ;  /* 0x0000003f0800728c */ /* 0x000fe2000bf25070 */
[----:B------:R-:W-:-:S03]  /*0f90*/  PLOP3.LUT P0, PT, PT, PT, UP0, 0x80, 0x0 ;  /* 0x000000000000781c */ /* 0x000fc60003f0f008 */
[----:B------:R-:W-:-:S03]  /*0fa0*/  UISETP.NE.AND.EX UP1, UPT, UR9, URZ, UPT, UP1 ;  /* 0x0000003f0900728c */ /* 0x000fc6000bf25310 */
[----:B------:R-:W-:Y:S02]  /*0fb0*/  @UP0 ULDC.64 UR8, c[0x0][0xa28] ;  /* 0x00028a0000080ab9 */ /* 0x000fe40000000a00 */
[----:B------:R-:W-:Y:S01]  /*0fc0*/  @UP0 UIMAD.WIDE UR8, UR5, 0x4, UR8 ;  /* 0x00000004050808a5 */ /* 0x000fe2000f8e0208 */
[----:B------:R-:W-:-:S05]  /*0fd0*/  PLOP3.LUT P2, PT, PT, PT, UP1, 0x80, 0x0 ;  /* 0x000000000000781c */ /* 0x000fca0003f4f018 */
[----:B------:R-:W-:Y:S01]  /*0fe0*/  @UP1 ULDC.64 UR10, c[0x0][0xa18] ;  /* 0x00028600000a1ab9 */ /* 0x000fe20000000a00 */
[----:B-1---5:R-:W-:Y:S01]  /*0ff0*/  MOV R4, UR8 ;  /* 0x0000000800047c02 */ /* 0x022fe20008000f00 */
[----:B------:R-:W-:Y:S01]  /*1000*/  IMAD.U32 R5, RZ, RZ, UR9 ;  /* 0x00000009ff057e24 */ /* 0x000fe2000f8e00ff */
[----:B------:R-:W-:-:S04]  /*1010*/  @UP1 UIMAD.WIDE UR8, UR5, 0x4, UR10 ;  /* 0x00000004050818a5 */ /* 0x000fc8000f8e020a */
[----:B--2---:R-:W2:Y:S02]  /*1020*/  @P0 LDG.E R4, desc[UR48][R4.64] ;  /* 0x0000003004040981 */ /* 0x004ea4000c1e1900 */
[----:B---3--:R-:W-:Y:S02]  /*1030*/  IMAD.U32 R6, RZ, RZ, UR8 ;  /* 0x00000008ff067e24 */ /* 0x008fe4000f8e00ff */
[----:B------:R-:W-:Y:S01]  /*1040*/  IMAD.U32 R7, RZ, RZ, UR9 ;  /* 0x00000009ff077e24 */ /* 0x000fe2000f8e00ff */
[----:B------:R-:W-:-:S04]  /*1050*/  ULDC.64 UR8, c[0x0][0x3f8] ;  /* 0x0000fe0000087ab9 */ /* 0x000fc80000000a00 */
[----:B------:R-:W3:Y:S01]  /*1060*/  @P2 LDG.E R6, desc[UR48][R6.64] ;  /* 0x0000003006062981 */ /* 0x000ee2000c1e1900 */
[----:B------:R-:W-:Y:S01]  /*1070*/  UISETP.NE.U32.AND UP0, UPT, UR8, URZ, UPT ;  /* 0x0000003f0800728c */ /* 0x000fe2000bf05070 */
[----:B------:R-:W-:Y:S01]  /*1080*/  UMOV UR44, URZ ;  /* 0x0000003f002c7c82 */ /* 0x000fe20008000000 */
[----:B------:R-:W-:Y:S02]  /*1090*/  ULDC UR40, c[0x0][0x288] ;  /* 0x0000a20000287ab9 */ /* 0x000fe40000000800 */
[----:B------:R-:W-:Y:S01]  /*10a0*/  UISETP.NE.AND.EX UP0, UPT, UR9, URZ, UPT, UP0 ;  /* 0x0000003f0900728c */ /* 0x000fe2000bf05300 */
[----:B------:R-:W-:Y:S02]  /*10b0*/  UMOV UR41, UR6 ;  /* 0x0000000600297c82 */ /* 0x000fe40008000000 */
[----:B------:R-:W-:Y:S01]  /*10c0*/  ULDC.64 UR8, c[0x0][0xa20] ;  /* 0x0002880000087ab9 */ /* 0x000fe20000000a00 */
[----:B------:R-:W-:Y:S01]  /*10d0*/  USEL UR4, UR4, 0x1, UP0 ;  /* 0x0000000104047887 */ /* 0x000fe20008000000 */
[----:B------:R-:W-:-:S03]  /*10e0*/  ISETP.NE.U32.AND P1, PT, RZ, UR8, PT ;  /* 0x00000008ff007c0c */ /* 0x000fc6000bf25070 */
[----:B------:R-:W-:Y:S01]  /*10f0*/  UIMAD UR4, UR4, UR7, URZ ;  /* 0x00000007040472a4 */ /* 0x000fe2000f8e023f */
[----:B------:R-:W-:Y:S02]  /*1100*/  ISETP.NE.AND.EX P1, PT, RZ, UR9, PT, P1 ;  /* 0x00000009ff007c0c */ /* 0x000fe4000bf25310 */
[----:B--2---:R-:W-:Y:S02]  /*1110*/  @P0 R2UR UR44, R4 ;  /* 0x00000000042c02ca */ /* 0x004fe400000e0000 */
[----:B---3--:R-:W-:Y:S01]  /*1120*/  @P2 R2UR UR40, R6 ;  /* 0x00000000062822ca */ /* 0x008fe200000e0000 */
[----:B0-----:R-:W-:-:S14]  /*1130*/  @P2 BRA `(.L_x_1679) ;  /* 0x0000000000342947 */ /* 0x001fdc0003800000 */
[----:B------:R-:W-:Y:S02]  /*1140*/  ULDC.64 UR6, c[0x0][0xa00] ;  /* 0x0002800000067ab9 */ /* 0x000fe40000000a00 */
[----:B------:R-:W-:-:S04]  /*1150*/  ISETP.NE.U32.AND P0, PT, RZ, UR6, PT ;  /* 0x00000006ff007c0c */ /* 0x000fc8000bf05070 */
[----:B------:R-:W-:-:S13]  /*1160*/  ISETP.NE.AND.EX P0, PT, RZ, UR7, PT, P0 ;  /* 0x00000007ff007c0c */ /* 0x000fda000bf05300 */
[----:B------:R-:W-:Y:S05]  /*1170*/  @!P0 BRA `(.L_x_1679) ;  /* 0x0000000000248947 */ /* 0x000fea0003800000 */
[----:B------:R-:W-:Y:S02]  /*1180*/  ULDC.64 UR6, c[0x0][0xa00] ;  /* 0x0002800000067ab9 */ /* 0x000fe40000000a00 */
[----:B------:R-:W-:-:S06]  /*1190*/  UIMAD.WIDE UR6, UR5, 0x4, UR6 ;  /* 0x00000004050678a5 */ /* 0x000fcc000f8e0206 */
[----:B------:R-:W-:Y:S02]  /*11a0*/  IMAD.U32 R4, RZ, RZ, UR6 ;  /* 0x00000006ff047e24 */ /* 0x000fe4000f8e00ff */
[----:B------:R-:W-:-:S05]  /*11b0*/  IMAD.U32 R5, RZ, RZ, UR7 ;  /* 0x00000007ff057e24 */ /* 0x000fca000f8e00ff */
[----:B------:R-:W2:Y:S04]  /*11c0*/  LDG.E R3, desc[UR48][R4.64] ;  /* 0x0000003004037981 */ /* 0x000ea8000c1e1900 */
[----:B------:R-:W3:Y:S01]  /*11d0*/  LDG.E R0, desc[UR48][R4.64+0x4] ;  /* 0x0000043004007981 */ /* 0x000ee2000c1e1900 */
[----:B--2---:R-:W-:Y:S02]  /*11e0*/  R2UR UR40, R3 ;  /* 0x00000000032872ca */ /* 0x004fe400000e0000 */
[----:B---3--:R-:W-:-:S13]  /*11f0*/  R2UR UR6, R0 ;  /* 0x00000000000672ca */ /* 0x008fda00000e0000 */
[----:B------:R-:W-:-:S12]  /*1200*/  UIADD3 UR40, -UR40, UR6, URZ ;  /* 0x0000000628287290 */ /* 0x000fd8000fffe13f */
.L_x_1679:
[----:B------:R-:W-:Y:S01]  /*1210*/  UMOV UR42, UR47 ;  /* 0x0000002f002a7c82 */ /* 0x000fe20008000000 */
[----:B------:R-:W-:Y:S01]  /*1220*/  UMOV UR43, UR5 ;  /* 0x00000005002b7c82 */ /* 0x000fe20008000000 */
[----:B------:R-:W-:Y:S05]  /*1230*/  @!P1 BRA `(.L_x_1680) ;  /* 0x00000000001c9947 */ /* 0x000fea0003800000 */
[----:B------:R-:W-:Y:S02]  /*1240*/  ULDC.64 UR6, c[0x0][0xa20] ;  /* 0x0002880000067ab9 */ /* 0x000fe40000000a00 */
[----:B------:R-:W-:-:S06]  /*1250*/  UIMAD.WIDE UR4, UR5, 0x4, UR6 ;  /* 0x00000004050478a5 */ /* 0x000fcc000f8e0206 */
[----:B------:R-:W-:Y:S02]  /*1260*/  IMAD.U32 R4, RZ, RZ, UR4 ;  /* 0x00000004ff047e24 */ /* 0x000fe4000f8e00ff */
[----:B------:R-:W-:-:S05]  /*1270*/  IMAD.U32 R5, RZ, RZ, UR5 ;  /* 0x00000005ff057e24 */ /* 0x000fca000f8e00ff */
[----:B------:R-:W2:Y:S02]  /*1280*/  LDG.E R4, desc[UR48][R4.64] ;  /* 0x0000003004047981 */ /* 0x000ea4000c1e1900 */
[----:B--2---:R-:W-:Y:S01]  /*1290*/  R2UR UR4, R4 ;  /* 0x00000000040472ca */ /* 0x004fe200000e0000 */
[----:B------:R-:W-:-:S14]  /*12a0*/  BRA `(.L_x_1681) ;  /* 0x0000000000347947 */ /* 0x000fdc0003800000 */
.L_x_1680:
        /* <DEDUP_REMOVED lines=13> */
.L_x_1681:
[----:B------:R-:W-:Y:S02]  /*1380*/  UISETP.NE.AND UP0, UPT, UR46, 0x1, UPT ;  /* 0x000000012e00788c */ /* 0x000fe4000bf05270 */
[----:B------:R-:W-:Y:S02]  /*1390*/  UIADD3 UR44, -UR44, UR4, URZ ;  /* 0x000000042c2c7290 */ /* 0x000fe4000fffe13f */
[----:B------:R-:W-:Y:S02]  /*13a0*/  ULEA UR6, UR47, 0x40, 0x6 ;  /* 0x000000402f067891 */ /* 0x000fe4000f8e303f */
[----:B------:R-:W-:Y:S01]  /*13b0*/  UIADD3 UR4, UR44, 0x3f, URZ ;  /* 0x0000003f2c047890 */ /* 0x000fe2000fffe03f */
[----:B------:R-:W-:Y:S01]  /*13c0*/  PLOP3.LUT P0, PT, PT, PT, UP0, 0x80, 0x0 ;  /* 0x000000000000781c */ /* 0x000fe20003f0f008 */
[----:B------:R-:W-:Y:S02]  /*13d0*/  UIADD3 UR9, UR44, UR6, -UR40 ;  /* 0x000000062c097290 */ /* 0x000fe4000fffe828 */
[----:B------:R-:W-:Y:S01]  /*13e0*/  USHF.R.S32.HI UR5, URZ, 0x1f, UR4 ;  /* 0x0000001f3f057899 */ /* 0x000fe20008011404 */
[----:B------:R-:W-:-:S03]  /*13f0*/  ULDC UR7, c[0x0][0x9e0] ;  /* 0x0002780000077ab9 */ /* 0x000fc60000000800 */
[----:B------:R-:W-:Y:S02]  /*1400*/  ULEA.HI UR5, UR5, UR4, URZ, 0x6 ;  /* 0x0000000405057291 */ /* 0x000fe4000f8f303f */
[----:B------:R-:W-:Y:S02]  /*1410*/  UIADD3 UR6, UR9, UR7, URZ ;  /* 0x0000000709067290 */ /* 0x000fe4000fffe03f */
[----:B------:R-:W-:Y:S02]  /*1420*/  USHF.R.S32.HI UR20, URZ, 0x6, UR5 ;  /* 0x000000063f147899 */ /* 0x000fe40008011405 */
[----:B------:R-:W-:Y:S10]  /*1430*/  @!P0 BRA `(.L_x_1682) ;  /* 0x0000001c00fc8947 */ /* 0x000ff40003800000 */
        /* <DEDUP_REMOVED lines=14> */
.L_x_1684:
[----:B------:R-:W-:-:S11]  /*1520*/  UISETP.NE.AND UP0, UPT, UR8, 0x1, UPT ;  /* 0x000000010800788c */ /* 0x000fd6000bf05270 */
[----:B------:R-:W-:Y:S02]  /*1530*/  @UP0 ULDC.64 UR10, c[0x0][0x9e8] ;  /* 0x00027a00000a0ab9 */ /* 0x000fe40000000a00 */
[----:B------:R-:W-:-:S04]  /*1540*/  UIMAD.WIDE.U32 UR4, UR7, UR10, URZ ;  /* 0x0000000a070472a5 */ /* 0x000fc8000f8e003f */
[----:B------:R-:W-:-:S12]  /*1550*/  @UP0 USHF.R.U32.HI UR7, URZ, UR11, UR5 ;  /* 0x0000000b3f070299 */ /* 0x000fd80008011605 */
.L_x_1685:
[----:B------:R-:W-:-:S04]  /*1560*/  UIMAD UR7, UR7, UR8, UR8 ;  /* 0x00000008070772a4 */ /* 0x000fc8000f8e0208 */
[----:B------:R-:W-:-:S04]  /*1570*/  UISETP.LT.AND UP0, UPT, UR6, UR7, UPT ;  /* 0x000000070600728c */ /* 0x000fc8000bf01270 */
[----:B------:R-:W-:-:S12]  /*1580*/  USEL UR6, UR6, UR7, UP0 ;  /* 0x0000000706067287 */ /* 0x000fd80008000000 */
.L_x_1683:
[----:B------:R-:W-:Y:S02]  /*1590*/  UIADD3 UR6, UR6, 0x3f, URZ ;  /* 0x0000003f06067890 */ /* 0x000fe4000fffe03f */
[----:B------:R-:W-:Y:S02]  /*15a0*/  ULEA UR40, UR47, -UR40, 0x6 ;  /* 0x800000282f287291 */ /* 0x000fe4000f8e303f */
[----:B------:R-:W-:Y:S02]  /*15b0*/  USHF.R.S32.HI UR4, URZ, 0x1f, UR6 ;  /* 0x0000001f3f047899 */ /* 0x000fe40008011406 */
[----:B------:R-:W-:Y:S02]  /*15c0*/  UIADD3 UR40, UR44, UR40, URZ ;  /* 0x000000282c287290 */ /* 0x000fe4000fffe03f */
[----:B------:R-:W-:Y:S01]  /*15d0*/  ULEA.HI UR4, UR4, UR6, URZ, 0x6 ;  /* 0x0000000604047291 */ /* 0x000fe2000f8f303f */
[----:B------:R-:W-:-:S03]  /*15e0*/  ULDC UR5, c[0x0][0x9dc] ;  /* 0x0002770000057ab9 */ /* 0x000fc60000000800 */
[----:B------:R-:W-:Y:S02]  /*15f0*/  USHF.R.S32.HI UR4, URZ, 0x6, UR4 ;  /* 0x000000063f047899 */ /* 0x000fe40008011404 */
[----:B------:R-:W-:Y:S02]  /*1600*/  UIADD3 UR5, UR40, -UR5, URZ ;  /* 0x8000000528057290 */ /* 0x000fe4000fffe03f */
[----:B------:R-:W-:-:S04]  /*1610*/  UISETP.LT.AND UP0, UPT, UR20, UR4, UPT ;  /* 0x000000041400728c */ /* 0x000fc8000bf01270 */
[----:B------:R-:W-:Y:S01]  /*1620*/  USEL UR20, UR20, UR4, UP0 ;  /* 0x0000000414147287 */ /* 0x000fe20008000000 */
[----:B------:R-:W-:Y:S01]  /*1630*/  IMAD.U32 R0, RZ, RZ, UR5 ;  /* 0x00000005ff007e24 */ /* 0x000fe2000f8e00ff */
[----:B------:R-:W-:Y:S10]  /*1640*/  @!P1 BRA `(.L_x_1686) ;  /* 0x0000000000409947 */ /* 0x000ff40003800000 */
        /* <DEDUP_REMOVED lines=10> */
.L_x_1687:
[----:B------:R-:W-:-:S11]  /*16f0*/  UISETP.NE.AND UP0, UPT, UR8, 0x1, UPT ;  /* 0x000000010800788c */ /* 0x000fd6000bf05270 */
[----:B------:R-:W-:Y:S02]  /*1700*/  @UP0 ULDC.64 UR6, c[0x0][0x9e8] ;  /* 0x00027a0000060ab9 */ /* 0x000fe40000000a00 */
[----:B------:R-:W-:-:S04]  /*1710*/  UIMAD.WIDE.U32 UR4, UR40, UR6, URZ ;  /* 0x00000006280472a5 */ /* 0x000fc8000f8e003f */
[----:B------:R-:W-:-:S12]  /*1720*/  @UP0 USHF.R.U32.HI UR40, URZ, UR7, UR5 ;  /* 0x000000073f280299 */ /* 0x000fd80008011605 */
.L_x_1688:
[----:B------:R-:W-:-:S06]  /*1730*/  UIMAD UR40, UR40, UR8, URZ ;  /* 0x00000008282872a4 */ /* 0x000fcc000f8e023f */
[----:B------:R-:W-:-:S07]  /*1740*/  VIMNMX R0, R0, UR40, !PT ;  /* 0x0000002800007c48 */ /* 0x000fce000ffe0100 */
.L_x_1686:
[----:B------:R-:W-:Y:S01]  /*1750*/  SHF.R.S32.HI R5, RZ, 0x1f, R0 ;  /* 0x0000001fff057819 */ /* 0x000fe20000011400 */
[----:B------:R-:W-:Y:S01]  /*1760*/  IMAD.MOV.U32 R3, RZ, RZ, RZ ;  /* 0x000000ffff037224 */ /* 0x000fe200078e00ff */
[----:B------:R-:W-:Y:S02]  /*1770*/  PLOP3.LUT P0, PT, PT, PT, PT, 0x80, 0x0 ;  /* 0x000000000000781c */ /* 0x000fe40003f0f070 */
[----:B------:R-:W-:Y:S02]  /*1780*/  CS2R R150, SRZ ;  /* 0x0000000000967805 */ /* 0x000fe4000001ff00 */
[----:B------:R-:W-:Y:S01]  /*1790*/  LEA.HI R5, R5, R0, RZ, 0x6 ;  /* 0x0000000005057211 */ /* 0x000fe200078f30ff */
[----:B------:R-:W-:Y:S01]  /*17a0*/  IMAD.MOV.U32 R0, RZ, RZ, RZ ;  /* 0x000000ffff007224 */ /* 0x000fe200078e00ff */
[----:B------:R-:W-:Y:S02]  /*17b0*/  CS2R R148, SRZ ;  /* 0x0000000000947805 */ /* 0x000fe4000001ff00 */
[----:B------:R-:W-:-:S02]  /*17c0*/  CS2R R146, SRZ ;  /* 0x0000000000927805 */ /* 0x000fc4000001ff00 */
[----:B------:R-:W-:Y:S02]  /*17d0*/  SHF.R.S32.HI R4, RZ, 0x6, R5 ;  /* 0x00000006ff047819 */ /* 0x000fe40000011405 */
[----:B------:R-:W-:Y:S02]  /*17e0*/  CS2R R144, SRZ ;  /* 0x0000000000907805 */ /* 0x000fe4000001ff00 */
[----:B------:R-:W-:Y:S02]  /*17f0*/  CS2R R142, SRZ ;  /* 0x00000000008e7805 */ /* 0x000fe4000001ff00 */
[----:B------:R-:W-:Y:S02]  /*1800*/  CS2R R140, SRZ ;  /* 0x00000000008c7805 */ /* 0x000fe4000001ff00 */
[----:B------:R-:W-:Y:S02]  /*1810*/  VIMNMX R4, RZ, R4, !PT ;  /* 0x00000004ff047248 */ /* 0x000fe40007fe0100 */
[----:B------:R-:W-:-:S02]  /*1820*/  CS2R R138, SRZ ;  /* 0x00000000008a7805 */ /* 0x000fc4000001ff00 */
[----:B------:R-:W-:Y:S01]  /*1830*/  CS2R R136, SRZ ;  /* 0x0000000000887805 */ /* 0x000fe2000001ff00 */
[----:B------:R-:W-:Y:S01]  /*1840*/  IMAD.MOV.U32 R172, RZ, RZ, RZ ;  /* 0x000000ffffac7224 */ /* 0x000fe200078e00ff */
[----:B------:R-:W-:Y:S02]  /*1850*/  ISETP.LT.AND P1, PT, R4, UR20, PT ;  /* 0x0000001404007c0c */ /* 0x000fe4000bf21270 */
        /* <DEDUP_REMOVED lines=53> */
[----:B------:R-:W-:Y:S01]  /*1bb0*/  CS2R R30, SRZ ;  /* 0x00000000001e7805 */ /* 0x000fe2000001ff00 */
[----:B------:R-:W-:Y:S01]  /*1bc0*/  IMAD.MOV.U32 R8, RZ, RZ, RZ ;  /* 0x000000ffff087224 */ /* 0x000fe200078e00ff */
[----:B------:R-:W-:Y:S01]  /*1bd0*/  CS2R R26, SRZ ;  /* 0x00000000001a7805 */ /* 0x000fe2000001ff00 */
[----:B------:R-:W-:Y:S06]  /*1be0*/  @!P1 BRA `(.L_x_1689) ;  /* 0x000000ac00b89947 */ /* 0x000fec0003800000 */
        /* <DEDUP_REMOVED lines=14> */
.L_x_1690:
[----:B------:R-:W-:Y:S01]  /*1cd0*/  ULEA UR22, UR37, UR38, 0x3 ;  /* 0x0000002625167291 */ /* 0x000fe2000f8e183f */
[----:B------:R-:W-:-:S08]  /*1ce0*/  SHF.L.U32 R0, R2, 0x1f, RZ ;  /* 0x0000001f02007819 */ /* 0x000fd000000006ff */
[----:B------:R-:W0:Y:S02]  /*1cf0*/  SYNCS.PHASECHK.TRANS64.TRYWAIT P1, [UR22+0x28c50], R0 ;  /* 0x028c5000ff0075a7 */ /* 0x000e240008020156 */
[----:B0-----:R-:W-:Y:S05]  /*1d00*/  @!P1 BRA `(.L_x_1691) ;  /* 0x0000012800b89947 */ /* 0x001fea0003800000 */
.L_x_1880:
        /* <DEDUP_REMOVED lines=24> */
[----:B------:R-:W-:-:S06]  /*1e90*/  UIADD3 UR20, UR20, -0x2, URZ ;  /* 0xfffffffe14147890 */ /* 0x000fcc000fffe03f */
[----:B------:R-:W-:Y:S02]  /*1ea0*/  ISETP.LE.AND P1, PT, R4, UR20, PT ;  /* 0x0000001404007c0c */ /* 0x000fe4000bf23270 */
[----:B0-----:R-:W-:-:S04]  /*1eb0*/  LOP3.LUT R3, R3, 0x7f, RZ, 0xc0, !PT ;  /* 0x0000007f03037812 */ /* 0x001fc800078ec0ff */
        /* <DEDUP_REMOVED lines=18> */
[----:B0-----:R-:W-:-:S07]  /*1fe0*/  IMAD.U32 R0, RZ, RZ, UR20 ;  /* 0x00000014ff007e24 */ /* 0x001fce000f8e00ff */
.L_x_1697:
[----:B------:R-:W-:Y:S01]  /*1ff0*/  BAR.SYNC.DEFER_BLOCKING 0xe, 0x100 ;  /* 0x0384000000007b1d */ /* 0x000fe20000010000 */
[----:B------:R-:W-:Y:S01]  /*2000*/  IMAD.U32 R6, RZ, RZ, UR37 ;  /* 0x00000025ff067e24 */ /* 0x000fe2000f8e00ff */
[----:B------:R-:W-:Y:S01]  /*2010*/  UIADD3 UR37, UR37, 0x1, URZ ;  /* 0x0000000125257890 */ /* 0x000fe2000fffe03f */
[C---:B------:R-:W-:Y:S01]  /*2020*/  ISETP.GT.AND P3, PT, R0.reuse, R4, PT ;  /* 0x000000040000720c */ /* 0x040fe20003f64270 */
[----:B------:R-:W-:Y:S02]  /*2030*/  VIADD R0, R0, 0xffffffff ;  /* 0xffffffff00007836 */ /* 0x000fe40000000000 */
[----:B-1----:R-:W-:Y:S01]  /*2040*/  IMAD R3, R6, 0x40, R17 ;  /* 0x0000004006037824 */ /* 0x002fe200078e0211 */
        /* <DEDUP_REMOVED lines=137> */
.L_x_1693:
[----:B------:R-:W-:Y:S01]  /*28e0*/  ULEA UR20, UR37, UR38, 0x3 ;  /* 0x0000002625147291 */ /* 0x000fe2000f8e183f */
[----:B------:R-:W-:-:S08]  /*28f0*/  SHF.L.U32 R3, R2, 0x1f, RZ ;  /* 0x0000001f02037819 */ /* 0x000fd000000006ff */
[----:B------:R0:W1:Y:S01]  /*2900*/  SYNCS.PHASECHK.TRANS64.TRYWAIT P1, [UR20+0x28c50], R3 ;  /* 0x028c5003ff0075a7 */ /* 0x0000620008020154 */
[----:B------:R-:W-:Y:S05]  /*2910*/  @!P0 BRA `(.L_x_1694) ;  /* 0x0000000000048947 */ /* 0x000fea0003800000 */
[----:B------:R-:W-:Y:S01]  /*2920*/  BPT.TRAP 0x1 ;  /* 0x000000040000795c */ /* 0x000fe20000300000 */
.L_x_1694:
[----:B-1----:R-:W-:Y:S05]  /*2930*/  @P1 BRA `(.L_x_1695) ;  /* 0x0000000000081947 */ /* 0x002fea0003800000 */
[----:B------:R-:W1:Y:S02]  /*2940*/  SYNCS.PHASECHK.TRANS64.TRYWAIT P1, [UR20+0x28c50], R3 ;  /* 0x028c5003ff0075a7 */ /* 0x000e640008020154 */
[----:B-1----:R-:W-:Y:S05]  /*2950*/  @!P1 BRA `(.L_x_1696) ;  /* 0x0000011c00bc9947 */ /* 0x002fea0003800000 */
.L_x_1695:
[----:B------:R-:W-:Y:S01]  /*2960*/  ULEA UR18, UR37, UR21, 0xc ;  /* 0x0000001525127291 */ /* 0x000fe2000f8e603f */
[----:B------:R-:W-:Y:S01]  /*2970*/  WARPGROUP.ARRIVE ;  /* 0x00000000000079c5 */ /* 0x000fe20000000000 */
[----:B------:R-:W-:Y:S01]  /*2980*/  UMOV UR19, 0x40000040 ;  /* 0x4000004000137882 */ /* 0x000fe20000000000 */
[----:B------:R-:W-:Y:S01]  /*2990*/  UMOV UR7, 0x40000040 ;  /* 0x4000004000077882 */ /* 0x000fe20000000000 */
[----:B------:R-:W-:Y:S01]  /*29a0*/  UIADD3 UR6, UR18, 0x80, URZ ;  /* 0x0000008012067890 */ /* 0x000fe2000fffe03f */
[----:B01----:R-:W-:Y:S01]  /*29b0*/  IMAD.U32 R3, RZ, RZ, UR20 ;  /* 0x00000014ff037e24 */ /* 0x003fe2000f8e00ff */
        /* <DEDUP_REMOVED lines=23> */
.L_x_1692:
[----:B------:R-:W-:Y:S01]  /*2b30*/  BAR.SYNC.DEFER_BLOCKING 0xe, 0x100 ;  /* 0x0384000000007b1d */ /* 0x000fe20000010000 */
[----:B0-----:R-:W-:Y:S01]  /*2b40*/  IMAD.U32 R0, RZ, RZ, UR37 ;  /* 0x00000025ff007e24 */ /* 0x001fe2000f8e00ff */
        /* <DEDUP_REMOVED lines=142> */
.L_x_1682:
        /* <DEDUP_REMOVED lines=14> */
.L_x_1699:
[----:B------:R-:W-:-:S11]  /*3510*/  UISETP.NE.AND UP0, UPT, UR8, 0x1, UPT ;  /* 0x000000010800788c */ /* 0x000fd6000bf05270 */
[----:B------:R-:W-:Y:S02]  /*3520*/  @UP0 ULDC.64 UR10, c[0x0][0x9e8] ;  /* 0x00027a00000a0ab9 */ /* 0x000fe40000000a00 */
[----:B------:R-:W-:-:S04]  /*3530*/  UIMAD.WIDE.U32 UR4, UR7, UR10, URZ ;  /* 0x0000000a070472a5 */ /* 0x000fc8000f8e003f */
[----:B------:R-:W-:-:S12]  /*3540*/  @UP0 USHF.R.U32.HI UR7, URZ, UR11, UR5 ;  /* 0x0000000b3f070299 */ /* 0x000fd80008011605 */
.L_x_1700:
[----:B------:R-:W-:-:S04]  /*3550*/  UIMAD UR7, UR7, UR8, UR8 ;  /* 0x00000008070772a4 */ /* 0x000fc8000f8e0208 */
[----:B------:R-:W-:-:S04]  /*3560*/  UISETP.LT.AND UP0, UPT, UR6, UR7, UPT ;  /* 0x000000070600728c */ /* 0x000fc8000bf01270 */
[----:B------:R-:W-:-:S12]  /*3570*/  USEL UR6, UR6, UR7, UP0 ;  /* 0x0000000706067287 */ /* 0x000fd80008000000 */
.L_x_1698:
[----:B------:R-:W-:Y:S02]  /*3580*/  UIADD3 UR6, UR6, 0x3f, URZ ;  /* 0x0000003f06067890 */ /* 0x000fe4000fffe03f */
[----:B------:R-:W-:Y:S02]  /*3590*/  ULEA UR5, UR47, -UR40, 0x6 ;  /* 0x800000282f057291 */ /* 0x000fe4000f8e303f */
[----:B------:R-:W-:-:S04]  /*35a0*/  USHF.R.S32.HI UR4, URZ, 0x1f, UR6 ;  /* 0x0000001f3f047899 */ /* 0x000fc80008011406 */
[----:B------:R-:W-:Y:S02]  /*35b0*/  ULEA.HI UR4, UR4, UR6, URZ, 0x6 ;  /* 0x0000000604047291 */ /* 0x000fe4000f8f303f */
[----:B------:R-:W-:Y:S02]  /*35c0*/  UIADD3 UR6, UR44, UR5, URZ ;  /* 0x000000052c067290 */ /* 0x000fe4000fffe03f */
[----:B------:R-:W-:Y:S01]  /*35d0*/  USHF.R.S32.HI UR4, URZ, 0x6, UR4 ;  /* 0x000000063f047899 */ /* 0x000fe20008011404 */
[----:B------:R-:W-:Y:S02]  /*35e0*/  ULDC UR5, c[0x0][0x9dc] ;  /* 0x0002770000057ab9 */ /* 0x000fe40000000800 */
        /* <DEDUP_REMOVED lines=15> */
.L_x_1702:
[----:B------:R-:W-:-:S11]  /*36e0*/  UISETP.NE.AND UP0, UPT, UR8, 0x1, UPT ;  /* 0x000000010800788c */ /* 0x000fd6000bf05270 */
[----:B------:R-:W-:Y:S02]  /*36f0*/  @UP0 ULDC.64 UR10, c[0x0][0x9e8] ;  /* 0x00027a00000a0ab9 */ /* 0x000fe40000000a00 */
[----:B------:R-:W-:-:S04]  /*3700*/  UIMAD.WIDE.U32 UR4, UR6, UR10, URZ ;  /* 0x0000000a060472a5 */ /* 0x000fc8000f8e003f */
[----:B------:R-:W-:-:S12]  /*3710*/  @UP0 USHF.R.U32.HI UR6, URZ, UR11, UR5 ;  /* 0x0000000b3f060299 */ /* 0x000fd80008011605 */
.L_x_1703:
[----:B------:R-:W-:-:S06]  /*3720*/  UIMAD UR6, UR6, UR8, URZ ;  /* 0x00000008060672a4 */ /* 0x000fcc000f8e023f */
[----:B------:R-:W-:-:S07]  /*3730*/  VIMNMX R0, R0, UR6, !PT ;  /* 0x0000000600007c48 */ /* 0x000fce000ffe0100 */
.L_x_1701:
        /* <DEDUP_REMOVED lines=91> */
[----:B------:R-:W-:Y:S01]  /*3cf0*/  MOV R4, UR4 ;  /* 0x0000000400047c02 */ /* 0x000fe20008000f00 */
[----:B------:R0:W1:Y:S01]  /*3d00*/  LDC.64 R14, c[0x4][R0] ;  /* 0x01000000000e7b82 */ /* 0x0000620000000a00 */
        /* <DEDUP_REMOVED lines=11> */
.L_x_1704:
[----:B------:R-:W-:Y:S01]  /*3dc0*/  LEA.HI R0, R187, R187, RZ, 0x1 ;  /* 0x000000bbbb007211 */ /* 0x000fe200078f08ff */
[----:B------:R-:W-:-:S03]  /*3dd0*/  IMAD.U32 R3, RZ, RZ, UR39 ;  /* 0x00000027ff037e24 */ /* 0x000fc6000f8e00ff */
[----:B------:R-:W-:Y:S02]  /*3de0*/  LOP3.LUT R0, R0, 0xfffffffe, RZ, 0xc0, !PT ;  /* 0xfffffffe00007812 */ /* 0x000fe400078ec0ff */
[----:B------:R-:W-:-:S03]  /*3df0*/  ISETP.NE.AND P4, PT, R3, 0x3, PT ;  /* 0x000000030300780c */ /* 0x000fc60003f85270 */
[----:B------:R-:W-:-:S05]  /*3e00*/  IMAD.IADD R0, R187, 0x1, -R0 ;  /* 0x00000001bb007824 */ /* 0x000fca00078e0a00 */
[----:B------:R-:W-:-:S04]  /*3e10*/  SHF.L.U32 R0, R0, 0x1f, RZ ;  /* 0x0000001f00007819 */ /* 0x000fc800000006ff */
[----:B------:R-:W0:Y:S02]  /*3e20*/  SYNCS.PHASECHK.TRANS64.TRYWAIT P0, [UR38+0x28c00], R0 ;  /* 0x028c0000ff0075a7 */ /* 0x000e240008000166 */
[----:B0-----:R-:W-:Y:S05]  /*3e30*/  @!P0 BRA `(.L_x_1705) ;  /* 0x00000108009c8947 */ /* 0x001fea0003800000 */
.L_x_1881:
[----:B------:R-:W-:Y:S05]  /*3e40*/  @!P4 BRA `(.L_x_1706) ;  /* 0x000000000004c947 */ /* 0x000fea0003800000 */
[----:B------:R-:W-:Y:S01]  /*3e50*/  BPT.TRAP 0x1 ;  /* 0x000000040000795c */ /* 0x000fe20000300000 */
.L_x_1706:
[----:B------:R-:W-:Y:S01]  /*3e60*/  IMAD.U32 R10, RZ, RZ, UR37 ;  /* 0x00000025ff0a7e24 */ /* 0x000fe2000f8e00ff */
[----:B------:R-:W-:-:S04]  /*3e70*/  SHF.L.U32 R11, R2, 0x1f, RZ ;  /* 0x0000001f020b7819 */ /* 0x000fc800000006ff */
[----:B------:R-:W-:-:S04]  /*3e80*/  LEA R10, R10, UR38, 0x3 ;  /* 0x000000260a0a7c11 */ /* 0x000fc8000f8e18ff */
[----:B------:R1:W2:Y:S01]  /*3e90*/  SYNCS.PHASECHK.TRANS64.TRYWAIT P0, [R10+URZ+0x28c30], R11 ;  /* 0x028c300b0a0075a7 */ /* 0x0002a2000800017f */
[----:B------:R-:W-:Y:S05]  /*3ea0*/  @!P4 BRA `(.L_x_1707) ;  /* 0x000000000004c947 */ /* 0x000fea0003800000 */
[----:B------:R-:W-:Y:S01]  /*3eb0*/  BPT.TRAP 0x1 ;  /* 0x000000040000795c */ /* 0x000fe20000300000 */
.L_x_1707:
[----:B--2---:R-:W-:Y:S05]  /*3ec0*/  @P0 BRA `(.L_x_1708) ;  /* 0x0000000000080947 */ /* 0x004fea0003800000 */
[----:B------:R-:W2:Y:S02]  /*3ed0*/  SYNCS.PHASECHK.TRANS64.TRYWAIT P0, [R10+URZ+0x28c30], R11 ;  /* 0x028c300b0a0075a7 */ /* 0x000ea4000800017f */
[----:B--2---:R-:W-:Y:S05]  /*3ee0*/  @!P0 BRA `(.L_x_1709) ;  /* 0x0000010800888947 */ /* 0x004fea0003800000 */
.L_x_1708:
        /* <DEDUP_REMOVED lines=15> */
[----:B------:R-:W0:Y:S01]  /*3fe0*/  LDC.64 R8, c[0x0][0x9e0] ;  /* 0x00027800ff087b82 */ /* 0x000e220000000a00 */
[----:B------:R-:W-:Y:S01]  /*3ff0*/  UMOV UR7, 0x40000040 ;  /* 0x4000004000077882 */ /* 0x000fe20000000000 */
[----:B------:R-:W-:Y:S01]  /*4000*/  UMOV UR5, 0x40000040 ;  /* 0x4000004000057882 */ /* 0x000fe20000000000 */
[----:B------:R-:W-:-:S02]  /*4010*/  ULOP3.LUT UR4, UR4, 0x3fff, URZ, 0xc0, !UPT ;  /* 0x00003fff04047892 */ /* 0x000fc4000f8ec03f */
[----:B------:R-:W-:Y:S01]  /*4020*/  @!P5 VIADD R0, R10, 0x28c40 ;  /* 0x00028c400a00d836 */ /* 0x000fe20000000000 */
[----:B------:R-:W-:Y:S01]  /*4030*/  UMOV UR11, 0x40000040 ;  /* 0x40000040000b7882 */ /* 0x000fe20000000000 */
[----:B------:R-:W-:Y:S01]  /*4040*/  UMOV UR9, 0x40000040 ;  /* 0x4000004000097882 */ /* 0x000fe20000000000 */
[----:B------:R-:W-:Y:S02]  /*4050*/  ULEA UR18, UR37, UR18, 0x9 ;  /* 0x0000001225127291 */ /* 0x000fe4000f8e483f */
[----:B------:R-:W-:Y:S01]  /*4060*/  ULOP3.LUT UR16, UR4, 0x10000, URZ, 0xfc, !UPT ;  /* 0x0001000004107892 */ /* 0x000fe2000f8efc3f */
[----:B------:R-:W-:Y:S01]  /*4070*/  @!P5 PRMT R0, RZ, 0x654, R0 ;  /* 0x00000654ff00d816 */ /* 0x000fe20000000000 */
[----:B------:R-:W-:Y:S02]  /*4080*/  UIADD3 UR6, UR18, 0x2, URZ ;  /* 0x0000000212067890 */ /* 0x000fe4000fffe03f */
[----:B------:R-:W-:Y:S02]  /*4090*/  UIADD3 UR4, UR16, 0x2, URZ ;  /* 0x0000000210047890 */ /* 0x000fe4000fffe03f */
[----:B------:R-:W-:-:S02]  /*40a0*/  UIADD3 UR10, UR18, 0x4, URZ ;  /* 0x00000004120a7890 */ /* 0x000fc4000fffe03f */
[----:B------:R-:W-:Y:S02]  /*40b0*/  UIADD3 UR8, UR16, 0x4, URZ ;  /* 0x0000000410087890 */ /* 0x000fe4000fffe03f */
[----:B------:R-:W-:Y:S01]  /*40c0*/  HGMMA.64x64x16.F32 R24, gdesc[UR16], RZ, !UPT, gsb0 ;  /* 0x00e00000101879f0 */ /* 0x000fe2000c0008ff */
[----:B------:R-:W-:Y:S02]  /*40d0*/  UIADD3 UR14, UR18, 0x6, URZ ;  /* 0x00000006120e7890 */ /* 0x000fe4000fffe03f */
[----:B------:R-:W-:Y:S01]  /*40e0*/  UIADD3 UR12, UR16, 0x6, URZ ;  /* 0x00000006100c7890 */ /* 0x000fe2000fffe03f */
[----:B------:R-:W-:Y:S01]  /*40f0*/  UMOV UR15, 0x40000040 ;  /* 0x40000040000f7882 */ /* 0x000fe20000000000 */
[----:B------:R-:W-:Y:S01]  /*4100*/  UMOV UR13, 0x40000040 ;  /* 0x40000040000d7882 */ /* 0x000fe20000000000 */
[----:B0-----:R-:W-:Y:S01]  /*4110*/  ISETP.GE.AND P6, PT, R9, 0x1, PT ;  /* 0x000000010900780c */ /* 0x001fe20003fc6270 */
[----:B------:R-:W-:Y:S01]  /*4120*/  ULDC UR20, c[0x0][0x9dc] ;  /* 0x0002770000147ab9 */ /* 0x000fe20000000800 */
[----:B------:R-:W-:-:S02]  /*4130*/  WARPGROUP.DEPBAR.LE gsb0, 0x0 ;  /* 0x00008000000079c5 */ /* 0x000fc40000010000 */
[----:B------:R-:W-:-:S06]  /*4140*/  WARPGROUP.ARRIVE ;  /* 0x00000000000079c5 */ /* 0x000fcc0000000000 */
[----:B------:R-:W-:Y:S01]  /*4150*/  HGMMA.64x64x16.F32 R24, gdesc[UR4], R24, gsb0 ;  /* 0x00e00000041879f0 */ /* 0x000fe20008000818 */
[----:B------:R-:W-:Y:S02]  /*4160*/  UMOV UR6, 0xffffffc0 ;  /* 0xffffffc000067882 */ /* 0x000fe40000000000 */
[----:B------:R-:W-:-:S04]  /*4170*/  UIMAD UR6, UR50, UR6, 0x41 ;  /* 0x00000041320674a4 */ /* 0x000fc8000f8e0206 */
[----:B------:R-:W-:Y:S02]  /*4180*/  UIADD3 UR7, -UR40, UR6, UR44 ;  /* 0x0000000628077290 */ /* 0x000fe4000fffe12c */
[----:B------:R-:W-:-:S04]  /*4190*/  UIADD3 UR6, UR6, -0x1, URZ ;  /* 0xffffffff06067890 */ /* 0x000fc8000fffe03f */
[----:B------:R-:W-:-:S05]  /*41a0*/  IADD3 R5, -R16, UR7, RZ ;  /* 0x0000000710057c10 */ /* 0x000fca000fffe1ff */
[----:B------:R-:W-:Y:S01]  /*41b0*/  IMAD.IADD R14, R5, 0x1, R8 ;  /* 0x00000001050e7824 */ /* 0x000fe200078e0208 */
[----:B------:R-:W-:Y:S02]  /*41c0*/  WARPGROUP.DEPBAR.LE gsb0, 0x0 ;  /* 0x00008000000079c5 */ /* 0x000fe40000010000 */
[----:B------:R-:W-:-:S06]  /*41d0*/  WARPGROUP.ARRIVE ;  /* 0x00000000000079c5 */ /* 0x000fcc0000000000 */
[----:B------:R-:W-:Y:S01]  /*41e0*/  HGMMA.64x64x16.F32 R24, gdesc[UR8], R24, gsb0 ;  /* 0x00e00000081879f0 */ /* 0x000fe20008000818 */
[----:B------:R-:W-:-:S06]  /*41f0*/  ULOP3.LUT UR10, URZ, UR20, URZ, 0x33, !UPT ;  /* 0x000000143f0a7292 */ /* 0x000fcc000f8e333f */
[----:B------:R-:W-:Y:S01]  /*4200*/  VIADD R15, R5, UR10 ;  /* 0x0000000a050f7c36 */ /* 0x000fe20008000000 */
[----:B------:R-:W-:Y:S02]  /*4210*/  WARPGROUP.DEPBAR.LE gsb0, 0x0 ;  /* 0x00008000000079c5 */ /* 0x000fe40000010000 */
[----:B------:R-:W-:-:S06]  /*4220*/  WARPGROUP.ARRIVE ;  /* 0x00000000000079c5 */ /* 0x000fcc0000000000 */
[----:B------:R-:W-:Y:S01]  /*4230*/  HGMMA.64x64x16.F32 R24, gdesc[UR12], R24, gsb0 ;  /* 0x00e000000c1879f0 */ /* 0x000fe20008000818 */
[----:B------:R-:W-:-:S06]  /*4240*/  ULEA UR14, UR50, 0xffffffc0, 0x6 ;  /* 0xffffffc0320e7891 */ /* 0x000fcc000f8e303f */
[----:B------:R-:W-:-:S04]  /*4250*/  MOV R13, UR14 ;  /* 0x0000000e000d7c02 */ /* 0x000fc80008000f00 */
[----:B------:R-:W-:Y:S01]  /*4260*/  IADD3 R13, -R16, UR44, -R13 ;  /* 0x0000002c100d7c10 */ /* 0x000fe2000fffe90d */
[----:B------:R-:W-:Y:S02]  /*4270*/  WARPGROUP.DEPBAR.LE gsb0, 0x0 ;  /* 0x00008000000079c5 */ /* 0x000fe40000010000 */
[----:B------:R0:W-:Y:S02]  /*4280*/  @!P5 SYNCS.ARRIVE.TRANS64.RED.A1T0 RZ, [R0+URZ], RZ ;  /* 0x000000ff00ffd9a7 */ /* 0x0001e4000810043f */
[----:B0-----:R-:W-:-:S04]  /*4290*/  IMAD.U32 R0, RZ, RZ, UR47 ;  /* 0x0000002fff007e24 */ /* 0x001fc8000f8e00ff */
[----:B------:R-:W-:-:S04]  /*42a0*/  IMAD R0, R0, 0x40, R17 ;  /* 0x0000004000007824 */ /* 0x000fc800078e0211 */
[----:B------:R-:W-:Y:S01]  /*42b0*/  IMAD.IADD R5, R15, 0x1, R0 ;  /* 0x000000010f057824 */ /* 0x000fe200078e0200 */
[----:B------:R-:W-:Y:S01]  /*42c0*/  VIADDMNMX R4, R0, R14, R13, PT ;  /* 0x0000000e00047246 */ /* 0x000fe2000380010d */
[----:B------:R-:W-:Y:S06]  /*42d0*/  @!P6 BRA `(.L_x_1710) ;  /* 0x000000000054e947 */ /* 0x000fec0003800000 */
[----:B------:R-:W-:Y:S01]  /*42e0*/  IMAD.U32 R7, RZ, RZ, UR40 ;  /* 0x00000028ff077e24 */ /* 0x000fe2000f8e00ff */
[----:B------:R-:W-:Y:S04]  /*42f0*/  BSSY B0, `(.L_x_1711) ;  /* 0x000000f000007945 */ /* 0x000fe80003800000 */
[----:B------:R-:W-:-:S04]  /*4300*/  IADD3 R6, R0, UR44, -R7 ;  /* 0x0000002c00067c10 */ /* 0x000fc8000fffe807 */
[----:B------:R-:W-:-:S13]  /*4310*/  ISETP.GT.AND P0, PT, R6, -0x1, PT ;  /* 0xffffffff0600780c */ /* 0x000fda0003f04270 */
[----:B------:R-:W-:Y:S05]  /*4320*/  @P0 BRA `(.L_x_1712) ;  /* 0x00000000001c0947 */ /* 0x000fea0003800000 */
[----:B------:R-:W-:Y:S02]  /*4330*/  ISETP.NE.AND P0, PT, R9, 0x1, PT ;  /* 0x000000010900780c */ /* 0x000fe40003f05270 */
[----:B------:R-:W-:-:S11]  /*4340*/  LOP3.LUT R7, RZ, R6, RZ, 0x33, !PT ;  /* 0x00000006ff077212 */ /* 0x000fd600078e33ff */
[----:B------:R-:W0:Y:S02]  /*4350*/  @P0 LDC.64 R20, c[0x0][0x9e8] ;  /* 0x00027a00ff140b82 */ /* 0x000e240000000a00 */
[----:B0-----:R-:W-:-:S05]  /*4360*/  @P0 IMAD.HI.U32 R6, R7, R20, RZ ;  /* 0x0000001407060227 */ /* 0x001fca00078e00ff */
[----:B------:R-:W-:-:S04]  /*4370*/  @P0 SHF.R.U32.HI R7, RZ, R21, R6 ;  /* 0x00000015ff070219 */ /* 0x000fc80000011606 */
[----:B------:R-:W-:Y:S01]  /*4380*/  LOP3.LUT R6, RZ, R7, RZ, 0x33, !PT ;  /* 0x00000007ff067212 */ /* 0x000fe200078e33ff */
[----:B------:R-:W-:Y:S06]  /*4390*/  BRA `(.L_x_1713) ;  /* 0x0000000000107947 */ /* 0x000fec0003800000 */
.L_x_1712:
[----:B------:R-:W-:-:S13]  /*43a0*/  ISETP.NE.AND P0, PT, R9, 0x1, PT ;  /* 0x000000010900780c */ /* 0x000fda0003f05270 */
[----:B------:R-:W0:Y:S02]  /*43b0*/  @P0 LDC.64 R20, c[0x0][0x9e8] ;  /* 0x00027a00ff140b82 */ /* 0x000e240000000a00 */
[----:B0-----:R-:W-:-:S05]  /*43c0*/  @P0 IMAD.HI.U32 R12, R6, R20, RZ ;  /* 0x00000014060c0227 */ /* 0x001fca00078e00ff */
[----:B------:R-:W-:-:S07]  /*43d0*/  @P0 SHF.R.U32.HI R6, RZ, R21, R12 ;  /* 0x00000015ff060219 */ /* 0x000fce000001160c */
.L_x_1713:
[----:B------:R-:W-:Y:S05]  /*43e0*/  BSYNC B0 ;  /* 0x0000000000007941 */ /* 0x000fea0003800000 */
.L_x_1711:
[----:B------:R-:W-:-:S04]  /*43f0*/  IMAD R7, R6, R9, -UR14 ;  /* 0x8000000e06077e24 */ /* 0x000fc8000f8e0209 */
[----:B------:R-:W-:-:S05]  /*4400*/  IMAD.IADD R6, R7, 0x1, -R16 ;  /* 0x0000000107067824 */ /* 0x000fca00078e0a10 */
[----:B------:R-:W-:Y:S02]  /*4410*/  VIMNMX R5, R5, R6, !PT ;  /* 0x0000000605057248 */ /* 0x000fe40007fe0100 */
[----:B------:R-:W-:-:S07]  /*4420*/  VIADDMNMX R4, R6, R9, R4, PT ;  /* 0x0000000906047246 */ /* 0x000fce0003800104 */
.L_x_1710:
[----:B------:R-:W-:Y:S02]  /*4430*/  UISETP.GE.AND UP4, UPT, UR6, 0x9, UPT ;  /* 0x000000090600788c */ /* 0x000fe4000bf86270 */
[----:B------:R-:W-:Y:S02]  /*4440*/  UISETP.GE.AND UP1, UPT, UR6, 0x1, UPT ;  /* 0x000000010600788c */ /* 0x000fe4000bf26270 */
[----:B------:R-:W-:Y:S02]  /*4450*/  UISETP.GE.AND UP0, UPT, UR6, 0x2, UPT ;  /* 0x000000020600788c */ /* 0x000fe4000bf06270 */
[----:B------:R-:W-:Y:S01]  /*4460*/  PLOP3.LUT P0, PT, PT, PT, UP4, 0x40, 0x0 ;  /* 0x000000000000781c */ /* 0x000fe20003f0e848 */
[----:B------:R-:W-:Y:S01]  /*4470*/  UISETP.GE.AND UP3, UPT, UR6, 0xa, UPT ;  /* 0x0000000a0600788c */ /* 0x000fe2000bf66270 */
[----:B------:R-:W-:Y:S01]  /*4480*/  PLOP3.LUT P2, PT, PT, PT, UP1, 0x40, 0x0 ;  /* 0x000000000000781c */ /* 0x000fe20003f4e818 */
[----:B------:R-:W-:Y:S01]  /*4490*/  UP2UR UR11, UPR, URZ, 0x1 ;  /* 0x000000013f0b7883 */ /* 0x000fe20008000000 */
[C---:B------:R-:W-:Y:S01]  /*44a0*/  ISETP.GT.AND P0, PT, R5.reuse, 0x8, P0 ;  /* 0x000000080500780c */ /* 0x040fe20000704270 */
[----:B------:R-:W-:Y:S01]  /*44b0*/  UISETP.GE.AND UP2, UPT, UR6, 0x11, UPT ;  /* 0x000000110600788c */ /* 0x000fe2000bf46270 */
[C---:B------:R-:W-:Y:S01]  /*44c0*/  ISETP.GT.AND P2, PT, R5.reuse, RZ, P2 ;  /* 0x000000ff0500720c */ /* 0x040fe20001744270 */
[----:B------:R-:W-:Y:S01]  /*44d0*/  UP2UR UR10, UPR, URZ, 0x2 ;  /* 0x000000023f0a7883 */ /* 0x000fe20008000000 */
[----:B------:R-:W-:Y:S01]  /*44e0*/  PLOP3.LUT P1, PT, PT, PT, UP0, 0x40, 0x0 ;  /* 0x000000000000781c */ /* 0x000fe20003f2e808 */
[----:B------:R-:W-:Y:S01]  /*44f0*/  UISETP.GE.AND UP0, UPT, UR6, 0x19, UPT ;  /* 0x000000190600788c */ /* 0x000fe2000bf06270 */
[----:B------:R-:W-:Y:S01]  /*4500*/  PLOP3.LUT P3, PT, PT, PT, UP3, 0x40, 0x0 ;  /* 0x000000000000781c */ /* 0x000fe20003f6e838 */
[----:B------:R-:W-:Y:S01]  /*4510*/  UISETP.GE.AND UP1, UPT, UR6, 0x12, UPT ;  /* 0x000000120600788c */ /* 0x000fe2000bf26270 */
[C---:B------:R-:W-:Y:S01]  /*4520*/  ISETP.LT.OR P0, PT, R4.reuse, 0x9, P0 ;  /* 0x000000090400780c */ /* 0x040fe20000701670 */
[----:B------:R-:W-:Y:S01]  /*4530*/  UP2UR UR22, UPR, URZ, 0x1 ;  /* 0x000000013f167883 */ /* 0x000fe20008000000 */
[----:B------:R-:W-:Y:S01]  /*4540*/  ISETP.LT.OR P2, PT, R4, 0x1, P2 ;  /* 0x000000010400780c */ /* 0x000fe20001741670 */
[----:B------:R-:W-:Y:S01]  /*4550*/  UP2UR UR19, UPR, URZ, 0x4 ;  /* 0x000000043f137883 */ /* 0x000fe20008000000 */
[C---:B------:R-:W-:Y:S01]  /*4560*/  ISETP.GT.AND P3, PT, R5.reuse, 0x9, P3 ;  /* 0x000000090500780c */ /* 0x040fe20001f64270 */
[----:B------:R-:W-:Y:S01]  /*4570*/  UP2UR UR21, UPR, URZ, 0x2 ;  /* 0x000000023f157883 */ /* 0x000fe20008000000 */
[C---:B------:R-:W-:Y:S01]  /*4580*/  ISETP.GT.AND P1, PT, R5.reuse, 0x1, P1 ;  /* 0x000000010500780c */ /* 0x040fe20000f24270 */
[----:B------:R-:W-:Y:S01]  /*4590*/  UP2UR UR7, UPR, URZ, 0x10 ;  /* 0x000000103f077883 */ /* 0x000fe20008000000 */
[----:B------:R-:W-:Y:S01]  /*45a0*/  FSEL R28, R28, -INF , !P0 ;  /* 0xff8000001c1c7808 */ /* 0x000fe20004000000 */
[----:B------:R-:W-:Y:S01]  /*45b0*/  UP2UR UR18, UPR, URZ, 0x8 ;  /* 0x000000083f127883 */ /* 0x000fe20008000000 */
[----:B------:R-:W-:Y:S01]  /*45c0*/  FSEL R24, R24, -INF , !P2 ;  /* 0xff80000018187808 */ /* 0x000fe20005000000 */
[----:B------:R-:W-:Y:S01]  /*45d0*/  UISETP.GE.AND UP3, UPT, UR6, 0x31, UPT ;  /* 0x000000310600788c */ /* 0x000fe2000bf66270 */
[----:B------:R-:W-:Y:S01]  /*45e0*/  PLOP3.LUT P0, PT, PT, PT, UP0, 0x40, 0x0 ;  /* 0x000000000000781c */ /* 0x000fe20003f0e808 */
[----:B------:R-:W-:Y:S01]  /*45f0*/  UISETP.GE.AND UP0, UPT, UR6, 0x1a, UPT ;  /* 0x0000001a0600788c */ /* 0x000fe2000bf06270 */
[----:B------:R-:W-:Y:S01]  /*4600*/  PLOP3.LUT P2, PT, PT, PT, UP2, 0x40, 0x0 ;  /* 0x000000000000781c */ /* 0x000fe20003f4e828 */
[----:B------:R-:W-:Y:S01]  /*4610*/  UISETP.GE.AND UP2, UPT, UR6, 0x2a, UPT ;  /* 0x0000002a0600788c */ /* 0x000fe2000bf46270 */
[C---:B------:R-:W-:Y:S01]  /*4620*/  ISETP.LT.OR P3, PT, R4.reuse, 0xa, P3 ;  /* 0x0000000a0400780c */ /* 0x040fe20001f61670 */
[----:B------:R-:W-:Y:S01]  /*4630*/  UP2UR UR23, UPR, URZ, 0x1 ;  /* 0x000000013f177883 */ /* 0x000fe20008000000 */
[----:B------:R-:W-:Y:S01]  /*4640*/  ISETP.LT.OR P1, PT, R4, 0x2, P1 ;  /* 0x000000020400780c */ /* 0x000fe20000f21670 */
[----:B------:R-:W-:Y:S01]  /*4650*/  UISETP.GE.AND UP4, UPT, UR6, 0x32, UPT ;  /* 0x000000320600788c */ /* 0x000fe2000bf86270 */
[----:B------:R-:W-:Y:S01]  /*4660*/  ISETP.GT.AND P2, PT, R5, 0x10, P2 ;  /* 0x000000100500780c */ /* 0x000fe20001744270 */
[----:B------:R-:W-:Y:S01]  /*4670*/  UISETP.GE.AND UP5, UPT, UR6, 0x39, UPT ;  /* 0x000000390600788c */ /* 0x000fe2000bfa6270 */
[----:B------:R-:W-:Y:S01]  /*4680*/  FSEL R56, R29, -INF , !P3 ;  /* 0xff8000001d387808 */ /* 0x000fe20005800000 */
[----:B------:R-:W-:Y:S01]  /*4690*/  UISETP.GE.AND UP6, UPT, UR6, 0x3a, UPT ;  /* 0x0000003a0600788c */ /* 0x000fe2000bfc6270 */
[----:B------:R-:W-:-:S02]  /*46a0*/  FSEL R20, R25, -INF , !P1 ;  /* 0xff80000019147808 */ /* 0x000fc40004800000 */
[----:B------:R-:W-:Y:S01]  /*46b0*/  PLOP3.LUT P3, PT, PT, PT, UP0, 0x40, 0x0 ;  /* 0x000000000000781c */ /* 0x000fe20003f6e808 */
[----:B------:R-:W-:Y:S01]  /*46c0*/  UISETP.GE.AND UP0, UPT, UR6, 0x21, UPT ;  /* 0x000000210600788c */ /* 0x000fe2000bf06270 */
[----:B------:R-:W-:Y:S01]  /*46d0*/  PLOP3.LUT P1, PT, PT, PT, UP1, 0x40, 0x0 ;  /* 0x000000000000781c */ /* 0x000fe20003f2e818 */
[----:B------:R-:W-:Y:S01]  /*46e0*/  UISETP.GE.AND UP1, UPT, UR6, 0x29, UPT ;  /* 0x000000290600788c */ /* 0x000fe2000bf26270 */
[----:B------:R-:W-:Y:S01]  /*46f0*/  ISETP.LT.OR P2, PT, R4, 0x11, P2 ;  /* 0x000000110400780c */ /* 0x000fe20001741670 */
[----:B------:R-:W-:Y:S01]  /*4700*/  UP2UR UR24, UPR, URZ, 0x1 ;  /* 0x000000013f187883 */ /* 0x000fe20008000000 */
[C---:B------:R-:W-:Y:S02]  /*4710*/  ISETP.GT.AND P1, PT, R5.reuse, 0x11, P1 ;  /* 0x000000110500780c */ /* 0x040fe40000f24270 */
[C---:B------:R-:W-:Y:S02]  /*4720*/  ISETP.GT.AND P0, PT, R5.reuse, 0x18, P0 ;  /* 0x000000180500780c */ /* 0x040fe40000704270 */
[----:B------:R-:W-:-:S02]  /*4730*/  ISETP.GT.AND P3, PT, R5, 0x19, P3 ;  /* 0x000000190500780c */ /* 0x000fc40001f64270 */
[----:B------:R-:W-:Y:S02]  /*4740*/  FSEL R32, R32, -INF , !P2 ;  /* 0xff80000020207808 */ /* 0x000fe40005000000 */
[----:B------:R-:W-:Y:S01]  /*4750*/  PLOP3.LUT P2, PT, PT, PT, UP0, 0x40, 0x0 ;  /* 0x000000000000781c */ /* 0x000fe20003f4e808 */
[----:B------:R-:W-:Y:S01]  /*4760*/  UISETP.GE.AND UP0, UPT, UR6, 0x22, UPT ;  /* 0x000000220600788c */ /* 0x000fe2000bf06270 */
[C---:B------:R-:W-:Y:S02]  /*4770*/  ISETP.LT.OR P1, PT, R4.reuse, 0x12, P1 ;  /* 0x000000120400780c */ /* 0x040fe40000f21670 */
[C---:B------:R-:W-:Y:S02]  /*4780*/  ISETP.LT.OR P0, PT, R4.reuse, 0x19, P0 ;  /* 0x000000190400780c */ /* 0x040fe40000701670 */
[----:B------:R-:W-:Y:S02]  /*4790*/  ISETP.LT.OR P3, PT, R4, 0x1a, P3 ;  /* 0x0000001a0400780c */ /* 0x000fe40001f61670 */
[----:B------:R-:W-:-:S02]  /*47a0*/  FSEL R58, R33, -INF , !P1 ;  /* 0xff800000213a7808 */ /* 0x000fc40004800000 */
[----:B------:R-:W-:Y:S02]  /*47b0*/  FSEL R36, R36, -INF , !P0 ;  /* 0xff80000024247808 */ /* 0x000fe40004000000 */
[----:B------:R-:W-:Y:S02]  /*47c0*/  FSEL R60, R37, -INF , !P3 ;  /* 0xff800000253c7808 */ /* 0x000fe40005800000 */
[----:B------:R-:W-:Y:S02]  /*47d0*/  PLOP3.LUT P1, PT, PT, PT, UP0, 0x40, 0x0 ;  /* 0x000000000000781c */ /* 0x000fe40003f2e808 */
[----:B------:R-:W-:Y:S02]  /*47e0*/  PLOP3.LUT P0, PT, PT, PT, UP1, 0x40, 0x0 ;  /* 0x000000000000781c */ /* 0x000fe40003f0e818 */
[----:B------:R-:W-:Y:S02]  /*47f0*/  PLOP3.LUT P3, PT, PT, PT, UP2, 0x40, 0x0 ;  /* 0x000000000000781c */ /* 0x000fe40003f6e828 */
[----:B------:R-:W-:-:S02]  /*4800*/  ISETP.GT.AND P2, PT, R5, 0x20, P2 ;  /* 0x000000200500780c */ /* 0x000fc40001744270 */
[C---:B------:R-:W-:Y:S02]  /*4810*/  ISETP.GT.AND P1, PT, R5.reuse, 0x21, P1 ;  /* 0x000000210500780c */ /* 0x040fe40000f24270 */
[C---:B------:R-:W-:Y:S02]  /*4820*/  ISETP.GT.AND P0, PT, R5.reuse, 0x28, P0 ;  /* 0x000000280500780c */ /* 0x040fe40000704270 */
[----:B------:R-:W-:Y:S02]  /*4830*/  ISETP.GT.AND P3, PT, R5, 0x29, P3 ;  /* 0x000000290500780c */ /* 0x000fe40001f64270 */
[C---:B------:R-:W-:Y:S02]  /*4840*/  ISETP.LT.OR P2, PT, R4.reuse, 0x21, P2 ;  /* 0x000000210400780c */ /* 0x040fe40001741670 */
[C---:B------:R-:W-:Y:S02]  /*4850*/  ISETP.LT.OR P1, PT, R4.reuse, 0x22, P1 ;  /* 0x000000220400780c */ /* 0x040fe40000f21670 */
[----:B------:R-:W-:-:S02]  /*4860*/  ISETP.LT.OR P0, PT, R4, 0x29, P0 ;  /* 0x000000290400780c */ /* 0x000fc40000701670 */
[----:B------:R-:W-:Y:S02]  /*4870*/  ISETP.LT.OR P3, PT, R4, 0x2a, P3 ;  /* 0x0000002a0400780c */ /* 0x000fe40001f61670 */
[----:B------:R-:W-:Y:S02]  /*4880*/  FSEL R40, R40, -INF , !P2 ;  /* 0xff80000028287808 */ /* 0x000fe40005000000 */
[----:B------:R-:W-:Y:S02]  /*4890*/  FSEL R62, R41, -INF , !P1 ;  /* 0xff800000293e7808 */ /* 0x000fe40004800000 */
[----:B------:R-:W-:Y:S02]  /*48a0*/  FSEL R44, R44, -INF , !P0 ;  /* 0xff8000002c2c7808 */ /* 0x000fe40004000000 */
[----:B------:R-:W-:Y:S02]  /*48b0*/  FSEL R64, R45, -INF , !P3 ;  /* 0xff8000002d407808 */ /* 0x000fe40005800000 */
[----:B------:R-:W-:-:S02]  /*48c0*/  PLOP3.LUT P2, PT, PT, PT, UP3, 0x40, 0x0 ;  /* 0x000000000000781c */ /* 0x000fc40003f4e838 */
[----:B------:R-:W-:Y:S02]  /*48d0*/  PLOP3.LUT P1, PT, PT, PT, UP4, 0x40, 0x0 ;  /* 0x000000000000781c */ /* 0x000fe40003f2e848 */
[----:B------:R-:W-:Y:S02]  /*48e0*/  PLOP3.LUT P0, PT, PT, PT, UP5, 0x40, 0x0 ;  /* 0x000000000000781c */ /* 0x000fe40003f0e858 */
[----:B------:R-:W-:Y:S02]  /*48f0*/  PLOP3.LUT P3, PT, PT, PT, UP6, 0x40, 0x0 ;  /* 0x000000000000781c */ /* 0x000fe40003f6e868 */
[C---:B------:R-:W-:Y:S02]  /*4900*/  ISETP.GT.AND P2, PT, R5.reuse, 0x30, P2 ;  /* 0x000000300500780c */ /* 0x040fe40001744270 */
[C---:B------:R-:W-:Y:S02]  /*4910*/  ISETP.GT.AND P1, PT, R5.reuse, 0x31, P1 ;  /* 0x000000310500780c */ /* 0x040fe40000f24270 */
[----:B------:R-:W-:-:S02]  /*4920*/  ISETP.GT.AND P0, PT, R5, 0x38, P0 ;  /* 0x000000380500780c */ /* 0x000fc40000704270 */
[----:B------:R-:W-:Y:S01]  /*4930*/  ISETP.GT.AND P3, PT, R5, 0x39, P3 ;  /* 0x000000390500780c */ /* 0x000fe20001f64270 */
[----:B------:R-:W-:Y:S01]  /*4940*/  VIADD R5, R0, 0x8 ;  /* 0x0000000800057836 */ /* 0x000fe20000000000 */
[C---:B------:R-:W-:Y:S02]  /*4950*/  ISETP.LT.OR P2, PT, R4.reuse, 0x31, P2 ;  /* 0x000000310400780c */ /* 0x040fe40001741670 */
[C---:B------:R-:W-:Y:S02]  /*4960*/  ISETP.LT.OR P1, PT, R4.reuse, 0x32, P1 ;  /* 0x000000320400780c */ /* 0x040fe40000f21670 */
[C---:B------:R-:W-:Y:S02]  /*4970*/  ISETP.LT.OR P0, PT, R4.reuse, 0x39, P0 ;  /* 0x000000390400780c */ /* 0x040fe40000701670 */
[----:B------:R-:W-:Y:S02]  /*4980*/  ISETP.LT.OR P3, PT, R4, 0x3a, P3 ;  /* 0x0000003a0400780c */ /* 0x000fe40001f61670 */
[----:B------:R-:W-:-:S02]  /*4990*/  VIADDMNMX R6, R5, R14, R13, PT ;  /* 0x0000000e05067246 */ /* 0x000fc4000380010d */
[----:B------:R-:W-:Y:S02]  /*49a0*/  IADD3 R5, R15, 0x8, R0 ;  /* 0x000000080f057810 */ /* 0x000fe40007ffe000 */
[----:B------:R-:W-:Y:S02]  /*49b0*/  FSEL R48, R48, -INF , !P2 ;  /* 0xff80000030307808 */ /* 0x000fe40005000000 */
[----:B------:R-:W-:Y:S02]  /*49c0*/  FSEL R66, R49, -INF , !P1 ;  /* 0xff80000031427808 */ /* 0x000fe40004800000 */
[----:B------:R-:W-:Y:S02]  /*49d0*/  FSEL R52, R52, -INF , !P0 ;  /* 0xff80000034347808 */ /* 0x000fe40004000000 */
[----:B------:R-:W-:Y:S01]  /*49e0*/  FSEL R68, R53, -INF , !P3 ;  /* 0xff80000035447808 */ /* 0x000fe20005800000 */
[----:B------:R-:W-:Y:S06]  /*49f0*/  @!P6 BRA `(.L_x_1714) ;  /* 0x000000000058e947 */ /* 0x000fec0003800000 */
[----:B------:R-:W-:Y:S01]  /*4a00*/  IMAD.U32 R7, RZ, RZ, UR40 ;  /* 0x00000028ff077e24 */ /* 0x000fe2000f8e00ff */
[----:B------:R-:W-:Y:S04]  /*4a10*/  BSSY B0, `(.L_x_1715) ;  /* 0x0000010000007945 */ /* 0x000fe80003800000 */
[----:B------:R-:W-:-:S05]  /*4a20*/  IADD3 R4, R0, UR44, -R7 ;  /* 0x0000002c00047c10 */ /* 0x000fca000fffe807 */
[----:B------:R-:W-:-:S05]  /*4a30*/  VIADD R4, R4, 0x8 ;  /* 0x0000000804047836 */ /* 0x000fca0000000000 */
        /* <DEDUP_REMOVED lines=9> */
.L_x_1716:
[----:B------:R-:W-:-:S13]  /*4ad0*/  ISETP.NE.AND P0, PT, R9, 0x1, PT ;  /* 0x000000010900780c */ /* 0x000fda0003f05270 */
[----:B------:R-:W0:Y:S02]  /*4ae0*/  @P0 LDC.64 R12, c[0x0][0x9e8] ;  /* 0x00027a00ff0c0b82 */ /* 0x000e240000000a00 */
[----:B0-----:R-:W-:-:S05]  /*4af0*/  @P0 IMAD.HI.U32 R12, R4, R12, RZ ;  /* 0x0000000c040c0227 */ /* 0x001fca00078e00ff */
[----:B------:R-:W-:-:S07]  /*4b00*/  @P0 SHF.R.U32.HI R4, RZ, R13, R12 ;  /* 0x0000000dff040219 */ /* 0x000fce000001160c */
.L_x_1717:
[----:B------:R-:W-:Y:S05]  /*4b10*/  BSYNC B0 ;  /* 0x0000000000007941 */ /* 0x000fea0003800000 */
.L_x_1715:
[----:B------:R-:W-:-:S04]  /*4b20*/  IMAD R7, R4, R9, -UR14 ;  /* 0x8000000e04077e24 */ /* 0x000fc8000f8e0209 */
[----:B------:R-:W-:-:S05]  /*4b30*/  IMAD.IADD R4, R7, 0x1, -R16 ;  /* 0x0000000107047824 */ /* 0x000fca00078e0a10 */
[----:B------:R-:W-:Y:S02]  /*4b40*/  VIMNMX R5, R5, R4, !PT ;  /* 0x0000000405057248 */ /* 0x000fe40007fe0100 */
[----:B------:R-:W-:-:S07]  /*4b50*/  VIADDMNMX R6, R4, R9, R6, PT ;  /* 0x0000000904067246 */ /* 0x000fce0003800106 */
.L_x_1714:
[----:B------:R-:W-:Y:S01]  /*4b60*/  FMNMX.FTZ R4, R24, R20, !PT ;  /* 0x0000001418047209 */ /* 0x000fe20007810000 */
[----:B------:R-:W-:Y:S01]  /*4b70*/  UP2UR UR6, UPR, URZ, 0x4 ;  /* 0x000000043f067883 */ /* 0x000fe20008000000 */
[----:B------:R-:W-:Y:S01]  /*4b80*/  BAR.SYNC.DEFER_BLOCKING 0xf, 0x100 ;  /* 0x03c4000000007b1d */ /* 0x000fe20000010000 */
[----:B------:R-:W-:Y:S01]  /*4b90*/  UISETP.NE.AND UP2, UPT, UR7, URZ, UPT ;  /* 0x0000003f0700728c */ /* 0x000fe2000bf45270 */
[----:B------:R-:W-:Y:S01]  /*4ba0*/  FMNMX.FTZ R4, R28, R4, !PT ;  /* 0x000000041c047209 */ /* 0x000fe20007810000 */
[----:B------:R-:W-:Y:S02]  /*4bb0*/  UP2UR UR7, UPR, URZ, 0x8 ;  /* 0x000000083f077883 */ /* 0x000fe40008000000 */
[----:B------:R-:W-:Y:S01]  /*4bc0*/  UISETP.NE.AND UP3, UPT, UR11, URZ, UPT ;  /* 0x0000003f0b00728c */ /* 0x000fe2000bf65270 */
[----:B------:R-:W-:Y:S01]  /*4bd0*/  FMNMX.FTZ R4, R56, R4, !PT ;  /* 0x0000000438047209 */ /* 0x000fe20007810000 */
[----:B------:R-:W-:Y:S01]  /*4be0*/  UP2UR UR11, UPR, URZ, 0x10 ;  /* 0x000000103f0b7883 */ /* 0x000fe20008000000 */
[----:B------:R-:W-:Y:S01]  /*4bf0*/  PLOP3.LUT P0, PT, PT, PT, UP2, 0x40, 0x0 ;  /* 0x000000000000781c */ /* 0x000fe20003f0e828 */
[----:B------:R-:W-:Y:S01]  /*4c00*/  UISETP.NE.AND UP4, UPT, UR10, URZ, UPT ;  /* 0x0000003f0a00728c */ /* 0x000fe2000bf85270 */
[----:B------:R-:W-:Y:S01]  /*4c10*/  FMNMX.FTZ R4, R32, R4, !PT ;  /* 0x0000000420047209 */ /* 0x000fe20007810000 */
[----:B------:R-:W-:Y:S01]  /*4c20*/  UP2UR UR14, UPR, URZ, 0x20 ;  /* 0x000000203f0e7883 */ /* 0x000fe20008000000 */
[----:B------:R-:W-:Y:S01]  /*4c30*/  PLOP3.LUT P3, PT, PT, PT, UP3, 0x40, 0x0 ;  /* 0x000000000000781c */ /* 0x000fe20003f6e838 */
[----:B------:R-:W-:Y:S01]  /*4c40*/  ULDC UR10, c[0x0][0x988] ;  /* 0x00026200000a7ab9 */ /* 0x000fe20000000800 */
[----:B------:R-:W-:Y:S01]  /*4c50*/  FMNMX.FTZ R4, R58, R4, !PT ;  /* 0x000000043a047209 */ /* 0x000fe20007810000 */
[----:B------:R-:W-:Y:S01]  /*4c60*/  UISETP.NE.AND UP5, UPT, UR18, URZ, UPT ;  /* 0x0000003f1200728c */ /* 0x000fe2000bfa5270 */
[----:B------:R-:W-:Y:S01]  /*4c70*/  PLOP3.LUT P1, PT, PT, PT, UP4, 0x40, 0x0 ;  /* 0x000000000000781c */ /* 0x000fe20003f2e848 */
[----:B------:R-:W-:Y:S01]  /*4c80*/  UISETP.NE.AND UP2, UPT, UR19, URZ, UPT ;  /* 0x0000003f1300728c */ /* 0x000fe2000bf45270 */
[----:B------:R-:W-:Y:S01]  /*4c90*/  FMNMX.FTZ R4, R36, R4, !PT ;  /* 0x0000000424047209 */ /* 0x000fe20007810000 */
[----:B------:R-:W-:Y:S01]  /*4ca0*/  UISETP.NE.AND UP3, UPT, UR21, URZ, UPT ;  /* 0x0000003f1500728c */ /* 0x000fe2000bf65270 */
[C---:B------:R-:W-:Y:S01]  /*4cb0*/  ISETP.GT.AND P1, PT, R5.reuse, RZ, P1 ;  /* 0x000000ff0500720c */ /* 0x040fe20000f24270 */
[----:B------:R-:W-:Y:S01]  /*4cc0*/  UISETP.NE.AND UP4, UPT, UR22, URZ, UPT ;  /* 0x0000003f1600728c */ /* 0x000fe2000bf85270 */
[----:B------:R-:W-:Y:S01]  /*4cd0*/  FMNMX.FTZ R4, R60, R4, !PT ;  /* 0x000000043c047209 */ /* 0x000fe20007810000 */
[----:B------:R-:W-:Y:S01]  /*4ce0*/  UP2UR UR15, UPR, URZ, 0x40 ;  /* 0x000000403f0f7883 */ /* 0x000fe20008000000 */
[----:B------:R-:W-:Y:S01]  /*4cf0*/  ISETP.GT.AND P3, PT, R5, 0x1, P3 ;  /* 0x000000010500780c */ /* 0x000fe20001f64270 */
[----:B------:R-:W-:Y:S01]  /*4d00*/  UISETP.NE.AND UP6, UPT, UR24, URZ, UPT ;  /* 0x0000003f1800728c */ /* 0x000fe2000bfc5270 */
[----:B------:R-:W-:-:S02]  /*4d10*/  FMNMX.FTZ R4, R40, R4, !PT ;  /* 0x0000000428047209 */ /* 0x000fc40007810000 */
[----:B------:R-:W-:Y:S02]  /*4d20*/  ISETP.LT.OR P1, PT, R6, 0x1, P1 ;  /* 0x000000010600780c */ /* 0x000fe40000f21670 */
[----:B------:R-:W-:Y:S02]  /*4d30*/  FMNMX.FTZ R4, R62, R4, !PT ;  /* 0x000000043e047209 */ /* 0x000fe40007810000 */
[----:B------:R-:W-:Y:S02]  /*4d40*/  ISETP.LT.OR P3, PT, R6, 0x2, P3 ;  /* 0x000000020600780c */ /* 0x000fe40001f61670 */
[----:B------:R-:W-:Y:S02]  /*4d50*/  FMNMX.FTZ R4, R44, R4, !PT ;  /* 0x000000042c047209 */ /* 0x000fe40007810000 */
[----:B------:R-:W-:Y:S02]  /*4d60*/  ISETP.GT.AND P0, PT, R5, 0x8, P0 ;  /* 0x000000080500780c */ /* 0x000fe40000704270 */
[----:B------:R-:W-:-:S02]  /*4d70*/  FMNMX.FTZ R4, R64, R4, !PT ;  /* 0x0000000440047209 */ /* 0x000fc40007810000 */
[----:B------:R-:W-:Y:S02]  /*4d80*/  FSEL R26, R26, -INF , !P1 ;  /* 0xff8000001a1a7808 */ /* 0x000fe40004800000 */
[----:B------:R-:W-:Y:S02]  /*4d90*/  FMNMX.FTZ R4, R48, R4, !PT ;  /* 0x0000000430047209 */ /* 0x000fe40007810000 */
[----:B------:R-:W-:Y:S01]  /*4da0*/  PLOP3.LUT P1, PT, PT, PT, UP2, 0x40, 0x0 ;  /* 0x000000000000781c */ /* 0x000fe20003f2e828 */
[----:B------:R-:W-:Y:S01]  /*4db0*/  UISETP.NE.AND UP2, UPT, UR6, URZ, UPT ;  /* 0x0000003f0600728c */ /* 0x000fe2000bf45270 */
[----:B------:R-:W-:Y:S02]  /*4dc0*/  FMNMX.FTZ R4, R66, R4, !PT ;  /* 0x0000000442047209 */ /* 0x000fe40007810000 */
[----:B------:R-:W-:Y:S02]  /*4dd0*/  FSEL R27, R27, -INF , !P3 ;  /* 0xff8000001b1b7808 */ /* 0x000fe40005800000 */
[----:B------:R-:W-:-:S02]  /*4de0*/  FMNMX.FTZ R4, R52, R4, !PT ;  /* 0x0000000434047209 */ /* 0x000fc40007810000 */
[----:B------:R-:W-:Y:S02]  /*4df0*/  ISETP.LT.OR P0, PT, R6, 0x9, P0 ;  /* 0x000000090600780c */ /* 0x000fe40000701670 */
[----:B------:R-:W-:Y:S02]  /*4e00*/  FMNMX.FTZ R7, R68, R4, !PT ;  /* 0x0000000444077209 */ /* 0x000fe40007810000 */
[----:B------:R-:W-:Y:S01]  /*4e10*/  PLOP3.LUT P3, PT, PT, PT, UP3, 0x40, 0x0 ;  /* 0x000000000000781c */ /* 0x000fe20003f6e838 */
[----:B------:R-:W-:Y:S01]  /*4e20*/  UISETP.NE.AND UP3, UPT, UR7, URZ, UPT ;  /* 0x0000003f0700728c */ /* 0x000fe2000bf65270 */
[----:B------:R-:W-:Y:S01]  /*4e30*/  FSEL R30, R30, -INF , !P0 ;  /* 0xff8000001e1e7808 */ /* 0x000fe20004000000 */
[----:B------:R-:W0:Y:S01]  /*4e40*/  SHFL.BFLY PT, R4, R7, 0x2, 0x1f ;  /* 0x0c401f0007047f89 */ /* 0x000e2200000e0000 */
[----:B------:R-:W-:Y:S02]  /*4e50*/  ISETP.GT.AND P1, PT, R5, 0x10, P1 ;  /* 0x000000100500780c */ /* 0x000fe40000f24270 */
[----:B------:R-:W-:Y:S01]  /*4e60*/  PLOP3.LUT P0, PT, PT, PT, UP4, 0x40, 0x0 ;  /* 0x000000000000781c */ /* 0x000fe20003f0e848 */
[----:B------:R-:W-:Y:S01]  /*4e70*/  UISETP.NE.AND UP4, UPT, UR11, URZ, UPT ;  /* 0x0000003f0b00728c */ /* 0x000fe2000bf85270 */
[----:B------:R-:W-:-:S02]  /*4e80*/  ISETP.LT.OR P1, PT, R6, 0x11, P1 ;  /* 0x000000110600780c */ /* 0x000fc40000f21670 */
[C---:B------:R-:W-:Y:S02]  /*4e90*/  ISETP.GT.AND P3, PT, R5.reuse, 0x11, P3 ;  /* 0x000000110500780c */ /* 0x040fe40001f64270 */
[----:B------:R-:W-:Y:S02]  /*4ea0*/  FSEL R34, R34, -INF , !P1 ;  /* 0xff80000022227808 */ /* 0x000fe40004800000 */
[----:B------:R-:W-:Y:S02]  /*4eb0*/  ISETP.LT.OR P3, PT, R6, 0x12, P3 ;  /* 0x000000120600780c */ /* 0x000fe40001f61670 */
[----:B------:R-:W-:Y:S02]  /*4ec0*/  ISETP.GT.AND P0, PT, R5, 0x18, P0 ;  /* 0x000000180500780c */ /* 0x000fe40000704270 */
[----:B------:R-:W-:Y:S01]  /*4ed0*/  PLOP3.LUT P1, PT, PT, PT, UP6, 0x40, 0x0 ;  /* 0x000000000000781c */ /* 0x000fe20003f2e868 */
[----:B------:R-:W-:Y:S01]  /*4ee0*/  UISETP.NE.AND UP6, UPT, UR15, URZ, UPT ;  /* 0x0000003f0f00728c */ /* 0x000fe2000bfc5270 */
[----:B------:R-:W-:-:S02]  /*4ef0*/  FSEL R35, R35, -INF , !P3 ;  /* 0xff80000023237808 */ /* 0x000fc40005800000 */
[----:B------:R-:W-:Y:S02]  /*4f00*/  ISETP.LT.OR P0, PT, R6, 0x19, P0 ;  /* 0x000000190600780c */ /* 0x000fe40000701670 */
[----:B------:R-:W-:Y:S02]  /*4f10*/  PLOP3.LUT P3, PT, PT, PT, UP0, 0x40, 0x0 ;  /* 0x000000000000781c */ /* 0x000fe40003f6e808 */
[----:B------:R-:W-:Y:S02]  /*4f20*/  ISETP.GT.AND P1, PT, R5, 0x20, P1 ;  /* 0x000000200500780c */ /* 0x000fe40000f24270 */
[----:B0-----:R-:W-:Y:S02]  /*4f30*/  FMNMX.FTZ R12, R7, R4, !PT ;  /* 0x00000004070c7209 */ /* 0x001fe40007810000 */
[----:B------:R-:W-:Y:S02]  /*4f40*/  FMNMX.FTZ R7, R26, R27, !PT ;  /* 0x0000001b1a077209 */ /* 0x000fe40007810000 */
[----:B------:R-:W-:Y:S01]  /*4f50*/  FSEL R38, R38, -INF , !P0 ;  /* 0xff80000026267808 */ /* 0x000fe20004000000 */
[----:B------:R-:W0:Y:S01]  /*4f60*/  SHFL.BFLY PT, R13, R12, 0x1, 0x1f ;  /* 0x0c201f000c0d7f89 */ /* 0x000e2200000e0000 */
[----:B------:R-:W-:-:S02]  /*4f70*/  PLOP3.LUT P0, PT, PT, PT, UP1, 0x40, 0x0 ;  /* 0x000000000000781c */ /* 0x000fc40003f0e818 */
[----:B------:R-:W-:Y:S02]  /*4f80*/  ISETP.LT.OR P1, PT, R6, 0x21, P1 ;  /* 0x000000210600780c */ /* 0x000fe40000f21670 */
[C---:B------:R-:W-:Y:S02]  /*4f90*/  ISETP.GT.AND P3, PT, R5.reuse, 0x21, P3 ;  /* 0x000000210500780c */ /* 0x040fe40001f64270 */
[----:B------:R-:W-:Y:S02]  /*4fa0*/  FSEL R42, R42, -INF , !P1 ;  /* 0xff8000002a2a7808 */ /* 0x000fe40004800000 */
[----:B------:R-:W-:Y:S02]  /*4fb0*/  ISETP.GT.AND P0, PT, R5, 0x28, P0 ;  /* 0x000000280500780c */ /* 0x000fe40000704270 */
[----:B------:R-:W-:Y:S02]  /*4fc0*/  ISETP.LT.OR P3, PT, R6, 0x22, P3 ;  /* 0x000000220600780c */ /* 0x000fe40001f61670 */
[----:B------:R-:W-:-:S02]  /*4fd0*/  PLOP3.LUT P1, PT, PT, PT, UP3, 0x40, 0x0 ;  /* 0x000000000000781c */ /* 0x000fc40003f2e838 */
[----:B------:R-:W-:Y:S02]  /*4fe0*/  ISETP.LT.OR P0, PT, R6, 0x29, P0 ;  /* 0x000000290600780c */ /* 0x000fe40000701670 */
[----:B------:R-:W-:Y:S02]  /*4ff0*/  FSEL R43, R43, -INF , !P3 ;  /* 0xff8000002b2b7808 */ /* 0x000fe40005800000 */
[----:B------:R-:W-:Y:S02]  /*5000*/  PLOP3.LUT P3, PT, PT, PT, UP4, 0x40, 0x0 ;  /* 0x000000000000781c */ /* 0x000fe40003f6e848 */
[----:B------:R-:W-:Y:S02]  /*5010*/  FSEL R46, R46, -INF , !P0 ;  /* 0xff8000002e2e7808 */ /* 0x000fe40004000000 */
[----:B------:R-:W-:Y:S02]  /*5020*/  ISETP.GT.AND P1, PT, R5, 0x30, P1 ;  /* 0x000000300500780c */ /* 0x000fe40000f24270 */
[----:B0-----:R-:W-:-:S02]  /*5030*/  FMNMX.FTZ R4, R12, R13, !PT ;  /* 0x0000000d0c047209 */ /* 0x001fc40007810000 */
[----:B------:R-:W-:Y:S02]  /*5040*/  FMNMX.FTZ R12, R30, R7, !PT ;  /* 0x000000071e0c7209 */ /* 0x000fe40007810000 */
[C---:B------:R-:W-:Y:S01]  /*5050*/  FSETP.NEU.FTZ.AND P2, PT, R4.reuse, -INF , PT ;  /* 0xff8000000400780b */ /* 0x040fe20003f5d000 */
[----:B------:R-:W-:Y:S01]  /*5060*/  FMUL.FTZ R13, R4, UR10 ;  /* 0x0000000a040d7c20 */ /* 0x000fe20008410000 */
[----:B------:R-:W-:Y:S02]  /*5070*/  ISETP.GT.AND P3, PT, R5, 0x31, P3 ;  /* 0x000000310500780c */ /* 0x000fe40001f64270 */
[C---:B------:R-:W-:Y:S02]  /*5080*/  ISETP.LT.OR P1, PT, R6.reuse, 0x31, P1 ;  /* 0x000000310600780c */ /* 0x040fe40000f21670 */
[----:B------:R-:W-:Y:S02]  /*5090*/  FSEL R13, R13, RZ, P2 ;  /* 0x000000ff0d0d7208 */ /* 0x000fe40001000000 */
[----:B------:R-:W-:Y:S01]  /*50a0*/  PLOP3.LUT P2, PT, PT, PT, UP5, 0x40, 0x0 ;  /* 0x000000000000781c */ /* 0x000fe20003f4e858 */
[----:B------:R-:W-:Y:S01]  /*50b0*/  UISETP.NE.AND UP5, UPT, UR23, URZ, UPT ;  /* 0x0000003f1700728c */ /* 0x000fe2000bfa5270 */
[----:B------:R-:W-:Y:S01]  /*50c0*/  ISETP.LT.OR P3, PT, R6, 0x32, P3 ;  /* 0x000000320600780c */ /* 0x000fe20001f61670 */
[--C-:B------:R-:W-:Y:S01]  /*50d0*/  FFMA.FTZ R14, R24, UR10, -R13.reuse ;  /* 0x0000000a180e7c23 */ /* 0x100fe2000801080d */
[----:B------:R-:W-:Y:S01]  /*50e0*/  ISETP.GT.AND P2, PT, R5, 0x9, P2 ;  /* 0x000000090500780c */ /* 0x000fe20001744270 */
[--C-:B------:R-:W-:Y:S01]  /*50f0*/  FFMA.FTZ R24, R32, UR10, -R13.reuse ;  /* 0x0000000a20187c23 */ /* 0x100fe2000801080d */
[----:B------:R-:W-:Y:S01]  /*5100*/  FSEL R50, R50, -INF , !P1 ;  /* 0xff80000032327808 */ /* 0x000fe20004800000 */
[--C-:B------:R-:W-:Y:S01]  /*5110*/  FFMA.FTZ R32, R40, UR10, -R13.reuse ;  /* 0x0000000a28207c23 */ /* 0x100fe2000801080d */
[----:B------:R-:W-:Y:S01]  /*5120*/  ISETP.LT.OR P2, PT, R6, 0xa, P2 ;  /* 0x0000000a0600780c */ /* 0x000fe20001741670 */
[----:B------:R-:W-:Y:S01]  /*5130*/  MUFU.EX2 R14, R14 ;  /* 0x0000000e000e7308 */ /* 0x000fe20000000800 */
[----:B------:R-:W-:Y:S01]  /*5140*/  FSEL R51, R51, -INF , !P3 ;  /* 0xff80000033337808 */ /* 0x000fe20005800000 */
[--C-:B------:R-:W-:Y:S01]  /*5150*/  FFMA.FTZ R29, R60, UR10, -R13.reuse ;  /* 0x0000000a3c1d7c23 */ /* 0x100fe2000801080d */
[----:B------:R-:W-:Y:S01]  /*5160*/  FSEL R31, R31, -INF , !P2 ;  /* 0xff8000001f1f7808 */ /* 0x000fe20005000000 */
[--C-:B------:R-:W-:Y:S01]  /*5170*/  FFMA.FTZ R37, R64, UR10, -R13.reuse ;  /* 0x0000000a40257c23 */ /* 0x100fe2000801080d */
[----:B------:R-:W-:Y:S01]  /*5180*/  PLOP3.LUT P2, PT, PT, PT, UP5, 0x40, 0x0 ;  /* 0x000000000000781c */ /* 0x000fe20003f4e858 */
[----:B------:R-:W-:Y:S01]  /*5190*/  UISETP.NE.AND UP5, UPT, UR14, URZ, UPT ;  /* 0x0000003f0e00728c */ /* 0x000fe2000bfa5270 */
[----:B------:R-:W-:Y:S01]  /*51a0*/  FMNMX.FTZ R7, R31, R12, !PT ;  /* 0x0000000c1f077209 */ /* 0x000fe20007810000 */
[--C-:B------:R-:W-:Y:S01]  /*51b0*/  FFMA.FTZ R40, R48, UR10, -R13.reuse ;  /* 0x0000000a30287c23 */ /* 0x100fe2000801080d */
[----:B------:R-:W-:Y:S01]  /*51c0*/  ISETP.GT.AND P2, PT, R5, 0x19, P2 ;  /* 0x000000190500780c */ /* 0x000fe20001744270 */
[----:B------:R-:W-:Y:S01]  /*51d0*/  FFMA.FTZ R41, R66, UR10, -R13 ;  /* 0x0000000a42297c23 */ /* 0x000fe2000801080d */
[----:B------:R-:W-:Y:S01]  /*51e0*/  FMNMX.FTZ R12, R34, R7, !PT ;  /* 0x00000007220c7209 */ /* 0x000fe20007810000 */
[----:B------:R-:W-:Y:S01]  /*51f0*/  MUFU.EX2 R24, R24 ;  /* 0x0000001800187308 */ /* 0x000fe20000000800 */
[----:B------:R-:W-:-:S02]  /*5200*/  ISETP.LT.OR P2, PT, R6, 0x1a, P2 ;  /* 0x0000001a0600780c */ /* 0x000fc40001741670 */
[----:B------:R-:W-:Y:S02]  /*5210*/  FMNMX.FTZ R7, R35, R12, !PT ;  /* 0x0000000c23077209 */ /* 0x000fe40007810000 */
[----:B------:R-:W-:Y:S02]  /*5220*/  FSEL R39, R39, -INF , !P2 ;  /* 0xff80000027277808 */ /* 0x000fe40005000000 */
[----:B------:R-:W-:Y:S01]  /*5230*/  FMNMX.FTZ R12, R38, R7, !PT ;  /* 0x00000007260c7209 */ /* 0x000fe20007810000 */
[----:B------:R-:W-:Y:S01]  /*5240*/  MUFU.EX2 R29, R29 ;  /* 0x0000001d001d7308 */ /* 0x000fe20000000800 */
[----:B------:R-:W-:Y:S02]  /*5250*/  PLOP3.LUT P2, PT, PT, PT, UP2, 0x40, 0x0 ;  /* 0x000000000000781c */ /* 0x000fe40003f4e828 */
[----:B------:R-:W-:Y:S02]  /*5260*/  FMNMX.FTZ R7, R39, R12, !PT ;  /* 0x0000000c27077209 */ /* 0x000fe40007810000 */
[----:B------:R-:W-:-:S02]  /*5270*/  ISETP.GT.AND P2, PT, R5, 0x29, P2 ;  /* 0x000000290500780c */ /* 0x000fc40001744270 */
[----:B------:R-:W-:Y:S01]  /*5280*/  FMNMX.FTZ R12, R42, R7, !PT ;  /* 0x000000072a0c7209 */ /* 0x000fe20007810000 */
[----:B------:R-:W-:Y:S01]  /*5290*/  MUFU.EX2 R32, R32 ;  /* 0x0000002000207308 */ /* 0x000fe20000000800 */
[----:B------:R-:W-:Y:S02]  /*52a0*/  ISETP.LT.OR P2, PT, R6, 0x2a, P2 ;  /* 0x0000002a0600780c */ /* 0x000fe40001741670 */
[----:B------:R-:W-:Y:S02]  /*52b0*/  FMNMX.FTZ R7, R43, R12, !PT ;  /* 0x0000000c2b077209 */ /* 0x000fe40007810000 */
[----:B------:R-:W-:Y:S02]  /*52c0*/  FSEL R47, R47, -INF , !P2 ;  /* 0xff8000002f2f7808 */ /* 0x000fe40005000000 */
[----:B------:R-:W-:Y:S01]  /*52d0*/  PLOP3.LUT P0, PT, PT, PT, UP5, 0x40, 0x0 ;  /* 0x000000000000781c */ /* 0x000fe20003f0e858 */
[----:B------:R-:W-:Y:S01]  /*52e0*/  MUFU.EX2 R37, R37 ;  /* 0x0000002500257308 */ /* 0x000fe20000000800 */
[----:B------:R-:W-:-:S02]  /*52f0*/  PLOP3.LUT P2, PT, PT, PT, UP6, 0x40, 0x0 ;  /* 0x000000000000781c */ /* 0x000fc40003f4e868 */
[----:B------:R-:W-:Y:S01]  /*5300*/  FMNMX.FTZ R12, R46, R7, !PT ;  /* 0x000000072e0c7209 */ /* 0x000fe20007810000 */
[--C-:B------:R-:W-:Y:S01]  /*5310*/  FFMA.FTZ R7, R20, UR10, -R13.reuse ;  /* 0x0000000a14077c23 */ /* 0x100fe2000801080d */
[C---:B------:R-:W-:Y:S01]  /*5320*/  ISETP.GT.AND P0, PT, R5.reuse, 0x38, P0 ;  /* 0x000000380500780c */ /* 0x040fe20000704270 */
[----:B------:R-:W-:Y:S01]  /*5330*/  FFMA.FTZ R20, R56, UR10, -R13 ;  /* 0x0000000a38147c23 */ /* 0x000fe2000801080d */
[----:B------:R-:W-:Y:S01]  /*5340*/  ISETP.GT.AND P2, PT, R5, 0x39, P2 ;  /* 0x000000390500780c */ /* 0x000fe20001744270 */
[----:B------:R0:W3:Y:S01]  /*5350*/  MUFU.EX2 R15, R7 ;  /* 0x00000007000f7308 */ /* 0x0000e20000000800 */
[----:B------:R-:W-:Y:S02]  /*5360*/  FMNMX.FTZ R5, R47, R12, !PT ;  /* 0x0000000c2f057209 */ /* 0x000fe40007810000 */
[----:B------:R-:W-:Y:S02]  /*5370*/  ISETP.LT.OR P0, PT, R6, 0x39, P0 ;  /* 0x000000390600780c */ /* 0x000fe40000701670 */
[----:B------:R-:W-:-:S02]  /*5380*/  FMNMX.FTZ R12, R50, R5, !PT ;  /* 0x00000005320c7209 */ /* 0x000fc40007810000 */
[----:B------:R-:W-:Y:S01]  /*5390*/  ISETP.LT.OR P2, PT, R6, 0x3a, P2 ;  /* 0x0000003a0600780c */ /* 0x000fe20001741670 */
[----:B------:R4:W-:Y:S01]  /*53a0*/  MUFU.EX2 R21, R20 ;  /* 0x0000001400157308 */ /* 0x0009e20000000800 */
[----:B------:R-:W-:Y:S01]  /*53b0*/  FSEL R54, R54, -INF , !P0 ;  /* 0xff80000036367808 */ /* 0x000fe20004000000 */
[--C-:B0-----:R-:W-:Y:S01]  /*53c0*/  FFMA.FTZ R7, R58, UR10, -R13.reuse ;  /* 0x0000000a3a077c23 */ /* 0x101fe2000801080d */
[----:B------:R-:W-:Y:S01]  /*53d0*/  FMNMX.FTZ R5, R51, R12, !PT ;  /* 0x0000000c33057209 */ /* 0x000fe20007810000 */
[--C-:B------:R-:W-:Y:S01]  /*53e0*/  FFMA.FTZ R12, R28, UR10, -R13.reuse ;  /* 0x0000000a1c0c7c23 */ /* 0x100fe2000801080d */
[----:B------:R-:W-:Y:S01]  /*53f0*/  FSEL R55, R55, -INF , !P2 ;  /* 0xff80000037377808 */ /* 0x000fe20005000000 */
[--C-:B------:R-:W-:Y:S01]  /*5400*/  FFMA.FTZ R28, R36, UR10, -R13.reuse ;  /* 0x0000000a241c7c23 */ /* 0x100fe2000801080d */
[----:B------:R-:W-:Y:S01]  /*5410*/  FMNMX.FTZ R6, R54, R5, !PT ;  /* 0x0000000536067209 */ /* 0x000fe20007810000 */
[----:B------:R-:W0:Y:S01]  /*5420*/  MUFU.EX2 R25, R7 ;  /* 0x0000000700197308 */ /* 0x000e220000000800 */
[--C-:B----4-:R-:W-:Y:S01]  /*5430*/  FFMA.FTZ R20, R62, UR10, -R13.reuse ;  /* 0x0000000a3e147c23 */ /* 0x110fe2000801080d */
[----:B------:R-:W-:Y:S01]  /*5440*/  FFMA.FTZ R36, R44, UR10, -R13 ;  /* 0x0000000a2c247c23 */ /* 0x000fe2000801080d */
[----:B------:R-:W-:-:S02]  /*5450*/  FMNMX.FTZ R6, R55, R6, !PT ;  /* 0x0000000637067209 */ /* 0x000fc40007810000 */
[----:B---3--:R-:W-:-:S03]  /*5460*/  F2FP.F16.F32.PACK_AB R152, R15, R14 ;  /* 0x0000000e0f98723e */ /* 0x008fc600000000ff */
[----:B------:R-:W3:Y:S01]  /*5470*/  SHFL.BFLY PT, R5, R6, 0x2, 0x1f ;  /* 0x0c401f0006057f89 */ /* 0x000ee200000e0000 */
[----:B------:R-:W4:Y:S08]  /*5480*/  MUFU.EX2 R33, R20 ;  /* 0x0000001400217308 */ /* 0x000f300000000800 */
[----:B------:R-:W5:Y:S01]  /*5490*/  MUFU.EX2 R12, R12 ;  /* 0x0000000c000c7308 */ /* 0x000f620000000800 */
[----:B0-----:R-:W-:-:S07]  /*54a0*/  F2FP.F16.F32.PACK_AB R156, R25, R24 ;  /* 0x00000018199c723e */ /* 0x001fce00000000ff */
[----:B------:R-:W0:Y:S01]  /*54b0*/  MUFU.EX2 R28, R28 ;  /* 0x0000001c001c7308 */ /* 0x000e220000000800 */
[----:B----4-:R-:W-:Y:S02]  /*54c0*/  F2FP.F16.F32.PACK_AB R160, R33, R32 ;  /* 0x0000002021a0723e */ /* 0x010fe400000000ff */
[----:B---3--:R-:W-:-:S05]  /*54d0*/  FMNMX.FTZ R5, R6, R5, !PT ;  /* 0x0000000506057209 */ /* 0x008fca0007810000 */
[----:B------:R-:W3:Y:S01]  /*54e0*/  MUFU.EX2 R36, R36 ;  /* 0x0000002400247308 */ /* 0x000ee20000000800 */
[----:B-----5:R-:W-:Y:S01]  /*54f0*/  F2FP.F16.F32.PACK_AB R154, R21, R12 ;  /* 0x0000000c159a723e */ /* 0x020fe200000000ff */
[----:B------:R-:W4:Y:S06]  /*5500*/  SHFL.BFLY PT, R6, R5, 0x1, 0x1f ;  /* 0x0c201f0005067f89 */ /* 0x000f2c00000e0000 */
[----:B------:R-:W-:Y:S01]  /*5510*/  MUFU.EX2 R40, R40 ;  /* 0x0000002800287308 */ /* 0x000fe20000000800 */
[----:B0-----:R-:W-:-:S07]  /*5520*/  F2FP.F16.F32.PACK_AB R158, R29, R28 ;  /* 0x0000001c1d9e723e */ /* 0x001fce00000000ff */
[----:B------:R-:W0:Y:S01]  /*5530*/  MUFU.EX2 R41, R41 ;  /* 0x0000002900297308 */ /* 0x000e220000000800 */
[----:B---3--:R-:W-:Y:S02]  /*5540*/  F2FP.F16.F32.PACK_AB R162, R37, R36 ;  /* 0x0000002425a2723e */ /* 0x008fe400000000ff */
[----:B----4-:R-:W-:Y:S01]  /*5550*/  FMNMX.FTZ R7, R5, R6, !PT ;  /* 0x0000000605077209 */ /* 0x010fe20007810000 */
[--C-:B------:R-:W-:Y:S01]  /*5560*/  FFMA.FTZ R5, R52, UR10, -R13.reuse ;  /* 0x0000000a34057c23 */ /* 0x100fe2000801080d */
[----:B------:R-:W-:Y:S02]  /*5570*/  FFMA.FTZ R13, R68, UR10, -R13 ;  /* 0x0000000a440d7c23 */ /* 0x000fe4000801080d */
[C---:B------:R-:W-:Y:S01]  /*5580*/  FSETP.NEU.FTZ.AND P0, PT, R7.reuse, -INF , PT ;  /* 0xff8000000700780b */ /* 0x040fe20003f1d000 */
[----:B------:R-:W-:Y:S01]  /*5590*/  FMUL.FTZ R6, R7, UR10 ;  /* 0x0000000a07067c20 */ /* 0x000fe20008410000 */
[----:B0-----:R-:W-:Y:S01]  /*55a0*/  F2FP.F16.F32.PACK_AB R164, R41, R40 ;  /* 0x0000002829a4723e */ /* 0x001fe200000000ff */
[----:B------:R-:W-:Y:S03]  /*55b0*/  MUFU.EX2 R5, R5 ;  /* 0x0000000500057308 */ /* 0x000fe60000000800 */
[----:B------:R-:W-:-:S05]  /*55c0*/  FSEL R20, R6, RZ, P0 ;  /* 0x000000ff06147208 */ /* 0x000fca0000000000 */
[--C-:B------:R-:W-:Y:S01]  /*55d0*/  FFMA.FTZ R26, R26, UR10, -R20.reuse ;  /* 0x0000000a1a1a7c23 */ /* 0x100fe20008010814 */
[--C-:B------:R-:W-:Y:S01]  /*55e0*/  FFMA.FTZ R27, R27, UR10, -R20.reuse ;  /* 0x0000000a1b1b7c23 */ /* 0x100fe20008010814 */
[--C-:B------:R-:W-:Y:S01]  /*55f0*/  FFMA.FTZ R30, R30, UR10, -R20.reuse ;  /* 0x0000000a1e1e7c23 */ /* 0x100fe20008010814 */
[--C-:B------:R-:W-:Y:S01]  /*5600*/  FFMA.FTZ R31, R31, UR10, -R20.reuse ;  /* 0x0000000a1f1f7c23 */ /* 0x100fe20008010814 */
[--C-:B------:R-:W-:Y:S01]  /*5610*/  FFMA.FTZ R34, R34, UR10, -R20.reuse ;  /* 0x0000000a22227c23 */ /* 0x100fe20008010814 */
[--C-:B------:R-:W-:Y:S01]  /*5620*/  FFMA.FTZ R35, R35, UR10, -R20.reuse ;  /* 0x0000000a23237c23 */ /* 0x100fe20008010814 */
        /* <DEDUP_REMOVED lines=8> */
[----:B------:R-:W0:Y:S01]  /*56b0*/  MUFU.EX2 R27, R27 ;  /* 0x0000001b001b7308 */ /* 0x000e220000000800 */
[--C-:B------:R-:W-:Y:S01]  /*56c0*/  FFMA.FTZ R51, R51, UR10, -R20.reuse ;  /* 0x0000000a33337c23 */ /* 0x100fe20008010814 */
[--C-:B------:R-:W-:Y:S01]  /*56d0*/  FFMA.FTZ R54, R54, UR10, -R20.reuse ;  /* 0x0000000a36367c23 */ /* 0x100fe20008010814 */
[----:B------:R-:W-:-:S05]  /*56e0*/  FFMA.FTZ R20, R55, UR10, -R20 ;  /* 0x0000000a37147c23 */ /* 0x000fca0008010814 */
[----:B------:R-:W-:Y:S08]  /*56f0*/  MUFU.EX2 R30, R30 ;  /* 0x0000001e001e7308 */ /* 0x000ff00000000800 */
[----:B------:R-:W3:Y:S01]  /*5700*/  MUFU.EX2 R31, R31 ;  /* 0x0000001f001f7308 */ /* 0x000ee20000000800 */
[----:B0-----:R-:W-:-:S07]  /*5710*/  F2FP.F16.F32.PACK_AB R153, R27, R26 ;  /* 0x0000001a1b99723e */ /* 0x001fce00000000ff */
[----:B------:R0:W4:Y:S08]  /*5720*/  MUFU.EX2 R6, R13 ;  /* 0x0000000d00067308 */ /* 0x0001300000000800 */
[----:B------:R-:W5:Y:S01]  /*5730*/  MUFU.EX2 R34, R34 ;  /* 0x0000002200227308 */ /* 0x000f620000000800 */
[----:B0-----:R-:W-:Y:S01]  /*5740*/  FADD.FTZ R13, R14, R15 ;  /* 0x0000000f0e0d7221 */ /* 0x001fe20000010000 */
[----:B---3--:R-:W-:-:S03]  /*5750*/  F2FP.F16.F32.PACK_AB R155, R31, R30 ;  /* 0x0000001e1f9b723e */ /* 0x008fc600000000ff */
[----:B------:R-:W-:Y:S01]  /*5760*/  FADD.FTZ R44, R12, R13 ;  /* 0x0000000d0c2c7221 */ /* 0x000fe20000010000 */
[----:B------:R-:W-:Y:S01]  /*5770*/  FADD.FTZ R13, R26, R27 ;  /* 0x0000001b1a0d7221 */ /* 0x000fe20000010000 */
[----:B------:R0:W-:Y:S01]  /*5780*/  STSM.16.M88.4 [R19+0x26800], R152 ;  /* 0x0268009813007844 */ /* 0x0001e20000000200 */
[----:B------:R-:W3:Y:S01]  /*5790*/  MUFU.EX2 R35, R35 ;  /* 0x0000002300237308 */ /* 0x000ee20000000800 */
[----:B------:R-:W-:Y:S01]  /*57a0*/  FADD.FTZ R45, R21, R44 ;  /* 0x0000002c152d7221 */ /* 0x000fe20000010000 */
[----:B------:R-:W-:Y:S01]  /*57b0*/  FADD.FTZ R44, R30, R13 ;  /* 0x0000000d1e2c7221 */ /* 0x000fe20000010000 */
[----:B----4-:R-:W-:Y:S02]  /*57c0*/  F2FP.F16.F32.PACK_AB R166, R6, R5 ;  /* 0x0000000506a6723e */ /* 0x010fe400000000ff */
[----:B------:R-:W-:Y:S01]  /*57d0*/  FADD.FTZ R48, R24, R45 ;  /* 0x0000002d18307221 */ /* 0x000fe20000010000 */
[----:B------:R-:W-:Y:S02]  /*57e0*/  FADD.FTZ R13, R31, R44 ;  /* 0x0000002c1f0d7221 */ /* 0x000fe40000010000 */
[----:B------:R-:W4:Y:S01]  /*57f0*/  MUFU.EX2 R38, R38 ;  /* 0x0000002600267308 */ /* 0x000f220000000800 */
[----:B------:R-:W-:Y:S01]  /*5800*/  FADD.FTZ R45, R25, R48 ;  /* 0x00000030192d7221 */ /* 0x000fe20000010000 */
[----:B-----5:R-:W-:-:S03]  /*5810*/  FADD.FTZ R44, R34, R13 ;  /* 0x0000000d222c7221 */ /* 0x020fc60000010000 */
[----:B------:R-:W-:-:S03]  /*5820*/  FADD.FTZ R48, R28, R45 ;  /* 0x0000002d1c307221 */ /* 0x000fc60000010000 */
[----:B------:R-:W5:Y:S01]  /*5830*/  MUFU.EX2 R39, R39 ;  /* 0x0000002700277308 */ /* 0x000f620000000800 */
[----:B---3--:R-:W-:Y:S01]  /*5840*/  FADD.FTZ R13, R35, R44 ;  /* 0x0000002c230d7221 */ /* 0x008fe20000010000 */
[----:B------:R-:W-:Y:S01]  /*5850*/  FADD.FTZ R15, R29, R48 ;  /* 0x000000301d0f7221 */ /* 0x000fe20000010000 */
[----:B------:R-:W-:-:S03]  /*5860*/  F2FP.F16.F32.PACK_AB R157, R35, R34 ;  /* 0x00000022239d723e */ /* 0x000fc600000000ff */
[----:B------:R-:W-:Y:S02]  /*5870*/  FADD.FTZ R14, R32, R15 ;  /* 0x0000000f200e7221 */ /* 0x000fe40000010000 */
[----:B------:R-:W3:Y:S01]  /*5880*/  MUFU.EX2 R42, R42 ;  /* 0x0000002a002a7308 */ /* 0x000ee20000000800 */
[----:B----4-:R-:W-:Y:S01]  /*5890*/  FADD.FTZ R12, R38, R13 ;  /* 0x0000000d260c7221 */ /* 0x010fe20000010000 */
[----:B------:R-:W-:-:S06]  /*58a0*/  FADD.FTZ R21, R33, R14 ;  /* 0x0000000e21157221 */ /* 0x000fcc0000010000 */
[----:B------:R-:W4:Y:S01]  /*58b0*/  MUFU.EX2 R43, R43 ;  /* 0x0000002b002b7308 */ /* 0x000f220000000800 */
[C---:B-----5:R-:W-:Y:S01]  /*58c0*/  FADD.FTZ R15, R39.reuse, R12 ;  /* 0x0000000c270f7221 */ /* 0x060fe20000010000 */
[----:B------:R-:W-:-:S05]  /*58d0*/  F2FP.F16.F32.PACK_AB R159, R39, R38 ;  /* 0x00000026279f723e */ /* 0x000fca00000000ff */
[----:B------:R0:W-:Y:S01]  /*58e0*/  STSM.16.M88.4 [R22], R156 ;  /* 0x0000009c16007844 */ /* 0x0001e20000000200 */
[----:B------:R-:W5:Y:S01]  /*58f0*/  MUFU.EX2 R46, R46 ;  /* 0x0000002e002e7308 */ /* 0x000f620000000800 */
[----:B---3--:R-:W-:-:S07]  /*5900*/  FADD.FTZ R12, R42, R15 ;  /* 0x0000000f2a0c7221 */ /* 0x008fce0000010000 */
[----:B------:R-:W3:Y:S01]  /*5910*/  MUFU.EX2 R47, R47 ;  /* 0x0000002f002f7308 */ /* 0x000ee20000000800 */
[C---:B----4-:R-:W-:Y:S01]  /*5920*/  FADD.FTZ R15, R43.reuse, R12 ;  /* 0x0000000c2b0f7221 */ /* 0x050fe20000010000 */
[----:B------:R-:W-:Y:S01]  /*5930*/  FADD.FTZ R12, R36, R21 ;  /* 0x00000015240c7221 */ /* 0x000fe20000010000 */
[----:B------:R-:W-:-:S03]  /*5940*/  F2FP.F16.F32.PACK_AB R161, R43, R42 ;  /* 0x0000002a2ba1723e */ /* 0x000fc600000000ff */
[----:B------:R-:W-:Y:S02]  /*5950*/  FADD.FTZ R37, R37, R12 ;  /* 0x0000000c25257221 */ /* 0x000fe40000010000 */
[----:B------:R-:W-:Y:S01]  /*5960*/  MUFU.EX2 R50, R50 ;  /* 0x0000003200327308 */ /* 0x000fe20000000800 */
[----:B-----5:R-:W-:Y:S01]  /*5970*/  FADD.FTZ R14, R46, R15 ;  /* 0x0000000f2e0e7221 */ /* 0x020fe20000010000 */
[----:B------:R-:W-:-:S04]  /*5980*/  FADD.FTZ R40, R40, R37 ;  /* 0x0000002528287221 */ /* 0x000fc80000010000 */
[----:B------:R-:W-:Y:S02]  /*5990*/  FADD.FTZ R40, R41, R40 ;  /* 0x0000002829287221 */ /* 0x000fe40000010000 */
[----:B------:R-:W4:Y:S01]  /*59a0*/  MUFU.EX2 R51, R51 ;  /* 0x0000003300337308 */ /* 0x000f220000000800 */
[C---:B---3--:R-:W-:Y:S01]  /*59b0*/  F2FP.F16.F32.PACK_AB R163, R47.reuse, R46 ;  /* 0x0000002e2fa3723e */ /* 0x048fe200000000ff */
[----:B------:R-:W-:Y:S01]  /*59c0*/  FADD.FTZ R47, R47, R14 ;  /* 0x0000000e2f2f7221 */ /* 0x000fe20000010000 */
[----:B------:R-:W-:-:S03]  /*59d0*/  FADD.FTZ R5, R5, R40 ;  /* 0x0000002805057221 */ /* 0x000fc60000010000 */
[----:B------:R0:W-:Y:S01]  /*59e0*/  STSM.16.M88.4 [R184], R160 ;  /* 0x000000a0b8007844 */ /* 0x0001e20000000200 */
[----:B------:R-:W-:Y:S01]  /*59f0*/  FADD.FTZ R5, R6, R5 ;  /* 0x0000000506057221 */ /* 0x000fe20000010000 */
[----:B------:R-:W-:Y:S08]  /*5a00*/  MUFU.EX2 R54, R54 ;  /* 0x0000003600367308 */ /* 0x000ff00000000800 */
[----:B------:R-:W3:Y:S01]  /*5a10*/  MUFU.EX2 R13, R20 ;  /* 0x00000014000d7308 */ /* 0x000ee20000000800 */
[----:B----4-:R-:W-:Y:S01]  /*5a20*/  F2FP.F16.F32.PACK_AB R165, R51, R50 ;  /* 0x0000003233a5723e */ /* 0x010fe200000000ff */
[----:B------:R-:W-:-:S04]  /*5a30*/  FADD.FTZ R50, R50, R47 ;  /* 0x0000002f32327221 */ /* 0x000fc80000010000 */
[----:B------:R-:W-:Y:S01]  /*5a40*/  FADD.FTZ R51, R51, R50 ;  /* 0x0000003233337221 */ /* 0x000fe20000010000 */
[----:B---3--:R-:W-:-:S03]  /*5a50*/  F2FP.F16.F32.PACK_AB R167, R13, R54 ;  /* 0x000000360da7723e */ /* 0x008fc600000000ff */
[----:B------:R-:W-:Y:S02]  /*5a60*/  FADD.FTZ R54, R54, R51 ;  /* 0x0000003336367221 */ /* 0x000fe40000010000 */
[----:B------:R0:W-:Y:S02]  /*5a70*/  STSM.16.M88.4 [R23], R164 ;  /* 0x000000a417007844 */ /* 0x0001e40000000200 */
[----:B------:R-:W-:Y:S01]  /*5a80*/  FADD.FTZ R6, R13, R54 ;  /* 0x000000360d067221 */ /* 0x000fe20000010000 */
[----:B------:R-:W-:Y:S06]  /*5a90*/  @!P4 BRA `(.L_x_1718) ;  /* 0x000000000004c947 */ /* 0x000fec0003800000 */
[----:B------:R-:W-:Y:S01]  /*5aa0*/  BPT.TRAP 0x1 ;  /* 0x000000040000795c */ /* 0x000fe20000300000 */
.L_x_1718:
[----:B------:R3:W4:Y:S01]  /*5ab0*/  SYNCS.PHASECHK.TRANS64.TRYWAIT P0, [R10+URZ+0x28c50], R11 ;  /* 0x028c500b0a0075a7 */ /* 0x000722000800017f */
[----:B------:R-:W-:Y:S05]  /*5ac0*/  @!P4 BRA `(.L_x_1719) ;  /* 0x000000000004c947 */ /* 0x000fea0003800000 */
[----:B------:R-:W-:Y:S01]  /*5ad0*/  BPT.TRAP 0x1 ;  /* 0x000000040000795c */ /* 0x000fe20000300000 */
.L_x_1719:
[----:B----4-:R-:W-:Y:S05]  /*5ae0*/  @P0 BRA `(.L_x_1720) ;  /* 0x0000000000080947 */ /* 0x010fea0003800000 */
[----:B------:R-:W4:Y:S02]  /*5af0*/  SYNCS.PHASECHK.TRANS64.TRYWAIT P0, [R10+URZ+0x28c50], R11 ;  /* 0x028c500b0a0075a7 */ /* 0x000f24000800017f */
[----:B----4-:R-:W-:Y:S05]  /*5b00*/  @!P0 BRA `(.L_x_1721) ;  /* 0x000000ec00948947 */ /* 0x010fea0003800000 */
.L_x_1720:
[----:B------:R-:W-:Y:S01]  /*5b10*/  ULEA UR11, UR37, UR45, 0xc ;  /* 0x0000002d250b7291 */ /* 0x000fe2000f8e603f */
[----:B------:R-:W-:Y:S01]  /*5b20*/  WARPGROUP.ARRIVE ;  /* 0x00000000000079c5 */ /* 0x000fe20000000000 */
[----:B------:R-:W-:Y:S01]  /*5b30*/  UMOV UR7, 0x40000040 ;  /* 0x4000004000077882 */ /* 0x000fe20000000000 */
[----:B------:R-:W-:Y:S01]  /*5b40*/  UIADD3 UR23, UR44, -UR40, URZ ;  /* 0x800000282c177290 */ /* 0x000fe2000fffe03f */
[----:B-1234-:R-:W-:Y:S01]  /*5b50*/  @!P5 VIADD R10, R10, 0x28c60 ;  /* 0x00028c600a0ad836 */ /* 0x01efe20000000000 */
[----:B------:R-:W-:Y:S02]  /*5b60*/  UIADD3 UR50, UR50, -0x2, URZ ;  /* 0xfffffffe32327890 */ /* 0x000fe4000fffe03f */
[----:B------:R-:W-:Y:S02]  /*5b70*/  UMOV UR6, UR11 ;  /* 0x0000000b00067c82 */ /* 0x000fe40008000000 */
[----:B------:R-:W-:Y:S01]  /*5b80*/  HGMMA.64x256x16.F32 R24, R152, gdesc[UR4].tnspB, RZ, !UPT, gsb0 ;  /* 0x43e0000498187df0 */ /* 0x000fe2000c0008ff */
[----:B------:R-:W-:Y:S01]  /*5b90*/  UIADD3 UR6, UR11, 0x80, URZ ;  /* 0x000000800b067890 */ /* 0x000fe2000fffe03f */
[----:B------:R-:W-:Y:S01]  /*5ba0*/  @!P5 PRMT R10, RZ, 0x654, R10 ;  /* 0x00000654ff0ad816 */ /* 0x000fe2000000000a */
[----:B------:R-:W-:Y:S01]  /*5bb0*/  UMOV UR7, 0x40000040 ;  /* 0x4000004000077882 */ /* 0x000fe20000000000 */
[----:B------:R-:W-:-:S02]  /*5bc0*/  WARPGROUP.DEPBAR.LE gsb0, 0x0 ;  /* 0x00008000000079c5 */ /* 0x000fc40000010000 */
        /* <DEDUP_REMOVED lines=15> */
[----:B------:R-:W-:-:S06]  /*5cc0*/  ULEA UR7, UR47, UR23, 0x6 ;  /* 0x000000172f077291 */ /* 0x000fcc000f8e303f */
[----:B------:R-:W-:Y:S01]  /*5cd0*/  VIADD R8, R8, UR7 ;  /* 0x0000000708087c36 */ /* 0x000fe20008000000 */
        /* <DEDUP_REMOVED lines=11> */
[----:B------:R-:W-:Y:S01]  /*5d90*/  ISETP.LT.AND P0, PT, RZ, UR7, PT ;  /* 0x00000007ff007c0c */ /* 0x000fe2000bf01270 */
[----:B------:R-:W-:-:S06]  /*5da0*/  UIADD3 UR6, UR7, -0x1, URZ ;  /* 0xffffffff07067890 */ /* 0x000fcc000fffe03f */
[----:B-1----:R-:W-:-:S06]  /*5db0*/  IMAD.U32 R10, RZ, RZ, UR6 ;  /* 0x00000006ff0a7e24 */ /* 0x002fcc000f8e00ff */
        /* <DEDUP_REMOVED lines=8> */
.L_x_1723:
[----:B------:R-:W-:-:S13]  /*5e40*/  ISETP.NE.AND P0, PT, R9, 0x1, PT ;  /* 0x000000010900780c */ /* 0x000fda0003f05270 */
[----:B------:R-:W1:Y:S02]  /*5e50*/  @P0 LDC.64 R12, c[0x0][0x9e8] ;  /* 0x00027a00ff0c0b82 */ /* 0x000e640000000a00 */
[----:B-1----:R-:W-:-:S05]  /*5e60*/  @P0 IMAD.HI.U32 R12, R10, R12, RZ ;  /* 0x0000000c0a0c0227 */ /* 0x002fca00078e00ff */
[----:B------:R-:W-:-:S07]  /*5e70*/  @P0 SHF.R.U32.HI R10, RZ, R13, R12 ;  /* 0x0000000dff0a0219 */ /* 0x000fce000001160c */
.L_x_1724:
[----:B------:R-:W-:-:S05]  /*5e80*/  IMAD R9, R10, R9, R9 ;  /* 0x000000090a097224 */ /* 0x000fca00078e0209 */
[----:B------:R-:W-:-:S07]  /*5e90*/  VIMNMX R8, R8, R9, PT ;  /* 0x0000000908087248 */ /* 0x000fce0003fe0100 */
.L_x_1722:
[----:B------:R-:W-:-:S04]  /*5ea0*/  SHF.R.S32.HI R9, RZ, 0x1f, R8 ;  /* 0x0000001fff097819 */ /* 0x000fc80000011408 */
[----:B------:R-:W-:-:S04]  /*5eb0*/  LEA.HI R9, R9, R8, RZ, 0x6 ;  /* 0x0000000809097211 */ /* 0x000fc800078f30ff */
[----:B------:R-:W-:-:S04]  /*5ec0*/  SHF.R.S32.HI R9, RZ, 0x6, R9 ;  /* 0x00000006ff097819 */ /* 0x000fc80000011409 */
[----:B-1----:R-:W-:-:S04]  /*5ed0*/  VIMNMX R10, R186, R9, !PT ;  /* 0x00000009ba0a7248 */ /* 0x002fc80007fe0100 */
[----:B------:R-:W-:-:S13]  /*5ee0*/  ISETP.LE.AND P0, PT, R10, UR50, PT ;  /* 0x000000320a007c0c */ /* 0x000fda000bf03270 */
[----:B------:R-:W-:Y:S05]  /*5ef0*/  @!P0 BRA `(.L_x_1725) ;  /* 0x0000002000c88947 */ /* 0x000fea0003800000 */
[----:B------:R-:W-:Y:S01]  /*5f00*/  VIADD R11, R0, UR23 ;  /* 0x00000017000b7c36 */ /* 0x000fe20008000000 */
[----:B------:R-:W-:Y:S01]  /*5f10*/  ULDC UR24, c[0x0][0x9e4] ;  /* 0x0002790000187ab9 */ /* 0x000fe20000000800 */
[----:B------:R-:W-:Y:S01]  /*5f20*/  ULDC UR20, c[0x0][0x9dc] ;  /* 0x0002770000147ab9 */ /* 0x000fe20000000800 */
[----:B------:R-:W-:Y:S01]  /*5f30*/  ULDC UR21, c[0x0][0x988] ;  /* 0x0002620000157ab9 */ /* 0x000fe20000000800 */
[----:B------:R-:W-:Y:S01]  /*5f40*/  VIADD R13, R11, 0x8 ;  /* 0x000000080b0d7836 */ /* 0x000fe20000000000 */
[----:B------:R-:W-:-:S04]  /*5f50*/  ULDC UR25, c[0x0][0x9e0] ;  /* 0x0002780000197ab9 */ /* 0x000fc80000000800 */
[----:B------:R-:W-:-:S07]  /*5f60*/  LOP3.LUT R15, RZ, R13, RZ, 0x33, !PT ;  /* 0x0000000dff0f7212 */ /* 0x000fce00078e33ff */
.L_x_1742:
[----:B------:R-:W-:-:S04]  /*5f70*/  UIADD3 UR22, UR37, 0x1, URZ ;  /* 0x0000000125167890 */ /* 0x000fc8000fffe03f */
[----:B------:R-:W-:-:S04]  /*5f80*/  UISETP.NE.AND UP0, UPT, UR22, 0x2, UPT ;  /* 0x000000021600788c */ /* 0x000fc8000bf05270 */
[----:B------:R-:W-:Y:S02]  /*5f90*/  USEL UR6, URZ, 0x1, UP0 ;  /* 0x000000013f067887 */ /* 0x000fe40008000000 */
[----:B------:R-:W-:-:S04]  /*5fa0*/  USEL UR22, UR22, URZ, UP0 ;  /* 0x0000003f16167287 */ /* 0x000fc80008000000 */
[----:B------:R-:W-:Y:S01]  /*5fb0*/  LOP3.LUT R2, R2, UR6, RZ, 0x3c, !PT ;  /* 0x0000000602027c12 */ /* 0x000fe2000f8e3cff */
[----:B01-3--:R-:W-:Y:S07]  /*5fc0*/  @!P4 BRA `(.L_x_1726) ;  /* 0x000000000004c947 */ /* 0x00bfee0003800000 */
[----:B------:R-:W-:Y:S01]  /*5fd0*/  BPT.TRAP 0x1 ;  /* 0x000000040000795c */ /* 0x000fe20000300000 */
.L_x_1726:
[----:B------:R-:W-:Y:S01]  /*5fe0*/  ULEA UR26, UR22, UR38, 0x3 ;  /* 0x00000026161a7291 */ /* 0x000fe2000f8e183f */
[----:B------:R-:W-:-:S08]  /*5ff0*/  SHF.L.U32 R12, R2, 0x1f, RZ ;  /* 0x0000001f020c7819 */ /* 0x000fd000000006ff */
[----:B------:R1:W2:Y:S01]  /*6000*/  SYNCS.PHASECHK.TRANS64.TRYWAIT P0, [UR26+0x28c30], R12 ;  /* 0x028c300cff0075a7 */ /* 0x0002a2000800015a */
[----:B------:R-:W-:Y:S05]  /*6010*/  @!P4 BRA `(.L_x_1727) ;  /* 0x000000000004c947 */ /* 0x000fea0003800000 */
[----:B------:R-:W-:Y:S01]  /*6020*/  BPT.TRAP 0x1 ;  /* 0x000000040000795c */ /* 0x000fe20000300000 */
.L_x_1727:
[----:B--2---:R-:W-:Y:S05]  /*6030*/  @P0 BRA `(.L_x_1728) ;  /* 0x0000000000080947 */ /* 0x004fea0003800000 */
[----:B------:R-:W2:Y:S02]  /*6040*/  SYNCS.PHASECHK.TRANS64.TRYWAIT P0, [UR26+0x28c30], R12 ;  /* 0x028c300cff0075a7 */ /* 0x000ea4000800015a */
[----:B--2---:R-:W-:Y:S05]  /*6050*/  @!P0 BRA `(.L_x_1729) ;  /* 0x000000e800548947 */ /* 0x004fea0003800000 */
.L_x_1728:
[----:B------:R-:W-:Y:S01]  /*6060*/  R2UR UR18, R3 ;  /* 0x00000000031272ca */ /* 0x000fe200000e0000 */
[----:B0-----:R-:W-:Y:S01]  /*6070*/  WARPGROUP.ARRIVE ;  /* 0x00000000000079c5 */ /* 0x001fe20000000000 */
[----:B------:R-:W-:Y:S01]  /*6080*/  UMOV UR19, 0x40000040 ;  /* 0x4000004000137882 */ /* 0x000fe20000000000 */
[----:B------:R-:W-:Y:S01]  /*6090*/  UMOV UR7, 0x40000040 ;  /* 0x4000004000077882 */ /* 0x000fe20000000000 */
[----:B------:R-:W-:Y:S01]  /*60a0*/  UMOV UR11, 0x40000040 ;  /* 0x40000040000b7882 */ /* 0x000fe20000000000 */
[----:B------:R-:W-:Y:S01]  /*60b0*/  UMOV UR15, 0x40000040 ;  /* 0x40000040000f7882 */ /* 0x000fe20000000000 */
[----:B------:R-:W-:Y:S01]  /*60c0*/  MOV R21, UR26 ;  /* 0x0000001a00157c02 */ /* 0x000fe20008000f00 */
[----:B--2---:R-:W-:-:S04]  /*60d0*/  IMAD.U32 R9, RZ, RZ, UR40 ;  /* 0x00000028ff097e24 */ /* 0x004fc8000f8e00ff */
[----:B------:R-:W-:Y:S02]  /*60e0*/  @!P5 VIADD R8, R21, 0x28c40 ;  /* 0x00028c401508d836 */ /* 0x000fe40000000000 */
[----:B------:R-:W-:-:S03]  /*60f0*/  ULEA UR18, UR22, UR18, 0x9 ;  /* 0x0000001216127291 */ /* 0x000fc6000f8e483f */
[----:B------:R-:W-:Y:S01]  /*6100*/  @!P5 PRMT R8, RZ, 0x654, R8 ;  /* 0x00000654ff08d816 */ /* 0x000fe20000000008 */
[----:B------:R-:W-:Y:S02]  /*6110*/  UIADD3 UR6, UR18, 0x2, URZ ;  /* 0x0000000212067890 */ /* 0x000fe4000fffe03f */
[----:B------:R-:W-:Y:S02]  /*6120*/  UIADD3 UR10, UR18, 0x4, URZ ;  /* 0x00000004120a7890 */ /* 0x000fe4000fffe03f */
[----:B------:R-:W-:Y:S02]  /*6130*/  UIADD3 UR14, UR18, 0x6, URZ ;  /* 0x00000006120e7890 */ /* 0x000fe4000fffe03f */
[----:B------:R-:W-:Y:S03]  /*6140*/  HGMMA.64x64x16.F32 R152, gdesc[UR16], RZ, !UPT, gsb0 ;  /* 0x00e00000109879f0 */ /* 0x000fe6000c0008ff */
[----:B------:R-:W-:-:S02]  /*6150*/  WARPGROUP.DEPBAR.LE gsb0, 0x0 ;  /* 0x00008000000079c5 */ /* 0x000fc40000010000 */
[----:B------:R-:W-:-:S06]  /*6160*/  WARPGROUP.ARRIVE ;  /* 0x00000000000079c5 */ /* 0x000fcc0000000000 */
[----:B------:R-:W-:Y:S01]  /*6170*/  HGMMA.64x64x16.F32 R152, gdesc[UR4], R152, gsb0 ;  /* 0x00e00000049879f0 */ /* 0x000fe20008000898 */
[----:B------:R-:W-:-:S04]  /*6180*/  USHF.L.U32 UR7, UR50, 0x6, URZ ;  /* 0x0000000632077899 */ /* 0x000fc8000800063f */
[----:B------:R-:W-:Y:S01]  /*6190*/  UIADD3 UR6, UR44, 0x1, -UR7 ;  /* 0x000000012c067890 */ /* 0x000fe2000fffe807 */
[----:B------:R-:W-:Y:S02]  /*61a0*/  WARPGROUP.DEPBAR.LE gsb0, 0x0 ;  /* 0x00008000000079c5 */ /* 0x000fe40000010000 */
[----:B------:R-:W-:-:S06]  /*61b0*/  WARPGROUP.ARRIVE ;  /* 0x00000000000079c5 */ /* 0x000fcc0000000000 */
[----:B------:R-:W-:Y:S01]  /*61c0*/  HGMMA.64x64x16.F32 R152, gdesc[UR8], R152, gsb0 ;  /* 0x00e00000089879f0 */ /* 0x000fe20008000898 */
[----:B------:R-:W-:Y:S02]  /*61d0*/  ULOP3.LUT UR10, URZ, UR20, URZ, 0x33, !UPT ;  /* 0x000000143f0a7292 */ /* 0x000fe4000f8e333f */
[----:B------:R-:W-:Y:S02]  /*61e0*/  WARPGROUP.DEPBAR.LE gsb0, 0x0 ;  /* 0x00008000000079c5 */ /* 0x000fe40000010000 */
[----:B------:R-:W-:-:S06]  /*61f0*/  WARPGROUP.ARRIVE ;  /* 0x00000000000079c5 */ /* 0x000fcc0000000000 */
[----:B------:R-:W-:Y:S03]  /*6200*/  HGMMA.64x64x16.F32 R152, gdesc[UR12], R152, gsb0 ;  /* 0x00e000000c9879f0 */ /* 0x000fe60008000898 */
[----:B------:R-:W-:Y:S02]  /*6210*/  WARPGROUP.DEPBAR.LE gsb0, 0x0 ;  /* 0x00008000000079c5 */ /* 0x000fe40000010000 */
[----:B------:R0:W-:Y:S02]  /*6220*/  @!P5 SYNCS.ARRIVE.TRANS64.RED.A1T0 RZ, [R8+URZ], RZ ;  /* 0x000000ff08ffd9a7 */ /* 0x0001e4000810043f */
[----:B0-----:R-:W-:-:S05]  /*6230*/  IADD3 R8, -R16, UR6, -R9 ;  /* 0x0000000610087c10 */ /* 0x001fca000fffe909 */
[C---:B------:R-:W-:Y:S02]  /*6240*/  VIADD R195, R8.reuse, UR25 ;  /* 0x0000001908c37c36 */ /* 0x040fe40008000000 */
[----:B------:R-:W-:Y:S02]  /*6250*/  VIADD R197, R8, UR10 ;  /* 0x0000000a08c57c36 */ /* 0x000fe40008000000 */
[C---:B------:R-:W-:Y:S02]  /*6260*/  IMAD.IADD R8, R0.reuse, 0x1, R195 ;  /* 0x0000000100087824 */ /* 0x040fe400078e02c3 */
[----:B------:R-:W-:Y:S01]  /*6270*/  IMAD.IADD R9, R0, 0x1, R197 ;  /* 0x0000000100097824 */ /* 0x000fe200078e02c5 */
[----:B------:R-:W-:Y:S06]  /*6280*/  @!P6 BRA `(.L_x_1730) ;  /* 0x00000000005ce947 */ /* 0x000fec0003800000 */
[----:B------:R-:W-:Y:S01]  /*6290*/  ISETP.GT.AND P0, PT, R11, -0x1, PT ;  /* 0xffffffff0b00780c */ /* 0x000fe20003f04270 */
[----:B------:R-:W-:-:S12]  /*62a0*/  BSSY B0, `(.L_x_1731) ;  /* 0x0000011000007945 */ /* 0x000fd80003800000 */
[----:B------:R-:W-:Y:S05]  /*62b0*/  @P0 BRA `(.L_x_1732) ;  /* 0x0000000000240947 */ /* 0x000fea0003800000 */
[----:B------:R-:W-:Y:S02]  /*62c0*/  IMAD.U32 R199, RZ, RZ, UR24 ;  /* 0x00000018ffc77e24 */ /* 0x000fe4000f8e00ff */
[----:B------:R-:W-:-:S03]  /*62d0*/  VIADD R193, R0, UR23 ;  /* 0x0000001700c17c36 */ /* 0x000fc60008000000 */
[----:B------:R-:W-:Y:S02]  /*62e0*/  ISETP.NE.AND P0, PT, R199, 0x1, PT ;  /* 0x00000001c700780c */ /* 0x000fe40003f05270 */
[----:B------:R-:W-:-:S11]  /*62f0*/  LOP3.LUT R193, RZ, R193, RZ, 0x33, !PT ;  /* 0x000000c1ffc17212 */ /* 0x000fd600078e33ff */
[----:B------:R-:W0:Y:S02]  /*6300*/  @P0 LDC.64 R200, c[0x0][0x9e8] ;  /* 0x00027a00ffc80b82 */ /* 0x000e240000000a00 */
[----:B0-----:R-:W-:-:S05]  /*6310*/  @P0 IMAD.HI.U32 R14, R193, R200, RZ ;  /* 0x000000c8c10e0227 */ /* 0x001fca00078e00ff */
[----:B------:R-:W-:-:S04]  /*6320*/  @P0 SHF.R.U32.HI R193, RZ, R201, R14 ;  /* 0x000000c9ffc10219 */ /* 0x000fc8000001160e */
[----:B------:R-:W-:Y:S01]  /*6330*/  LOP3.LUT R14, RZ, R193, RZ, 0x33, !PT ;  /* 0x000000c1ff0e7212 */ /* 0x000fe200078e33ff */
[----:B------:R-:W-:Y:S06]  /*6340*/  BRA `(.L_x_1733) ;  /* 0x0000000000187947 */ /* 0x000fec0003800000 */
.L_x_1732:
[----:B------:R-:W-:Y:S02]  /*6350*/  IMAD.U32 R199, RZ, RZ, UR24 ;  /* 0x00000018ffc77e24 */ /* 0x000fe4000f8e00ff */
[----:B------:R-:W-:-:S03]  /*6360*/  IMAD.MOV.U32 R14, RZ, RZ, R11 ;  /* 0x000000ffff0e7224 */ /* 0x000fc600078e000b */
[----:B------:R-:W-:-:S13]  /*6370*/  ISETP.NE.AND P0, PT, R199, 0x1, PT ;  /* 0x00000001c700780c */ /* 0x000fda0003f05270 */
[----:B------:R-:W0:Y:S02]  /*6380*/  @P0 LDC.64 R200, c[0x0][0x9e8] ;  /* 0x00027a00ffc80b82 */ /* 0x000e240000000a00 */
[----:B0-----:R-:W-:-:S05]  /*6390*/  @P0 IMAD.HI.U32 R20, R11, R200, RZ ;  /* 0x000000c80b140227 */ /* 0x001fca00078e00ff */
[----:B------:R-:W-:-:S07]  /*63a0*/  @P0 SHF.R.U32.HI R14, RZ, R201, R20 ;  /* 0x000000c9ff0e0219 */ /* 0x000fce0000011614 */
.L_x_1733:
[----:B------:R-:W-:Y:S05]  /*63b0*/  BSYNC B0 ;  /* 0x0000000000007941 */ /* 0x000fea0003800000 */
.L_x_1731:
[----:B------:R-:W-:-:S04]  /*63c0*/  IMAD R193, R14, R199, -UR7 ;  /* 0x800000070ec17e24 */ /* 0x000fc8000f8e02c7 */
[----:B------:R-:W-:-:S05]  /*63d0*/  IMAD.IADD R193, R193, 0x1, -R16 ;  /* 0x00000001c1c17824 */ /* 0x000fca00078e0a10 */
[----:B------:R-:W-:Y:S02]  /*63e0*/  VIADDMNMX R8, R193, R199, R8, PT ;  /* 0x000000c7c1087246 */ /* 0x000fe40003800108 */
[----:B------:R-:W-:-:S07]  /*63f0*/  VIMNMX R9, R9, R193, !PT ;  /* 0x000000c109097248 */ /* 0x000fce0007fe0100 */
.L_x_1730:
[----:B------:R-:W-:Y:S01]  /*6400*/  UISETP.GT.AND UP0, UPT, UR50, -0x1, UPT ;  /* 0xffffffff3200788c */ /* 0x000fe2000bf04270 */
[--C-:B------:R-:W-:Y:S02]  /*6410*/  IADD3 R14, R195, 0x8, R0.reuse ;  /* 0x00000008c30e7810 */ /* 0x100fe40007ffe000 */
[----:B------:R-:W-:-:S03]  /*6420*/  IADD3 R20, R197, 0x8, R0 ;  /* 0x00000008c5147810 */ /* 0x000fc60007ffe000 */
[----:B------:R-:W-:-:S04]  /*6430*/  PLOP3.LUT P0, PT, PT, PT, UP0, 0x80, 0x0 ;  /* 0x000000000000781c */ /* 0x000fc80003f0f008 */
        /* <DEDUP_REMOVED lines=47> */
[----:B------:R-:W-:Y:S01]  /*6730*/  FSEL R181, R181, -INF , !P2 ;  /* 0xff800000b5b57808 */ /* 0x000fe20005000000 */
[----:B------:R-:W-:Y:S06]  /*6740*/  @!P6 BRA `(.L_x_1734) ;  /* 0x000000000058e947 */ /* 0x000fec0003800000 */
[----:B------:R-:W-:Y:S01]  /*6750*/  ISETP.GT.AND P1, PT, R13, -0x1, PT ;  /* 0xffffffff0d00780c */ /* 0x000fe20003f24270 */
[----:B------:R-:W-:-:S12]  /*6760*/  BSSY B0, `(.L_x_1735) ;  /* 0x0000010000007945 */ /* 0x000fd80003800000 */
[----:B------:R-:W-:Y:S05]  /*6770*/  @P1 BRA `(.L_x_1736) ;  /* 0x0000000000201947 */ /* 0x000fea0003800000 */
[----:B------:R-:W-:-:S05]  /*6780*/  IMAD.U32 R195, RZ, RZ, UR24 ;  /* 0x00000018ffc37e24 */ /* 0x000fca000f8e00ff */
[----:B------:R-:W-:-:S13]  /*6790*/  ISETP.NE.AND P1, PT, R195, 0x1, PT ;  /* 0x00000001c300780c */ /* 0x000fda0003f25270 */
[----:B------:R-:W0:Y:S02]  /*67a0*/  @P1 LDC.64 R8, c[0x0][0x9e8] ;  /* 0x00027a00ff081b82 */ /* 0x000e240000000a00 */
[----:B0-----:R-:W-:-:S04]  /*67b0*/  @P1 IMAD.HI.U32 R152, R15, R8, RZ ;  /* 0x000000080f981227 */ /* 0x001fc800078e00ff */
[----:B------:R-:W-:Y:S01]  /*67c0*/  IMAD.MOV.U32 R8, RZ, RZ, R15 ;  /* 0x000000ffff087224 */ /* 0x000fe200078e000f */
[----:B------:R-:W-:-:S04]  /*67d0*/  @P1 SHF.R.U32.HI R8, RZ, R9, R152 ;  /* 0x00000009ff081219 */ /* 0x000fc80000011698 */
[----:B------:R-:W-:Y:S01]  /*67e0*/  LOP3.LUT R8, RZ, R8, RZ, 0x33, !PT ;  /* 0x00000008ff087212 */ /* 0x000fe200078e33ff */
[----:B------:R-:W-:Y:S06]  /*67f0*/  BRA `(.L_x_1737) ;  /* 0x0000000000187947 */ /* 0x000fec0003800000 */
.L_x_1736:
[----:B------:R-:W-:-:S05]  /*6800*/  IMAD.U32 R195, RZ, RZ, UR24 ;  /* 0x00000018ffc37e24 */ /* 0x000fca000f8e00ff */
[----:B------:R-:W-:-:S13]  /*6810*/  ISETP.NE.AND P1, PT, R195, 0x1, PT ;  /* 0x00000001c300780c */ /* 0x000fda0003f25270 */
[----:B------:R-:W0:Y:S02]  /*6820*/  @P1 LDC.64 R8, c[0x0][0x9e8] ;  /* 0x00027a00ff081b82 */ /* 0x000e240000000a00 */
[----:B0-----:R-:W-:-:S04]  /*6830*/  @P1 IMAD.HI.U32 R152, R13, R8, RZ ;  /* 0x000000080d981227 */ /* 0x001fc800078e00ff */
[----:B------:R-:W-:Y:S01]  /*6840*/  IMAD.MOV.U32 R8, RZ, RZ, R13 ;  /* 0x000000ffff087224 */ /* 0x000fe200078e000d */
[----:B------:R-:W-:-:S07]  /*6850*/  @P1 SHF.R.U32.HI R8, RZ, R9, R152 ;  /* 0x00000009ff081219 */ /* 0x000fce0000011698 */
.L_x_1737:
[----:B------:R-:W-:Y:S05]  /*6860*/  BSYNC B0 ;  /* 0x0000000000007941 */ /* 0x000fea0003800000 */
.L_x_1735:
[----:B------:R-:W-:-:S05]  /*6870*/  IMAD R9, R8, R195, -UR7 ;  /* 0x8000000708097e24 */ /* 0x000fca000f8e02c3 */
[----:B------:R-:W-:-:S04]  /*6880*/  IADD3 R9, -R16, R9, RZ ;  /* 0x0000000910097210 */ /* 0x000fc80007ffe1ff */
[----:B------:R-:W-:Y:S02]  /*6890*/  VIADDMNMX R14, R9, R195, R14, PT ;  /* 0x000000c3090e7246 */ /* 0x000fe4000380010e */
[----:B------:R-:W-:-:S07]  /*68a0*/  VIMNMX R20, R20, R9, !PT ;  /* 0x0000000914147248 */ /* 0x000fce0007fe0100 */
.L_x_1734:
        /* <DEDUP_REMOVED lines=33> */
[----:B------:R-:W-:Y:S01]  /*6ac0*/  ISETP.GT.AND P1, PT, R20, 0x18, P0 ;  /* 0x000000181400780c */ /* 0x000fe20000724270 */
[----:B------:R-:W0:Y:S01]  /*6ad0*/  SHFL.BFLY PT, R8, R9, 0x2, 0x1f ;  /* 0x0c401f0009087f89 */ /* 0x000e2200000e0000 */
[----:B------:R-:W-:Y:S02]  /*6ae0*/  ISETP.LT.OR P3, PT, R14, 0x12, P3 ;  /* 0x000000120e00780c */ /* 0x000fe40001f61670 */
[----:B------:R-:W-:Y:S02]  /*6af0*/  ISETP.GT.AND P2, PT, R20, 0x19, P0 ;  /* 0x000000191400780c */ /* 0x000fe40000744270 */
[----:B------:R-:W-:-:S02]  /*6b00*/  ISETP.LT.OR P1, PT, R14, 0x19, P1 ;  /* 0x000000190e00780c */ /* 0x000fc40000f21670 */
[----:B------:R-:W-:Y:S02]  /*6b10*/  FSEL R163, R163, -INF , !P3 ;  /* 0xff800000a3a37808 */ /* 0x000fe40005800000 */
[----:B------:R-:W-:Y:S02]  /*6b20*/  ISETP.GT.AND P3, PT, R20, 0x20, P0 ;  /* 0x000000201400780c */ /* 0x000fe40000764270 */
[----:B------:R-:W-:Y:S02]  /*6b30*/  ISETP.LT.OR P2, PT, R14, 0x1a, P2 ;  /* 0x0000001a0e00780c */ /* 0x000fe40001741670 */
[----:B------:R-:W-:Y:S02]  /*6b40*/  FSEL R166, R166, -INF , !P1 ;  /* 0xff800000a6a67808 */ /* 0x000fe40004800000 */
[----:B------:R-:W-:Y:S02]  /*6b50*/  ISETP.LT.OR P3, PT, R14, 0x21, P3 ;  /* 0x000000210e00780c */ /* 0x000fe40001f61670 */
[----:B------:R-:W-:-:S02]  /*6b60*/  ISETP.GT.AND P1, PT, R20, 0x21, P0 ;  /* 0x000000211400780c */ /* 0x000fc40000724270 */
[----:B------:R-:W-:Y:S02]  /*6b70*/  FSEL R167, R167, -INF , !P2 ;  /* 0xff800000a7a77808 */ /* 0x000fe40005000000 */
[----:B------:R-:W-:Y:S02]  /*6b80*/  FSEL R170, R170, -INF , !P3 ;  /* 0xff800000aaaa7808 */ /* 0x000fe40005800000 */
[----:B------:R-:W-:Y:S02]  /*6b90*/  ISETP.GT.AND P2, PT, R20, 0x28, P0 ;  /* 0x000000281400780c */ /* 0x000fe40000744270 */
[----:B0-----:R-:W-:Y:S02]  /*6ba0*/  FMNMX.FTZ R152, R9, R8, !PT ;  /* 0x0000000809987209 */ /* 0x001fe40007810000 */
[C---:B------:R-:W-:Y:S02]  /*6bb0*/  ISETP.LT.OR P1, PT, R14.reuse, 0x22, P1 ;  /* 0x000000220e00780c */ /* 0x040fe40000f21670 */
[----:B------:R-:W-:Y:S01]  /*6bc0*/  ISETP.LT.OR P2, PT, R14, 0x29, P2 ;  /* 0x000000290e00780c */ /* 0x000fe20001741670 */
[----:B------:R-:W0:Y:S01]  /*6bd0*/  SHFL.BFLY PT, R195, R152, 0x1, 0x1f ;  /* 0x0c201f0098c37f89 */ /* 0x000e2200000e0000 */
[----:B------:R-:W-:-:S02]  /*6be0*/  FSEL R171, R171, -INF , !P1 ;  /* 0xff800000abab7808 */ /* 0x000fc40004800000 */
[----:B------:R-:W-:Y:S02]  /*6bf0*/  ISETP.GT.AND P1, PT, R20, 0x29, P0 ;  /* 0x000000291400780c */ /* 0x000fe40000724270 */
[----:B------:R-:W-:Y:S02]  /*6c00*/  FSEL R174, R174, -INF , !P2 ;  /* 0xff800000aeae7808 */ /* 0x000fe40005000000 */
[----:B------:R-:W-:Y:S02]  /*6c10*/  ISETP.GT.AND P2, PT, R20, 0x30, P0 ;  /* 0x000000301400780c */ /* 0x000fe40000744270 */
[C---:B------:R-:W-:Y:S02]  /*6c20*/  ISETP.LT.OR P1, PT, R14.reuse, 0x2a, P1 ;  /* 0x0000002a0e00780c */ /* 0x040fe40000f21670 */
[----:B------:R-:W-:Y:S02]  /*6c30*/  ISETP.LT.OR P2, PT, R14, 0x31, P2 ;  /* 0x000000310e00780c */ /* 0x000fe40001741670 */
[----:B------:R-:W-:-:S02]  /*6c40*/  FSEL R175, R175, -INF , !P1 ;  /* 0xff800000afaf7808 */ /* 0x000fc40004800000 */
[----:B------:R-:W-:Y:S02]  /*6c50*/  ISETP.GT.AND P1, PT, R20, 0x31, P0 ;  /* 0x000000311400780c */ /* 0x000fe40000724270 */
[----:B------:R-:W-:Y:S02]  /*6c60*/  FSEL R178, R178, -INF , !P2 ;  /* 0xff800000b2b27808 */ /* 0x000fe40005000000 */
[----:B------:R-:W-:Y:S02]  /*6c70*/  ISETP.GT.AND P2, PT, R20, 0x38, P0 ;  /* 0x000000381400780c */ /* 0x000fe40000744270 */
[----:B------:R-:W-:Y:S02]  /*6c80*/  ISETP.LT.OR P1, PT, R14, 0x32, P1 ;  /* 0x000000320e00780c */ /* 0x000fe40000f21670 */
[----:B------:R-:W-:Y:S02]  /*6c90*/  ISETP.GT.AND P0, PT, R20, 0x39, P0 ;  /* 0x000000391400780c */ /* 0x000fe40000704270 */
[----:B0-----:R-:W-:-:S02]  /*6ca0*/  FMNMX.FTZ R8, R152, R195, !PT ;  /* 0x000000c398087209 */ /* 0x001fc40007810000 */
[----:B------:R-:W-:Y:S02]  /*6cb0*/  FMNMX.FTZ R152, R154, R7, !PT ;  /* 0x000000079a987209 */ /* 0x000fe40007810000 */
[C---:B------:R-:W-:Y:S01]  /*6cc0*/  FSETP.NEU.FTZ.AND P3, PT, R8.reuse, -INF , PT ;  /* 0xff8000000800780b */ /* 0x040fe20003f7d000 */
[----:B------:R-:W-:Y:S01]  /*6cd0*/  FMUL.FTZ R194, R8, UR10 ;  /* 0x0000000a08c27c20 */ /* 0x000fe20008410000 */
[----:B------:R-:W-:Y:S02]  /*6ce0*/  FMNMX.FTZ R9, R155, R152, !PT ;  /* 0x000000989b097209 */ /* 0x000fe40007810000 */
[----:B------:R-:W-:Y:S02]  /*6cf0*/  ISETP.LT.OR P2, PT, R14, 0x39, P2 ;  /* 0x000000390e00780c */ /* 0x000fe40001741670 */
[----:B------:R-:W-:Y:S02]  /*6d00*/  FMNMX.FTZ R152, R158, R9, !PT ;  /* 0x000000099e987209 */ /* 0x000fe40007810000 */
[----:B------:R-:W-:-:S02]  /*6d10*/  FSEL R194, R194, RZ, P3 ;  /* 0x000000ffc2c27208 */ /* 0x000fc40001800000 */
[----:B------:R-:W-:Y:S02]  /*6d20*/  FMNMX.FTZ R9, R159, R152, !PT ;  /* 0x000000989f097209 */ /* 0x000fe40007810000 */
[----:B------:R-:W-:Y:S01]  /*6d30*/  FSEL R179, R179, -INF , !P1 ;  /* 0xff800000b3b37808 */ /* 0x000fe20004800000 */
[--C-:B------:R-:W-:Y:S01]  /*6d40*/  FFMA.FTZ R20, R156, UR10, -R194.reuse ;  /* 0x0000000a9c147c23 */ /* 0x100fe200080108c2 */
[----:B------:R-:W-:Y:S01]  /*6d50*/  FMNMX.FTZ R152, R162, R9, !PT ;  /* 0x00000009a2987209 */ /* 0x000fe20007810000 */
[--C-:B------:R-:W-:Y:S01]  /*6d60*/  FFMA.FTZ R193, R193, UR10, -R194.reuse ;  /* 0x0000000ac1c17c23 */ /* 0x100fe200080108c2 */
[----:B------:R-:W-:Y:S01]  /*6d70*/  ISETP.LT.OR P0, PT, R14, 0x3a, P0 ;  /* 0x0000003a0e00780c */ /* 0x000fe20000701670 */
[--C-:B------:R-:W-:Y:S01]  /*6d80*/  FFMA.FTZ R173, R173, UR10, -R194.reuse ;  /* 0x0000000aadad7c23 */ /* 0x100fe200080108c2 */
[----:B------:R-:W-:Y:S01]  /*6d90*/  FMNMX.FTZ R9, R163, R152, !PT ;  /* 0x00000098a3097209 */ /* 0x000fe20007810000 */
[----:B------:R-:W-:Y:S01]  /*6da0*/  MUFU.EX2 R20, R20 ;  /* 0x0000001400147308 */ /* 0x000fe20000000800 */
[----:B------:R-:W-:Y:S01]  /*6db0*/  FSEL R182, R182, -INF , !P2 ;  /* 0xff800000b6b67808 */ /* 0x000fe20005000000 */
[--C-:B------:R-:W-:Y:S01]  /*6dc0*/  FFMA.FTZ R180, R180, UR10, -R194.reuse ;  /* 0x0000000ab4b47c23 */ /* 0x100fe200080108c2 */
[----:B------:R-:W-:Y:S01]  /*6dd0*/  FMNMX.FTZ R152, R166, R9, !PT ;  /* 0x00000009a6987209 */ /* 0x000fe20007810000 */
[----:B------:R-:W-:Y:S01]  /*6de0*/  FFMA.FTZ R181, R181, UR10, -R194 ;  /* 0x0000000ab5b57c23 */ /* 0x000fe200080108c2 */
[----:B------:R-:W-:-:S02]  /*6df0*/  FSEL R183, R183, -INF , !P0 ;  /* 0xff800000b7b77808 */ /* 0x000fc40004000000 */
[----:B------:R-:W-:Y:S01]  /*6e00*/  FMNMX.FTZ R9, R167, R152, !PT ;  /* 0x00000098a7097209 */ /* 0x000fe20007810000 */
[----:B------:R-:W-:Y:S03]  /*6e10*/  MUFU.EX2 R173, R173 ;  /* 0x000000ad00ad7308 */ /* 0x000fe60000000800 */
[----:B------:R-:W-:Y:S01]  /*6e20*/  FMNMX.FTZ R196, R170, R9, !PT ;  /* 0x00000009aac47209 */ /* 0x000fe20007810000 */
[----:B------:R-:W-:-:S03]  /*6e30*/  FFMA.FTZ R9, R153, UR10, -R194 ;  /* 0x0000000a99097c23 */ /* 0x000fc600080108c2 */
[----:B------:R-:W-:Y:S01]  /*6e40*/  FMNMX.FTZ R153, R171, R196, !PT ;  /* 0x000000c4ab997209 */ /* 0x000fe20007810000 */
[----:B------:R0:W-:Y:S03]  /*6e50*/  MUFU.EX2 R152, R193 ;  /* 0x000000c100987308 */ /* 0x0001e60000000800 */
[----:B------:R-:W-:-:S04]  /*6e60*/  FMNMX.FTZ R196, R174, R153, !PT ;  /* 0x00000099aec47209 */ /* 0x000fc80007810000 */
[----:B------:R-:W-:Y:S01]  /*6e70*/  FMNMX.FTZ R153, R175, R196, !PT ;  /* 0x000000c4af997209 */ /* 0x000fe20007810000 */
[----:B------:R-:W-:Y:S03]  /*6e80*/  MUFU.EX2 R9, R9 ;  /* 0x0000000900097308 */ /* 0x000fe60000000800 */
[----:B------:R-:W-:Y:S01]  /*6e90*/  FMNMX.FTZ R156, R178, R153, !PT ;  /* 0x00000099b29c7209 */ /* 0x000fe20007810000 */
[----:B------:R-:W-:-:S03]  /*6ea0*/  FFMA.FTZ R153, R157, UR10, -R194 ;  /* 0x0000000a9d997c23 */ /* 0x000fc600080108c2 */
        /* <DEDUP_REMOVED lines=8> */
[----:B0-----:R-:W-:Y:S01]  /*6f30*/  FMNMX.FTZ R193, R183, R14, !PT ;  /* 0x0000000eb7c17209 */ /* 0x001fe20007810000 */
[--C-:B------:R-:W-:Y:S01]  /*6f40*/  FFMA.FTZ R14, R164, UR10, -R194.reuse ;  /* 0x0000000aa40e7c23 */ /* 0x100fe200080108c2 */
[----:B------:R-:W-:Y:S01]  /*6f50*/  FSEL R169, R8, RZ, P3 ;  /* 0x000000ff08a97208 */ /* 0x000fe20001800000 */
[----:B------:R-:W-:Y:S01]  /*6f60*/  MUFU.EX2 R156, R156 ;  /* 0x0000009c009c7308 */ /* 0x000fe20000000800 */
[----:B------:R-:W-:Y:S01]  /*6f70*/  FFMA.FTZ R164, R172, UR10, -R194 ;  /* 0x0000000aaca47c23 */ /* 0x000fe200080108c2 */
[----:B------:R-:W0:Y:S02]  /*6f80*/  SHFL.BFLY PT, R196, R193, 0x2, 0x1f ;  /* 0x0c401f00c1c47f89 */ /* 0x000e2400000e0000 */
[----:B------:R-:W-:Y:S01]  /*6f90*/  FADD.FTZ R169, -R169, R4 ;  /* 0x00000004a9a97221 */ /* 0x000fe20000010100 */
[----:B------:R-:W-:Y:S01]  /*6fa0*/  FFMA.FTZ R4, R176, UR10, -R194 ;  /* 0x0000000ab0047c23 */ /* 0x000fe200080108c2 */
[----:B------:R-:W-:-:S02]  /*6fb0*/  IMAD.U32 R176, RZ, RZ, UR37 ;  /* 0x00000025ffb07e24 */ /* 0x000fc4000f8e00ff */
[----:B------:R-:W-:Y:S01]  /*6fc0*/  FMUL.FTZ R169, R169, UR10 ;  /* 0x0000000aa9a97c20 */ /* 0x000fe20008410000 */
[----:B------:R-:W-:Y:S08]  /*6fd0*/  MUFU.EX2 R157, R157 ;  /* 0x0000009d009d7308 */ /* 0x000ff00000000800 */
[----:B------:R-:W2:Y:S08]  /*6fe0*/  MUFU.EX2 R169, R169 ;  /* 0x000000a900a97308 */ /* 0x000eb00000000800 */
[----:B------:R-:W3:Y:S01]  /*6ff0*/  MUFU.EX2 R14, R14 ;  /* 0x0000000e000e7308 */ /* 0x000ee20000000800 */
[----:B0-----:R-:W-:Y:S01]  /*7000*/  FMNMX.FTZ R196, R193, R196, !PT ;  /* 0x000000c4c1c47209 */ /* 0x001fe20007810000 */
[----:B------:R-:W-:Y:S01]  /*7010*/  FFMA.FTZ R193, R177, UR10, -R194 ;  /* 0x0000000ab1c17c23 */ /* 0x000fe200080108c2 */
[----:B------:R-:W-:-:S03]  /*7020*/  IMAD.MOV R177, RZ, RZ, -R18 ;  /* 0x000000ffffb17224 */ /* 0x000fc600078e0a12 */
[----:B------:R-:W0:Y:S02]  /*7030*/  SHFL.BFLY PT, R195, R196, 0x1, 0x1f ;  /* 0x0c201f00c4c37f89 */ /* 0x000e2400000e0000 */
[----:B------:R-:W-:Y:S01]  /*7040*/  ISETP.NE.AND P0, PT, R16, R177, PT ;  /* 0x000000b11000720c */ /* 0x000fe20003f05270 */
[----:B--2---:R-:W-:Y:S01]  /*7050*/  FFMA.FTZ R172, R169, R5, R152 ;  /* 0x00000005a9ac7223 */ /* 0x004fe20000010098 */
[----:B------:R-:W2:Y:S01]  /*7060*/  MUFU.EX2 R161, R161 ;  /* 0x000000a100a17308 */ /* 0x000ea20000000800 */
[C---:B------:R-:W-:Y:S01]  /*7070*/  F2FP.F16.F32.PACK_AB R152, R9.reuse, R152 ;  /* 0x000000980998723e */ /* 0x040fe200000000ff */
[-C--:B------:R-:W-:Y:S01]  /*7080*/  FMUL.FTZ R24, R24, R169.reuse ;  /* 0x000000a918187220 */ /* 0x080fe20000410000 */
[----:B------:R-:W-:Y:S01]  /*7090*/  FADD.FTZ R177, R9, R172 ;  /* 0x000000ac09b17221 */ /* 0x000fe20000010000 */
[-C--:B------:R-:W-:Y:S01]  /*70a0*/  FMUL.FTZ R25, R25, R169.reuse ;  /* 0x000000a919197220 */ /* 0x080fe20000410000 */
[-C--:B------:R-:W-:Y:S01]  /*70b0*/  FMUL.FTZ R28, R28, R169.reuse ;  /* 0x000000a91c1c7220 */ /* 0x080fe20000410000 */
[-C--:B------:R-:W-:Y:S01]  /*70c0*/  FMUL.FTZ R29, R29, R169.reuse ;  /* 0x000000a91d1d7220 */ /* 0x080fe20000410000 */
[----:B------:R-:W-:Y:S01]  /*70d0*/  FADD.FTZ R172, R20, R177 ;  /* 0x000000b114ac7221 */ /* 0x000fe20000010000 */
        /* <DEDUP_REMOVED lines=12> */
[----:B0-----:R-:W-:Y:S01]  /*71a0*/  FMNMX.FTZ R168, R196, R195, !PT ;  /* 0x000000c3c4a87209 */ /* 0x001fe20007810000 */
[-C--:B------:R-:W-:Y:S01]  /*71b0*/  FMUL.FTZ R52, R52, R169.reuse ;  /* 0x000000a934347220 */ /* 0x080fe20000410000 */
[-C--:B------:R-:W-:Y:S01]  /*71c0*/  FMUL.FTZ R53, R53, R169.reuse ;  /* 0x000000a935357220 */ /* 0x080fe20000410000 */
[-C--:B------:R-:W-:Y:S01]  /*71d0*/  FMUL.FTZ R56, R56, R169.reuse ;  /* 0x000000a938387220 */ /* 0x080fe20000410000 */
[C---:B------:R-:W-:Y:S01]  /*71e0*/  FSETP.NEU.FTZ.AND P1, PT, R168.reuse, -INF , PT ;  /* 0xff800000a800780b */ /* 0x040fe20003f3d000 */
[----:B------:R-:W-:Y:S01]  /*71f0*/  FMUL.FTZ R5, R168, UR10 ;  /* 0x0000000aa8057c20 */ /* 0x000fe20008410000 */
[----:B------:R-:W0:Y:S01]  /*7200*/  MUFU.EX2 R164, R164 ;  /* 0x000000a400a47308 */ /* 0x000e220000000800 */
[-C--:B------:R-:W-:Y:S01]  /*7210*/  FMUL.FTZ R57, R57, R169.reuse ;  /* 0x000000a939397220 */ /* 0x080fe20000410000 */
[-C--:B------:R-:W-:Y:S01]  /*7220*/  FMUL.FTZ R60, R60, R169.reuse ;  /* 0x000000a93c3c7220 */ /* 0x080fe20000410000 */
[-C--:B------:R-:W-:Y:S01]  /*7230*/  FMUL.FTZ R61, R61, R169.reuse ;  /* 0x000000a93d3d7220 */ /* 0x080fe20000410000 */
[----:B------:R-:W-:Y:S01]  /*7240*/  FSEL R194, R5, RZ, P1 ;  /* 0x000000ff05c27208 */ /* 0x000fe20000800000 */
[----:B------:R-:W-:Y:S01]  /*7250*/  FADD.FTZ R5, R153, R172 ;  /* 0x000000ac99057221 */ /* 0x000fe20000010000 */
[-C--:B------:R-:W-:Y:S01]  /*7260*/  FMUL.FTZ R64, R64, R169.reuse ;  /* 0x000000a940407220 */ /* 0x080fe20000410000 */
[----:B------:R-:W-:Y:S01]  /*7270*/  FMUL.FTZ R65, R65, R169 ;  /* 0x000000a941417220 */ /* 0x000fe20000410000 */
[----:B------:R-:W-:Y:S01]  /*7280*/  MUFU.EX2 R4, R4 ;  /* 0x0000000400047308 */ /* 0x000fe20000000800 */
[----:B------:R-:W-:Y:S01]  /*7290*/  FFMA.FTZ R177, R154, UR10, -R194 ;  /* 0x0000000a9ab17c23 */ /* 0x000fe200080108c2 */
[----:B------:R-:W-:Y:S01]  /*72a0*/  FSEL R154, R168, RZ, P1 ;  /* 0x000000ffa89a7208 */ /* 0x000fe20000800000 */
[----:B------:R-:W-:Y:S01]  /*72b0*/  FADD.FTZ R172, R156, R5 ;  /* 0x000000059cac7221 */ /* 0x000fe20000010000 */
[----:B------:R-:W-:-:S02]  /*72c0*/  @!P0 IMAD R5, R176, 0x40, R17 ;  /* 0x00000040b0058824 */ /* 0x000fc400078e0211 */
[--C-:B------:R-:W-:Y:S01]  /*72d0*/  FFMA.FTZ R176, R155, UR10, -R194.reuse ;  /* 0x0000000a9bb07c23 */ /* 0x100fe200080108c2 */
[----:B------:R-:W-:Y:S01]  /*72e0*/  FFMA.FTZ R155, R158, UR10, -R194 ;  /* 0x0000000a9e9b7c23 */ /* 0x000fe200080108c2 */
[----:B------:R-:W-:Y:S01]  /*72f0*/  FADD.FTZ R154, -R154, R7 ;  /* 0x000000079a9a7221 */ /* 0x000fe20000010100 */
[----:B------:R-:W-:Y:S01]  /*7300*/  FADD.FTZ R7, R157, R172 ;  /* 0x000000ac9d077221 */ /* 0x000fe20000010000 */
[----:B------:R-:W4:Y:S01]  /*7310*/  MUFU.EX2 R193, R193 ;  /* 0x000000c100c17308 */ /* 0x000f220000000800 */
[--C-:B------:R-:W-:Y:S01]  /*7320*/  FFMA.FTZ R159, R159, UR10, -R194.reuse ;  /* 0x0000000a9f9f7c23 */ /* 0x100fe200080108c2 */
[----:B------:R-:W-:Y:S01]  /*7330*/  FMUL.FTZ R154, R154, UR10 ;  /* 0x0000000a9a9a7c20 */ /* 0x000fe20008410000 */
[----:B---3--:R-:W-:Y:S01]  /*7340*/  FADD.FTZ R158, R14, R7 ;  /* 0x000000070e9e7221 */ /* 0x008fe20000010000 */
[--C-:B------:R-:W-:Y:S01]  /*7350*/  FFMA.FTZ R7, R162, UR10, -R194.reuse ;  /* 0x0000000aa2077c23 */ /* 0x100fe200080108c2 */
[--C-:B------:R-:W-:Y:S01]  /*7360*/  FFMA.FTZ R196, R170, UR10, -R194.reuse ;  /* 0x0000000aaac47c23 */ /* 0x100fe200080108c2 */
[----:B------:R-:W-:Y:S01]  /*7370*/  FFMA.FTZ R163, R163, UR10, -R194 ;  /* 0x0000000aa3a37c23 */ /* 0x000fe200080108c2 */
[----:B--2---:R-:W-:Y:S01]  /*7380*/  FADD.FTZ R197, R161, R158 ;  /* 0x0000009ea1c57221 */ /* 0x004fe20000010000 */
[----:B------:R-:W2:Y:S01]  /*7390*/  MUFU.EX2 R180, R180 ;  /* 0x000000b400b47308 */ /* 0x000ea20000000800 */
[----:B0-----:R-:W-:Y:S01]  /*73a0*/  F2FP.F16.F32.PACK_AB R162, R173, R164 ;  /* 0x000000a4ada2723e */ /* 0x001fe200000000ff */
[--C-:B------:R-:W-:Y:S01]  /*73b0*/  FFMA.FTZ R195, R166, UR10, -R194.reuse ;  /* 0x0000000aa6c37c23 */ /* 0x100fe200080108c2 */
[----:B------:R-:W-:Y:S01]  /*73c0*/  FADD.FTZ R158, R160, R197 ;  /* 0x000000c5a09e7221 */ /* 0x000fe20000010000 */
[----:B------:R-:W-:Y:S01]  /*73d0*/  @!P0 LEA R5, R5, UR38, 0x2 ;  /* 0x0000002605058c11 */ /* 0x000fe2000f8e10ff */
[--C-:B------:R-:W-:Y:S01]  /*73e0*/  FFMA.FTZ R167, R167, UR10, -R194.reuse ;  /* 0x0000000aa7a77c23 */ /* 0x100fe200080108c2 */
[----:B------:R-:W-:Y:S01]  /*73f0*/  FFMA.FTZ R171, R171, UR10, -R194 ;  /* 0x0000000aabab7c23 */ /* 0x000fe200080108c2 */
[----:B------:R-:W-:Y:S01]  /*7400*/  FADD.FTZ R197, R165, R158 ;  /* 0x0000009ea5c57221 */ /* 0x000fe20000010000 */
[----:B------:R-:W-:Y:S01]  /*7410*/  MUFU.EX2 R177, R177 ;  /* 0x000000b100b17308 */ /* 0x000fe20000000800 */
[----:B------:R-:W-:Y:S01]  /*7420*/  @!P0 STS [R5+0x28800], R169 ;  /* 0x028800a905008388 */ /* 0x000fe20000000800 */
[--C-:B------:R-:W-:Y:S01]  /*7430*/  FFMA.FTZ R174, R174, UR10, -R194.reuse ;  /* 0x0000000aaeae7c23 */ /* 0x100fe200080108c2 */
[----:B------:R-:W-:Y:S01]  /*7440*/  FADD.FTZ R158, R164, R197 ;  /* 0x000000c5a49e7221 */ /* 0x000fe20000010000 */
[----:B----4-:R-:W-:Y:S01]  /*7450*/  F2FP.F16.F32.PACK_AB R164, R193, R4 ;  /* 0x00000004c1a4723e */ /* 0x010fe200000000ff */
[--C-:B------:R-:W-:Y:S01]  /*7460*/  FFMA.FTZ R175, R175, UR10, -R194.reuse ;  /* 0x0000000aafaf7c23 */ /* 0x100fe200080108c2 */
[----:B------:R-:W-:Y:S01]  /*7470*/  FFMA.FTZ R178, R178, UR10, -R194 ;  /* 0x0000000ab2b27c23 */ /* 0x000fe200080108c2 */
[----:B------:R-:W-:Y:S01]  /*7480*/  FADD.FTZ R197, R173, R158 ;  /* 0x0000009eadc57221 */ /* 0x000fe20000010000 */
[----:B------:R0:W3:Y:S01]  /*7490*/  MUFU.EX2 R172, R154 ;  /* 0x0000009a00ac7308 */ /* 0x0000e20000000800 */
[----:B------:R-:W-:Y:S01]  /*74a0*/  F2FP.F16.F32.PACK_AB R160, R165, R160 ;  /* 0x000000a0a5a0723e */ /* 0x000fe200000000ff */
[--C-:B------:R-:W-:Y:S01]  /*74b0*/  FFMA.FTZ R179, R179, UR10, -R194.reuse ;  /* 0x0000000ab3b37c23 */ /* 0x100fe200080108c2 */
[----:B------:R-:W-:Y:S01]  /*74c0*/  FADD.FTZ R158, R4, R197 ;  /* 0x000000c5049e7221 */ /* 0x000fe20000010000 */
[--C-:B------:R-:W-:Y:S01]  /*74d0*/  FFMA.FTZ R182, R182, UR10, -R194.reuse ;  /* 0x0000000ab6b67c23 */ /* 0x100fe200080108c2 */
[----:B------:R-:W-:Y:S01]  /*74e0*/  FFMA.FTZ R183, R183, UR10, -R194 ;  /* 0x0000000ab7b77c23 */ /* 0x000fe200080108c2 */
[----:B------:R-:W-:Y:S01]  /*74f0*/  F2FP.F16.F32.PACK_AB R156, R157, R156 ;  /* 0x0000009c9d9c723e */ /* 0x000fe200000000ff */
[----:B------:R-:W-:Y:S01]  /*7500*/  FADD.FTZ R9, R193, R158 ;  /* 0x0000009ec1097221 */ /* 0x000fe20000010000 */
[----:B------:R-:W4:Y:S01]  /*7510*/  MUFU.EX2 R176, R176 ;  /* 0x000000b000b07308 */ /* 0x000f220000000800 */
[----:B------:R-:W-:Y:S01]  /*7520*/  F2FP.F16.F32.PACK_AB R158, R161, R14 ;  /* 0x0000000ea19e723e */ /* 0x000fe200000000ff */
[-C--:B------:R-:W-:Y:S01]  /*7530*/  FMUL.FTZ R68, R68, R169.reuse ;  /* 0x000000a944447220 */ /* 0x080fe20000410000 */
[----:B--2---:R-:W-:Y:S01]  /*7540*/  FADD.FTZ R14, R180, R9 ;  /* 0x00000009b40e7221 */ /* 0x004fe20000010000 */
[----:B0-----:R-:W-:Y:S01]  /*7550*/  F2FP.F16.F32.PACK_AB R154, R153, R20 ;  /* 0x00000014999a723e */ /* 0x001fe200000000ff */
[-C--:B------:R-:W-:Y:S01]  /*7560*/  FMUL.FTZ R69, R69, R169.reuse ;  /* 0x000000a945457220 */ /* 0x080fe20000410000 */
[-C--:B------:R-:W-:Y:S01]  /*7570*/  FMUL.FTZ R72, R72, R169.reuse ;  /* 0x000000a948487220 */ /* 0x080fe20000410000 */
[-C--:B------:R-:W-:Y:S01]  /*7580*/  FMUL.FTZ R73, R73, R169.reuse ;  /* 0x000000a949497220 */ /* 0x080fe20000410000 */
[----:B------:R-:W0:Y:S01]  /*7590*/  MUFU.EX2 R155, R155 ;  /* 0x0000009b009b7308 */ /* 0x000e220000000800 */
[----:B---3--:R-:W-:Y:S01]  /*75a0*/  FFMA.FTZ R9, R172, R6, R177 ;  /* 0x00000006ac097223 */ /* 0x008fe200000100b1 */
[----:B------:R2:W-:Y:S01]  /*75b0*/  @!P0 STS [R5+0x28820], R172 ;  /* 0x028820ac05008388 */ /* 0x0005e20000000800 */
[-C--:B------:R-:W-:Y:S01]  /*75c0*/  FMUL.FTZ R76, R76, R169.reuse ;  /* 0x000000a94c4c7220 */ /* 0x080fe20000410000 */
[-C--:B------:R-:W-:Y:S01]  /*75d0*/  FMUL.FTZ R77, R77, R169.reuse ;  /* 0x000000a94d4d7220 */ /* 0x080fe20000410000 */
[-C--:B------:R-:W-:Y:S01]  /*75e0*/  FMUL.FTZ R80, R80, R169.reuse ;  /* 0x000000a950507220 */ /* 0x080fe20000410000 */
[-C--:B------:R-:W-:Y:S01]  /*75f0*/  FMUL.FTZ R81, R81, R169.reuse ;  /* 0x000000a951517220 */ /* 0x080fe20000410000 */
[----:B------:R-:W-:Y:S01]  /*7600*/  FMUL.FTZ R84, R84, R169 ;  /* 0x000000a954547220 */ /* 0x000fe20000410000 */
[----:B------:R-:W2:Y:S01]  /*7610*/  MUFU.EX2 R181, R181 ;  /* 0x000000b500b57308 */ /* 0x000ea20000000800 */
[C---:B----4-:R-:W-:Y:S01]  /*7620*/  FADD.FTZ R6, R176.reuse, R9 ;  /* 0x00000009b0067221 */ /* 0x050fe20000010000 */
[----:B------:R-:W-:Y:S01]  /*7630*/  F2FP.F16.F32.PACK_AB R153, R176, R177 ;  /* 0x000000b1b099723e */ /* 0x000fe200000000ff */
[-C--:B------:R-:W-:Y:S01]  /*7640*/  FMUL.FTZ R85, R85, R169.reuse ;  /* 0x000000a955557220 */ /* 0x080fe20000410000 */
[-C--:B------:R-:W-:Y:S01]  /*7650*/  FMUL.FTZ R88, R88, R169.reuse ;  /* 0x000000a958587220 */ /* 0x080fe20000410000 */
[-C--:B------:R-:W-:Y:S01]  /*7660*/  FMUL.FTZ R89, R89, R169.reuse ;  /* 0x000000a959597220 */ /* 0x080fe20000410000 */
[-C--:B------:R-:W-:Y:S01]  /*7670*/  FMUL.FTZ R92, R92, R169.reuse ;  /* 0x000000a95c5c7220 */ /* 0x080fe20000410000 */
[-C--:B------:R-:W-:Y:S01]  /*7680*/  FMUL.FTZ R93, R93, R169.reuse ;  /* 0x000000a95d5d7220 */ /* 0x080fe20000410000 */
[----:B------:R-:W3:Y:S01]  /*7690*/  MUFU.EX2 R170, R159 ;  /* 0x0000009f00aa7308 */ /* 0x000ee20000000800 */
        /* <DEDUP_REMOVED lines=8> */
[C---:B--2---:R-:W-:Y:S01]  /*7720*/  FADD.FTZ R5, R181.reuse, R14 ;  /* 0x0000000eb5057221 */ /* 0x044fe20000010000 */
[----:B------:R-:W-:Y:S01]  /*7730*/  F2FP.F16.F32.PACK_AB R166, R181, R180 ;  /* 0x000000b4b5a6723e */ /* 0x000fe200000000ff */
[-C--:B------:R-:W-:Y:S01]  /*7740*/  FMUL.FTZ R108, R108, R169.reuse ;  /* 0x000000a96c6c7220 */ /* 0x080fe20000410000 */
[-C--:B------:R-:W-:Y:S01]  /*7750*/  FMUL.FTZ R109, R109, R169.reuse ;  /* 0x000000a96d6d7220 */ /* 0x080fe20000410000 */
[-C--:B------:R-:W-:Y:S01]  /*7760*/  FMUL.FTZ R112, R112, R169.reuse ;  /* 0x000000a970707220 */ /* 0x080fe20000410000 */
[-C--:B------:R-:W-:Y:S01]  /*7770*/  FMUL.FTZ R113, R113, R169.reuse ;  /* 0x000000a971717220 */ /* 0x080fe20000410000 */
[----:B------:R-:W-:Y:S01]  /*7780*/  FMUL.FTZ R116, R116, R169 ;  /* 0x000000a974747220 */ /* 0x000fe20000410000 */
[----:B------:R-:W2:Y:S01]  /*7790*/  MUFU.EX2 R4, R163 ;  /* 0x000000a300047308 */ /* 0x000ea20000000800 */
[C---:B---3--:R-:W-:Y:S01]  /*77a0*/  FADD.FTZ R180, R170.reuse, R9 ;  /* 0x00000009aab47221 */ /* 0x048fe20000010000 */
[----:B------:R-:W-:Y:S01]  /*77b0*/  F2FP.F16.F32.PACK_AB R155, R170, R155 ;  /* 0x0000009baa9b723e */ /* 0x000fe200000000ff */
[----:B------:R-:W-:Y:S01]  /*77c0*/  BAR.SYNC.DEFER_BLOCKING 0xf, 0x100 ;  /* 0x03c4000000007b1d */ /* 0x000fe20000010000 */
        /* <DEDUP_REMOVED lines=12> */
[----:B------:R-:W-:Y:S01]  /*7890*/  FMUL.FTZ R137, R137, R169 ;  /* 0x000000a989897220 */ /* 0x000fe20000410000 */
[----:B------:R-:W0:Y:S01]  /*78a0*/  MUFU.EX2 R14, R167 ;  /* 0x000000a7000e7308 */ /* 0x000e220000000800 */
[----:B--2---:R-:W-:Y:S01]  /*78b0*/  F2FP.F16.F32.PACK_AB R157, R4, R7 ;  /* 0x00000007049d723e */ /* 0x004fe200000000ff */
[-C--:B------:R-:W-:Y:S01]  /*78c0*/  FMUL.FTZ R140, R140, R169.reuse ;  /* 0x000000a98c8c7220 */ /* 0x080fe20000410000 */
[-C--:B------:R-:W-:Y:S01]  /*78d0*/  FMUL.FTZ R141, R141, R169.reuse ;  /* 0x000000a98d8d7220 */ /* 0x080fe20000410000 */
[-C--:B------:R-:W-:Y:S01]  /*78e0*/  FMUL.FTZ R144, R144, R169.reuse ;  /* 0x000000a990907220 */ /* 0x080fe20000410000 */
[-C--:B------:R-:W-:Y:S01]  /*78f0*/  FMUL.FTZ R145, R145, R169.reuse ;  /* 0x000000a991917220 */ /* 0x080fe20000410000 */
[-C--:B------:R-:W-:Y:S01]  /*7900*/  FMUL.FTZ R148, R148, R169.reuse ;  /* 0x000000a994947220 */ /* 0x080fe20000410000 */
[----:B------:R-:W-:Y:S01]  /*7910*/  FMUL.FTZ R149, R149, R169 ;  /* 0x000000a995957220 */ /* 0x000fe20000410000 */
[----:B------:R-:W2:Y:S01]  /*7920*/  MUFU.EX2 R161, R196 ;  /* 0x000000c400a17308 */ /* 0x000ea20000000800 */
        /* <DEDUP_REMOVED lines=28> */
[----:B---3--:R-:W-:Y:S01]  /*7af0*/  FADD.FTZ R9, R159, R174 ;  /* 0x000000ae9f097221 */ /* 0x008fe20000010000 */
[C---:B0-----:R-:W-:Y:S01]  /*7b00*/  F2FP.F16.F32.PACK_AB R159, R14.reuse, R159 ;  /* 0x0000009f0e9f723e */ /* 0x041fe200000000ff */
[-C--:B------:R-:W-:Y:S01]  /*7b10*/  FMUL.FTZ R71, R71, R172.reuse ;  /* 0x000000ac47477220 */ /* 0x080fe20000410000 */
[----:B------:R0:W1:Y:S01]  /*7b20*/  MUFU.EX2 R165, R178 ;  /* 0x000000b200a57308 */ /* 0x0000620000000800 */
[----:B------:R-:W-:Y:S01]  /*7b30*/  FADD.FTZ R180, R14, R9 ;  /* 0x000000090eb47221 */ /* 0x000fe20000010000 */
[-C--:B------:R-:W-:Y:S01]  /*7b40*/  FMUL.FTZ R74, R74, R172.reuse ;  /* 0x000000ac4a4a7220 */ /* 0x080fe20000410000 */
[----:B------:R3:W-:Y:S01]  /*7b50*/  STSM.16.M88.4 [R22], R156 ;  /* 0x0000009c16007844 */ /* 0x0007e20000000200 */
[-C--:B------:R-:W-:Y:S01]  /*7b60*/  FMUL.FTZ R75, R75, R172.reuse ;  /* 0x000000ac4b4b7220 */ /* 0x080fe20000410000 */
[----:B--2---:R-:W-:Y:S01]  /*7b70*/  FADD.FTZ R9, R161, R180 ;  /* 0x000000b4a1097221 */ /* 0x004fe20000010000 */
[----:B-----5:R-:W-:Y:S01]  /*7b80*/  F2FP.F16.F32.PACK_AB R161, R20, R161 ;  /* 0x000000a114a1723e */ /* 0x020fe200000000ff */
[-C--:B------:R-:W-:Y:S01]  /*7b90*/  FMUL.FTZ R78, R78, R172.reuse ;  /* 0x000000ac4e4e7220 */ /* 0x080fe20000410000 */
[----:B------:R-:W2:Y:S01]  /*7ba0*/  MUFU.EX2 R174, R179 ;  /* 0x000000b300ae7308 */ /* 0x000ea20000000800 */
[----:B0-----:R-:W-:Y:S01]  /*7bb0*/  FADD.FTZ R178, R20, R9 ;  /* 0x0000000914b27221 */ /* 0x001fe20000010000 */
[-C--:B------:R-:W-:Y:S01]  /*7bc0*/  FMUL.FTZ R79, R79, R172.reuse ;  /* 0x000000ac4f4f7220 */ /* 0x080fe20000410000 */
[-C--:B------:R-:W-:Y:S01]  /*7bd0*/  FMUL.FTZ R82, R82, R172.reuse ;  /* 0x000000ac52527220 */ /* 0x080fe20000410000 */
[-C--:B------:R-:W-:Y:S01]  /*7be0*/  FMUL.FTZ R83, R83, R172.reuse ;  /* 0x000000ac53537220 */ /* 0x080fe20000410000 */
[----:B----4-:R-:W-:Y:S01]  /*7bf0*/  FADD.FTZ R9, R163, R178 ;  /* 0x000000b2a3097221 */ /* 0x010fe20000010000 */
[----:B------:R-:W-:Y:S01]  /*7c00*/  F2FP.F16.F32.PACK_AB R163, R6, R163 ;  /* 0x000000a306a3723e */ /* 0x000fe200000000ff */
[-C--:B------:R-:W-:Y:S01]  /*7c10*/  FMUL.FTZ R86, R86, R172.reuse ;  /* 0x000000ac56567220 */ /* 0x080fe20000410000 */
[----:B------:R-:W0:Y:S01]  /*7c20*/  MUFU.EX2 R167, R182 ;  /* 0x000000b600a77308 */ /* 0x000e220000000800 */
[----:B------:R-:W-:Y:S01]  /*7c30*/  FADD.FTZ R180, R6, R9 ;  /* 0x0000000906b47221 */ /* 0x000fe20000010000 */
[-C--:B------:R-:W-:Y:S01]  /*7c40*/  FMUL.FTZ R87, R87, R172.reuse ;  /* 0x000000ac57577220 */ /* 0x080fe20000410000 */
[----:B------:R3:W-:Y:S01]  /*7c50*/  STSM.16.M88.4 [R184], R160 ;  /* 0x000000a0b8007844 */ /* 0x0007e20000000200 */
[-C--:B------:R-:W-:Y:S01]  /*7c60*/  FMUL.FTZ R90, R90, R172.reuse ;  /* 0x000000ac5a5a7220 */ /* 0x080fe20000410000 */
[----:B-1----:R-:W-:Y:S01]  /*7c70*/  FADD.FTZ R9, R165, R180 ;  /* 0x000000b4a5097221 */ /* 0x002fe20000010000 */
[-C--:B------:R-:W-:Y:S01]  /*7c80*/  FMUL.FTZ R91, R91, R172.reuse ;  /* 0x000000ac5b5b7220 */ /* 0x080fe20000410000 */
[-C--:B------:R-:W-:Y:S01]  /*7c90*/  FMUL.FTZ R94, R94, R172.reuse ;  /* 0x000000ac5e5e7220 */ /* 0x080fe20000410000 */
[----:B------:R-:W1:Y:S01]  /*7ca0*/  MUFU.EX2 R178, R183 ;  /* 0x000000b700b27308 */ /* 0x000e620000000800 */
[C---:B--2---:R-:W-:Y:S01]  /*7cb0*/  FADD.FTZ R176, R174.reuse, R9 ;  /* 0x00000009aeb07221 */ /* 0x044fe20000010000 */
[----:B------:R-:W-:Y:S01]  /*7cc0*/  F2FP.F16.F32.PACK_AB R165, R174, R165 ;  /* 0x000000a5aea5723e */ /* 0x000fe200000000ff */
[-C--:B------:R-:W-:Y:S01]  /*7cd0*/  FMUL.FTZ R95, R95, R172.reuse ;  /* 0x000000ac5f5f7220 */ /* 0x080fe20000410000 */
[-C--:B------:R-:W-:Y:S01]  /*7ce0*/  FMUL.FTZ R98, R98, R172.reuse ;  /* 0x000000ac62627220 */ /* 0x080fe20000410000 */
[-C--:B------:R-:W-:Y:S01]  /*7cf0*/  FMUL.FTZ R99, R99, R172.reuse ;  /* 0x000000ac63637220 */ /* 0x080fe20000410000 */
[-C--:B------:R-:W-:Y:S01]  /*7d00*/  FMUL.FTZ R102, R102, R172.reuse ;  /* 0x000000ac66667220 */ /* 0x080fe20000410000 */
[-C--:B------:R-:W-:Y:S01]  /*7d10*/  FMUL.FTZ R103, R103, R172.reuse ;  /* 0x000000ac67677220 */ /* 0x080fe20000410000 */
[-C--:B------:R-:W-:Y:S01]  /*7d20*/  FMUL.FTZ R106, R106, R172.reuse ;  /* 0x000000ac6a6a7220 */ /* 0x080fe20000410000 */
[----:B0-----:R-:W-:Y:S01]  /*7d30*/  FADD.FTZ R7, R167, R176 ;  /* 0x000000b0a7077221 */ /* 0x001fe20000010000 */
[-C--:B------:R-:W-:Y:S01]  /*7d40*/  FMUL.FTZ R107, R107, R172.reuse ;  /* 0x000000ac6b6b7220 */ /* 0x080fe20000410000 */
[-C--:B------:R-:W-:Y:S01]  /*7d50*/  FMUL.FTZ R110, R110, R172.reuse ;  /* 0x000000ac6e6e7220 */ /* 0x080fe20000410000 */
[-C--:B------:R-:W-:Y:S01]  /*7d60*/  FMUL.FTZ R111, R111, R172.reuse ;  /* 0x000000ac6f6f7220 */ /* 0x080fe20000410000 */
[-C--:B------:R-:W-:Y:S01]  /*7d70*/  FMUL.FTZ R114, R114, R172.reuse ;  /* 0x000000ac72727220 */ /* 0x080fe20000410000 */
[-C--:B------:R-:W-:Y:S01]  /*7d80*/  FMUL.FTZ R115, R115, R172.reuse ;  /* 0x000000ac73737220 */ /* 0x080fe20000410000 */
[-C--:B------:R-:W-:Y:S01]  /*7d90*/  FMUL.FTZ R118, R118, R172.reuse ;  /* 0x000000ac76767220 */ /* 0x080fe20000410000 */
[-C--:B------:R-:W-:Y:S01]  /*7da0*/  FMUL.FTZ R119, R119, R172.reuse ;  /* 0x000000ac77777220 */ /* 0x080fe20000410000 */
[C---:B-1----:R-:W-:Y:S01]  /*7db0*/  F2FP.F16.F32.PACK_AB R167, R178.reuse, R167 ;  /* 0x000000a7b2a7723e */ /* 0x042fe200000000ff */
        /* <DEDUP_REMOVED lines=20> */
.L_x_1738:
[----:B------:R0:W1:Y:S01]  /*7f00*/  SYNCS.PHASECHK.TRANS64.TRYWAIT P0, [UR26+0x28c50], R12 ;  /* 0x028c500cff0075a7 */ /* 0x000062000800015a */
[----:B------:R-:W-:Y:S05]  /*7f10*/  @!P4 BRA `(.L_x_1739) ;  /* 0x000000000004c947 */ /* 0x000fea0003800000 */
[----:B------:R-:W-:Y:S01]  /*7f20*/  BPT.TRAP 0x1 ;  /* 0x000000040000795c */ /* 0x000fe20000300000 */
.L_x_1739:
[----:B-1----:R-:W-:Y:S05]  /*7f30*/  @P0 BRA `(.L_x_1740) ;  /* 0x0000000000080947 */ /* 0x002fea0003800000 */
[----:B------:R-:W1:Y:S02]  /*7f40*/  SYNCS.PHASECHK.TRANS64.TRYWAIT P0, [UR26+0x28c50], R12 ;  /* 0x028c500cff0075a7 */ /* 0x000e64000800015a */
[----:B-1----:R-:W-:Y:S05]  /*7f50*/  @!P0 BRA `(.L_x_1741) ;  /* 0x000000c800ac8947 */ /* 0x002fea0003800000 */
.L_x_1740:
[----:B------:R-:W-:Y:S01]  /*7f60*/  ULEA UR11, UR22, UR45, 0xc ;  /* 0x0000002d160b7291 */ /* 0x000fe2000f8e603f */
[----:B------:R-:W-:Y:S01]  /*7f70*/  WARPGROUP.ARRIVE ;  /* 0x00000000000079c5 */ /* 0x000fe20000000000 */
[----:B------:R-:W-:Y:S01]  /*7f80*/  UMOV UR7, 0x40000040 ;  /* 0x4000004000077882 */ /* 0x000fe20000000000 */
[----:B------:R-:W-:Y:S01]  /*7f90*/  ISETP.LT.AND P0, PT, R10, UR50, PT ;  /* 0x000000320a007c0c */ /* 0x000fe2000bf01270 */
[----:B-1----:R-:W-:Y:S01]  /*7fa0*/  @!P5 VIADD R21, R21, 0x28c60 ;  /* 0x00028c601515d836 */ /* 0x002fe20000000000 */
[----:B------:R-:W-:Y:S01]  /*7fb0*/  UIADD3 UR50, UR50, -0x1, URZ ;  /* 0xffffffff32327890 */ /* 0x000fe2000fffe03f */
[----:B------:R-:W-:Y:S01]  /*7fc0*/  IMAD.MOV.U32 R7, RZ, RZ, R168 ;  /* 0x000000ffff077224 */ /* 0x000fe200078e00a8 */
[----:B------:R-:W-:Y:S01]  /*7fd0*/  UMOV UR6, UR11 ;  /* 0x0000000b00067c82 */ /* 0x000fe20008000000 */
[----:B------:R-:W-:Y:S01]  /*7fe0*/  UMOV UR37, UR22 ;  /* 0x0000001600257c82 */ /* 0x000fe20008000000 */
        /* <DEDUP_REMOVED lines=32> */
[----:B------:R-:W-:Y:S01]  /*81f0*/  IMAD.MOV.U32 R7, RZ, RZ, R168 ;  /* 0x000000ffff077224 */ /* 0x000fe200078e00a8 */
[----:B------:R-:W-:Y:S01]  /*8200*/  UMOV UR37, UR22 ;  /* 0x0000001600257c82 */ /* 0x000fe20008000000 */
[----:B------:R-:W-:-:S07]  /*8210*/  IMAD.MOV.U32 R4, RZ, RZ, R8 ;  /* 0x000000ffff047224 */ /* 0x000fce00078e0008 */
.L_x_1725:
[----:B0-----:R-:W0:Y:S01]  /*8220*/  LDC R12, c[0x0][0x9e4] ;  /* 0x00027900ff0c7b82 */ /* 0x001e220000000800 */
[----:B------:R-:W-:-:S04]  /*8230*/  UIADD3 UR6, UR44, 0x40, -UR40 ;  /* 0x000000402c067890 */ /* 0x000fc8000fffe828 */
[----:B------:R-:W-:-:S04]  /*8240*/  ULEA UR6, UR47, UR6, 0x6 ;  /* 0x000000062f067291 */ /* 0x000fc8000f8e303f */
[----:B------:R-:W-:-:S06]  /*8250*/  UIADD3 UR20, UR6, -UR20, URZ ;  /* 0x8000001406147290 */ /* 0x000fcc000fffe03f */
[----:B------:R-:W-:Y:S01]  /*8260*/  IMAD.U32 R8, RZ, RZ, UR20 ;  /* 0x00000014ff087e24 */ /* 0x000fe2000f8e00ff */
[----:B0-----:R-:W-:-:S13]  /*8270*/  ISETP.GE.AND P6, PT, R12, 0x1, PT ;  /* 0x000000010c00780c */ /* 0x001fda0003fc6270 */
[----:B------:R-:W-:Y:S05]  /*8280*/  @!P6 BRA `(.L_x_1743) ;  /* 0x000000000040e947 */ /* 0x000fea0003800000 */
[----:B------:R-:W-:-:S05]  /*8290*/  IMAD.U32 R9, RZ, RZ, UR6 ;  /* 0x00000006ff097e24 */ /* 0x000fca000f8e00ff */
        /* <DEDUP_REMOVED lines=9> */
.L_x_1744:
[----:B------:R-:W-:-:S13]  /*8330*/  ISETP.NE.AND P0, PT, R12, 0x1, PT ;  /* 0x000000010c00780c */ /* 0x000fda0003f05270 */
[----:B------:R-:W0:Y:S02]  /*8340*/  @P0 LDC.64 R10, c[0x0][0x9e8] ;  /* 0x00027a00ff0a0b82 */ /* 0x000e240000000a00 */
[----:B0-----:R-:W-:-:S05]  /*8350*/  @P0 IMAD.HI.U32 R10, R9, R10, RZ ;  /* 0x0000000a090a0227 */ /* 0x001fca00078e00ff */
[----:B------:R-:W-:-:S07]  /*8360*/  @P0 SHF.R.U32.HI R9, RZ, R11, R10 ;  /* 0x0000000bff090219 */ /* 0x000fce000001160a */
.L_x_1745:
[----:B------:R-:W-:-:S05]  /*8370*/  IMAD R9, R9, R12, RZ ;  /* 0x0000000c09097224 */ /* 0x000fca00078e02ff */
[----:B------:R-:W-:-:S07]  /*8380*/  VIMNMX R8, R8, R9, !PT ;  /* 0x0000000908087248 */ /* 0x000fce0007fe0100 */
.L_x_1743:
[----:B------:R-:W-:-:S05]  /*8390*/  VIADD R8, R8, 0x3f ;  /* 0x0000003f08087836 */ /* 0x000fca0000000000 */
[----:B------:R-:W-:-:S04]  /*83a0*/  SHF.R.S32.HI R9, RZ, 0x1f, R8 ;  /* 0x0000001fff097819 */ /* 0x000fc80000011408 */
[----:B------:R-:W-:-:S04]  /*83b0*/  LEA.HI R9, R9, R8, RZ, 0x6 ;  /* 0x0000000809097211 */ /* 0x000fc800078f30ff */
[----:B------:R-:W-:-:S04]  /*83c0*/  SHF.R.S32.HI R9, RZ, 0x6, R9 ;  /* 0x00000006ff097819 */ /* 0x000fc80000011409 */
[----:B------:R-:W-:-:S04]  /*83d0*/  VIMNMX R8, R186, R9, !PT ;  /* 0x00000009ba087248 */ /* 0x000fc80007fe0100 */
[----:B------:R-:W-:-:S13]  /*83e0*/  ISETP.LE.AND P0, PT, R8, UR50, PT ;  /* 0x0000003208007c0c */ /* 0x000fda000bf03270 */
[----:B------:R-:W-:Y:S05]  /*83f0*/  @!P0 BRA `(.L_x_1746) ;  /* 0x00000018002c8947 */ /* 0x000fea0003800000 */
[----:B------:R-:W-:Y:S01]  /*8400*/  IMAD.MOV.U32 R10, RZ, RZ, R7 ;  /* 0x000000ffff0a7224 */ /* 0x000fe200078e0007 */
[----:B------:R-:W-:Y:S01]  /*8410*/  UMOV UR21, UR37 ;  /* 0x0000002500157c82 */ /* 0x000fe20008000000 */
[----:B------:R-:W-:Y:S01]  /*8420*/  IMAD.MOV.U32 R11, RZ, RZ, R4 ;  /* 0x000000ffff0b7224 */ /* 0x000fe200078e0004 */
[----:B------:R-:W-:-:S06]  /*8430*/  ULDC UR20, c[0x0][0x988] ;  /* 0x0002620000147ab9 */ /* 0x000fcc0000000800 */
.L_x_1755:
[----:B------:R-:W-:Y:S01]  /*8440*/  UIADD3 UR37, UR21, 0x1, URZ ;  /* 0x0000000115257890 */ /* 0x000fe2000fffe03f */
[----:B------:R-:W-:Y:S01]  /*8450*/  IMAD.U32 R7, RZ, RZ, UR50 ;  /* 0x00000032ff077e24 */ /* 0x000fe2000f8e00ff */
[----:B------:R-:W-:Y:S02]  /*8460*/  UIADD3 UR50, UR50, -0x1, URZ ;  /* 0xffffffff32327890 */ /* 0x000fe4000fffe03f */
[----:B------:R-:W-:Y:S02]  /*8470*/  UISETP.NE.AND UP0, UPT, UR37, 0x2, UPT ;  /* 0x000000022500788c */ /* 0x000fe4000bf05270 */
[----:B------:R-:W-:Y:S02]  /*8480*/  ISETP.GT.AND P0, PT, R7, R8, PT ;  /* 0x000000080700720c */ /* 0x000fe40003f04270 */
[----:B------:R-:W-:Y:S02]  /*8490*/  USEL UR6, URZ, 0x1, UP0 ;  /* 0x000000013f067887 */ /* 0x000fe40008000000 */
[----:B------:R-:W-:-:S04]  /*84a0*/  USEL UR37, UR37, URZ, UP0 ;  /* 0x0000003f25257287 */ /* 0x000fc80008000000 */
[----:B------:R-:W-:Y:S01]  /*84b0*/  LOP3.LUT R2, R2, UR6, RZ, 0x3c, !PT ;  /* 0x0000000602027c12 */ /* 0x000fe2000f8e3cff */
[----:B012-4-:R-:W-:Y:S07]  /*84c0*/  @!P4 BRA `(.L_x_1747) ;  /* 0x000000000004c947 */ /* 0x017fee0003800000 */
[----:B------:R-:W-:Y:S01]  /*84d0*/  BPT.TRAP 0x1 ;  /* 0x000000040000795c */ /* 0x000fe20000300000 */
.L_x_1747:
[----:B------:R-:W-:Y:S01]  /*84e0*/  ULEA UR22, UR37, UR38, 0x3 ;  /* 0x0000002625167291 */ /* 0x000fe2000f8e183f */
[----:B------:R-:W-:-:S08]  /*84f0*/  SHF.L.U32 R9, R2, 0x1f, RZ ;  /* 0x0000001f02097819 */ /* 0x000fd000000006ff */
[----:B------:R0:W2:Y:S01]  /*8500*/  SYNCS.PHASECHK.TRANS64.TRYWAIT P1, [UR22+0x28c30], R9 ;  /* 0x028c3009ff0075a7 */ /* 0x0000a20008020156 */
[----:B------:R-:W-:Y:S05]  /*8510*/  @!P4 BRA `(.L_x_1748) ;  /* 0x000000000004c947 */ /* 0x000fea0003800000 */
[----:B------:R-:W-:Y:S01]  /*8520*/  BPT.TRAP 0x1 ;  /* 0x000000040000795c */ /* 0x000fe20000300000 */
.L_x_1748:
[----:B--2---:R-:W-:Y:S05]  /*8530*/  @P1 BRA `(.L_x_1749) ;  /* 0x0000000000081947 */ /* 0x004fea0003800000 */
[----:B------:R-:W2:Y:S02]  /*8540*/  SYNCS.PHASECHK.TRANS64.TRYWAIT P1, [UR22+0x28c30], R9 ;  /* 0x028c3009ff0075a7 */ /* 0x000ea40008020156 */
[----:B--2---:R-:W-:Y:S05]  /*8550*/  @!P1 BRA `(.L_x_1750) ;  /* 0x000000c400409947 */ /* 0x004fea0003800000 */
.L_x_1749:
[----:B------:R-:W-:Y:S01]  /*8560*/  R2UR UR18, R3 ;  /* 0x00000000031272ca */ /* 0x000fe200000e0000 */
[----:B---3--:R-:W-:Y:S01]  /*8570*/  WARPGROUP.ARRIVE ;  /* 0x00000000000079c5 */ /* 0x008fe20000000000 */
        /* <DEDUP_REMOVED lines=48> */
[----:B------:R-:W-:Y:S01]  /*8880*/  FADD.FTZ R11, -R4, R11 ;  /* 0x0000000b040b7221 */ /* 0x000fe20000010100 */
        /* <DEDUP_REMOVED lines=14> */
[----:B------:R-:W2:Y:S01]  /*8970*/  MUFU.EX2 R12, R13 ;  /* 0x0000000d000c7308 */ /* 0x000ea20000000800 */
[----:B------:R-:W-:Y:S01]  /*8980*/  FMNMX.FTZ R14, R178, R7, !PT ;  /* 0x00000007b20e7209 */ /* 0x000fe20007810000 */
[--C-:B------:R-:W-:Y:S01]  /*8990*/  FFMA.FTZ R164, R164, UR10, -R193.reuse ;  /* 0x0000000aa4a47c23 */ /* 0x100fe200080108c1 */
[--C-:B------:R-:W-:Y:S01]  /*89a0*/  FFMA.FTZ R15, R161, UR10, -R193.reuse ;  /* 0x0000000aa10f7c23 */ /* 0x100fe200080108c1 */
[--C-:B------:R-:W-:Y:S01]  /*89b0*/  FFMA.FTZ R161, R176, UR10, -R193.reuse ;  /* 0x0000000ab0a17c23 */ /* 0x100fe200080108c1 */
[----:B------:R-:W-:Y:S01]  /*89c0*/  FMNMX.FTZ R7, R179, R14, !PT ;  /* 0x0000000eb3077209 */ /* 0x000fe20007810000 */
[--C-:B-1----:R-:W-:Y:S01]  /*89d0*/  FFMA.FTZ R21, R165, UR10, -R193.reuse ;  /* 0x0000000aa5157c23 */ /* 0x102fe200080108c1 */
[--C-:B------:R-:W-:Y:S01]  /*89e0*/  FFMA.FTZ R165, R180, UR10, -R193.reuse ;  /* 0x0000000ab4a57c23 */ /* 0x100fe200080108c1 */
[----:B------:R-:W1:Y:S01]  /*89f0*/  MUFU.EX2 R11, R11 ;  /* 0x0000000b000b7308 */ /* 0x000e620000000800 */
[----:B------:R-:W-:Y:S01]  /*8a00*/  FMNMX.FTZ R14, R182, R7, !PT ;  /* 0x00000007b60e7209 */ /* 0x000fe20007810000 */
[----:B------:R-:W-:-:S03]  /*8a10*/  FFMA.FTZ R181, R181, UR10, -R193 ;  /* 0x0000000ab5b57c23 */ /* 0x000fc600080108c1 */
[----:B------:R-:W-:-:S03]  /*8a20*/  FMNMX.FTZ R7, R183, R14, !PT ;  /* 0x0000000eb7077209 */ /* 0x000fc60007810000 */
[----:B------:R3:W-:Y:S01]  /*8a30*/  MUFU.EX2 R14, R157 ;  /* 0x0000009d000e7308 */ /* 0x0007e20000000800 */
[-C--:B--2---:R-:W-:Y:S01]  /*8a40*/  FMUL.FTZ R24, R24, R12.reuse ;  /* 0x0000000c18187220 */ /* 0x084fe20000410000 */
[----:B------:R-:W2:Y:S01]  /*8a50*/  SHFL.BFLY PT, R194, R7, 0x2, 0x1f ;  /* 0x0c401f0007c27f89 */ /* 0x000ea200000e0000 */
[-C--:B------:R-:W-:Y:S01]  /*8a60*/  FMUL.FTZ R25, R25, R12.reuse ;  /* 0x0000000c19197220 */ /* 0x080fe20000410000 */
[-C--:B------:R-:W-:Y:S01]  /*8a70*/  FMUL.FTZ R28, R28, R12.reuse ;  /* 0x0000000c1c1c7220 */ /* 0x080fe20000410000 */
[-C--:B------:R-:W-:Y:S01]  /*8a80*/  FMUL.FTZ R29, R29, R12.reuse ;  /* 0x0000000c1d1d7220 */ /* 0x080fe20000410000 */
[-C--:B------:R-:W-:Y:S01]  /*8a90*/  FMUL.FTZ R32, R32, R12.reuse ;  /* 0x0000000c20207220 */ /* 0x080fe20000410000 */
[-C--:B------:R-:W-:Y:S01]  /*8aa0*/  FMUL.FTZ R33, R33, R12.reuse ;  /* 0x0000000c21217220 */ /* 0x080fe20000410000 */
[----:B------:R-:W4:Y:S01]  /*8ab0*/  MUFU.EX2 R152, R152 ;  /* 0x0000009800987308 */ /* 0x000f220000000800 */
[----:B---3--:R-:W-:Y:S01]  /*8ac0*/  FFMA.FTZ R157, R172, UR10, -R193 ;  /* 0x0000000aac9d7c23 */ /* 0x008fe200080108c1 */
[----:B-1----:R-:W-:Y:S01]  /*8ad0*/  FFMA.FTZ R5, R12, R5, R11 ;  /* 0x000000050c057223 */ /* 0x002fe2000001000b */
        /* <DEDUP_REMOVED lines=15> */
[----:B--2---:R-:W-:Y:S01]  /*8bd0*/  FMNMX.FTZ R194, R7, R194, !PT ;  /* 0x000000c207c27209 */ /* 0x004fe20007810000 */
[-C--:B------:R-:W-:Y:S01]  /*8be0*/  FMUL.FTZ R61, R61, R12.reuse ;  /* 0x0000000c3d3d7220 */ /* 0x080fe20000410000 */
[-C--:B------:R-:W-:Y:S01]  /*8bf0*/  FMUL.FTZ R64, R64, R12.reuse ;  /* 0x0000000c40407220 */ /* 0x080fe20000410000 */
[-C--:B------:R-:W-:Y:S01]  /*8c00*/  FMUL.FTZ R65, R65, R12.reuse ;  /* 0x0000000c41417220 */ /* 0x080fe20000410000 */
[-C--:B------:R-:W-:Y:S01]  /*8c10*/  FMUL.FTZ R68, R68, R12.reuse ;  /* 0x0000000c44447220 */ /* 0x080fe20000410000 */
[----:B------:R-:W2:Y:S01]  /*8c20*/  SHFL.BFLY PT, R7, R194, 0x1, 0x1f ;  /* 0x0c201f00c2077f89 */ /* 0x000ea200000e0000 */
[----:B------:R-:W-:Y:S01]  /*8c30*/  MUFU.EX2 R156, R156 ;  /* 0x0000009c009c7308 */ /* 0x000fe20000000800 */
[----:B---3--:R-:W-:Y:S01]  /*8c40*/  FFMA.FTZ R164, R173, UR10, -R193 ;  /* 0x0000000aada47c23 */ /* 0x008fe200080108c1 */
        /* <DEDUP_REMOVED lines=21> */
[----:B--2---:R-:W-:Y:S01]  /*8da0*/  FMNMX.FTZ R7, R194, R7, !PT ;  /* 0x00000007c2077209 */ /* 0x004fe20007810000 */
[----:B------:R-:W-:Y:S01]  /*8db0*/  MUFU.EX2 R160, R160 ;  /* 0x000000a000a07308 */ /* 0x000fe20000000800 */
[-C--:B------:R-:W-:Y:S01]  /*8dc0*/  FMUL.FTZ R108, R108, R12.reuse ;  /* 0x0000000c6c6c7220 */ /* 0x080fe20000410000 */
[-C--:B------:R-:W-:Y:S01]  /*8dd0*/  FMUL.FTZ R109, R109, R12.reuse ;  /* 0x0000000c6d6d7220 */ /* 0x080fe20000410000 */
[-C--:B------:R-:W-:Y:S01]  /*8de0*/  FMUL.FTZ R112, R112, R12.reuse ;  /* 0x0000000c70707220 */ /* 0x080fe20000410000 */
[C---:B------:R-:W-:Y:S01]  /*8df0*/  FADD.FTZ R169, -R7.reuse, R10 ;  /* 0x0000000a07a97221 */ /* 0x040fe20000010100 */
[----:B------:R-:W-:Y:S01]  /*8e00*/  FMUL.FTZ R177, R7, UR10 ;  /* 0x0000000a07b17c20 */ /* 0x000fe20008410000 */
[-C--:B------:R-:W-:Y:S01]  /*8e10*/  FMUL.FTZ R113, R113, R12.reuse ;  /* 0x0000000c71717220 */ /* 0x080fe20000410000 */
[----:B------:R-:W-:Y:S01]  /*8e20*/  FMUL.FTZ R116, R116, R12 ;  /* 0x0000000c74747220 */ /* 0x000fe20000410000 */
[----:B------:R-:W-:Y:S01]  /*8e30*/  FMUL.FTZ R169, R169, UR10 ;  /* 0x0000000aa9a97c20 */ /* 0x000fe20008410000 */
[--C-:B------:R-:W-:Y:S01]  /*8e40*/  FFMA.FTZ R172, R154, UR10, -R177.reuse ;  /* 0x0000000a9aac7c23 */ /* 0x100fe200080108b1 */
[--C-:B------:R-:W-:Y:S01]  /*8e50*/  FFMA.FTZ R194, R167, UR10, -R177.reuse ;  /* 0x0000000aa7c27c23 */ /* 0x100fe200080108b1 */
[--C-:B------:R-:W-:Y:S01]  /*8e60*/  FFMA.FTZ R167, R170, UR10, -R177.reuse ;  /* 0x0000000aaaa77c23 */ /* 0x100fe200080108b1 */
[----:B------:R-:W-:Y:S01]  /*8e70*/  MOV R170, UR22 ;  /* 0x0000001600aa7c02 */ /* 0x000fe20008000f00 */
[--C-:B------:R-:W-:Y:S01]  /*8e80*/  FFMA.FTZ R155, R155, UR10, -R177.reuse ;  /* 0x0000000a9b9b7c23 */ /* 0x100fe200080108b1 */
[----:B------:R-:W-:Y:S01]  /*8e90*/  MUFU.EX2 R169, R169 ;  /* 0x000000a900a97308 */ /* 0x000fe20000000800 */
[--C-:B------:R-:W-:Y:S01]  /*8ea0*/  FFMA.FTZ R173, R158, UR10, -R177.reuse ;  /* 0x0000000a9ead7c23 */ /* 0x100fe200080108b1 */
[----:B------:R-:W-:Y:S01]  /*8eb0*/  FFMA.FTZ R176, R159, UR10, -R177 ;  /* 0x0000000a9fb07c23 */ /* 0x000fe200080108b1 */
[----:B------:R-:W-:-:S02]  /*8ec0*/  @!P5 VIADD R154, R170, 0x28c40 ;  /* 0x00028c40aa9ad836 */ /* 0x000fc40000000000 */
[--C-:B------:R-:W-:Y:S01]  /*8ed0*/  FFMA.FTZ R159, R162, UR10, -R177.reuse ;  /* 0x0000000aa29f7c23 */ /* 0x100fe200080108b1 */
[--C-:B------:R-:W-:Y:S01]  /*8ee0*/  FFMA.FTZ R180, R163, UR10, -R177.reuse ;  /* 0x0000000aa3b47c23 */ /* 0x100fe200080108b1 */
[--C-:B------:R-:W-:Y:S01]  /*8ef0*/  FFMA.FTZ R163, R166, UR10, -R177.reuse ;  /* 0x0000000aa6a37c23 */ /* 0x100fe200080108b1 */
[--C-:B------:R-:W-:Y:S01]  /*8f00*/  FFMA.FTZ R196, R171, UR10, -R177.reuse ;  /* 0x0000000aabc47c23 */ /* 0x100fe200080108b1 */
[----:B------:R-:W2:Y:S01]  /*8f10*/  MUFU.EX2 R172, R172 ;  /* 0x000000ac00ac7308 */ /* 0x000ea20000000800 */
[----:B------:R-:W-:Y:S01]  /*8f20*/  @!P5 PRMT R154, RZ, 0x654, R154 ;  /* 0x00000654ff9ad816 */ /* 0x000fe2000000009a */
[--C-:B------:R-:W-:Y:S01]  /*8f30*/  FFMA.FTZ R179, R179, UR10, -R177.reuse ;  /* 0x0000000ab3b37c23 */ /* 0x100fe200080108b1 */
[--C-:B------:R-:W-:Y:S01]  /*8f40*/  FFMA.FTZ R171, R174, UR10, -R177.reuse ;  /* 0x0000000aaeab7c23 */ /* 0x100fe200080108b1 */
[--C-:B------:R-:W-:Y:S01]  /*8f50*/  FFMA.FTZ R174, R175, UR10, -R177.reuse ;  /* 0x0000000aafae7c23 */ /* 0x100fe200080108b1 */
[----:B------:R4:W-:Y:S01]  /*8f60*/  @!P5 SYNCS.ARRIVE.TRANS64.RED.A1T0 RZ, [R154+URZ], RZ ;  /* 0x000000ff9affd9a7 */ /* 0x0009e2000810043f */
[--C-:B------:R-:W-:Y:S01]  /*8f70*/  FFMA.FTZ R175, R178, UR10, -R177.reuse ;  /* 0x0000000ab2af7c23 */ /* 0x100fe200080108b1 */
[----:B------:R-:W-:Y:S01]  /*8f80*/  IMAD.U32 R158, RZ, RZ, UR21 ;  /* 0x00000015ff9e7e24 */ /* 0x000fe2000f8e00ff */
[----:B------:R-:W3:Y:S01]  /*8f90*/  MUFU.EX2 R155, R155 ;  /* 0x0000009b009b7308 */ /* 0x000ee20000000800 */
[--C-:B------:R-:W-:Y:S01]  /*8fa0*/  FFMA.FTZ R182, R182, UR10, -R177.reuse ;  /* 0x0000000ab6b67c23 */ /* 0x100fe200080108b1 */
[----:B------:R-:W-:Y:S01]  /*8fb0*/  FFMA.FTZ R177, R183, UR10, -R177 ;  /* 0x0000000ab7b17c23 */ /* 0x000fe200080108b1 */
[-C--:B------:R-:W-:Y:S01]  /*8fc0*/  FMUL.FTZ R117, R117, R12.reuse ;  /* 0x0000000c75757220 */ /* 0x080fe20000410000 */
[-C--:B------:R-:W-:Y:S01]  /*8fd0*/  FMUL.FTZ R120, R120, R12.reuse ;  /* 0x0000000c78787220 */ /* 0x080fe20000410000 */
[----:B----4-:R-:W-:Y:S01]  /*8fe0*/  FADD.FTZ R154, R152, R5 ;  /* 0x00000005989a7221 */ /* 0x010fe20000010000 */
[-C--:B------:R-:W-:Y:S01]  /*8ff0*/  FMUL.FTZ R121, R121, R12.reuse ;  /* 0x0000000c79797220 */ /* 0x080fe20000410000 */
[----:B------:R-:W-:Y:S01]  /*9000*/  FMUL.FTZ R124, R124, R12 ;  /* 0x0000000c7c7c7220 */ /* 0x000fe20000410000 */
[----:B------:R-:W4:Y:S01]  /*9010*/  MUFU.EX2 R173, R173 ;  /* 0x000000ad00ad7308 */ /* 0x000f220000000800 */
[----:B-1----:R-:W-:Y:S01]  /*9020*/  FADD.FTZ R5, R13, R154 ;  /* 0x0000009a0d057221 */ /* 0x002fe20000010000 */
[----:B--2---:R-:W-:Y:S01]  /*9030*/  FFMA.FTZ R6, R169, R6, R172 ;  /* 0x00000006a9067223 */ /* 0x004fe200000100ac */
[-C--:B------:R-:W-:Y:S01]  /*9040*/  FMUL.FTZ R125, R125, R12.reuse ;  /* 0x0000000c7d7d7220 */ /* 0x080fe20000410000 */
[-C--:B------:R-:W-:Y:S01]  /*9050*/  FMUL.FTZ R128, R128, R12.reuse ;  /* 0x0000000c80807220 */ /* 0x080fe20000410000 */
[----:B------:R-:W-:Y:S01]  /*9060*/  FADD.FTZ R5, R14, R5 ;  /* 0x000000050e057221 */ /* 0x000fe20000010000 */
[-C--:B------:R-:W-:Y:S01]  /*9070*/  FMUL.FTZ R129, R129, R12.reuse ;  /* 0x0000000c81817220 */ /* 0x080fe20000410000 */
[-C--:B------:R-:W-:Y:S01]  /*9080*/  FMUL.FTZ R132, R132, R12.reuse ;  /* 0x0000000c84847220 */ /* 0x080fe20000410000 */
[----:B------:R-:W1:Y:S01]  /*9090*/  MUFU.EX2 R176, R176 ;  /* 0x000000b000b07308 */ /* 0x000e620000000800 */
[----:B---3--:R-:W-:Y:S01]  /*90a0*/  FADD.FTZ R6, R155, R6 ;  /* 0x000000069b067221 */ /* 0x008fe20000010000 */
[----:B------:R-:W-:Y:S01]  /*90b0*/  FADD.FTZ R154, R156, R5 ;  /* 0x000000059c9a7221 */ /* 0x000fe20000010000 */
        /* <DEDUP_REMOVED lines=10> */
[----:B------:R-:W-:Y:S01]  /*9160*/  FMUL.FTZ R149, R149, R12 ;  /* 0x0000000c95957220 */ /* 0x000fe20000410000 */
[----:B------:R-:W-:Y:S01]  /*9170*/  F2FP.F16.F32.PACK_AB R152, R152, R11 ;  /* 0x0000000b9898723e */ /* 0x000fe200000000ff */
[-C--:B------:R-:W-:Y:S01]  /*9180*/  FMUL.FTZ R26, R26, R169.reuse ;  /* 0x000000a91a1a7220 */ /* 0x080fe20000410000 */
[----:B------:R3:W-:Y:S01]  /*9190*/  MUFU.EX2 R10, R181 ;  /* 0x000000b5000a7308 */ /* 0x0007e20000000800 */
[----:B-1----:R-:W-:Y:S01]  /*91a0*/  FADD.FTZ R6, R176, R5 ;  /* 0x00000005b0067221 */ /* 0x002fe20000010000 */
[----:B------:R-:W-:Y:S01]  /*91b0*/  F2FP.F16.F32.PACK_AB R156, R15, R156 ;  /* 0x0000009c0f9c723e */ /* 0x000fe200000000ff */
[-C--:B------:R-:W-:Y:S01]  /*91c0*/  FMUL.FTZ R27, R27, R169.reuse ;  /* 0x000000a91b1b7220 */ /* 0x080fe20000410000 */
[-C--:B------:R-:W-:Y:S01]  /*91d0*/  FMUL.FTZ R30, R30, R169.reuse ;  /* 0x000000a91e1e7220 */ /* 0x080fe20000410000 */
[-C--:B------:R-:W-:Y:S01]  /*91e0*/  FMUL.FTZ R31, R31, R169.reuse ;  /* 0x000000a91f1f7220 */ /* 0x080fe20000410000 */
[-C--:B------:R-:W-:Y:S01]  /*91f0*/  FMUL.FTZ R34, R34, R169.reuse ;  /* 0x000000a922227220 */ /* 0x080fe20000410000 */
[----:B------:R-:W-:Y:S01]  /*9200*/  FMUL.FTZ R35, R35, R169 ;  /* 0x000000a923237220 */ /* 0x000fe20000410000 */
[----:B------:R-:W1:Y:S01]  /*9210*/  MUFU.EX2 R180, R180 ;  /* 0x000000b400b47308 */ /* 0x000e620000000800 */
[----:B---3--:R-:W-:-:S02]  /*9220*/  IMAD.MOV R181, RZ, RZ, -R18 ;  /* 0x000000ffffb57224 */ /* 0x008fc400078e0a12 */
[----:B--2---:R-:W-:Y:S01]  /*9230*/  FADD.FTZ R5, R159, R6 ;  /* 0x000000069f057221 */ /* 0x004fe20000010000 */
[-C--:B------:R-:W-:Y:S01]  /*9240*/  FMUL.FTZ R38, R38, R169.reuse ;  /* 0x000000a926267220 */ /* 0x080fe20000410000 */
[-C--:B------:R-:W-:Y:S01]  /*9250*/  FMUL.FTZ R39, R39, R169.reuse ;  /* 0x000000a927277220 */ /* 0x080fe20000410000 */
[----:B------:R-:W-:Y:S01]  /*9260*/  FMUL.FTZ R42, R42, R169 ;  /* 0x000000a92a2a7220 */ /* 0x000fe20000410000 */
[----:B------:R-:W-:Y:S01]  /*9270*/  ISETP.NE.AND P1, PT, R16, R181, PT ;  /* 0x000000b51000720c */ /* 0x000fe20003f25270 */
        /* <DEDUP_REMOVED lines=11> */
[----:B------:R-:W-:Y:S01]  /*9330*/  FMUL.FTZ R59, R59, R169 ;  /* 0x000000a93b3b7220 */ /* 0x000fe20000410000 */
[----:B------:R-:W-:-:S02]  /*9340*/  @!P1 IMAD R158, R158, 0x40, R17 ;  /* 0x000000409e9e9824 */ /* 0x000fc400078e0211 */
[-C--:B------:R-:W-:Y:S01]  /*9350*/  FMUL.FTZ R62, R62, R169.reuse ;  /* 0x000000a93e3e7220 */ /* 0x080fe20000410000 */
[-C--:B------:R-:W-:Y:S01]  /*9360*/  FMUL.FTZ R63, R63, R169.reuse ;  /* 0x000000a93f3f7220 */ /* 0x080fe20000410000 */
[-C--:B------:R-:W-:Y:S01]  /*9370*/  FMUL.FTZ R66, R66, R169.reuse ;  /* 0x000000a942427220 */ /* 0x080fe20000410000 */
[-C--:B------:R-:W-:Y:S01]  /*9380*/  FMUL.FTZ R67, R67, R169.reuse ;  /* 0x000000a943437220 */ /* 0x080fe20000410000 */
[----:B------:R-:W1:Y:S01]  /*9390*/  MUFU.EX2 R153, R153 ;  /* 0x0000009900997308 */ /* 0x000e620000000800 */
[----:B------:R-:W-:Y:S01]  /*93a0*/  @!P1 LEA R158, R158, UR38, 0x2 ;  /* 0x000000269e9e9c11 */ /* 0x000fe2000f8e10ff */
[----:B--2---:R-:W-:Y:S01]  /*93b0*/  FADD.FTZ R5, R163, R6 ;  /* 0x00000006a3057221 */ /* 0x004fe20000010000 */
[-C--:B------:R-:W-:Y:S01]  /*93c0*/  FMUL.FTZ R70, R70, R169.reuse ;  /* 0x000000a946467220 */ /* 0x080fe20000410000 */
[-C--:B------:R-:W-:Y:S01]  /*93d0*/  FMUL.FTZ R71, R71, R169.reuse ;  /* 0x000000a947477220 */ /* 0x080fe20000410000 */
[-C--:B------:R-:W-:Y:S01]  /*93e0*/  FMUL.FTZ R74, R74, R169.reuse ;  /* 0x000000a94a4a7220 */ /* 0x080fe20000410000 */
[----:B------:R-:W-:Y:S01]  /*93f0*/  @!P1 STS [R158+0x28800], R12 ;  /* 0x0288000c9e009388 */ /* 0x000fe20000000800 */
[-C--:B------:R-:W-:Y:S01]  /*9400*/  FMUL.FTZ R75, R75, R169.reuse ;  /* 0x000000a94b4b7220 */ /* 0x080fe20000410000 */
[----:B------:R2:W-:Y:S01]  /*9410*/  MUFU.EX2 R178, R179 ;  /* 0x000000b300b27308 */ /* 0x0005e20000000800 */
[----:B---3--:R-:W-:Y:S01]  /*9420*/  FADD.FTZ R6, R194, R5 ;  /* 0x00000005c2067221 */ /* 0x008fe20000010000 */
[----:B------:R3:W-:Y:S01]  /*9430*/  @!P1 STS [R158+0x28820], R169 ;  /* 0x028820a99e009388 */ /* 0x0007e20000000800 */
        /* <DEDUP_REMOVED lines=9> */
[----:B---3--:R-:W-:Y:S01]  /*94d0*/  F2FP.F16.F32.PACK_AB R158, R21, R20 ;  /* 0x00000014159e723e */ /* 0x008fe200000000ff */
[----:B------:R-:W-:Y:S01]  /*94e0*/  FADD.FTZ R154, R20, R179 ;  /* 0x000000b3149a7221 */ /* 0x000fe20000010000 */
[-C--:B------:R-:W-:Y:S01]  /*94f0*/  FMUL.FTZ R91, R91, R169.reuse ;  /* 0x000000a95b5b7220 */ /* 0x080fe20000410000 */
[-C--:B------:R-:W-:Y:S01]  /*9500*/  FMUL.FTZ R94, R94, R169.reuse ;  /* 0x000000a95e5e7220 */ /* 0x080fe20000410000 */
[----:B------:R-:W2:Y:S01]  /*9510*/  MUFU.EX2 R157, R157 ;  /* 0x0000009d009d7308 */ /* 0x000ea20000000800 */
[----:B------:R-:W-:Y:S01]  /*9520*/  FADD.FTZ R179, R21, R154 ;  /* 0x0000009a15b37221 */ /* 0x000fe20000010000 */
[-C--:B------:R-:W-:Y:S01]  /*9530*/  FMUL.FTZ R95, R95, R169.reuse ;  /* 0x000000a95f5f7220 */ /* 0x080fe20000410000 */
[-C--:B------:R-:W-:Y:S01]  /*9540*/  FMUL.FTZ R98, R98, R169.reuse ;  /* 0x000000a962627220 */ /* 0x080fe20000410000 */
[-C--:B------:R-:W-:Y:S01]  /*9550*/  FMUL.FTZ R99, R99, R169.reuse ;  /* 0x000000a963637220 */ /* 0x080fe20000410000 */
[----:B------:R-:W-:Y:S01]  /*9560*/  FADD.FTZ R154, R160, R179 ;  /* 0x000000b3a09a7221 */ /* 0x000fe20000010000 */
[C---:B-1----:R-:W-:Y:S01]  /*9570*/  F2FP.F16.F32.PACK_AB R160, R153.reuse, R160 ;  /* 0x000000a099a0723e */ /* 0x042fe200000000ff */
[-C--:B------:R-:W-:Y:S01]  /*9580*/  FMUL.FTZ R102, R102, R169.reuse ;  /* 0x000000a966667220 */ /* 0x080fe20000410000 */
[----:B------:R-:W1:Y:S01]  /*9590*/  MUFU.EX2 R196, R196 ;  /* 0x000000c400c47308 */ /* 0x000e620000000800 */
[----:B------:R-:W-:Y:S01]  /*95a0*/  FADD.FTZ R154, R153, R154 ;  /* 0x0000009a999a7221 */ /* 0x000fe20000010000 */
[----:B----4-:R-:W-:Y:S01]  /*95b0*/  FADD.FTZ R5, R167, R6 ;  /* 0x00000006a7057221 */ /* 0x010fe20000010000 */
[----:B------:R-:W-:Y:S01]  /*95c0*/  F2FP.F16.F32.PACK_AB R153, R155, R172 ;  /* 0x000000ac9b99723e */ /* 0x000fe200000000ff */
[----:B------:R-:W-:Y:S01]  /*95d0*/  FMUL.FTZ R103, R103, R169 ;  /* 0x000000a967677220 */ /* 0x000fe20000410000 */
[----:B------:R-:W-:Y:S01]  /*95e0*/  F2FP.F16.F32.PACK_AB R155, R176, R173 ;  /* 0x000000adb09b723e */ /* 0x000fe200000000ff */
[-C--:B------:R-:W-:Y:S01]  /*95f0*/  FMUL.FTZ R106, R106, R169.reuse ;  /* 0x000000a96a6a7220 */ /* 0x080fe20000410000 */
[----:B------:R-:W-:Y:S01]  /*9600*/  FMUL.FTZ R107, R107, R169 ;  /* 0x000000a96b6b7220 */ /* 0x000fe20000410000 */
[----:B------:R-:W3:Y:S01]  /*9610*/  MUFU.EX2 R164, R164 ;  /* 0x000000a400a47308 */ /* 0x000ee20000000800 */
[----:B--2---:R-:W-:Y:S01]  /*9620*/  FADD.FTZ R179, R157, R154 ;  /* 0x0000009a9db37221 */ /* 0x004fe20000010000 */
[----:B------:R-:W-:Y:S01]  /*9630*/  F2FP.F16.F32.PACK_AB R154, R14, R13 ;  /* 0x0000000d0e9a723e */ /* 0x000fe200000000ff */
[----:B------:R-:W-:Y:S01]  /*9640*/  BAR.SYNC.DEFER_BLOCKING 0xf, 0x100 ;  /* 0x03c4000000007b1d */ /* 0x000fe20000010000 */
[-C--:B------:R-:W-:Y:S01]  /*9650*/  FMUL.FTZ R110, R110, R169.reuse ;  /* 0x000000a96e6e7220 */ /* 0x080fe20000410000 */
[-C--:B------:R-:W-:Y:S01]  /*9660*/  FMUL.FTZ R111, R111, R169.reuse ;  /* 0x000000a96f6f7220 */ /* 0x080fe20000410000 */
[-C--:B------:R-:W-:Y:S01]  /*9670*/  FMUL.FTZ R114, R114, R169.reuse ;  /* 0x000000a972727220 */ /* 0x080fe20000410000 */
[-C--:B------:R-:W-:Y:S01]  /*9680*/  FMUL.FTZ R115, R115, R169.reuse ;  /* 0x000000a973737220 */ /* 0x080fe20000410000 */
[-C--:B------:R-:W-:Y:S01]  /*9690*/  FMUL.FTZ R118, R118, R169.reuse ;  /* 0x000000a976767220 */ /* 0x080fe20000410000 */
[----:B------:R-:W2:Y:S01]  /*96a0*/  MUFU.EX2 R171, R171 ;  /* 0x000000ab00ab7308 */ /* 0x000ea20000000800 */
[----:B-1----:R-:W-:Y:S01]  /*96b0*/  FADD.FTZ R6, R196, R5 ;  /* 0x00000005c4067221 */ /* 0x002fe20000010000 */
[-C--:B------:R-:W-:Y:S01]  /*96c0*/  FMUL.FTZ R119, R119, R169.reuse ;  /* 0x000000a977777220 */ /* 0x080fe20000410000 */
[-C--:B------:R-:W-:Y:S01]  /*96d0*/  FMUL.FTZ R122, R122, R169.reuse ;  /* 0x000000a97a7a7220 */ /* 0x080fe20000410000 */
[-C--:B------:R-:W-:Y:S01]  /*96e0*/  FMUL.FTZ R123, R123, R169.reuse ;  /* 0x000000a97b7b7220 */ /* 0x080fe20000410000 */
[-C--:B------:R-:W-:Y:S01]  /*96f0*/  FMUL.FTZ R126, R126, R169.reuse ;  /* 0x000000a97e7e7220 */ /* 0x080fe20000410000 */
[-C--:B------:R-:W-:Y:S01]  /*9700*/  FMUL.FTZ R127, R127, R169.reuse ;  /* 0x000000a97f7f7220 */ /* 0x080fe20000410000 */
[----:B------:R-:W-:Y:S01]  /*9710*/  FMUL.FTZ R130, R130, R169 ;  /* 0x000000a982827220 */ /* 0x000fe20000410000 */
[----:B------:R-:W1:Y:S01]  /*9720*/  MUFU.EX2 R161, R161 ;  /* 0x000000a100a17308 */ /* 0x000e620000000800 */
[C---:B---3--:R-:W-:Y:S01]  /*9730*/  FADD.FTZ R12, R164.reuse, R179 ;  /* 0x000000b3a40c7221 */ /* 0x048fe20000010000 */
[----:B------:R-:W-:Y:S01]  /*9740*/  F2FP.F16.F32.PACK_AB R162, R164, R157 ;  /* 0x0000009da4a2723e */ /* 0x000fe200000000ff */
[----:B------:R-:W-:Y:S01]  /*9750*/  FMUL.FTZ R131, R131, R169 ;  /* 0x000000a983837220 */ /* 0x000fe20000410000 */
[----:B------:R-:W-:Y:S01]  /*9760*/  F2FP.F16.F32.PACK_AB R157, R180, R159 ;  /* 0x0000009fb49d723e */ /* 0x000fe200000000ff */
[----:B------:R-:W-:Y:S01]  /*9770*/  FMUL.FTZ R134, R134, R169 ;  /* 0x000000a986867220 */ /* 0x000fe20000410000 */
[----:B------:R-:W-:Y:S01]  /*9780*/  F2FP.F16.F32.PACK_AB R159, R194, R163 ;  /* 0x000000a3c29f723e */ /* 0x000fe200000000ff */
[-C--:B------:R-:W-:Y:S01]  /*9790*/  FMUL.FTZ R135, R135, R169.reuse ;  /* 0x000000a987877220 */ /* 0x080fe20000410000 */
[----:B------:R-:W3:Y:S01]  /*97a0*/  MUFU.EX2 R174, R174 ;  /* 0x000000ae00ae7308 */ /* 0x000ee20000000800 */
[----:B--2---:R-:W-:Y:S01]  /*97b0*/  FADD.FTZ R5, R171, R6 ;  /* 0x00000006ab057221 */ /* 0x004fe20000010000 */
[----:B------:R2:W-:Y:S01]  /*97c0*/  STSM.16.M88.4 [R19+0x26800], R152 ;  /* 0x0268009813007844 */ /* 0x0005e20000000200 */
[-C--:B------:R-:W-:Y:S01]  /*97d0*/  FMUL.FTZ R138, R138, R169.reuse ;  /* 0x000000a98a8a7220 */ /* 0x080fe20000410000 */
[-C--:B------:R-:W-:Y:S01]  /*97e0*/  FMUL.FTZ R139, R139, R169.reuse ;  /* 0x000000a98b8b7220 */ /* 0x080fe20000410000 */
[-C--:B------:R-:W-:Y:S01]  /*97f0*/  FMUL.FTZ R142, R142, R169.reuse ;  /* 0x000000a98e8e7220 */ /* 0x080fe20000410000 */
[----:B------:R2:W-:Y:S01]  /*9800*/  STSM.16.M88.4 [R22], R156 ;  /* 0x0000009c16007844 */ /* 0x0005e20000000200 */
[-C--:B------:R-:W-:Y:S01]  /*9810*/  FMUL.FTZ R143, R143, R169.reuse ;  /* 0x000000a98f8f7220 */ /* 0x080fe20000410000 */
[----:B------:R-:W4:Y:S01]  /*9820*/  MUFU.EX2 R168, R168 ;  /* 0x000000a800a87308 */ /* 0x000f220000000800 */
[----:B-1----:R-:W-:Y:S01]  /*9830*/  FADD.FTZ R11, R161, R12 ;  /* 0x0000000ca10b7221 */ /* 0x002fe20000010000 */
[-C--:B------:R-:W-:Y:S01]  /*9840*/  FMUL.FTZ R146, R146, R169.reuse ;  /* 0x000000a992927220 */ /* 0x080fe20000410000 */
[-C--:B------:R-:W-:Y:S01]  /*9850*/  FMUL.FTZ R147, R147, R169.reuse ;  /* 0x000000a993937220 */ /* 0x080fe20000410000 */
[-C--:B------:R-:W-:Y:S01]  /*9860*/  FMUL.FTZ R150, R150, R169.reuse ;  /* 0x000000a996967220 */ /* 0x080fe20000410000 */
[----:B------:R-:W-:-:S03]  /*9870*/  FMUL.FTZ R151, R151, R169 ;  /* 0x000000a997977220 */ /* 0x000fc60000410000 */
[----:B------:R-:W1:Y:S01]  /*9880*/  MUFU.EX2 R175, R175 ;  /* 0x000000af00af7308 */ /* 0x000e620000000800 */
[C---:B---3--:R-:W-:Y:S01]  /*9890*/  FADD.FTZ R6, R174.reuse, R5 ;  /* 0x00000005ae067221 */ /* 0x048fe20000010000 */
[----:B------:R-:W-:-:S06]  /*98a0*/  F2FP.F16.F32.PACK_AB R163, R174, R171 ;  /* 0x000000abaea3723e */ /* 0x000fcc00000000ff */
[----:B------:R-:W3:Y:S01]  /*98b0*/  MUFU.EX2 R165, R165 ;  /* 0x000000a500a57308 */ /* 0x000ee20000000800 */
[C---:B----4-:R-:W-:Y:S01]  /*98c0*/  FADD.FTZ R12, R168.reuse, R11 ;  /* 0x0000000ba80c7221 */ /* 0x050fe20000010000 */
[----:B------:R-:W-:Y:S02]  /*98d0*/  F2FP.F16.F32.PACK_AB R164, R168, R161 ;  /* 0x000000a1a8a4723e */ /* 0x000fe400000000ff */
[----:B------:R-:W-:-:S04]  /*98e0*/  F2FP.F16.F32.PACK_AB R161, R196, R167 ;  /* 0x000000a7c4a1723e */ /* 0x000fc800000000ff */
[----:B------:R-:W4:Y:S01]  /*98f0*/  MUFU.EX2 R182, R182 ;  /* 0x000000b600b67308 */ /* 0x000f220000000800 */
[----:B-1----:R-:W-:Y:S01]  /*9900*/  FADD.FTZ R11, R175, R6 ;  /* 0x00000006af0b7221 */ /* 0x002fe20000010000 */
[----:B------:R2:W-:Y:S03]  /*9910*/  STSM.16.M88.4 [R184], R160 ;  /* 0x000000a0b8007844 */ /* 0x0005e60000000200 */
[----:B------:R-:W-:-:S03]  /*9920*/  FADD.FTZ R11, R178, R11 ;  /* 0x0000000bb20b7221 */ /* 0x000fc60000010000 */
[----:B------:R-:W1:Y:S01]  /*9930*/  MUFU.EX2 R177, R177 ;  /* 0x000000b100b17308 */ /* 0x000e620000000800 */
[----:B---3--:R-:W-:Y:S01]  /*9940*/  FADD.FTZ R5, R165, R12 ;  /* 0x0000000ca5057221 */ /* 0x008fe20000010000 */
[----:B------:R-:W-:Y:S02]  /*9950*/  F2FP.F16.F32.PACK_AB R166, R10, R165 ;  /* 0x000000a50aa6723e */ /* 0x000fe400000000ff */
[----:B------:R-:W-:Y:S01]  /*9960*/  F2FP.F16.F32.PACK_AB R165, R178, R175 ;  /* 0x000000afb2a5723e */ /* 0x000fe200000000ff */
[----:B------:R-:W-:Y:S01]  /*9970*/  FADD.FTZ R5, R10, R5 ;  /* 0x000000050a057221 */ /* 0x000fe20000010000 */
[----:B----4-:R-:W-:Y:S01]  /*9980*/  FADD.FTZ R6, R182, R11 ;  /* 0x0000000bb6067221 */ /* 0x010fe20000010000 */
[----:B-1----:R-:W-:-:S03]  /*9990*/  F2FP.F16.F32.PACK_AB R167, R177, R182 ;  /* 0x000000b6b1a7723e */ /* 0x002fc600000000ff */
[----:B------:R-:W-:Y:S02]  /*99a0*/  FADD.FTZ R6, R177, R6 ;  /* 0x00000006b1067221 */ /* 0x000fe40000010000 */
[----:B------:R2:W-:Y:S01]  /*99b0*/  STSM.16.M88.4 [R23], R164 ;  /* 0x000000a417007844 */ /* 0x0005e20000000200 */
[----:B------:R-:W-:Y:S05]  /*99c0*/  @!P4 BRA `(.L_x_1751) ;  /* 0x000000000004c947 */ /* 0x000fea0003800000 */
[----:B------:R-:W-:Y:S01]  /*99d0*/  BPT.TRAP 0x1 ;  /* 0x000000040000795c */ /* 0x000fe20000300000 */
.L_x_1751:
[----:B------:R1:W3:Y:S01]  /*99e0*/  SYNCS.PHASECHK.TRANS64.TRYWAIT P1, [UR22+0x28c50], R9 ;  /* 0x028c5009ff0075a7 */ /* 0x0002e20008020156 */
[----:B------:R-:W-:Y:S05]  /*99f0*/  @!P4 BRA `(.L_x_1752) ;  /* 0x000000000004c947 */ /* 0x000fea0003800000 */
[----:B------:R-:W-:Y:S01]  /*9a00*/  BPT.TRAP 0x1 ;  /* 0x000000040000795c */ /* 0x000fe20000300000 */
.L_x_1752:
[----:B---3--:R-:W-:Y:S05]  /*9a10*/  @P1 BRA `(.L_x_1753) ;  /* 0x0000000000081947 */ /* 0x008fea0003800000 */
[----:B------:R-:W3:Y:S02]  /*9a20*/  SYNCS.PHASECHK.TRANS64.TRYWAIT P1, [UR22+0x28c50], R9 ;  /* 0x028c5009ff0075a7 */ /* 0x000ee40008020156 */
[----:B---3--:R-:W-:Y:S05]  /*9a30*/  @!P1 BRA `(.L_x_1754) ;  /* 0x000000b000209947 */ /* 0x008fea0003800000 */
.L_x_1753:
[----:B------:R-:W-:Y:S01]  /*9a40*/  ULEA UR11, UR37, UR45, 0xc ;  /* 0x0000002d250b7291 */ /* 0x000fe2000f8e603f */
[----:B------:R-:W-:Y:S01]  /*9a50*/  WARPGROUP.ARRIVE ;  /* 0x00000000000079c5 */ /* 0x000fe20000000000 */
[----:B------:R-:W-:Y:S01]  /*9a60*/  UMOV UR7, 0x40000040 ;  /* 0x4000004000077882 */ /* 0x000fe20000000000 */
[----:B---3--:R-:W-:Y:S01]  /*9a70*/  @!P5 VIADD R170, R170, 0x28c60 ;  /* 0x00028c60aaaad836 */ /* 0x008fe20000000000 */
[----:B------:R-:W-:Y:S01]  /*9a80*/  UMOV UR21, UR37 ;  /* 0x0000002500157c82 */ /* 0x000fe20008000000 */
[----:B------:R-:W-:Y:S02]  /*9a90*/  IMAD.MOV.U32 R10, RZ, RZ, R7 ;  /* 0x000000ffff0a7224 */ /* 0x000fe400078e0007 */
[----:B------:R-:W-:Y:S01]  /*9aa0*/  UMOV UR6, UR11 ;  /* 0x0000000b00067c82 */ /* 0x000fe20008000000 */
[----:B------:R-:W-:Y:S01]  /*9ab0*/  @!P5 PRMT R170, RZ, 0x654, R170 ;  /* 0x00000654ffaad816 */ /* 0x000fe200000000aa */
[----:B------:R-:W-:Y:S01]  /*9ac0*/  HGMMA.64x256x16.F32 R24, R152, gdesc[UR4].tnspB, R24, gsb0 ;  /* 0x43e0000498187df0 */ /* 0x000fe20008000818 */
[----:B------:R-:W-:Y:S01]  /*9ad0*/  UIADD3 UR6, UR11, 0x80, URZ ;  /* 0x000000800b067890 */ /* 0x000fe2000fffe03f */
[----:B------:R-:W-:Y:S01]  /*9ae0*/  IMAD.MOV.U32 R11, RZ, RZ, R4 ;  /* 0x000000ffff0b7224 */ /* 0x000fe200078e0004 */
        /* <DEDUP_REMOVED lines=28> */
.L_x_1746:
[----:B------:R-:W-:-:S13]  /*9cb0*/  ISETP.LE.AND P0, PT, R186, UR50, PT ;  /* 0x00000032ba007c0c */ /* 0x000fda000bf03270 */
[----:B------:R-:W-:Y:S05]  /*9cc0*/  @!P0 BRA `(.L_x_1756) ;  /* 0x0000002000d48947 */ /* 0x000fea0003800000 */
[----:B------:R-:W-:Y:S01]  /*9cd0*/  UIADD3 UR6, UR44, -UR40, URZ ;  /* 0x800000282c067290 */ /* 0x000fe2000fffe03f */
[----:B------:R-:W-:Y:S01]  /*9ce0*/  IMAD.MOV.U32 R10, RZ, RZ, R7 ;  /* 0x000000ffff0a7224 */ /* 0x000fe200078e0007 */
[----:B------:R-:W-:Y:S01]  /*9cf0*/  UMOV UR21, UR37 ;  /* 0x0000002500157c82 */ /* 0x000fe20008000000 */
[----:B------:R-:W-:Y:S01]  /*9d00*/  IMAD.MOV.U32 R12, RZ, RZ, R4 ;  /* 0x000000ffff0c7224 */ /* 0x000fe200078e0004 */
[----:B------:R-:W-:Y:S01]  /*9d10*/  ULDC UR23, c[0x0][0x9e4] ;  /* 0x0002790000177ab9 */ /* 0x000fe20000000800 */
[----:B------:R-:W-:Y:S01]  /*9d20*/  ULDC UR24, c[0x0][0x9dc] ;  /* 0x0002770000187ab9 */ /* 0x000fe20000000800 */
[----:B01----:R-:W-:Y:S01]  /*9d30*/  IMAD.U32 R9, RZ, RZ, UR6 ;  /* 0x00000006ff097e24 */ /* 0x003fe2000f8e00ff */
[----:B------:R-:W-:Y:S01]  /*9d40*/  ULDC UR20, c[0x0][0x988] ;  /* 0x0002620000147ab9 */ /* 0x000fe20000000800 */
[----:B------:R-:W-:Y:S01]  /*9d50*/  VIADD R11, R0, UR6 ;  /* 0x00000006000b7c36 */ /* 0x000fe20008000000 */
[----:B------:R-:W-:Y:S02]  /*9d60*/  ULDC UR22, c[0x0][0x9e0] ;  /* 0x0002780000167ab9 */ /* 0x000fe40000000800 */
[----:B------:R-:W-:-:S04]  /*9d70*/  IADD3 R9, R9, 0x8, R0 ;  /* 0x0000000809097810 */ /* 0x000fc80007ffe000 */
[----:B------:R-:W-:-:S07]  /*9d80*/  LOP3.LUT R13, RZ, R9, RZ, 0x33, !PT ;  /* 0x00000009ff0d7212 */ /* 0x000fce00078e33ff */
.L_x_1773:
[----:B------:R-:W-:-:S04]  /*9d90*/  UIADD3 UR37, UR21, 0x1, URZ ;  /* 0x0000000115257890 */ /* 0x000fc8000fffe03f */
[----:B------:R-:W-:-:S04]  /*9da0*/  UISETP.NE.AND UP0, UPT, UR37, 0x2, UPT ;  /* 0x000000022500788c */ /* 0x000fc8000bf05270 */
[----:B------:R-:W-:Y:S02]  /*9db0*/  USEL UR6, URZ, 0x1, UP0 ;  /* 0x000000013f067887 */ /* 0x000fe40008000000 */
[----:B------:R-:W-:-:S04]  /*9dc0*/  USEL UR37, UR37, URZ, UP0 ;  /* 0x0000003f25257287 */ /* 0x000fc80008000000 */
[----:B------:R-:W-:Y:S01]  /*9dd0*/  LOP3.LUT R2, R2, UR6, RZ, 0x3c, !PT ;  /* 0x0000000602027c12 */ /* 0x000fe2000f8e3cff */
[----:B01----:R-:W-:Y:S07]  /*9de0*/  @!P4 BRA `(.L_x_1757) ;  /* 0x000000000004c947 */ /* 0x003fee0003800000 */
[----:B------:R-:W-:Y:S01]  /*9df0*/  BPT.TRAP 0x1 ;  /* 0x000000040000795c */ /* 0x000fe20000300000 */
.L_x_1757:
[----:B------:R-:W-:Y:S01]  /*9e00*/  ULEA UR25, UR37, UR38, 0x3 ;  /* 0x0000002625197291 */ /* 0x000fe2000f8e183f */
[----:B------:R-:W-:-:S08]  /*9e10*/  SHF.L.U32 R8, R2, 0x1f, RZ ;  /* 0x0000001f02087819 */ /* 0x000fd000000006ff */
[----:B------:R0:W1:Y:S01]  /*9e20*/  SYNCS.PHASECHK.TRANS64.TRYWAIT P0, [UR25+0x28c30], R8 ;  /* 0x028c3008ff0075a7 */ /* 0x0000620008000159 */
[----:B------:R-:W-:Y:S05]  /*9e30*/  @!P4 BRA `(.L_x_1758) ;  /* 0x000000000004c947 */ /* 0x000fea0003800000 */
[----:B------:R-:W-:Y:S01]  /*9e40*/  BPT.TRAP 0x1 ;  /* 0x000000040000795c */ /* 0x000fe20000300000 */
.L_x_1758:
[----:B-1----:R-:W-:Y:S05]  /*9e50*/  @P0 BRA `(.L_x_1759) ;  /* 0x0000000000080947 */ /* 0x002fea0003800000 */
[----:B------:R-:W1:Y:S02]  /*9e60*/  SYNCS.PHASECHK.TRANS64.TRYWAIT P0, [UR25+0x28c30], R8 ;  /* 0x028c3008ff0075a7 */ /* 0x000e640008000159 */
[----:B-1----:R-:W-:Y:S05]  /*9e70*/  @!P0 BRA `(.L_x_1760) ;  /* 0x000000ac00248947 */ /* 0x002fea0003800000 */
.L_x_1759:
[----:B------:R-:W-:Y:S01]  /*9e80*/  R2UR UR18, R3 ;  /* 0x00000000031272ca */ /* 0x000fe200000e0000 */
[----:B--234-:R-:W-:Y:S01]  /*9e90*/  WARPGROUP.ARRIVE ;  /* 0x00000000000079c5 */ /* 0x01cfe20000000000 */
[----:B------:R-:W-:Y:S01]  /*9ea0*/  UMOV UR19, 0x40000040 ;  /* 0x4000004000137882 */ /* 0x000fe20000000000 */
[----:B------:R-:W-:Y:S01]  /*9eb0*/  UMOV UR7, 0x40000040 ;  /* 0x4000004000077882 */ /* 0x000fe20000000000 */
[----:B------:R-:W-:Y:S01]  /*9ec0*/  UMOV UR11, 0x40000040 ;  /* 0x40000040000b7882 */ /* 0x000fe20000000000 */
[----:B------:R-:W-:Y:S01]  /*9ed0*/  UMOV UR15, 0x40000040 ;  /* 0x40000040000f7882 */ /* 0x000fe20000000000 */
[----:B------:R-:W-:Y:S02]  /*9ee0*/  IMAD.U32 R15, RZ, RZ, UR25 ;  /* 0x00000019ff0f7e24 */ /* 0x000fe4000f8e00ff */
[----:B-1----:R-:W-:Y:S02]  /*9ef0*/  IMAD.U32 R7, RZ, RZ, UR40 ;  /* 0x00000028ff077e24 */ /* 0x002fe4000f8e00ff */
[----:B------:R-:W-:-:S03]  /*9f00*/  @!P5 VIADD R4, R15, 0x28c40 ;  /* 0x00028c400f04d836 */ /* 0x000fc60000000000 */
[----:B------:R-:W-:Y:S02]  /*9f10*/  ULEA UR18, UR37, UR18, 0x9 ;  /* 0x0000001225127291 */ /* 0x000fe4000f8e483f */
[----:B------:R-:W-:Y:S02]  /*9f20*/  @!P5 PRMT R4, RZ, 0x654, R4 ;  /* 0x00000654ff04d816 */ /* 0x000fe40000000004 */
        /* <DEDUP_REMOVED lines=18> */
[----:B-1----:R-:W-:-:S05]  /*a050*/  IADD3 R4, -R16, UR6, -R7 ;  /* 0x0000000610047c10 */ /* 0x002fca000fffe907 */
[C---:B------:R-:W-:Y:S02]  /*a060*/  VIADD R21, R4.reuse, UR22 ;  /* 0x0000001604157c36 */ /* 0x040fe40008000000 */
[----:B------:R-:W-:-:S03]  /*a070*/  VIADD R193, R4, UR10 ;  /* 0x0000000a04c17c36 */ /* 0x000fc60008000000 */
[C---:B------:R-:W-:Y:S01]  /*a080*/  IADD3 R4, R0.reuse, R21, RZ ;  /* 0x0000001500047210 */ /* 0x040fe20007ffe0ff */
[----:B------:R-:W-:Y:S01]  /*a090*/  IMAD.IADD R14, R0, 0x1, R193 ;  /* 0x00000001000e7824 */ /* 0x000fe200078e02c1 */
[----:B------:R-:W-:Y:S06]  /*a0a0*/  @!P6 BRA `(.L_x_1761) ;  /* 0x000000000060e947 */ /* 0x000fec0003800000 */
[----:B------:R-:W-:Y:S01]  /*a0b0*/  ISETP.GT.AND P0, PT, R11, -0x1, PT ;  /* 0xffffffff0b00780c */ /* 0x000fe20003f04270 */
[----:B------:R-:W-:-:S12]  /*a0c0*/  BSSY B0, `(.L_x_1762) ;  /* 0x0000012000007945 */ /* 0x000fd80003800000 */
[----:B------:R-:W-:Y:S05]  /*a0d0*/  @P0 BRA `(.L_x_1763) ;  /* 0x0000000000280947 */ /* 0x000fea0003800000 */
[----:B------:R-:W-:Y:S02]  /*a0e0*/  IMAD.U32 R194, RZ, RZ, UR23 ;  /* 0x00000017ffc27e24 */ /* 0x000fe4000f8e00ff */
[----:B------:R-:W-:-:S03]  /*a0f0*/  IMAD.U32 R7, RZ, RZ, UR40 ;  /* 0x00000028ff077e24 */ /* 0x000fc6000f8e00ff */
[----:B------:R-:W-:Y:S02]  /*a100*/  ISETP.NE.AND P0, PT, R194, 0x1, PT ;  /* 0x00000001c200780c */ /* 0x000fe40003f05270 */
[----:B------:R-:W-:-:S04]  /*a110*/  IADD3 R7, R0, UR44, -R7 ;  /* 0x0000002c00077c10 */ /* 0x000fc8000fffe807 */
[----:B------:R-:W-:-:S07]  /*a120*/  LOP3.LUT R7, RZ, R7, RZ, 0x33, !PT ;  /* 0x00000007ff077212 */ /* 0x000fce00078e33ff */
[----:B------:R-:W1:Y:S02]  /*a130*/  @P0 LDC.64 R196, c[0x0][0x9e8] ;  /* 0x00027a00ffc40b82 */ /* 0x000e640000000a00 */
[----:B-1----:R-:W-:-:S05]  /*a140*/  @P0 IMAD.HI.U32 R20, R7, R196, RZ ;  /* 0x000000c407140227 */ /* 0x002fca00078e00ff */
[----:B------:R-:W-:-:S04]  /*a150*/  @P0 SHF.R.U32.HI R7, RZ, R197, R20 ;  /* 0x000000c5ff070219 */ /* 0x000fc80000011614 */
[----:B------:R-:W-:Y:S01]  /*a160*/  LOP3.LUT R7, RZ, R7, RZ, 0x33, !PT ;  /* 0x00000007ff077212 */ /* 0x000fe200078e33ff */
[----:B------:R-:W-:Y:S06]  /*a170*/  BRA `(.L_x_1764) ;  /* 0x0000000000187947 */ /* 0x000fec0003800000 */
.L_x_1763:
[----:B------:R-:W-:Y:S02]  /*a180*/  IMAD.U32 R194, RZ, RZ, UR23 ;  /* 0x00000017ffc27e24 */ /* 0x000fe4000f8e00ff */
[----:B------:R-:W-:-:S03]  /*a190*/  IMAD.MOV.U32 R7, RZ, RZ, R11 ;  /* 0x000000ffff077224 */ /* 0x000fc600078e000b */
[----:B------:R-:W-:-:S13]  /*a1a0*/  ISETP.NE.AND P0, PT, R194, 0x1, PT ;  /* 0x00000001c200780c */ /* 0x000fda0003f05270 */
[----:B------:R-:W1:Y:S02]  /*a1b0*/  @P0 LDC.64 R196, c[0x0][0x9e8] ;  /* 0x00027a00ffc40b82 */ /* 0x000e640000000a00 */
[----:B-1----:R-:W-:-:S05]  /*a1c0*/  @P0 IMAD.HI.U32 R20, R11, R196, RZ ;  /* 0x000000c40b140227 */ /* 0x002fca00078e00ff */
[----:B------:R-:W-:-:S07]  /*a1d0*/  @P0 SHF.R.U32.HI R7, RZ, R197, R20 ;  /* 0x000000c5ff070219 */ /* 0x000fce0000011614 */
.L_x_1764:
[----:B------:R-:W-:Y:S05]  /*a1e0*/  BSYNC B0 ;  /* 0x0000000000007941 */ /* 0x000fea0003800000 */
.L_x_1762:
[----:B------:R-:W-:-:S04]  /*a1f0*/  IMAD R7, R7, R194, -UR7 ;  /* 0x8000000707077e24 */ /* 0x000fc8000f8e02c2 */
[----:B------:R-:W-:-:S05]  /*a200*/  IMAD.IADD R7, R7, 0x1, -R16 ;  /* 0x0000000107077824 */ /* 0x000fca00078e0a10 */
[----:B------:R-:W-:Y:S02]  /*a210*/  VIADDMNMX R4, R7, R194, R4, PT ;  /* 0x000000c207047246 */ /* 0x000fe40003800104 */
[----:B------:R-:W-:-:S07]  /*a220*/  VIMNMX R14, R14, R7, !PT ;  /* 0x000000070e0e7248 */ /* 0x000fce0007fe0100 */
.L_x_1761:
[----:B------:R-:W-:-:S06]  /*a230*/  UISETP.GT.AND UP0, UPT, UR50, -0x1, UPT ;  /* 0xffffffff3200788c */ /* 0x000fcc000bf04270 */
[----:B------:R-:W-:-:S04]  /*a240*/  PLOP3.LUT P0, PT, PT, PT, UP0, 0x80, 0x0 ;  /* 0x000000000000781c */ /* 0x000fc80003f0f008 */
[C---:B------:R-:W-:Y:S02]  /*a250*/  ISETP.GT.AND P1, PT, R14.reuse, RZ, P0 ;  /* 0x000000ff0e00720c */ /* 0x040fe40000724270 */
[----:B------:R-:W-:Y:S02]  /*a260*/  ISETP.GT.AND P3, PT, R14, 0x1, P0 ;  /* 0x000000010e00780c */ /* 0x000fe40000764270 */
        /* <DEDUP_REMOVED lines=49> */
[----:B------:R-:W-:Y:S01]  /*a580*/  ISETP.GT.AND P1, PT, R9, -0x1, PT ;  /* 0xffffffff0900780c */ /* 0x000fe20003f24270 */
[----:B------:R-:W-:-:S12]  /*a590*/  BSSY B0, `(.L_x_1766) ;  /* 0x0000010000007945 */ /* 0x000fd80003800000 */
[----:B------:R-:W-:Y:S05]  /*a5a0*/  @P1 BRA `(.L_x_1767) ;  /* 0x0000000000201947 */ /* 0x000fea0003800000 */
[----:B------:R-:W-:Y:S02]  /*a5b0*/  IMAD.U32 R193, RZ, RZ, UR23 ;  /* 0x00000017ffc17e24 */ /* 0x000fe4000f8e00ff */
[----:B------:R-:W-:-:S03]  /*a5c0*/  IMAD.MOV.U32 R4, RZ, RZ, R13 ;  /* 0x000000ffff047224 */ /* 0x000fc600078e000d */
[----:B------:R-:W-:-:S13]  /*a5d0*/  ISETP.NE.AND P1, PT, R193, 0x1, PT ;  /* 0x00000001c100780c */ /* 0x000fda0003f25270 */
[----:B------:R-:W1:Y:S02]  /*a5e0*/  @P1 LDC.64 R20, c[0x0][0x9e8] ;  /* 0x00027a00ff141b82 */ /* 0x000e640000000a00 */
[----:B-1----:R-:W-:-:S05]  /*a5f0*/  @P1 IMAD.HI.U32 R20, R13, R20, RZ ;  /* 0x000000140d141227 */ /* 0x002fca00078e00ff */
[----:B------:R-:W-:-:S04]  /*a600*/  @P1 SHF.R.U32.HI R4, RZ, R21, R20 ;  /* 0x00000015ff041219 */ /* 0x000fc80000011614 */
[----:B------:R-:W-:Y:S01]  /*a610*/  LOP3.LUT R4, RZ, R4, RZ, 0x33, !PT ;  /* 0x00000004ff047212 */ /* 0x000fe200078e33ff */
[----:B------:R-:W-:Y:S06]  /*a620*/  BRA `(.L_x_1768) ;  /* 0x0000000000187947 */ /* 0x000fec0003800000 */
.L_x_1767:
[----:B------:R-:W-:Y:S02]  /*a630*/  IMAD.U32 R193, RZ, RZ, UR23 ;  /* 0x00000017ffc17e24 */ /* 0x000fe4000f8e00ff */
[----:B------:R-:W-:-:S03]  /*a640*/  IMAD.MOV.U32 R4, RZ, RZ, R9 ;  /* 0x000000ffff047224 */ /* 0x000fc600078e0009 */
[----:B------:R-:W-:-:S13]  /*a650*/  ISETP.NE.AND P1, PT, R193, 0x1, PT ;  /* 0x00000001c100780c */ /* 0x000fda0003f25270 */
[----:B------:R-:W1:Y:S02]  /*a660*/  @P1 LDC.64 R20, c[0x0][0x9e8] ;  /* 0x00027a00ff141b82 */ /* 0x000e640000000a00 */
[----:B-1----:R-:W-:-:S05]  /*a670*/  @P1 IMAD.HI.U32 R20, R9, R20, RZ ;  /* 0x0000001409141227 */ /* 0x002fca00078e00ff */
[----:B------:R-:W-:-:S07]  /*a680*/  @P1 SHF.R.U32.HI R4, RZ, R21, R20 ;  /* 0x00000015ff041219 */ /* 0x000fce0000011614 */
.L_x_1768:
[----:B------:R-:W-:Y:S05]  /*a690*/  BSYNC B0 ;  /* 0x0000000000007941 */ /* 0x000fea0003800000 */
.L_x_1766:
[----:B------:R-:W-:-:S04]  /*a6a0*/  IMAD R21, R4, R193, -UR7 ;  /* 0x8000000704157e24 */ /* 0x000fc8000f8e02c1 */
[----:B------:R-:W-:-:S05]  /*a6b0*/  IMAD.IADD R21, R21, 0x1, -R16 ;  /* 0x0000000115157824 */ /* 0x000fca00078e0a10 */
[----:B------:R-:W-:Y:S02]  /*a6c0*/  VIADDMNMX R14, R21, R193, R14, PT ;  /* 0x000000c1150e7246 */ /* 0x000fe4000380010e */
[----:B------:R-:W-:-:S07]  /*a6d0*/  VIMNMX R152, R152, R21, !PT ;  /* 0x0000001598987248 */ /* 0x000fce0007fe0100 */
.L_x_1765:
[----:B------:R-:W-:Y:S01]  /*a6e0*/  FMNMX.FTZ R4, R7, R12, !PT ;  /* 0x0000000c07047209 */ /* 0x000fe20007810000 */
[----:B------:R-:W-:Y:S01]  /*a6f0*/  UMOV UR10, UR20 ;  /* 0x00000014000a7c82 */ /* 0x000fe20008000000 */
[----:B------:R-:W-:Y:S01]  /*a700*/  ISETP.GT.AND P1, PT, R152, 0x1, P0 ;  /* 0x000000019800780c */ /* 0x000fe20000724270 */
[----:B------:R-:W-:Y:S01]  /*a710*/  IMAD.MOV R195, RZ, RZ, -R18 ;  /* 0x000000ffffc37224 */ /* 0x000fe200078e0a12 */
        /* <DEDUP_REMOVED lines=62> */
[----:B------:R-:W-:Y:S02]  /*ab00*/  FSEL R154, R154, RZ, P3 ;  /* 0x000000ff9a9a7208 */ /* 0x000fe40001800000 */
[----:B------:R-:W-:Y:S02]  /*ab10*/  FMNMX.FTZ R193, R163, R20, !PT ;  /* 0x00000014a3c17209 */ /* 0x000fe40007810000 */
[----:B------:R-:W-:Y:S01]  /*ab20*/  ISETP.LT.OR P1, PT, R14, 0x22, P1 ;  /* 0x000000220e00780c */ /* 0x000fe20000f21670 */
[--C-:B------:R-:W-:Y:S01]  /*ab30*/  FFMA.FTZ R153, R153, UR10, -R154.reuse ;  /* 0x0000000a99997c23 */ /* 0x100fe2000801089a */
[----:B------:R-:W-:Y:S01]  /*ab40*/  FMNMX.FTZ R20, R166, R193, !PT ;  /* 0x000000c1a6147209 */ /* 0x000fe20007810000 */
[--C-:B------:R-:W-:Y:S01]  /*ab50*/  FFMA.FTZ R193, R7, UR10, -R154.reuse ;  /* 0x0000000a07c17c23 */ /* 0x100fe2000801089a */
[----:B------:R-:W-:Y:S01]  /*ab60*/  FSEL R171, R171, -INF , !P1 ;  /* 0xff800000abab7808 */ /* 0x000fe20004800000 */
[--C-:B------:R-:W-:Y:S01]  /*ab70*/  FFMA.FTZ R156, R156, UR10, -R154.reuse ;  /* 0x0000000a9c9c7c23 */ /* 0x100fe2000801089a */
[----:B------:R-:W-:Y:S01]  /*ab80*/  FMNMX.FTZ R7, R167, R20, !PT ;  /* 0x00000014a7077209 */ /* 0x000fe20007810000 */
[----:B------:R-:W-:Y:S01]  /*ab90*/  MUFU.EX2 R153, R153 ;  /* 0x0000009900997308 */ /* 0x000fe20000000800 */
[----:B------:R-:W-:Y:S01]  /*aba0*/  ISETP.GT.AND P1, PT, R152, 0x29, P0 ;  /* 0x000000299800780c */ /* 0x000fe20000724270 */
[--C-:B------:R-:W-:Y:S01]  /*abb0*/  FFMA.FTZ R157, R157, UR10, -R154.reuse ;  /* 0x0000000a9d9d7c23 */ /* 0x100fe2000801089a */
[----:B------:R-:W-:Y:S01]  /*abc0*/  FMNMX.FTZ R194, R170, R7, !PT ;  /* 0x00000007aac27209 */ /* 0x000fe20007810000 */
[--C-:B------:R-:W-:Y:S01]  /*abd0*/  FFMA.FTZ R161, R161, UR10, -R154.reuse ;  /* 0x0000000aa1a17c23 */ /* 0x100fe2000801089a */
[----:B------:R-:W-:Y:S01]  /*abe0*/  ISETP.LT.OR P1, PT, R14, 0x2a, P1 ;  /* 0x0000002a0e00780c */ /* 0x000fe20000f21670 */
[--C-:B------:R-:W-:Y:S01]  /*abf0*/  FFMA.FTZ R165, R165, UR10, -R154.reuse ;  /* 0x0000000aa5a57c23 */ /* 0x100fe2000801089a */
[----:B------:R-:W-:Y:S01]  /*ac00*/  FMNMX.FTZ R7, R171, R194, !PT ;  /* 0x000000c2ab077209 */ /* 0x000fe20007810000 */
[----:B------:R1:W-:Y:S01]  /*ac10*/  MUFU.EX2 R20, R193 ;  /* 0x000000c100147308 */ /* 0x0003e20000000800 */
[----:B------:R-:W-:Y:S01]  /*ac20*/  FSEL R175, R175, -INF , !P1 ;  /* 0xff800000afaf7808 */ /* 0x000fe20004800000 */
[--C-:B------:R-:W-:Y:S01]  /*ac30*/  FFMA.FTZ R169, R169, UR10, -R154.reuse ;  /* 0x0000000aa9a97c23 */ /* 0x100fe2000801089a */
[----:B------:R-:W-:Y:S01]  /*ac40*/  ISETP.GT.AND P1, PT, R152, 0x31, P0 ;  /* 0x000000319800780c */ /* 0x000fe20000724270 */
[--C-:B------:R-:W-:Y:S01]  /*ac50*/  FFMA.FTZ R177, R177, UR10, -R154.reuse ;  /* 0x0000000ab1b17c23 */ /* 0x100fe2000801089a */
[----:B------:R-:W-:Y:S01]  /*ac60*/  FMNMX.FTZ R194, R174, R7, !PT ;  /* 0x00000007aec27209 */ /* 0x000fe20007810000 */
[--C-:B------:R-:W-:Y:S01]  /*ac70*/  FFMA.FTZ R181, R181, UR10, -R154.reuse ;  /* 0x0000000ab5b57c23 */ /* 0x100fe2000801089a */
[----:B------:R-:W-:Y:S01]  /*ac80*/  ISETP.LT.OR P1, PT, R14, 0x32, P1 ;  /* 0x000000320e00780c */ /* 0x000fe20000f21670 */
[----:B------:R-:W-:Y:S01]  /*ac90*/  MUFU.EX2 R156, R156 ;  /* 0x0000009c009c7308 */ /* 0x000fe20000000800 */
[----:B------:R-:W-:Y:S01]  /*aca0*/  FMNMX.FTZ R7, R175, R194, !PT ;  /* 0x000000c2af077209 */ /* 0x000fe20007810000 */
[--C-:B-1----:R-:W-:Y:S01]  /*acb0*/  FFMA.FTZ R193, R160, UR10, -R154.reuse ;  /* 0x0000000aa0c17c23 */ /* 0x102fe2000801089a */
[----:B------:R-:W-:Y:S01]  /*acc0*/  ISETP.GT.AND P0, PT, R152, 0x39, P0 ;  /* 0x000000399800780c */ /* 0x000fe20000704270 */
[--C-:B------:R-:W-:Y:S01]  /*acd0*/  FFMA.FTZ R160, R164, UR10, -R154.reuse ;  /* 0x0000000aa4a07c23 */ /* 0x100fe2000801089a */
[----:B------:R-:W-:Y:S01]  /*ace0*/  FSEL R179, R179, -INF , !P1 ;  /* 0xff800000b3b37808 */ /* 0x000fe20004800000 */
        /* <DEDUP_REMOVED lines=8> */
[----:B------:R-:W-:Y:S02]  /*ad70*/  FMNMX.FTZ R14, R182, R7, !PT ;  /* 0x00000007b60e7209 */ /* 0x000fe40007810000 */
[----:B------:R-:W-:Y:S02]  /*ad80*/  ISETP.NE.AND P1, PT, R16, R195, PT ;  /* 0x000000c31000720c */ /* 0x000fe40003f25270 */
[----:B------:R-:W-:Y:S01]  /*ad90*/  FMNMX.FTZ R7, R183, R14, !PT ;  /* 0x0000000eb7077209 */ /* 0x000fe20007810000 */
[----:B------:R-:W-:Y:S04]  /*ada0*/  MUFU.EX2 R161, R161 ;  /* 0x000000a100a17308 */ /* 0x000fe80000000800 */
[----:B------:R-:W1:Y:S04]  /*adb0*/  SHFL.BFLY PT, R152, R7, 0x2, 0x1f ;  /* 0x0c401f0007987f89 */ /* 0x000e6800000e0000 */
[----:B------:R2:W-:Y:S08]  /*adc0*/  MUFU.EX2 R14, R193 ;  /* 0x000000c1000e7308 */ /* 0x0005f00000000800 */
[----:B------:R-:W-:Y:S01]  /*add0*/  MUFU.EX2 R160, R160 ;  /* 0x000000a000a07308 */ /* 0x000fe20000000800 */
[----:B--2---:R-:W-:-:S05]  /*ade0*/  FSEL R193, R4, RZ, P3 ;  /* 0x000000ff04c17208 */ /* 0x004fca0001800000 */
[----:B------:R-:W-:Y:S02]  /*adf0*/  FADD.FTZ R12, -R193, R12 ;  /* 0x0000000cc10c7221 */ /* 0x000fe40000010100 */
[----:B------:R-:W-:Y:S02]  /*ae00*/  MUFU.EX2 R165, R165 ;  /* 0x000000a500a57308 */ /* 0x000fe40000000800 */
[----:B------:R-:W-:Y:S01]  /*ae10*/  FMUL.FTZ R173, R12, UR10 ;  /* 0x0000000a0cad7c20 */ /* 0x000fe20008410000 */
[--C-:B------:R-:W-:Y:S01]  /*ae20*/  FFMA.FTZ R12, R176, UR10, -R154.reuse ;  /* 0x0000000ab00c7c23 */ /* 0x100fe2000801089a */
[----:B-1----:R-:W-:Y:S01]  /*ae30*/  FMNMX.FTZ R152, R7, R152, !PT ;  /* 0x0000009807987209 */ /* 0x002fe20007810000 */
[----:B------:R-:W-:-:S03]  /*ae40*/  FFMA.FTZ R176, R180, UR10, -R154 ;  /* 0x0000000ab4b07c23 */ /* 0x000fc6000801089a */
[----:B------:R-:W1:Y:S01]  /*ae50*/  MUFU.EX2 R173, R173 ;  /* 0x000000ad00ad7308 */ /* 0x000e620000000800 */
[----:B------:R-:W2:Y:S07]  /*ae60*/  SHFL.BFLY PT, R7, R152, 0x1, 0x1f ;  /* 0x0c201f0098077f89 */ /* 0x000eae00000e0000 */
[----:B------:R-:W3:Y:S08]  /*ae70*/  MUFU.EX2 R164, R164 ;  /* 0x000000a400a47308 */ /* 0x000ef00000000800 */
[----:B------:R-:W4:Y:S01]  /*ae80*/  MUFU.EX2 R169, R169 ;  /* 0x000000a900a97308 */ /* 0x000f220000000800 */
[-C--:B-1----:R-:W-:Y:S01]  /*ae90*/  FMUL.FTZ R24, R24, R173.reuse ;  /* 0x000000ad18187220 */ /* 0x082fe20000410000 */
[-C--:B------:R-:W-:Y:S01]  /*aea0*/  FMUL.FTZ R25, R25, R173.reuse ;  /* 0x000000ad19197220 */ /* 0x080fe20000410000 */
[-C--:B------:R-:W-:Y:S01]  /*aeb0*/  FMUL.FTZ R28, R28, R173.reuse ;  /* 0x000000ad1c1c7220 */ /* 0x080fe20000410000 */
[-C--:B------:R-:W-:Y:S01]  /*aec0*/  FMUL.FTZ R29, R29, R173.reuse ;  /* 0x000000ad1d1d7220 */ /* 0x080fe20000410000 */
[-C--:B------:R-:W-:Y:S01]  /*aed0*/  FMUL.FTZ R32, R32, R173.reuse ;  /* 0x000000ad20207220 */ /* 0x080fe20000410000 */
[-C--:B------:R-:W-:Y:S01]  /*aee0*/  FMUL.FTZ R33, R33, R173.reuse ;  /* 0x000000ad21217220 */ /* 0x080fe20000410000 */
[----:B------:R-:W-:Y:S01]  /*aef0*/  FMUL.FTZ R36, R36, R173 ;  /* 0x000000ad24247220 */ /* 0x000fe20000410000 */
[----:B------:R1:W-:Y:S01]  /*af00*/  MUFU.EX2 R193, R172 ;  /* 0x000000ac00c17308 */ /* 0x0003e20000000800 */
[----:B--2---:R-:W-:Y:S01]  /*af10*/  FMNMX.FTZ R7, R152, R7, !PT ;  /* 0x0000000798077209 */ /* 0x004fe20007810000 */
[----:B------:R-:W-:Y:S01]  /*af20*/  FFMA.FTZ R152, R173, R5, R20 ;  /* 0x00000005ad987223 */ /* 0x000fe20000010014 */
[-C--:B------:R-:W-:Y:S01]  /*af30*/  FMUL.FTZ R37, R37, R173.reuse ;  /* 0x000000ad25257220 */ /* 0x080fe20000410000 */
[-C--:B------:R-:W-:Y:S01]  /*af40*/  FMUL.FTZ R40, R40, R173.reuse ;  /* 0x000000ad28287220 */ /* 0x080fe20000410000 */
[----:B------:R-:W-:Y:S01]  /*af50*/  FSETP.NEU.FTZ.AND P0, PT, R7, -INF , PT ;  /* 0xff8000000700780b */ /* 0x000fe20003f1d000 */
[----:B------:R-:W-:Y:S01]  /*af60*/  FADD.FTZ R5, R153, R152 ;  /* 0x0000009899057221 */ /* 0x000fe20000010000 */
[-C--:B------:R-:W-:Y:S01]  /*af70*/  FMUL.FTZ R41, R41, R173.reuse ;  /* 0x000000ad29297220 */ /* 0x080fe20000410000 */
[----:B------:R-:W2:Y:S01]  /*af80*/  MUFU.EX2 R168, R168 ;  /* 0x000000a800a87308 */ /* 0x000ea20000000800 */
[C---:B-1----:R-:W-:Y:S01]  /*af90*/  FMUL.FTZ R172, R7.reuse, UR10 ;  /* 0x0000000a07ac7c20 */ /* 0x042fe20008410000 */
[----:B------:R-:W-:Y:S01]  /*afa0*/  FADD.FTZ R152, R156, R5 ;  /* 0x000000059c987221 */ /* 0x000fe20000010000 */
[----:B------:R-:W-:Y:S01]  /*afb0*/  FSEL R5, R7, RZ, P0 ;  /* 0x000000ff07057208 */ /* 0x000fe20000000000 */
[-C--:B------:R-:W-:Y:S01]  /*afc0*/  FMUL.FTZ R44, R44, R173.reuse ;  /* 0x000000ad2c2c7220 */ /* 0x080fe20000410000 */
[----:B------:R-:W-:Y:S01]  /*afd0*/  FMUL.FTZ R45, R45, R173 ;  /* 0x000000ad2d2d7220 */ /* 0x000fe20000410000 */
[----:B------:R-:W-:Y:S01]  /*afe0*/  FADD.FTZ R195, R157, R152 ;  /* 0x000000989dc37221 */ /* 0x000fe20000010000 */
[----:B------:R-:W-:-:S02]  /*aff0*/  IMAD.U32 R152, RZ, RZ, UR21 ;  /* 0x00000015ff987e24 */ /* 0x000fc4000f8e00ff */
[----:B------:R-:W-:Y:S01]  /*b000*/  FADD.FTZ R5, -R5, R10 ;  /* 0x0000000a05057221 */ /* 0x000fe20000010100 */
[----:B------:R-:W-:Y:S01]  /*b010*/  FSEL R154, R172, RZ, P0 ;  /* 0x000000ffac9a7208 */ /* 0x000fe20000000000 */
[----:B------:R-:W-:Y:S01]  /*b020*/  FADD.FTZ R180, R14, R195 ;  /* 0x000000c30eb47221 */ /* 0x000fe20000010000 */
[----:B------:R-:W-:Y:S01]  /*b030*/  @!P1 IMAD R152, R152, 0x40, R17 ;  /* 0x0000004098989824 */ /* 0x000fe200078e0211 */
[----:B------:R-:W1:Y:S01]  /*b040*/  MUFU.EX2 R12, R12 ;  /* 0x0000000c000c7308 */ /* 0x000e620000000800 */
[----:B------:R-:W-:Y:S01]  /*b050*/  FMUL.FTZ R5, R5, UR10 ;  /* 0x0000000a05057c20 */ /* 0x000fe20008410000 */
[----:B------:R-:W-:Y:S01]  /*b060*/  FADD.FTZ R195, R161, R180 ;  /* 0x000000b4a1c37221 */ /* 0x000fe20000010000 */
[--C-:B------:R-:W-:Y:S01]  /*b070*/  FFMA.FTZ R21, R21, UR10, -R154.reuse ;  /* 0x0000000a15157c23 */ /* 0x100fe2000801089a */
[----:B------:R-:W-:Y:S01]  /*b080*/  @!P1 LEA R180, R152, UR38, 0x2 ;  /* 0x0000002698b49c11 */ /* 0x000fe2000f8e10ff */
[--C-:B------:R-:W-:Y:S01]  /*b090*/  FFMA.FTZ R172, R155, UR10, -R154.reuse ;  /* 0x0000000a9bac7c23 */ /* 0x100fe2000801089a */
[----:B------:R-:W-:Y:S01]  /*b0a0*/  FADD.FTZ R10, R160, R195 ;  /* 0x000000c3a00a7221 */ /* 0x000fe20000010000 */
[--C-:B------:R-:W-:Y:S01]  /*b0b0*/  FFMA.FTZ R155, R158, UR10, -R154.reuse ;  /* 0x0000000a9e9b7c23 */ /* 0x100fe2000801089a */
[----:B------:R-:W5:Y:S01]  /*b0c0*/  MUFU.EX2 R177, R177 ;  /* 0x000000b100b17308 */ /* 0x000f620000000800 */
[----:B------:R-:W-:Y:S01]  /*b0d0*/  FFMA.FTZ R159, R159, UR10, -R154 ;  /* 0x0000000a9f9f7c23 */ /* 0x000fe2000801089a */
[----:B------:R-:W-:Y:S01]  /*b0e0*/  FADD.FTZ R197, R165, R10 ;  /* 0x0000000aa5c57221 */ /* 0x000fe20000010000 */
[--C-:B------:R-:W-:Y:S01]  /*b0f0*/  FFMA.FTZ R196, R170, UR10, -R154.reuse ;  /* 0x0000000aaac47c23 */ /* 0x100fe2000801089a */
[--C-:B------:R-:W-:Y:S01]  /*b100*/  FFMA.FTZ R194, R162, UR10, -R154.reuse ;  /* 0x0000000aa2c27c23 */ /* 0x100fe2000801089a */
[--C-:B------:R-:W-:Y:S01]  /*b110*/  FFMA.FTZ R163, R163, UR10, -R154.reuse ;  /* 0x0000000aa3a37c23 */ /* 0x100fe2000801089a */
[----:B---3--:R-:W-:Y:S01]  /*b120*/  FADD.FTZ R152, R164, R197 ;  /* 0x000000c5a4987221 */ /* 0x008fe20000010000 */
[--C-:B------:R-:W-:Y:S01]  /*b130*/  FFMA.FTZ R195, R166, UR10, -R154.reuse ;  /* 0x0000000aa6c37c23 */ /* 0x100fe2000801089a */
[----:B------:R-:W-:Y:S01]  /*b140*/  MUFU.EX2 R21, R21 ;  /* 0x0000001500157308 */ /* 0x000fe20000000800 */
[----:B------:R-:W-:Y:S01]  /*b150*/  FFMA.FTZ R167, R167, UR10, -R154 ;  /* 0x0000000aa7a77c23 */ /* 0x000fe2000801089a */
[----:B----4-:R-:W-:Y:S01]  /*b160*/  FADD.FTZ R197, R169, R152 ;  /* 0x00000098a9c57221 */ /* 0x010fe20000010000 */
[--C-:B------:R-:W-:Y:S01]  /*b170*/  FFMA.FTZ R171, R171, UR10, -R154.reuse ;  /* 0x0000000aabab7c23 */ /* 0x100fe2000801089a */
[--C-:B------:R-:W-:Y:S01]  /*b180*/  FFMA.FTZ R174, R174, UR10, -R154.reuse ;  /* 0x0000000aaeae7c23 */ /* 0x100fe2000801089a */
[--C-:B------:R-:W-:Y:S01]  /*b190*/  FFMA.FTZ R175, R175, UR10, -R154.reuse ;  /* 0x0000000aafaf7c23 */ /* 0x100fe2000801089a */
[----:B--2---:R-:W-:Y:S01]  /*b1a0*/  FADD.FTZ R152, R168, R197 ;  /* 0x000000c5a8987221 */ /* 0x004fe20000010000 */
[--C-:B------:R-:W-:Y:S01]  /*b1b0*/  FFMA.FTZ R178, R178, UR10, -R154.reuse ;  /* 0x0000000ab2b27c23 */ /* 0x100fe2000801089a */
[----:B------:R2:W3:Y:S01]  /*b1c0*/  MUFU.EX2 R10, R5 ;  /* 0x00000005000a7308 */ /* 0x0004e20000000800 */
[--C-:B------:R-:W-:Y:S01]  /*b1d0*/  FFMA.FTZ R179, R179, UR10, -R154.reuse ;  /* 0x0000000ab3b37c23 */ /* 0x100fe2000801089a */
[--C-:B------:R-:W-:Y:S01]  /*b1e0*/  FFMA.FTZ R182, R182, UR10, -R154.reuse ;  /* 0x0000000ab6b67c23 */ /* 0x100fe2000801089a */
[----:B------:R-:W-:Y:S01]  /*b1f0*/  FFMA.FTZ R183, R183, UR10, -R154 ;  /* 0x0000000ab7b77c23 */ /* 0x000fe2000801089a */
[----:B------:R-:W-:Y:S01]  /*b200*/  F2FP.F16.F32.PACK_AB R154, R157, R156 ;  /* 0x0000009c9d9a723e */ /* 0x000fe200000000ff */
[----:B------:R4:W-:Y:S01]  /*b210*/  @!P1 STS [R180+0x28800], R173 ;  /* 0x028800adb4009388 */ /* 0x0009e20000000800 */
[----:B------:R-:W-:Y:S01]  /*b220*/  F2FP.F16.F32.PACK_AB R156, R161, R14 ;  /* 0x0000000ea19c723e */ /* 0x000fe200000000ff */
[-C--:B------:R-:W-:Y:S01]  /*b230*/  FMUL.FTZ R48, R48, R173.reuse ;  /* 0x000000ad30307220 */ /* 0x080fe20000410000 */
[----:B------:R-:W0:Y:S01]  /*b240*/  MUFU.EX2 R172, R172 ;  /* 0x000000ac00ac7308 */ /* 0x000e220000000800 */
[----:B--2---:R-:W-:Y:S01]  /*b250*/  FADD.FTZ R5, R193, R152 ;  /* 0x00000098c1057221 */ /* 0x004fe20000010000 */
[----:B------:R-:W-:Y:S01]  /*b260*/  F2FP.F16.F32.PACK_AB R152, R153, R20 ;  /* 0x000000149998723e */ /* 0x000fe200000000ff */
[-C--:B------:R-:W-:Y:S01]  /*b270*/  FMUL.FTZ R49, R49, R173.reuse ;  /* 0x000000ad31317220 */ /* 0x080fe20000410000 */
[----:B------:R-:W-:Y:S01]  /*b280*/  F2FP.F16.F32.PACK_AB R162, R193, R168 ;  /* 0x000000a8c1a2723e */ /* 0x000fe200000000ff */
[----:B-1----:R-:W-:Y:S01]  /*b290*/  FADD.FTZ R158, R12, R5 ;  /* 0x000000050c9e7221 */ /* 0x002fe20000010000 */
[-C--:B------:R-:W-:Y:S01]  /*b2a0*/  FMUL.FTZ R52, R52, R173.reuse ;  /* 0x000000ad34347220 */ /* 0x080fe20000410000 */
[-C--:B------:R-:W-:Y:S01]  /*b2b0*/  FMUL.FTZ R53, R53, R173.reuse ;  /* 0x000000ad35357220 */ /* 0x080fe20000410000 */
[----:B------:R-:W1:Y:S01]  /*b2c0*/  MUFU.EX2 R176, R176 ;  /* 0x000000b000b07308 */ /* 0x000e620000000800 */
[----:B-----5:R-:W-:Y:S01]  /*b2d0*/  FADD.FTZ R5, R177, R158 ;  /* 0x0000009eb1057221 */ /* 0x020fe20000010000 */
[----:B------:R-:W-:Y:S01]  /*b2e0*/  F2FP.F16.F32.PACK_AB R158, R165, R160 ;  /* 0x000000a0a59e723e */ /* 0x000fe200000000ff */
[----:B---3--:R-:W-:Y:S01]  /*b2f0*/  FFMA.FTZ R153, R10, R6, R21 ;  /* 0x000000060a997223 */ /* 0x008fe20000010015 */
[----:B------:R-:W-:Y:S01]  /*b300*/  F2FP.F16.F32.PACK_AB R160, R169, R164 ;  /* 0x000000a4a9a0723e */ /* 0x000fe200000000ff */
[----:B------:R4:W-:Y:S01]  /*b310*/  @!P1 STS [R180+0x28820], R10 ;  /* 0x0288200ab4009388 */ /* 0x0009e20000000800 */
[----:B------:R-:W-:Y:S01]  /*b320*/  F2FP.F16.F32.PACK_AB R164, R177, R12 ;  /* 0x0000000cb1a4723e */ /* 0x000fe200000000ff */
        /* <DEDUP_REMOVED lines=28> */
[-C--:B------:R-:W-:Y:S01]  /*b4f0*/  FMUL.FTZ R93, R93, R173.reuse ;  /* 0x000000ad5d5d7220 */ /* 0x080fe20000410000 */
[-C--:B------:R-:W-:Y:S01]  /*b500*/  FMUL.FTZ R96, R96, R173.reuse ;  /* 0x000000ad60607220 */ /* 0x080fe20000410000 */
[-C--:B------:R-:W-:Y:S01]  /*b510*/  FMUL.FTZ R97, R97, R173.reuse ;  /* 0x000000ad61617220 */ /* 0x080fe20000410000 */
[-C--:B------:R-:W-:Y:S01]  /*b520*/  FMUL.FTZ R100, R100, R173.reuse ;  /* 0x000000ad64647220 */ /* 0x080fe20000410000 */
[----:B------:R-:W-:Y:S01]  /*b530*/  FMUL.FTZ R101, R101, R173 ;  /* 0x000000ad65657220 */ /* 0x000fe20000410000 */
[----:B------:R-:W0:Y:S01]  /*b540*/  MUFU.EX2 R12, R163 ;  /* 0x000000a3000c7308 */ /* 0x000e220000000800 */
[C---:B-1----:R-:W-:Y:S01]  /*b550*/  FADD.FTZ R168, R170.reuse, R153 ;  /* 0x00000099aaa87221 */ /* 0x042fe20000010000 */
[----:B------:R-:W-:Y:S01]  /*b560*/  F2FP.F16.F32.PACK_AB R155, R170, R155 ;  /* 0x0000009baa9b723e */ /* 0x000fe200000000ff */
        /* <DEDUP_REMOVED lines=12> */
[----:B------:R-:W-:Y:S01]  /*b630*/  FMUL.FTZ R124, R124, R173 ;  /* 0x000000ad7c7c7220 */ /* 0x000fe20000410000 */
[----:B------:R-:W2:Y:S01]  /*b640*/  MUFU.EX2 R14, R167 ;  /* 0x000000a7000e7308 */ /* 0x000ea20000000800 */
[C---:B0-----:R-:W-:Y:S01]  /*b650*/  FADD.FTZ R168, R12.reuse, R153 ;  /* 0x000000990ca87221 */ /* 0x041fe20000010000 */
[----:B------:R-:W-:Y:S01]  /*b660*/  F2FP.F16.F32.PACK_AB R157, R12, R157 ;  /* 0x0000009d0c9d723e */ /* 0x000fe200000000ff */
        /* <DEDUP_REMOVED lines=14> */
[----:B--2---:R-:W-:Y:S01]  /*b750*/  F2FP.F16.F32.PACK_AB R159, R14, R159 ;  /* 0x0000009f0e9f723e */ /* 0x004fe200000000ff */
[-C--:B------:R-:W-:Y:S01]  /*b760*/  FMUL.FTZ R148, R148, R173.reuse ;  /* 0x000000ad94947220 */ /* 0x080fe20000410000 */
[----:B------:R-:W-:Y:S01]  /*b770*/  FMUL.FTZ R149, R149, R173 ;  /* 0x000000ad95957220 */ /* 0x000fe20000410000 */
[-C--:B------:R-:W-:Y:S01]  /*b780*/  FMUL.FTZ R26, R26, R10.reuse ;  /* 0x0000000a1a1a7220 */ /* 0x080fe20000410000 */
[-C--:B------:R-:W-:Y:S01]  /*b790*/  FMUL.FTZ R27, R27, R10.reuse ;  /* 0x0000000a1b1b7220 */ /* 0x080fe20000410000 */
[-C--:B------:R-:W-:Y:S01]  /*b7a0*/  FMUL.FTZ R30, R30, R10.reuse ;  /* 0x0000000a1e1e7220 */ /* 0x080fe20000410000 */
[-C--:B------:R-:W-:Y:S01]  /*b7b0*/  FMUL.FTZ R31, R31, R10.reuse ;  /* 0x0000000a1f1f7220 */ /* 0x080fe20000410000 */
[----:B------:R2:W3:Y:S01]  /*b7c0*/  MUFU.EX2 R163, R174 ;  /* 0x000000ae00a37308 */ /* 0x0004e20000000800 */
        /* <DEDUP_REMOVED lines=12> */
[----:B0-----:R-:W-:Y:S01]  /*b890*/  FADD.FTZ R153, R161, R174 ;  /* 0x000000aea1997221 */ /* 0x001fe20000010000 */
[----:B-1----:R-:W-:Y:S01]  /*b8a0*/  F2FP.F16.F32.PACK_AB R161, R20, R161 ;  /* 0x000000a114a1723e */ /* 0x002fe200000000ff */
[-C--:B------:R-:W-:Y:S01]  /*b8b0*/  FMUL.FTZ R54, R54, R10.reuse ;  /* 0x0000000a36367220 */ /* 0x080fe20000410000 */
[----:B------:R-:W0:Y:S01]  /*b8c0*/  MUFU.EX2 R165, R178 ;  /* 0x000000b200a57308 */ /* 0x000e220000000800 */
[----:B------:R-:W-:Y:S01]  /*b8d0*/  FADD.FTZ R174, R20, R153 ;  /* 0x0000009914ae7221 */ /* 0x000fe20000010000 */
[-C--:B------:R-:W-:Y:S01]  /*b8e0*/  FMUL.FTZ R55, R55, R10.reuse ;  /* 0x0000000a37377220 */ /* 0x080fe20000410000 */
[-C--:B------:R-:W-:Y:S01]  /*b8f0*/  FMUL.FTZ R58, R58, R10.reuse ;  /* 0x0000000a3a3a7220 */ /* 0x080fe20000410000 */
[-C--:B------:R-:W-:Y:S01]  /*b900*/  FMUL.FTZ R59, R59, R10.reuse ;  /* 0x0000000a3b3b7220 */ /* 0x080fe20000410000 */
[----:B---3--:R-:W-:Y:S01]  /*b910*/  FADD.FTZ R153, R163, R174 ;  /* 0x000000aea3997221 */ /* 0x008fe20000010000 */
[-C--:B------:R-:W-:Y:S01]  /*b920*/  FMUL.FTZ R62, R62, R10.reuse ;  /* 0x0000000a3e3e7220 */ /* 0x080fe20000410000 */
[-C--:B------:R-:W-:Y:S01]  /*b930*/  FMUL.FTZ R63, R63, R10.reuse ;  /* 0x0000000a3f3f7220 */ /* 0x080fe20000410000 */
[----:B------:R-:W1:Y:S01]  /*b940*/  MUFU.EX2 R168, R179 ;  /* 0x000000b300a87308 */ /* 0x000e620000000800 */
[----:B-----5:R-:W-:Y:S01]  /*b950*/  FADD.FTZ R176, R6, R153 ;  /* 0x0000009906b07221 */ /* 0x020fe20000010000 */
[----:B------:R-:W-:Y:S01]  /*b960*/  F2FP.F16.F32.PACK_AB R153, R172, R21 ;  /* 0x00000015ac99723e */ /* 0x000fe200000000ff */
[----:B------:R-:W-:Y:S01]  /*b970*/  BAR.SYNC.DEFER_BLOCKING 0xf, 0x100 ;  /* 0x03c4000000007b1d */ /* 0x000fe20000010000 */
[----:B------:R-:W-:Y:S01]  /*b980*/  F2FP.F16.F32.PACK_AB R163, R6, R163 ;  /* 0x000000a306a3723e */ /* 0x000fe200000000ff */
        /* <DEDUP_REMOVED lines=20> */
[-C--:B------:R-:W-:Y:S01]  /*bad0*/  FMUL.FTZ R95, R95, R10.reuse ;  /* 0x0000000a5f5f7220 */ /* 0x080fe20000410000 */
[----:B--2---:R-:W-:Y:S01]  /*bae0*/  FADD.FTZ R21, R167, R172 ;  /* 0x000000aca7157221 */ /* 0x004fe20000010000 */
[----:B------:R4:W-:Y:S01]  /*baf0*/  STSM.16.M88.4 [R19+0x26800], R152 ;  /* 0x0268009813007844 */ /* 0x0009e20000000200 */
[-C--:B------:R-:W-:Y:S01]  /*bb00*/  FMUL.FTZ R98, R98, R10.reuse ;  /* 0x0000000a62627220 */ /* 0x080fe20000410000 */
[-C--:B------:R-:W-:Y:S01]  /*bb10*/  FMUL.FTZ R99, R99, R10.reuse ;  /* 0x0000000a63637220 */ /* 0x080fe20000410000 */
[-C--:B------:R-:W-:Y:S01]  /*bb20*/  FMUL.FTZ R102, R102, R10.reuse ;  /* 0x0000000a66667220 */ /* 0x080fe20000410000 */
[----:B------:R4:W-:Y:S01]  /*bb30*/  STSM.16.M88.4 [R22], R156 ;  /* 0x0000009c16007844 */ /* 0x0009e20000000200 */
[-C--:B------:R-:W-:Y:S01]  /*bb40*/  FMUL.FTZ R103, R103, R10.reuse ;  /* 0x0000000a67677220 */ /* 0x080fe20000410000 */
[-C--:B------:R-:W-:Y:S01]  /*bb50*/  FMUL.FTZ R106, R106, R10.reuse ;  /* 0x0000000a6a6a7220 */ /* 0x080fe20000410000 */
[C---:B0-----:R-:W-:Y:S01]  /*bb60*/  F2FP.F16.F32.PACK_AB R167, R174.reuse, R167 ;  /* 0x000000a7aea7723e */ /* 0x041fe200000000ff */
[----:B------:R4:W-:Y:S01]  /*bb70*/  STSM.16.M88.4 [R184], R160 ;  /* 0x000000a0b8007844 */ /* 0x0009e20000000200 */
[----:B------:R-:W-:Y:S01]  /*bb80*/  FADD.FTZ R6, R174, R21 ;  /* 0x00000015ae067221 */ /* 0x000fe20000010000 */
        /* <DEDUP_REMOVED lines=24> */
[----:B----4-:R-:W-:Y:S06]  /*bd10*/  @!P4 BRA `(.L_x_1769) ;  /* 0x000000000004c947 */ /* 0x010fec0003800000 */
[----:B------:R-:W-:Y:S01]  /*bd20*/  BPT.TRAP 0x1 ;  /* 0x000000040000795c */ /* 0x000fe20000300000 */
.L_x_1769:
[----:B------:R0:W1:Y:S01]  /*bd30*/  SYNCS.PHASECHK.TRANS64.TRYWAIT P0, [UR25+0x28c50], R8 ;  /* 0x028c5008ff0075a7 */ /* 0x0000620008000159 */
[----:B------:R-:W-:Y:S05]  /*bd40*/  @!P4 BRA `(.L_x_1770) ;  /* 0x000000000004c947 */ /* 0x000fea0003800000 */
[----:B------:R-:W-:Y:S01]  /*bd50*/  BPT.TRAP 0x1 ;  /* 0x000000040000795c */ /* 0x000fe20000300000 */
.L_x_1770:
[----:B-1----:R-:W-:Y:S05]  /*bd60*/  @P0 BRA `(.L_x_1771) ;  /* 0x0000000000080947 */ /* 0x002fea0003800000 */
[----:B------:R-:W1:Y:S02]  /*bd70*/  SYNCS.PHASECHK.TRANS64.TRYWAIT P0, [UR25+0x28c50], R8 ;  /* 0x028c5008ff0075a7 */ /* 0x000e640008000159 */
[----:B-1----:R-:W-:Y:S05]  /*bd80*/  @!P0 BRA `(.L_x_1772) ;  /* 0x0000008c00788947 */ /* 0x002fea0003800000 */
.L_x_1771:
[----:B------:R-:W-:Y:S01]  /*bd90*/  ULEA UR11, UR37, UR45, 0xc ;  /* 0x0000002d250b7291 */ /* 0x000fe2000f8e603f */
[----:B------:R-:W-:Y:S01]  /*bda0*/  WARPGROUP.ARRIVE ;  /* 0x00000000000079c5 */ /* 0x000fe20000000000 */
[----:B------:R-:W-:Y:S01]  /*bdb0*/  UMOV UR7, 0x40000040 ;  /* 0x4000004000077882 */ /* 0x000fe20000000000 */
[----:B------:R-:W-:Y:S01]  /*bdc0*/  ISETP.LT.AND P0, PT, R186, UR50, PT ;  /* 0x00000032ba007c0c */ /* 0x000fe2000bf01270 */
[----:B-1----:R-:W-:Y:S01]  /*bdd0*/  @!P5 VIADD R15, R15, 0x28c60 ;  /* 0x00028c600f0fd836 */ /* 0x002fe20000000000 */
[----:B------:R-:W-:Y:S01]  /*bde0*/  UIADD3 UR50, UR50, -0x1, URZ ;  /* 0xffffffff32327890 */ /* 0x000fe2000fffe03f */
[----:B------:R-:W-:Y:S01]  /*bdf0*/  MOV R10, R7 ;  /* 0x00000007000a7202 */ /* 0x000fe20000000f00 */
        /* <DEDUP_REMOVED lines=34> */
.L_x_1756:
[----:B------:R-:W5:Y:S01]  /*c020*/  SHFL.BFLY PT, R0, R5, 0x2, 0x1f ;  /* 0x0c401f0005007f89 */ /* 0x000f6200000e0000 */
[----:B------:R-:W-:Y:S02]  /*c030*/  IMAD.MOV.U32 R10, RZ, RZ, RZ ;  /* 0x000000ffff0a7224 */ /* 0x000fe400078e00ff */
[----:B------:R-:W-:Y:S01]  /*c040*/  IMAD.U32 R14, RZ, RZ, UR10 ;  /* 0x0000000aff0e7e24 */ /* 0x000fe2000f8e00ff */
[----:B01----:R-:W0:Y:S01]  /*c050*/  SHFL.BFLY PT, R9, R6, 0x2, 0x1f ;  /* 0x0c401f0006097f89 */ /* 0x003e2200000e0000 */
[----:B------:R-:W-:Y:S01]  /*c060*/  VIADD R187, R187, 0x1 ;  /* 0x00000001bbbb7836 */ /* 0x000fe20000000000 */
[----:B------:R-:W-:Y:S08]  /*c070*/  BAR.ARV 0x8, 0xa0 ;  /* 0x0202800000007b1d */ /* 0x000ff00000002000 */
[----:B------:R-:W-:Y:S01]  /*c080*/  BAR.SYNC.DEFER_BLOCKING 0xf, 0x100 ;  /* 0x03c4000000007b1d */ /* 0x000fe20000010000 */
[----:B-----5:R-:W-:Y:S01]  /*c090*/  FADD.FTZ R0, R0, R5 ;  /* 0x0000000500007221 */ /* 0x020fe20000010000 */
[----:B------:R-:W-:-:S02]  /*c0a0*/  IMAD.MOV.U32 R5, RZ, RZ, RZ ;  /* 0x000000ffff057224 */ /* 0x000fc400078e00ff */
[----:B0-----:R-:W-:Y:S02]  /*c0b0*/  FADD.FTZ R9, R9, R6 ;  /* 0x0000000609097221 */ /* 0x001fe40000010000 */
[----:B------:R-:W0:Y:S04]  /*c0c0*/  SHFL.BFLY PT, R3, R0, 0x1, 0x1f ;  /* 0x0c201f0000037f89 */ /* 0x000e2800000e0000 */
[----:B------:R-:W1:Y:S01]  /*c0d0*/  SHFL.BFLY PT, R8, R9, 0x1, 0x1f ;  /* 0x0c201f0009087f89 */ /* 0x000e6200000e0000 */
[----:B0-----:R-:W-:Y:S01]  /*c0e0*/  FADD.FTZ R12, R0, R3 ;  /* 0x00000003000c7221 */ /* 0x001fe20000010000 */
[----:B------:R-:W-:Y:S02]  /*c0f0*/  IMAD.MOV R3, RZ, RZ, -R18 ;  /* 0x000000ffff037224 */ /* 0x000fe400078e0a12 */
[----:B------:R-:W-:-:S02]  /*c100*/  IMAD.U32 R0, RZ, RZ, UR37 ;  /* 0x00000025ff007e24 */ /* 0x000fc4000f8e00ff */
[----:B-1----:R-:W-:Y:S01]  /*c110*/  FADD.FTZ R13, R9, R8 ;  /* 0x00000008090d7221 */ /* 0x002fe20000010000 */
[----:B------:R-:W-:Y:S01]  /*c120*/  FSETP.NE.FTZ.AND P1, PT, R12, RZ, PT ;  /* 0x000000ff0c00720b */ /* 0x000fe20003f35000 */
[----:B------:R-:W-:Y:S01]  /*c130*/  UIADD3 UR37, UR37, 0x1, URZ ;  /* 0x0000000125257890 */ /* 0x000fe2000fffe03f */
[----:B------:R-:W-:Y:S01]  /*c140*/  ISETP.NE.AND P0, PT, R16, R3, PT ;  /* 0x000000031000720c */ /* 0x000fe20003f05270 */
[----:B------:R-:W-:Y:S01]  /*c150*/  IMAD.U32 R9, RZ, RZ, UR10 ;  /* 0x0000000aff097e24 */ /* 0x000fe2000f8e00ff */
[----:B------:R-:W-:Y:S01]  /*c160*/  FSETP.NE.FTZ.AND P2, PT, R13, RZ, PT ;  /* 0x000000ff0d00720b */ /* 0x000fe20003f55000 */
[----:B------:R-:W-:Y:S01]  /*c170*/  UISETP.NE.AND UP0, UPT, UR37, 0x2, UPT ;  /* 0x000000022500788c */ /* 0x000fe2000bf05270 */
[----:B------:R-:W-:-:S03]  /*c180*/  IMAD.MOV.U32 R3, RZ, RZ, -0x800000 ;  /* 0xff800000ff037424 */ /* 0x000fc600078e00ff */
[----:B------:R-:W-:Y:S02]  /*c190*/  USEL UR4, URZ, 0x1, UP0 ;  /* 0x000000013f047887 */ /* 0x000fe40008000000 */
[----:B------:R-:W-:Y:S02]  /*c1a0*/  USEL UR37, UR37, URZ, UP0 ;  /* 0x0000003f25257287 */ /* 0x000fe40008000000 */
[----:B------:R-:W0:Y:S01]  /*c1b0*/  @P1 MUFU.RCP R10, R12 ;  /* 0x0000000c000a1308 */ /* 0x000e220000001000 */
[----:B------:R-:W-:Y:S01]  /*c1c0*/  @P1 FMUL.FTZ R9, R9, 0.69314718246459960938 ;  /* 0x3f31721809091820 */ /* 0x000fe20000410000 */
[----:B------:R-:W-:Y:S01]  /*c1d0*/  @!P0 IMAD R0, R0, 0x40, R17 ;  /* 0x0000004000008824 */ /* 0x000fe200078e0211 */
[----:B------:R-:W-:-:S04]  /*c1e0*/  LOP3.LUT R2, R2, UR4, RZ, 0x3c, !PT ;  /* 0x0000000402027c12 */ /* 0x000fc8000f8e3cff */
[----:B------:R-:W-:Y:S01]  /*c1f0*/  @!P0 LEA R11, R0, UR38, 0x2 ;  /* 0x00000026000b8c11 */ /* 0x000fe2000f8e10ff */
[----:B------:R-:W-:Y:S01]  /*c200*/  @P2 MUFU.RCP R5, R13 ;  /* 0x0000000d00052308 */ /* 0x000fe20000001000 */
[----:B------:R-:W-:-:S07]  /*c210*/  IMAD.MOV.U32 R0, RZ, RZ, -0x800000 ;  /* 0xff800000ff007424 */ /* 0x000fce00078e00ff */
[----:B------:R-:W1:Y:S01]  /*c220*/  @P1 MUFU.LG2 R6, R12 ;  /* 0x0000000c00061308 */ /* 0x000e620000000c00 */
[-C--:B0-----:R-:W-:Y:S01]  /*c230*/  FMUL.FTZ R169, R24, R10.reuse ;  /* 0x0000000a18a97220 */ /* 0x081fe20000410000 */
[-C--:B--23--:R-:W-:Y:S01]  /*c240*/  FMUL.FTZ R165, R25, R10.reuse ;  /* 0x0000000a19a57220 */ /* 0x08cfe20000410000 */
        /* <DEDUP_REMOVED lines=64> */
[-C--:B------:R-:W-:Y:S01]  /*c650*/  FMUL.FTZ R26, R26, R5.reuse ;  /* 0x000000051a1a7220 */ /* 0x080fe20000410000 */
[-C--:B------:R-:W-:Y:S01]  /*c660*/  FMUL.FTZ R27, R27, R5.reuse ;  /* 0x000000051b1b7220 */ /* 0x080fe20000410000 */
[----:B------:R1:W-:Y:S01]  /*c670*/  @!P0 STS [R11+0x28820], R5 ;  /* 0x028820050b008388 */ /* 0x0003e20000000800 */
[----:B------:R-:W-:Y:S01]  /*c680*/  PLOP3.LUT P0, PT, PT, PT, PT, 0x8, 0x0 ;  /* 0x000000000000781c */ /* 0x000fe20003f0e170 */
[-C--:B------:R-:W-:Y:S01]  /*c690*/  FMUL.FTZ R30, R30, R5.reuse ;  /* 0x000000051e1e7220 */ /* 0x080fe20000410000 */
        /* <DEDUP_REMOVED lines=47> */
[-C--:B----4-:R-:W-:Y:S01]  /*c990*/  FMUL.FTZ R170, R119, R5.reuse ;  /* 0x0000000577aa7220 */ /* 0x090fe20000410000 */
        /* <DEDUP_REMOVED lines=19> */
.L_x_1689:
[----:B------:R-:W0:Y:S08]  /*cad0*/  S2UR UR4, SR_CgaCtaId ;  /* 0x00000000000479c3 */ /* 0x000e300000008800 */
[----:B------:R-:W-:Y:S06]  /*cae0*/  BAR.SYNC.DEFER_BLOCKING 0x5, 0x120 ;  /* 0x0144800000007b1d */ /* 0x000fec0000010000 */
[----:B------:R-:W-:Y:S01]  /*caf0*/  UMOV UR38, 0x400 ;  /* 0x0000040000267882 */ /* 0x000fe20000000000 */
[----:B------:R-:W-:Y:S01]  /*cb00*/  BSSY B0, `(.L_x_1774) ;  /* 0x0000290000007945 */ /* 0x000fe20003800000 */
[----:B0-----:R-:W-:-:S09]  /*cb10*/  ULEA UR38, UR4, UR38, 0x18 ;  /* 0x0000002604267291 */ /* 0x001fd2000f8ec03f */
[----:B------:R-:W0:Y:S02]  /*cb20*/  LDS.128 R4, [UR38+0x28cd0] ;  /* 0x028cd026ff047984 */ /* 0x000e240008000c00 */
[----:B0-----:R-:W-:Y:S02]  /*cb30*/  R2UR UR47, R5 ;  /* 0x00000000052f72ca */ /* 0x001fe400000e0000 */
[----:B------:R-:W-:Y:S02]  /*cb40*/  R2UR UR6, R6 ;  /* 0x00000000060672ca */ /* 0x000fe400000e0000 */
[----:B------:R-:W-:Y:S01]  /*cb50*/  R2UR UR5, R7 ;  /* 0x00000000070572ca */ /* 0x000fe200000e0000 */
[----:B------:R-:W-:Y:S06]  /*cb60*/  BAR.ARV 0x4, 0x120 ;  /* 0x0104800000007b1d */ /* 0x000fec0000002000 */
[----:B------:R-:W-:Y:S08]  /*cb70*/  @P0 BRA `(.L_x_1775) ;  /* 0x0000001c00580947 */ /* 0x000ff00003800000 */
[----:B------:R-:W0:Y:S08]  /*cb80*/  S2UR UR4, SR_SWINHI ;  /* 0x00000000000479c3 */ /* 0x000e300000002f00 */
[----:B------:R-:W-:Y:S01]  /*cb90*/  BAR.SYNC.DEFER_BLOCKING 0x1, 0x100 ;  /* 0x0044000000007b1d */ /* 0x000fe20000010000 */
[----:B------:R-:W-:Y:S02]  /*cba0*/  F2FP.F16.F32.PACK_AB R40, R41, R40 ;  /* 0x000000282928723e */ /* 0x000fe400000000ff */
[----:B------:R-:W-:-:S02]  /*cbb0*/  F2FP.F16.F32.PACK_AB R41, R43, R42 ;  /* 0x0000002a2b29723e */ /* 0x000fc400000000ff */
[----:B------:R-:W-:Y:S01]  /*cbc0*/  F2FP.F16.F32.PACK_AB R48, R49, R48 ;  /* 0x000000303130723e */ /* 0x000fe200000000ff */
[----:B------:R-:W-:Y:S01]  /*cbd0*/  ULDC.64 UR10, c[0x0][0xbe0] ;  /* 0x0002f800000a7ab9 */ /* 0x000fe20000000a00 */
[----:B------:R-:W-:Y:S01]  /*cbe0*/  F2FP.F16.F32.PACK_AB R42, R45, R44 ;  /* 0x0000002c2d2a723e */ /* 0x000fe200000000ff */
[----:B------:R-:W-:Y:S01]  /*cbf0*/  UISETP.NE.U32.AND UP1, UPT, UR10, URZ, UPT ;  /* 0x0000003f0a00728c */ /* 0x000fe2000bf25070 */
[----:B------:R-:W-:Y:S02]  /*cc00*/  F2FP.F16.F32.PACK_AB R43, R47, R46 ;  /* 0x0000002e2f2b723e */ /* 0x000fe400000000ff */
[----:B------:R-:W-:Y:S01]  /*cc10*/  F2FP.F16.F32.PACK_AB R49, R51, R50 ;  /* 0x000000323331723e */ /* 0x000fe200000000ff */
[----:B------:R-:W-:Y:S01]  /*cc20*/  UISETP.NE.AND.EX UP1, UPT, UR11, URZ, UPT, UP1 ;  /* 0x0000003f0b00728c */ /* 0x000fe2000bf25310 */
[----:B------:R-:W-:Y:S02]  /*cc30*/  F2FP.F16.F32.PACK_AB R56, R57, R56 ;  /* 0x000000383938723e */ /* 0x000fe400000000ff */
[----:B------:R-:W-:Y:S01]  /*cc40*/  F2FP.F16.F32.PACK_AB R50, R53, R52 ;  /* 0x000000343532723e */ /* 0x000fe200000000ff */
[----:B------:R-:W-:Y:S01]  /*cc50*/  ULDC.64 UR10, c[0x0][0xbd8] ;  /* 0x0002f600000a7ab9 */ /* 0x000fe20000000a00 */
[----:B------:R-:W-:Y:S01]  /*cc60*/  F2FP.F16.F32.PACK_AB R51, R55, R54 ;  /* 0x000000363733723e */ /* 0x000fe200000000ff */
[----:B------:R-:W-:Y:S01]  /*cc70*/  UIMAD.WIDE UR10, UR43, 0x4, UR10 ;  /* 0x000000042b0a78a5 */ /* 0x000fe2000f8e020a */
        /* <DEDUP_REMOVED lines=14> */
[----:B------:R-:W-:-:S02]  /*cd60*/  F2FP.F16.F32.PACK_AB R67, R71, R70 ;  /* 0x000000464743723e */ /* 0x000fc400000000ff */
[C---:B------:R-:W-:Y:S01]  /*cd70*/  IADD3 R173, P1, R4.reuse, 0x20, RZ ;  /* 0x0000002004ad7810 */ /* 0x040fe20007f3e0ff */
[----:B------:R-:W-:Y:S01]  /*cd80*/  UISETP.NE.AND.EX UP0, UPT, UR9, URZ, UPT, UP0 ;  /* 0x0000003f0900728c */ /* 0x000fe2000bf05300 */
[C---:B------:R-:W-:Y:S02]  /*cd90*/  LOP3.LUT R7, R4.reuse, 0x380, RZ, 0xc0, !PT ;  /* 0x0000038004077812 */ /* 0x040fe400078ec0ff */
[C---:B------:R-:W-:Y:S01]  /*cda0*/  IADD3 R12, P0, R4.reuse, 0x40, RZ ;  /* 0x00000040040c7810 */ /* 0x040fe20007f1e0ff */
[--C-:B------:R-:W-:Y:S01]  /*cdb0*/  IMAD.X R11, RZ, RZ, R5.reuse, P1 ;  /* 0x000000ffff0b7224 */ /* 0x100fe200008e0605 */
[C---:B------:R-:W-:Y:S01]  /*cdc0*/  IADD3 R177, P3, R4.reuse, 0x2000, RZ ;  /* 0x0000200004b17810 */ /* 0x040fe20007f7e0ff */
[----:B------:R-:W-:Y:S01]  /*cdd0*/  @UP1 ULDC.64 UR8, c[0x0][0xbe0] ;  /* 0x0002f80000081ab9 */ /* 0x000fe20000000a00 */
        /* <DEDUP_REMOVED lines=10> */
[----:B------:R-:W-:Y:S01]  /*ce80*/  SHF.R.U64 R7, R7, 0x3, RZ ;  /* 0x0000000307077819 */ /* 0x000fe200000012ff */
[----:B------:R-:W-:Y:S01]  /*ce90*/  IMAD.X R95, RZ, RZ, R5, P1 ;  /* 0x000000ffff5f7224 */ /* 0x000fe200008e0605 */
[----:B------:R-:W-:Y:S01]  /*cea0*/  IADD3.X R15, RZ, R5, RZ, P4, !PT ;  /* 0x00000005ff0f7210 */ /* 0x000fe200027fe4ff */
[----:B------:R-:W-:Y:S01]  /*ceb0*/  @UP1 UIMAD.WIDE UR8, UR43, 0x4, UR8 ;  /* 0x000000042b0818a5 */ /* 0x000fe2000f8e0208 */
[----:B------:R-:W-:-:S02]  /*cec0*/  IADD3 R193, P0, R4, 0x4020, RZ ;  /* 0x0000402004c17810 */ /* 0x000fc40007f1e0ff */
        /* <DEDUP_REMOVED lines=11> */
[----:B------:R-:W-:Y:S01]  /*cf80*/  LOP3.LUT R4, R7, R4, RZ, 0x3c, !PT ;  /* 0x0000000407047212 */ /* 0x000fe200078e3cff */
[--C-:B------:R-:W-:Y:S01]  /*cf90*/  IMAD.X R119, RZ, RZ, R5.reuse, P2 ;  /* 0x000000ffff777224 */ /* 0x100fe200010e0605 */
[----:B------:R-:W-:Y:S01]  /*cfa0*/  LOP3.LUT R7, R12, 0x380, RZ, 0xc0, !PT ;  /* 0x000003800c077812 */ /* 0x000fe200078ec0ff */
[----:B------:R-:W-:Y:S01]  /*cfb0*/  IMAD.X R9, RZ, RZ, R5, P1 ;  /* 0x000000ffff097224 */ /* 0x000fe200008e0605 */
[----:B------:R-:W-:-:S02]  /*cfc0*/  LOP3.LUT R6, R173, 0x380, RZ, 0xc0, !PT ;  /* 0x00000380ad067812 */ /* 0x000fc400078ec0ff */
[----:B------:R-:W-:Y:S02]  /*cfd0*/  SHF.R.U64 R7, R7, 0x3, RZ ;  /* 0x0000000307077819 */ /* 0x000fe400000012ff */
[----:B------:R-:W-:Y:S02]  /*cfe0*/  SHF.R.U64 R6, R6, 0x3, RZ ;  /* 0x0000000306067819 */ /* 0x000fe400000012ff */
[----:B------:R-:W-:Y:S02]  /*cff0*/  LOP3.LUT R12, R7, R12, RZ, 0x3c, !PT ;  /* 0x0000000c070c7212 */ /* 0x000fe400078e3cff */
[----:B------:R-:W-:Y:S02]  /*d000*/  LOP3.LUT R7, R28, 0x380, RZ, 0xc0, !PT ;  /* 0x000003801c077812 */ /* 0x000fe400078ec0ff */
[----:B------:R-:W-:Y:S02]  /*d010*/  LOP3.LUT R10, R6, R173, RZ, 0x3c, !PT ;  /* 0x000000ad060a7212 */ /* 0x000fe400078e3cff */
        /* <DEDUP_REMOVED lines=10> */
[----:B------:R-:W-:Y:S02]  /*d0c0*/  MOV R173, R4 ;  /* 0x0000000400ad7202 */ /* 0x000fe40000000f00 */
[----:B------:R-:W-:Y:S02]  /*d0d0*/  LOP3.LUT R7, R199, 0x380, RZ, 0xc0, !PT ;  /* 0x00000380c7077812 */ /* 0x000fe400078ec0ff */
[----:B------:R-:W-:-:S02]  /*d0e0*/  LOP3.LUT R14, R175, 0x380, RZ, 0xc0, !PT ;  /* 0x00000380af0e7812 */ /* 0x000fc400078ec0ff */
[----:B------:R-:W-:Y:S02]  /*d0f0*/  F2FP.F16.F32.PACK_AB R5, R27, R26 ;  /* 0x0000001a1b05723e */ /* 0x000fe400000000ff */
[----:B------:R-:W-:Y:S02]  /*d100*/  LOP3.LUT R20, R177, 0x380, RZ, 0xc0, !PT ;  /* 0x00000380b1147812 */ /* 0x000fe400078ec0ff */
[----:B------:R-:W-:Y:S02]  /*d110*/  LOP3.LUT R98, R6, R193, RZ, 0x3c, !PT ;  /* 0x000000c106627212 */ /* 0x000fe400078e3cff */
[----:B------:R-:W-:Y:S02]  /*d120*/  LOP3.LUT R27, R174, 0x380, RZ, 0xc0, !PT ;  /* 0x00000380ae1b7812 */ /* 0x000fe400078ec0ff */
[----:B------:R-:W-:Y:S02]  /*d130*/  LOP3.LUT R26, R201, 0x380, RZ, 0xc0, !PT ;  /* 0x00000380c91a7812 */ /* 0x000fe400078ec0ff */
[----:B------:R-:W-:-:S02]  /*d140*/  F2FP.F16.F32.PACK_AB R6, R8, R167 ;  /* 0x000000a70806723e */ /* 0x000fc400000000ff */
[----:B------:R-:W-:Y:S02]  /*d150*/  SHF.R.U64 R8, R7, 0x3, RZ ;  /* 0x0000000307087819 */ /* 0x000fe400000012ff */
[----:B------:R-:W-:Y:S02]  /*d160*/  SHF.R.U64 R14, R14, 0x3, RZ ;  /* 0x000000030e0e7819 */ /* 0x000fe400000012ff */
[----:B------:R-:W-:Y:S02]  /*d170*/  LOP3.LUT R90, R181, 0x380, RZ, 0xc0, !PT ;  /* 0x00000380b55a7812 */ /* 0x000fe400078ec0ff */
[----:B------:R-:W-:Y:S02]  /*d180*/  F2FP.F16.F32.PACK_AB R4, R165, R169 ;  /* 0x000000a9a504723e */ /* 0x000fe400000000ff */
[----:B------:R-:W-:Y:S02]  /*d190*/  F2FP.F16.F32.PACK_AB R7, R31, R30 ;  /* 0x0000001e1f07723e */ /* 0x000fe400000000ff */
[----:B------:R-:W-:-:S02]  /*d1a0*/  SHF.R.U64 R20, R20, 0x3, RZ ;  /* 0x0000000314147819 */ /* 0x000fc400000012ff */
[----:B------:R-:W-:Y:S01]  /*d1b0*/  LOP3.LUT R94, R183, 0x380, RZ, 0xc0, !PT ;  /* 0x00000380b75e7812 */ /* 0x000fe200078ec0ff */
[----:B------:R0:W-:Y:S01]  /*d1c0*/  STSM.16.M88.4 [R173], R4 ;  /* 0x00000004ad007844 */ /* 0x0001e20000000200 */
[----:B------:R-:W-:Y:S02]  /*d1d0*/  SHF.R.U64 R27, R27, 0x3, RZ ;  /* 0x000000031b1b7819 */ /* 0x000fe400000012ff */
[----:B------:R-:W-:Y:S02]  /*d1e0*/  LOP3.LUT R106, R195, 0x380, RZ, 0xc0, !PT ;  /* 0x00000380c36a7812 */ /* 0x000fe400078ec0ff */
[----:B------:R-:W-:Y:S02]  /*d1f0*/  SHF.R.U64 R26, R26, 0x3, RZ ;  /* 0x000000031a1a7819 */ /* 0x000fe400000012ff */
[----:B------:R-:W-:Y:S02]  /*d200*/  LOP3.LUT R14, R14, R175, RZ, 0x3c, !PT ;  /* 0x000000af0e0e7212 */ /* 0x000fe400078e3cff */
[----:B------:R-:W-:-:S02]  /*d210*/  SHF.R.U64 R90, R90, 0x3, RZ ;  /* 0x000000035a5a7819 */ /* 0x000fc400000012ff */
[----:B------:R-:W-:Y:S02]  /*d220*/  LOP3.LUT R114, R8, R199, RZ, 0x3c, !PT ;  /* 0x000000c708727212 */ /* 0x000fe400078e3cff */
[----:B------:R-:W-:Y:S02]  /*d230*/  LOP3.LUT R20, R20, R177, RZ, 0x3c, !PT ;  /* 0x000000b114147212 */ /* 0x000fe400078e3cff */
[----:B------:R-:W-:Y:S02]  /*d240*/  SHF.R.U64 R94, R94, 0x3, RZ ;  /* 0x000000035e5e7819 */ /* 0x000fe400000012ff */
[----:B------:R-:W-:Y:S02]  /*d250*/  LOP3.LUT R110, R197, 0x380, RZ, 0xc0, !PT ;  /* 0x00000380c56e7812 */ /* 0x000fe400078ec0ff */
[----:B------:R-:W-:Y:S02]  /*d260*/  LOP3.LUT R8, R27, R174, RZ, 0x3c, !PT ;  /* 0x000000ae1b087212 */ /* 0x000fe400078e3cff */
[----:B------:R-:W-:-:S02]  /*d270*/  SHF.R.U64 R106, R106, 0x3, RZ ;  /* 0x000000036a6a7819 */ /* 0x000fc400000012ff */
[----:B------:R-:W-:Y:S02]  /*d280*/  LOP3.LUT R118, R26, R201, RZ, 0x3c, !PT ;  /* 0x000000c91a767212 */ /* 0x000fe400078e3cff */
[----:B------:R-:W-:Y:S02]  /*d290*/  MOV R27, R10 ;  /* 0x0000000a001b7202 */ /* 0x000fe40000000f00 */
[----:B0-----:R-:W-:Y:S02]  /*d2a0*/  F2FP.F16.F32.PACK_AB R4, R33, R159 ;  /* 0x0000009f2104723e */ /* 0x001fe400000000ff */
[----:B------:R-:W-:Y:S02]  /*d2b0*/  F2FP.F16.F32.PACK_AB R5, R35, R34 ;  /* 0x000000222305723e */ /* 0x000fe400000000ff */
[----:B------:R-:W-:Y:S02]  /*d2c0*/  F2FP.F16.F32.PACK_AB R6, R37, R36 ;  /* 0x000000242506723e */ /* 0x000fe400000000ff */
[----:B------:R-:W-:-:S02]  /*d2d0*/  F2FP.F16.F32.PACK_AB R7, R39, R38 ;  /* 0x000000262707723e */ /* 0x000fc400000000ff */
[----:B------:R-:W-:Y:S02]  /*d2e0*/  MOV R26, R12 ;  /* 0x0000000c001a7202 */ /* 0x000fe40000000f00 */
[----:B------:R-:W-:Y:S01]  /*d2f0*/  LOP3.LUT R90, R90, R181, RZ, 0x3c, !PT ;  /* 0x000000b55a5a7212 */ /* 0x000fe200078e3cff */
[----:B------:R0:W-:Y:S01]  /*d300*/  STSM.16.M88.4 [R27], R4 ;  /* 0x000000041b007844 */ /* 0x0001e20000000200 */
[----:B------:R-:W-:Y:S02]  /*d310*/  MOV R15, R14 ;  /* 0x0000000e000f7202 */ /* 0x000fe40000000f00 */
[----:B------:R-:W-:Y:S01]  /*d320*/  LOP3.LUT R94, R94, R183, RZ, 0x3c, !PT ;  /* 0x000000b75e5e7212 */ /* 0x000fe200078e3cff */
[----:B------:R-:W-:Y:S01]  /*d330*/  STSM.16.M88.4 [R26], R40 ;  /* 0x000000281a007844 */ /* 0x000fe20000000200 */
[----:B------:R-:W-:Y:S02]  /*d340*/  SHF.R.U64 R110, R110, 0x3, RZ ;  /* 0x000000036e6e7819 */ /* 0x000fe400000012ff */
[----:B------:R-:W-:Y:S01]  /*d350*/  MOV R20, R20 ;  /* 0x0000001400147202 */ /* 0x000fe20000000f00 */
[----:B------:R-:W-:Y:S01]  /*d360*/  STSM.16.M88.4 [R15], R48 ;  /* 0x000000300f007844 */ /* 0x000fe20000000200 */
[----:B------:R-:W-:-:S02]  /*d370*/  LOP3.LUT R106, R106, R195, RZ, 0x3c, !PT ;  /* 0x000000c36a6a7212 */ /* 0x000fc400078e3cff */
[----:B------:R-:W-:Y:S01]  /*d380*/  MOV R24, R24 ;  /* 0x0000001800187202 */ /* 0x000fe20000000f00 */
[----:B------:R-:W-:Y:S01]  /*d390*/  STSM.16.M88.4 [R20], R56 ;  /* 0x0000003814007844 */ /* 0x000fe20000000200 */
[----:B------:R-:W-:Y:S02]  /*d3a0*/  F2FP.F16.F32.PACK_AB R73, R75, R74 ;  /* 0x0000004a4b49723e */ /* 0x000fe400000000ff */
[----:B------:R-:W-:Y:S01]  /*d3b0*/  F2FP.F16.F32.PACK_AB R80, R81, R80 ;  /* 0x000000505150723e */ /* 0x000fe200000000ff */
[----:B------:R-:W-:Y:S01]  /*d3c0*/  STSM.16.M88.4 [R24], R64 ;  /* 0x0000004018007844 */ /* 0x000fe20000000200 */
[----:B------:R-:W-:Y:S01]  /*d3d0*/  MOV R28, R28 ;  /* 0x0000001c001c7202 */ /* 0x000fe20000000f00 */
[----:B0-----:R-:W-:Y:S01]  /*d3e0*/  IMAD.U32 R6, RZ, RZ, UR10 ;  /* 0x0000000aff067e24 */ /* 0x001fe2000f8e00ff */
        /* <DEDUP_REMOVED lines=8> */
[----:B------:R-:W-:Y:S01]  /*d470*/  LOP3.LUT R110, R110, R197, RZ, 0x3c, !PT ;  /* 0x000000c56e6e7212 */ /* 0x000fe200078e3cff */
[----:B------:R-:W-:Y:S01]  /*d480*/  STSM.16.M88.4 [R14], R80 ;  /* 0x000000500e007844 */ /* 0x000fe20000000200 */
[----:B------:R-:W-:-:S02]  /*d490*/  MOV R94, R94 ;  /* 0x0000005e005e7202 */ /* 0x000fc40000000f00 */
[----:B------:R-:W-:Y:S02]  /*d4a0*/  MOV R13, R98 ;  /* 0x00000062000d7202 */ /* 0x000fe40000000f00 */
        /* <DEDUP_REMOVED lines=29> */
[----:B------:R-:W-:Y:S01]  /*d680*/  F2FP.F16.F32.PACK_AB R136, R137, R136 ;  /* 0x000000888988723e */ /* 0x000fe200000000ff */
[----:B------:R-:W-:Y:S01]  /*d690*/  STSM.16.M88.4 [R110], R120 ;  /* 0x000000786e007844 */ /* 0x000fe20000000200 */
        /* <DEDUP_REMOVED lines=9> */
[----:B------:R-:W-:Y:S01]  /*d730*/  MOV R10, R8 ;  /* 0x00000008000a7202 */ /* 0x000fe20000000f00 */
[----:B------:R2:W-:Y:S01]  /*d740*/  STSM.16.M88.4 [R118], R136 ;  /* 0x0000008876007844 */ /* 0x0005e20000000200 */
[----:B------:R-:W-:Y:S01]  /*d750*/  F2FP.F16.F32.PACK_AB R146, R149, R148 ;  /* 0x000000949592723e */ /* 0x000fe200000000ff */
[----:B------:R-:W-:Y:S01]  /*d760*/  IMAD.U32 R8, RZ, RZ, UR8 ;  /* 0x00000008ff087e24 */ /* 0x000fe2000f8e00ff */
[----:B------:R-:W-:Y:S01]  /*d770*/  F2FP.F16.F32.PACK_AB R147, R151, R150 ;  /* 0x000000969793723e */ /* 0x000fe200000000ff */
[----:B------:R-:W-:Y:S01]  /*d780*/  IMAD.U32 R9, RZ, RZ, UR9 ;  /* 0x00000009ff097e24 */ /* 0x000fe2000f8e00ff */
[----:B------:R-:W-:-:S02]  /*d790*/  PLOP3.LUT P6, PT, PT, PT, UP1, 0x80, 0x0 ;  /* 0x000000000000781c */ /* 0x000fc40003fcf018 */
[----:B------:R-:W-:Y:S01]  /*d7a0*/  PLOP3.LUT P0, PT, PT, PT, UP0, 0x80, 0x0 ;  /* 0x000000000000781c */ /* 0x000fe20003f0f008 */
[----:B------:R2:W-:Y:S01]  /*d7b0*/  STSM.16.M88.4 [R10], R144 ;  /* 0x000000900a007844 */ /* 0x0005e20000000200 */
[----:B------:R-:W-:Y:S01]  /*d7c0*/  MOV R7, UR11 ;  /* 0x0000000b00077c02 */ /* 0x000fe20008000f00 */
[----:B------:R-:W-:Y:S08]  /*d7d0*/  BAR.SYNC.DEFER_BLOCKING 0x1, 0x100 ;  /* 0x0044000000007b1d */ /* 0x000ff00000010000 */
[----:B------:R3:W4:Y:S04]  /*d7e0*/  @P6 LDG.E R8, desc[UR48][R8.64] ;  /* 0x0000003008086981 */ /* 0x000728000c1e1900 */
[----:B------:R-:W5:Y:S01]  /*d7f0*/  @P0 LDG.E R5, desc[UR48][R6.64] ;  /* 0x0000003006050981 */ /* 0x000f62000c1e1900 */
[----:B0-----:R-:W-:Y:S01]  /*d800*/  IMAD R11, R188, 0x40, R185 ;  /* 0x00000040bc0b7824 */ /* 0x001fe200078e02b9 */
[----:B------:R-:W-:Y:S01]  /*d810*/  ULDC UR7, c[0x0][0xa88] ;  /* 0x0002a20000077ab9 */ /* 0x000fe20000000800 */
[----:B------:R-:W-:-:S02]  /*d820*/  UMOV UR4, URZ ;  /* 0x0000003f00047c82 */ /* 0x000fc40008000000 */
[----:B------:R-:W-:-:S03]  /*d830*/  IMAD.WIDE R134, R11, 0x2, R134 ;  /* 0x000000020b867825 */ /* 0x000fc600078e0286 */
[C---:B------:R-:W-:Y:S02]  /*d840*/  IADD3 R11, P2, R134.reuse, 0x1000, RZ ;  /* 0x00001000860b7810 */ /* 0x040fe40007f5e0ff */
[C---:B------:R-:W-:Y:S02]  /*d850*/  IADD3 R29, P1, R134.reuse, 0x2000, RZ ;  /* 0x00002000861d7810 */ /* 0x040fe40007f3e0ff */
[----:B---3--:R-:W-:Y:S02]  /*d860*/  P2R R9, PR, RZ, 0x4 ;  /* 0x00000004ff097803 */ /* 0x008fe40000000000 */
[C---:B------:R-:W-:Y:S02]  /*d870*/  IADD3 R13, P2, R134.reuse, 0x3000, RZ ;  /* 0x00003000860d7810 */ /* 0x040fe40007f5e0ff */
[C---:B------:R-:W-:Y:S02]  /*d880*/  IADD3 R37, P3, R134.reuse, 0x4000, RZ ;  /* 0x0000400086257810 */ /* 0x040fe40007f7e0ff */
[----:B------:R-:W-:-:S02]  /*d890*/  IADD3 R25, P4, R134, 0x5000, RZ ;  /* 0x0000500086197810 */ /* 0x000fc40007f9e0ff */
[----:B------:R-:W-:Y:S02]  /*d8a0*/  IADD3 R41, P5, R134, 0x6000, RZ ;  /* 0x0000600086297810 */ /* 0x000fe40007fbe0ff */
[----:B------:R-:W-:Y:S02]  /*d8b0*/  LOP3.LUT R4, R11, 0x380, RZ, 0xc0, !PT ;  /* 0x000003800b047812 */ /* 0x000fe400078ec0ff */
[----:B------:R-:W-:Y:S02]  /*d8c0*/  LOP3.LUT R28, R29, 0x380, RZ, 0xc0, !PT ;  /* 0x000003801d1c7812 */ /* 0x000fe400078ec0ff */
[----:B-1----:R-:W-:Y:S02]  /*d8d0*/  LOP3.LUT R12, R13, 0x380, RZ, 0xc0, !PT ;  /* 0x000003800d0c7812 */ /* 0x002fe400078ec0ff */
[----:B------:R-:W-:Y:S02]  /*d8e0*/  LOP3.LUT R36, R37, 0x380, RZ, 0xc0, !PT ;  /* 0x0000038025247812 */ /* 0x000fe400078ec0ff */
[----:B------:R-:W-:-:S02]  /*d8f0*/  LOP3.LUT R24, R25, 0x380, RZ, 0xc0, !PT ;  /* 0x0000038019187812 */ /* 0x000fc400078ec0ff */
[----:B------:R-:W-:Y:S02]  /*d900*/  LOP3.LUT R40, R41, 0x380, RZ, 0xc0, !PT ;  /* 0x0000038029287812 */ /* 0x000fe400078ec0ff */
[----:B------:R-:W-:Y:S02]  /*d910*/  SHF.R.U64 R4, R4, 0x3, RZ ;  /* 0x0000000304047819 */ /* 0x000fe400000012ff */
[----:B------:R-:W-:Y:S02]  /*d920*/  SHF.R.U64 R28, R28, 0x3, RZ ;  /* 0x000000031c1c7819 */ /* 0x000fe400000012ff */
[----:B------:R-:W-:Y:S02]  /*d930*/  SHF.R.U64 R12, R12, 0x3, RZ ;  /* 0x000000030c0c7819 */ /* 0x000fe400000012ff */
[----:B------:R-:W-:Y:S02]  /*d940*/  SHF.R.U64 R36, R36, 0x3, RZ ;  /* 0x0000000324247819 */ /* 0x000fe400000012ff */
[----:B------:R-:W-:-:S02]  /*d950*/  SHF.R.U64 R24, R24, 0x3, RZ ;  /* 0x0000000318187819 */ /* 0x000fc400000012ff */
[----:B------:R-:W-:Y:S02]  /*d960*/  SHF.R.U64 R40, R40, 0x3, RZ ;  /* 0x0000000328287819 */ /* 0x000fe400000012ff */
[----:B------:R-:W-:Y:S02]  /*d970*/  LOP3.LUT R4, R4, R11, RZ, 0x3c, !PT ;  /* 0x0000000b04047212 */ /* 0x000fe400078e3cff */
[----:B------:R-:W-:Y:S02]  /*d980*/  LOP3.LUT R28, R28, R29, RZ, 0x3c, !PT ;  /* 0x0000001d1c1c7212 */ /* 0x000fe400078e3cff */
[----:B------:R-:W-:Y:S02]  /*d990*/  LOP3.LUT R12, R12, R13, RZ, 0x3c, !PT ;  /* 0x0000000d0c0c7212 */ /* 0x000fe400078e3cff */
[----:B------:R-:W-:Y:S02]  /*d9a0*/  LOP3.LUT R36, R36, R37, RZ, 0x3c, !PT ;  /* 0x0000002524247212 */ /* 0x000fe400078e3cff */
[----:B------:R-:W-:-:S02]  /*d9b0*/  LOP3.LUT R24, R24, R25, RZ, 0x3c, !PT ;  /* 0x0000001918187212 */ /* 0x000fc400078e3cff */
[----:B------:R-:W-:Y:S02]  /*d9c0*/  LOP3.LUT R40, R40, R41, RZ, 0x3c, !PT ;  /* 0x0000002928287212 */ /* 0x000fe400078e3cff */
[----:B----4-:R-:W-:Y:S02]  /*d9d0*/  @P6 R2UR UR7, R8 ;  /* 0x00000000080762ca */ /* 0x010fe400000e0000 */
[----:B-----5:R-:W-:Y:S01]  /*d9e0*/  @P0 R2UR UR4, R5 ;  /* 0x00000000050402ca */ /* 0x020fe200000e0000 */
[----:B--2---:R-:W-:-:S14]  /*d9f0*/  @P6 BRA `(.L_x_1776) ;  /* 0x0000000000186947 */ /* 0x004fdc0003800000 */
[----:B------:R-:W-:Y:S05]  /*da00*/  @!P0 BRA `(.L_x_1776) ;  /* 0x0000000000148947 */ /* 0x000fea0003800000 */
[----:B------:R-:W2:Y:S04]  /*da10*/  LDG.E R10, desc[UR48][R6.64] ;  /* 0x00000030060a7981 */ /* 0x000ea8000c1e1900 */
[----:B------:R-:W3:Y:S01]  /*da20*/  LDG.E R8, desc[UR48][R6.64+0x4] ;  /* 0x0000043006087981 */ /* 0x000ee2000c1e1900 */
[----:B--2---:R-:W-:Y:S02]  /*da30*/  R2UR UR8, R10 ;  /* 0x000000000a0872ca */ /* 0x004fe400000e0000 */
[----:B---3--:R-:W-:-:S13]  /*da40*/  R2UR UR7, R8 ;  /* 0x00000000080772ca */ /* 0x008fda00000e0000 */
[----:B------:R-:W-:-:S12]  /*da50*/  UIADD3 UR7, -UR8, UR7, URZ ;  /* 0x0000000708077290 */ /* 0x000fd8000fffe13f */
.L_x_1776:
        /* <DEDUP_REMOVED lines=10> */
[--C-:B------:R-:W-:Y:S01]  /*db00*/  IMAD.X R25, RZ, RZ, R135.reuse, P4 ;  /* 0x000000ffff197224 */ /* 0x100fe200020e0687 */
[----:B------:R-:W-:Y:S01]  /*db10*/  LOP3.LUT R48, R49, 0x380, RZ, 0xc0, !PT ;  /* 0x0000038031307812 */ /* 0x000fe200078ec0ff */
[--C-:B------:R-:W-:Y:S01]  /*db20*/  IMAD.X R41, RZ, RZ, R135.reuse, P5 ;  /* 0x000000ffff297224 */ /* 0x100fe200028e0687 */
[----:B------:R-:W-:Y:S01]  /*db30*/  LOP3.LUT R44, R45, 0x380, RZ, 0xc0, !PT ;  /* 0x000003802d2c7812 */ /* 0x000fe200078ec0ff */
[----:B------:R-:W-:Y:S01]  /*db40*/  USHF.R.S32.HI UR8, URZ, 0x1f, UR43 ;  /* 0x0000001f3f087899 */ /* 0x000fe2000801142b */
[----:B------:R-:W-:Y:S01]  /*db50*/  SHF.R.U64 R48, R48, 0x3, RZ ;  /* 0x0000000330307819 */ /* 0x000fe200000012ff */
[----:B------:R-:W-:Y:S01]  /*db60*/  USHF.R.S32.HI UR11, URZ, 0x1f, UR4 ;  /* 0x0000001f3f0b7899 */ /* 0x000fe20008011404 */
[----:B------:R-:W-:Y:S01]  /*db70*/  SHF.R.U64 R32, R32, 0x3, RZ ;  /* 0x0000000320207819 */ /* 0x000fe200000012ff */
[----:B------:R-:W-:Y:S01]  /*db80*/  USHF.R.S32.HI UR14, URZ, 0x1f, UR41 ;  /* 0x0000001f3f0e7899 */ /* 0x000fe20008011429 */
[----:B------:R-:W-:Y:S01]  /*db90*/  SHF.R.U64 R44, R44, 0x3, RZ ;  /* 0x000000032c2c7819 */ /* 0x000fe200000012ff */
[----:B------:R-:W-:Y:S01]  /*dba0*/  USEL UR15, UR43, URZ, !UP0 ;  /* 0x0000003f2b0f7287 */ /* 0x000fe2000c000000 */
[----:B------:R-:W-:Y:S01]  /*dbb0*/  LOP3.LUT R48, R48, R49, RZ, 0x3c, !PT ;  /* 0x0000003130307212 */ /* 0x000fe200078e3cff */
[--C-:B------:R-:W-:Y:S01]  /*dbc0*/  IMAD.X R49, RZ, RZ, R135.reuse, P6 ;  /* 0x000000ffff317224 */ /* 0x100fe200030e0687 */
[----:B------:R-:W-:Y:S01]  /*dbd0*/  LOP3.LUT R32, R32, R33, RZ, 0x3c, !PT ;  /* 0x0000002120207212 */ /* 0x000fe200078e3cff */
[--C-:B------:R-:W-:Y:S01]  /*dbe0*/  IMAD.X R33, RZ, RZ, R135.reuse, P0 ;  /* 0x000000ffff217224 */ /* 0x100fe200000e0687 */
[----:B0-----:R-:W-:Y:S01]  /*dbf0*/  ISETP.NE.AND P6, PT, R6, RZ, PT ;  /* 0x000000ff0600720c */ /* 0x001fe20003fc5270 */
[----:B------:R-:W-:Y:S01]  /*dc00*/  USEL UR16, UR8, URZ, !UP0 ;  /* 0x0000003f08107287 */ /* 0x000fe2000c000000 */
[----:B------:R-:W-:Y:S01]  /*dc10*/  LOP3.LUT R44, R44, R45, RZ, 0x3c, !PT ;  /* 0x0000002d2c2c7212 */ /* 0x000fe200078e3cff */
[----:B------:R-:W-:Y:S01]  /*dc20*/  IMAD.X R45, RZ, RZ, R135, P1 ;  /* 0x000000ffff2d7224 */ /* 0x000fe200008e0687 */
[----:B------:R-:W-:-:S02]  /*dc30*/  IADD3 R57, P2, R134, 0xa000, RZ ;  /* 0x0000a00086397810 */ /* 0x000fc40007f5e0ff */
[C---:B------:R-:W-:Y:S02]  /*dc40*/  IADD3 R53, P3, R134.reuse, 0xb000, RZ ;  /* 0x0000b00086357810 */ /* 0x040fe40007f7e0ff */
[C---:B------:R-:W-:Y:S02]  /*dc50*/  IADD3 R65, P4, R134.reuse, 0xc000, RZ ;  /* 0x0000c00086417810 */ /* 0x040fe40007f9e0ff */
[C---:B------:R-:W-:Y:S02]  /*dc60*/  IADD3 R61, P5, R134.reuse, 0xd000, RZ ;  /* 0x0000d000863d7810 */ /* 0x040fe40007fbe0ff */
[C---:B------:R-:W-:Y:S02]  /*dc70*/  IADD3 R73, P0, R134.reuse, 0xe000, RZ ;  /* 0x0000e00086497810 */ /* 0x040fe40007f1e0ff */
[----:B------:R-:W-:Y:S02]  /*dc80*/  IADD3 R7, P1, R134, 0xf000, RZ ;  /* 0x0000f00086077810 */ /* 0x000fe40007f3e0ff */
[----:B------:R-:W-:-:S02]  /*dc90*/  LOP3.LUT R56, R57, 0x380, RZ, 0xc0, !PT ;  /* 0x0000038039387812 */ /* 0x000fc400078ec0ff */
[----:B------:R-:W-:Y:S02]  /*dca0*/  LOP3.LUT R52, R53, 0x380, RZ, 0xc0, !PT ;  /* 0x0000038035347812 */ /* 0x000fe400078ec0ff */
        /* <DEDUP_REMOVED lines=22> */
[----:B------:R-:W-:-:S02]  /*de10*/  LOP3.LUT R134, R9, R134, RZ, 0x3c, !PT ;  /* 0x0000008609867212 */ /* 0x000fc400078e3cff */
[----:B------:R-:W-:Y:S02]  /*de20*/  IADD3.X R69, RZ, R135, RZ, P1, !PT ;  /* 0x00000087ff457210 */ /* 0x000fe40000ffe4ff */
[----:B------:R-:W-:Y:S01]  /*de30*/  LOP3.LUT R68, R6, R7, RZ, 0x3c, !PT ;  /* 0x0000000706447212 */ /* 0x000fe200078e3cff */
[----:B------:R-:W-:Y:S06]  /*de40*/  @P6 BRA `(.L_x_1777) ;  /* 0x00000000006c6947 */ /* 0x000fec0003800000 */
[----:B------:R-:W-:Y:S01]  /*de50*/  ULDC.64 UR12, c[0x0][0xb70] ;  /* 0x0002dc00000c7ab9 */ /* 0x000fe20000000a00 */
[----:B------:R-:W-:Y:S01]  /*de60*/  UMOV UR8, UR4 ;  /* 0x0000000400087c82 */ /* 0x000fe20008000000 */
[----:B------:R-:W-:Y:S01]  /*de70*/  UIMAD UR10, UR14, UR12, URZ ;  /* 0x0000000c0e0a72a4 */ /* 0x000fe2000f8e023f */
[----:B------:R-:W-:Y:S01]  /*de80*/  IMAD.U32 R8, RZ, RZ, UR42 ;  /* 0x0000002aff087e24 */ /* 0x000fe2000f8e00ff */
[----:B------:R-:W-:Y:S01]  /*de90*/  UMOV UR9, UR11 ;  /* 0x0000000b00097c82 */ /* 0x000fe20008000000 */
[----:B------:R-:W-:Y:S01]  /*dea0*/  IMAD.MOV R7, RZ, RZ, -R18 ;  /* 0x000000ffff077224 */ /* 0x000fe200078e0a12 */
[----:B------:R-:W-:Y:S01]  /*deb0*/  UIMAD.WIDE.U32 UR8, UR41, UR12, UR8 ;  /* 0x0000000c290872a5 */ /* 0x000fe2000f8e0008 */
[----:B------:R-:W-:Y:S01]  /*dec0*/  IMAD R8, R8, 0x40, R17 ;  /* 0x0000004008087824 */ /* 0x000fe200078e0211 */
[----:B------:R-:W-:Y:S02]  /*ded0*/  UIMAD UR10, UR41, UR13, UR10 ;  /* 0x0000000d290a72a4 */ /* 0x000fe4000f8e020a */
[----:B------:R-:W-:Y:S01]  /*dee0*/  ISETP.NE.AND P0, PT, R16, R7, PT ;  /* 0x000000071000720c */ /* 0x000fe20003f05270 */
[----:B------:R-:W-:Y:S01]  /*def0*/  ULDC.64 UR12, c[0x0][0xb78] ;  /* 0x0002de00000c7ab9 */ /* 0x000fe20000000a00 */
[----:B------:R-:W-:Y:S01]  /*df00*/  UIADD3 UR9, UR9, UR10, URZ ;  /* 0x0000000a09097290 */ /* 0x000fe2000fffe03f */
[C---:B------:R-:W-:Y:S01]  /*df10*/  VIADD R10, R8.reuse, 0x8 ;  /* 0x00000008080a7836 */ /* 0x040fe20000000000 */
[----:B------:R-:W-:Y:S01]  /*df20*/  UIMAD UR10, UR16, UR12, URZ ;  /* 0x0000000c100a72a4 */ /* 0x000fe2000f8e023f */
[----:B------:R-:W-:Y:S01]  /*df30*/  SHF.R.S32.HI R6, RZ, 0x1f, R8 ;  /* 0x0000001fff067819 */ /* 0x000fe20000011408 */
[----:B------:R-:W-:Y:S01]  /*df40*/  UIMAD.WIDE.U32 UR8, UR15, UR12, UR8 ;  /* 0x0000000c0f0872a5 */ /* 0x000fe2000f8e0008 */
[----:B------:R-:W-:Y:S01]  /*df50*/  ISETP.GE.OR P1, PT, R8, UR7, P0 ;  /* 0x0000000708007c0c */ /* 0x000fe20008726670 */
[----:B------:R-:W-:Y:S01]  /*df60*/  UIMAD UR10, UR15, UR13, UR10 ;  /* 0x0000000d0f0a72a4 */ /* 0x000fe2000f8e020a */
[----:B------:R-:W-:-:S02]  /*df70*/  ISETP.GE.OR P0, PT, R10, UR7, P0 ;  /* 0x000000070a007c0c */ /* 0x000fc40008706670 */
        /* <DEDUP_REMOVED lines=8> */
.L_x_1777:
[C---:B0-----:R-:W-:Y:S01]  /*e000*/  VIADD R3, R185.reuse, 0x40 ;  /* 0x00000040b9037836 */ /* 0x041fe20000000000 */
[----:B------:R-:W-:Y:S01]  /*e010*/  ULDC UR12, c[0x0][0xa8c] ;  /* 0x0002a300000c7ab9 */ /* 0x000fe20000000800 */
[----:B------:R-:W-:Y:S01]  /*e020*/  VIADD R82, R185, 0x80 ;  /* 0x00000080b9527836 */ /* 0x000fe20000000000 */
[----:B------:R-:W-:Y:S01]  /*e030*/  ULDC.64 UR18, c[0x0][0xaa0] ;  /* 0x0002a80000127ab9 */ /* 0x000fe20000000a00 */
[----:B------:R0:W5:Y:S01]  /*e040*/  LD.E.128 R8, desc[UR48][R134.64] ;  /* 0x0000003086087980 */ /* 0x000162000c101d00 */
[----:B------:R-:W-:Y:S01]  /*e050*/  ISETP.GE.AND P1, PT, R3, UR12, PT ;  /* 0x0000000c03007c0c */ /* 0x000fe2000bf26270 */
[C---:B------:R-:W-:Y:S01]  /*e060*/  VIADD R83, R185.reuse, 0xc0 ;  /* 0x000000c0b9537836 */ /* 0x040fe20000000000 */
[----:B------:R-:W-:Y:S01]  /*e070*/  ISETP.GE.AND P0, PT, R185, UR12, PT ;  /* 0x0000000cb9007c0c */ /* 0x000fe2000bf06270 */
[----:B------:R-:W5:Y:S01]  /*e080*/  LD.E.128 R4, desc[UR48][R4.64] ;  /* 0x0000003004047980 */ /* 0x000f62000c101d00 */
[----:B------:R-:W-:Y:S02]  /*e090*/  SEL R20, RZ, 0xffffffff, P1 ;  /* 0xffffffffff147807 */ /* 0x000fe40000800000 */
[----:B------:R-:W-:Y:S01]  /*e0a0*/  SEL R0, RZ, 0x1, P0 ;  /* 0x00000001ff007807 */ /* 0x000fe20000000000 */
[----:B------:R-:W5:Y:S02]  /*e0b0*/  LD.E.128 R28, desc[UR48][R28.64] ;  /* 0x000000301c1c7980 */ /* 0x000f64000c101d00 */
[----:B------:R-:W-:Y:S01]  /*e0c0*/  IMAD.SHL.U32 R21, R20, 0x2, RZ ;  /* 0x0000000214157824 */ /* 0x000fe200078e00ff */
[----:B------:R-:W-:Y:S01]  /*e0d0*/  ISETP.GE.AND P0, PT, R82, UR12, PT ;  /* 0x0000000c52007c0c */ /* 0x000fe2000bf06270 */
[----:B------:R-:W5:Y:S01]  /*e0e0*/  LD.E.128 R12, desc[UR48][R12.64] ;  /* 0x000000300c0c7980 */ /* 0x000f62000c101d00 */
[----:B------:R-:W-:-:S02]  /*e0f0*/  ISETP.GE.AND P1, PT, R83, UR12, PT ;  /* 0x0000000c53007c0c */ /* 0x000fc4000bf26270 */
[----:B------:R-:W-:Y:S01]  /*e100*/  LOP3.LUT R0, R21, 0x2, R0, 0xe2, !PT ;  /* 0x0000000215007812 */ /* 0x000fe200078ee200 */
[----:B------:R-:W5:Y:S01]  /*e110*/  LD.E.128 R36, desc[UR48][R36.64] ;  /* 0x0000003024247980 */ /* 0x000f62000c101d00 */
[----:B------:R-:W-:Y:S02]  /*e120*/  SEL R21, RZ, 0x4, P0 ;  /* 0x00000004ff157807 */ /* 0x000fe40000000000 */
[----:B------:R-:W-:Y:S01]  /*e130*/  SEL R20, RZ, 0x8, P1 ;  /* 0x00000008ff147807 */ /* 0x000fe20000800000 */
[----:B------:R-:W-:Y:S01]  /*e140*/  UIMAD UR8, UR11, UR18, URZ ;  /* 0x000000120b0872a4 */ /* 0x000fe2000f8e023f */
[----:B------:R-:W5:Y:S02]  /*e150*/  LD.E.128 R24, desc[UR48][R24.64] ;  /* 0x0000003018187980 */ /* 0x000f64000c101d00 */
[----:B------:R-:W-:Y:S01]  /*e160*/  LOP3.LUT R0, R20, R0, R21, 0xfe, !PT ;  /* 0x0000000014007212 */ /* 0x000fe200078efe15 */
[C---:B------:R-:W-:Y:S01]  /*e170*/  VIADD R86, R185.reuse, 0x100 ;  /* 0x00000100b9567836 */ /* 0x040fe20000000000 */
[----:B------:R-:W5:Y:S01]  /*e180*/  LD.E.128 R40, desc[UR48][R40.64] ;  /* 0x0000003028287980 */ /* 0x000f62000c101d00 */
[----:B------:R-:W-:Y:S01]  /*e190*/  SHF.R.S32.HI R21, RZ, 0x1f, R185 ;  /* 0x0000001fff157819 */ /* 0x000fe200000114b9 */
[----:B------:R-:W-:Y:S01]  /*e1a0*/  VIADD R87, R185, 0x140 ;  /* 0x00000140b9577836 */ /* 0x000fe20000000000 */
[----:B------:R-:W-:Y:S01]  /*e1b0*/  ULDC.64 UR10, c[0x0][0xae0] ;  /* 0x0002b800000a7ab9 */ /* 0x000fe20000000a00 */
[----:B------:R-:W5:Y:S01]  /*e1c0*/  LD.E.128 R32, desc[UR48][R32.64] ;  /* 0x0000003020207980 */ /* 0x000f62000c101d00 */
[----:B------:R-:W-:-:S02]  /*e1d0*/  IMAD.U32 R77, RZ, RZ, UR18 ;  /* 0x00000012ff4d7e24 */ /* 0x000fc4000f8e00ff */
[----:B------:R-:W-:Y:S01]  /*e1e0*/  IMAD.MOV.U32 R20, RZ, RZ, R185 ;  /* 0x000000ffff147224 */ /* 0x000fe200078e00b9 */
[----:B------:R-:W5:Y:S01]  /*e1f0*/  LD.E.128 R48, desc[UR48][R48.64] ;  /* 0x0000003030307980 */ /* 0x000f62000c101d00 */
[----:B------:R-:W-:-:S03]  /*e200*/  UIMAD UR8, UR4, UR19, UR8 ;  /* 0x00000013040872a4 */ /* 0x000fc6000f8e0208 */
[----:B------:R-:W5:Y:S04]  /*e210*/  LD.E.128 R44, desc[UR48][R44.64] ;  /* 0x000000302c2c7980 */ /* 0x000f68000c101d00 */
[----:B------:R-:W5:Y:S04]  /*e220*/  LD.E.128 R56, desc[UR48][R56.64] ;  /* 0x0000003038387980 */ /* 0x000f68000c101d00 */
[----:B------:R-:W5:Y:S04]  /*e230*/  LD.E.128 R52, desc[UR48][R52.64] ;  /* 0x0000003034347980 */ /* 0x000f68000c101d00 */
[----:B------:R-:W5:Y:S04]  /*e240*/  LD.E.128 R64, desc[UR48][R64.64] ;  /* 0x0000003040407980 */ /* 0x000f68000c101d00 */
[----:B------:R-:W5:Y:S04]  /*e250*/  LD.E.128 R60, desc[UR48][R60.64] ;  /* 0x000000303c3c7980 */ /* 0x000f68000c101d00 */
[----:B------:R-:W5:Y:S04]  /*e260*/  LD.E.128 R72, desc[UR48][R72.64] ;  /* 0x0000003048487980 */ /* 0x000f68000c101d00 */
[----:B------:R-:W5:Y:S01]  /*e270*/  LD.E.128 R68, desc[UR48][R68.64] ;  /* 0x0000003044447980 */ /* 0x000f62000c101d00 */
[----:B------:R-:W-:Y:S01]  /*e280*/  IMAD.WIDE.U32 R20, R77, UR4, R20 ;  /* 0x000000044d147c25 */ /* 0x000fe2000f8e0014 */
[----:B------:R-:W-:Y:S01]  /*e290*/  ISETP.GE.AND P0, PT, R86, UR12, PT ;  /* 0x0000000c56007c0c */ /* 0x000fe2000bf06270 */
[----:B------:R-:W-:Y:S01]  /*e2a0*/  UIMAD UR4, UR14, UR10, URZ ;  /* 0x0000000a0e0472a4 */ /* 0x000fe2000f8e023f */
[----:B------:R-:W-:Y:S01]  /*e2b0*/  @!PT LDS RZ, [RZ] ;  /* 0x00000000fffff984 */ /* 0x000fe20000000800 */
[----:B------:R-:W-:Y:S01]  /*e2c0*/  @!PT LDS RZ, [RZ] ;  /* 0x00000000fffff984 */ /* 0x000fe20000000800 */
[----:B------:R-:W-:Y:S01]  /*e2d0*/  @!PT LDS RZ, [RZ] ;  /* 0x00000000fffff984 */ /* 0x000fe20000000800 */
[----:B------:R-:W-:Y:S01]  /*e2e0*/  @!PT LDS RZ, [RZ] ;  /* 0x00000000fffff984 */ /* 0x000fe20000000800 */
[----:B------:R1:W-:Y:S06]  /*e2f0*/  MEMBAR.ALL.CTA ;  /* 0x0000000000007992 */ /* 0x0003ec0000008000 */
[----:B-1----:R-:W1:Y:S01]  /*e300*/  FENCE.VIEW.ASYNC.S ;  /* 0x00000000000073c6 */ /* 0x002e620000000000 */
[----:B------:R-:W-:Y:S01]  /*e310*/  ISETP.GE.AND P1, PT, R87, UR12, PT ;  /* 0x0000000c57007c0c */ /* 0x000fe2000bf26270 */
[----:B------:R-:W-:Y:S01]  /*e320*/  UIMAD UR9, UR42, -0x40, UR7 ;  /* 0xffffffc02a0978a4 */ /* 0x000fe2000f8e0207 */
[----:B------:R-:W-:Y:S01]  /*e330*/  MOV R79, UR10 ;  /* 0x0000000a004f7c02 */ /* 0x000fe20008000f00 */
[----:B------:R-:W-:Y:S01]  /*e340*/  VIADD R78, R185, 0x180 ;  /* 0x00000180b94e7836 */ /* 0x000fe20000000000 */
[----:B------:R-:W-:Y:S01]  /*e350*/  SEL R77, RZ, 0x10, P0 ;  /* 0x00000010ff4d7807 */ /* 0x000fe20000000000 */
[----:B------:R-:W-:Y:S01]  /*e360*/  VIADD R21, R21, UR8 ;  /* 0x0000000815157c36 */ /* 0x000fe20008000000 */
[----:B------:R-:W-:Y:S01]  /*e370*/  SEL R76, RZ, 0x20, P1 ;  /* 0x00000020ff4c7807 */ /* 0x000fe20000800000 */
[----:B------:R-:W-:Y:S01]  /*e380*/  UIMAD UR8, UR41, UR11, UR4 ;  /* 0x0000000b290872a4 */ /* 0x000fe2000f8e0204 */
[----:B------:R-:W-:Y:S01]  /*e390*/  ISETP.GE.AND P2, PT, R188, UR9, PT ;  /* 0x00000009bc007c0c */ /* 0x000fe2000bf46270 */
[----:B------:R-:W-:Y:S01]  /*e3a0*/  UIADD3 UR4, UR38, 0x28c20, URZ ;  /* 0x00028c2026047890 */ /* 0x000fe2000fffe03f */
[----:B------:R-:W-:Y:S01]  /*e3b0*/  IMAD.WIDE.U32 R20, R79, UR41, R20 ;  /* 0x000000294f147c25 */ /* 0x000fe2000f8e0014 */
[----:B------:R-:W-:Y:S01]  /*e3c0*/  ULDC.64 UR10, c[0x0][0xae8] ;  /* 0x0002ba00000a7ab9 */ /* 0x000fe20000000a00 */
[----:B------:R-:W-:Y:S01]  /*e3d0*/  ISETP.GE.AND P0, PT, R78, UR12, PT ;  /* 0x0000000c4e007c0c */ /* 0x000fe2000bf06270 */
[----:B------:R-:W-:Y:S01]  /*e3e0*/  UIMAD UR7, UR16, UR10, URZ ;  /* 0x0000000a100772a4 */ /* 0x000fe2000f8e023f */
[----:B------:R-:W-:Y:S01]  /*e3f0*/  LOP3.LUT R77, R76, R0, R77, 0xfe, !PT ;  /* 0x000000004c4d7212 */ /* 0x000fe200078efe4d */
[----:B------:R-:W-:Y:S01]  /*e400*/  VIADD R76, R185, 0x1c0 ;  /* 0x000001c0b94c7836 */ /* 0x000fe20000000000 */
[----:B------:R-:W-:Y:S01]  /*e410*/  UPRMT UR4, URZ, 0x654, UR4 ;  /* 0x000006543f047896 */ /* 0x000fe20008000004 */
[----:B------:R-:W-:Y:S01]  /*e420*/  VIADD R78, R188, 0x20 ;  /* 0x00000020bc4e7836 */ /* 0x000fe20000000000 */
[----:B------:R-:W-:Y:S01]  /*e430*/  SEL R0, RZ, 0x40, P0 ;  /* 0x00000040ff007807 */ /* 0x000fe20000000000 */
[----:B------:R-:W-:Y:S01]  /*e440*/  VIADD R21, R21, UR8 ;  /* 0x0000000815157c36 */ /* 0x000fe20008000000 */
[----:B------:R-:W-:Y:S01]  /*e450*/  UIMAD UR7, UR15, UR11, UR7 ;  /* 0x0000000b0f0772a4 */ /* 0x000fe2000f8e0207 */
[----:B------:R-:W-:Y:S01]  /*e460*/  IMAD.U32 R79, RZ, RZ, UR10 ;  /* 0x0000000aff4f7e24 */ /* 0x000fe2000f8e00ff */
[----:B------:R-:W-:Y:S01]  /*e470*/  ISETP.GE.AND P1, PT, R76, UR12, PT ;  /* 0x0000000c4c007c0c */ /* 0x000fe2000bf26270 */
[----:B------:R-:W-:Y:S01]  /*e480*/  BSSY B1, `(.L_x_1778) ;  /* 0x0000026000017945 */ /* 0x000fe20003800000 */
[----:B------:R-:W-:Y:S01]  /*e490*/  ISETP.GE.AND P0, PT, R78, UR9, PT ;  /* 0x000000094e007c0c */ /* 0x000fe2000bf06270 */
[----:B------:R-:W-:Y:S01]  /*e4a0*/  IMAD.WIDE.U32 R78, R79, UR15, R20 ;  /* 0x0000000f4f4e7c25 */ /* 0x000fe2000f8e0014 */
[----:B------:R-:W-:Y:S01]  /*e4b0*/  LOP3.LUT R0, R77, R0, RZ, 0xfc, !PT ;  /* 0x000000004d007212 */ /* 0x000fe200078efcff */
[----:B-1----:R-:W-:Y:S01]  /*e4c0*/  SYNCS.ARRIVE.TRANS64.RED.A1T0 RZ, [UR4], RZ ;  /* 0x000000ffffff79a7 */ /* 0x002fe20008100404 */
[----:B------:R-:W-:Y:S01]  /*e4d0*/  SHF.R.S32.HI R189, RZ, 0x1f, R188 ;  /* 0x0000001fffbd7819 */ /* 0x000fe200000114bc */
[----:B------:R-:W-:Y:S01]  /*e4e0*/  IMAD.U32 R77, RZ, RZ, UR42 ;  /* 0x0000002aff4d7e24 */ /* 0x000fe2000f8e00ff */
[----:B------:R-:W-:Y:S01]  /*e4f0*/  SEL R21, RZ, 0x80, P1 ;  /* 0x00000080ff157807 */ /* 0x000fe20000800000 */
[----:B------:R-:W-:-:S02]  /*e500*/  VIADD R85, R79, UR7 ;  /* 0x000000074f557c36 */ /* 0x000fc40008000000 */
[----:B------:R-:W-:Y:S01]  /*e510*/  IMAD.WIDE R76, R77, 0x40, R188 ;  /* 0x000000404d4c7825 */ /* 0x000fe200078e02bc */
[----:B------:R-:W-:Y:S01]  /*e520*/  LOP3.LUT R84, R0, R21, RZ, 0xfc, !PT ;  /* 0x0000001500547212 */ /* 0x000fe200078efcff */
[----:B0-----:R-:W-:Y:S06]  /*e530*/  @P2 BRA `(.L_x_1779) ;  /* 0x0000000000682947 */ /* 0x001fec0003800000 */
        /* <DEDUP_REMOVED lines=16> */
[----:B-----5:R0:W-:Y:S01]  /*e640*/  @!P2 STG.E.128 desc[UR48][R80.64], R8 ;  /* 0x000000085000a986 */ /* 0x0201e2000c101d30 */
        /* <DEDUP_REMOVED lines=9> */
.L_x_1779:
[----:B------:R-:W-:Y:S05]  /*e6e0*/  BSYNC B1 ;  /* 0x0000000000017941 */ /* 0x000fea0003800000 */
.L_x_1778:
[----:B------:R-:W-:Y:S05]  /*e6f0*/  @P0 BRA `(.L_x_1780) ;  /* 0x0000000c00400947 */ /* 0x000fea0003800000 */
[----:B0----5:R-:W-:Y:S01]  /*e700*/  IADD3 R11, P0, R76, 0x20, RZ ;  /* 0x000000204c0b7810 */ /* 0x021fe20007f1e0ff */
        /* <DEDUP_REMOVED lines=11> */
[----:B------:R-:W-:-:S03]  /*e7c0*/  ISETP.GE.AND P0, PT, R87, UR12, PT ;  /* 0x0000000c57007c0c */ /* 0x000fc6000bf06270 */
        /* <DEDUP_REMOVED lines=17> */
.L_x_1775:
[----:B------:R-:W-:Y:S01]  /*e8e0*/  ULDC.64 UR8, c[0x0][0xbe0] ;  /* 0x0002f80000087ab9 */ /* 0x000fe20000000a00 */
[----:B------:R-:W-:Y:S01]  /*e8f0*/  MOV R3, RZ ;  /* 0x000000ff00037202 */ /* 0x000fe20000000f00 */
[----:B------:R-:W-:Y:S01]  /*e900*/  UISETP.NE.U32.AND UP0, UPT, UR8, URZ, UPT ;  /* 0x0000003f0800728c */ /* 0x000fe2000bf05070 */
[----:B------:R-:W-:Y:S01]  /*e910*/  VIADD R12, R185, 0x40 ;  /* 0x00000040b90c7836 */ /* 0x000fe20000000000 */
[----:B------:R-:W-:Y:S02]  /*e920*/  ULDC UR14, c[0x0][0xa8c] ;  /* 0x0002a300000e7ab9 */ /* 0x000fe40000000800 */
[----:B------:R-:W-:-:S03]  /*e930*/  UISETP.NE.AND.EX UP1, UPT, UR9, URZ, UPT, UP0 ;  /* 0x0000003f0900728c */ /* 0x000fc6000bf25300 */
[----:B------:R-:W-:Y:S02]  /*e940*/  ULDC.64 UR8, c[0x0][0xbd8] ;  /* 0x0002f60000087ab9 */ /* 0x000fe40000000a00 */
[----:B------:R-:W-:Y:S01]  /*e950*/  UISETP.NE.U32.AND UP0, UPT, UR8, URZ, UPT ;  /* 0x0000003f0800728c */ /* 0x000fe2000bf05070 */
[----:B------:R-:W-:-:S03]  /*e960*/  PLOP3.LUT P3, PT, PT, PT, UP1, 0x80, 0x0 ;  /* 0x000000000000781c */ /* 0x000fc60003f6f018 */
[----:B------:R-:W-:-:S03]  /*e970*/  UISETP.NE.AND.EX UP0, UPT, UR9, URZ, UPT, UP0 ;  /* 0x0000003f0900728c */ /* 0x000fc6000bf05300 */
[----:B------:R-:W-:Y:S02]  /*e980*/  @UP1 ULDC.64 UR8, c[0x0][0xbe0] ;  /* 0x0002f80000081ab9 */ /* 0x000fe40000000a00 */
[----:B------:R-:W-:Y:S01]  /*e990*/  @UP1 UIMAD.WIDE UR10, UR43, 0x4, UR8 ;  /* 0x000000042b0a18a5 */ /* 0x000fe2000f8e0208 */
[----:B------:R-:W-:Y:S02]  /*e9a0*/  PLOP3.LUT P2, PT, PT, PT, UP0, 0x80, 0x0 ;  /* 0x000000000000781c */ /* 0x000fe40003f4f008 */
[----:B------:R-:W-:Y:S02]  /*e9b0*/  ULDC.64 UR8, c[0x0][0xbd8] ;  /* 0x0002f60000087ab9 */ /* 0x000fe40000000a00 */
[----:B------:R-:W-:Y:S01]  /*e9c0*/  UIMAD.WIDE UR8, UR43, 0x4, UR8 ;  /* 0x000000042b0878a5 */ /* 0x000fe2000f8e0208 */
[----:B------:R-:W-:Y:S02]  /*e9d0*/  IMAD.U32 R6, RZ, RZ, UR10 ;  /* 0x0000000aff067e24 */ /* 0x000fe4000f8e00ff */
[----:B------:R-:W-:-:S03]  /*e9e0*/  IMAD.U32 R7, RZ, RZ, UR11 ;  /* 0x0000000bff077e24 */ /* 0x000fc6000f8e00ff */
[----:B------:R-:W-:Y:S02]  /*e9f0*/  IMAD.U32 R4, RZ, RZ, UR8 ;  /* 0x00000008ff047e24 */ /* 0x000fe4000f8e00ff */
[----:B------:R0:W2:Y:S01]  /*ea00*/  @P3 LDG.E R6, desc[UR48][R6.64] ;  /* 0x0000003006063981 */ /* 0x0000a2000c1e1900 */
[----:B------:R-:W-:-:S05]  /*ea10*/  IMAD.U32 R5, RZ, RZ, UR9 ;  /* 0x00000009ff057e24 */ /* 0x000fca000f8e00ff */
[----:B------:R1:W5:Y:S01]  /*ea20*/  @P2 LDG.E R3, desc[UR48][R4.64] ;  /* 0x0000003004032981 */ /* 0x000362000c1e1900 */
[----:B------:R-:W-:Y:S01]  /*ea30*/  ISETP.GE.AND P1, PT, R12, UR14, PT ;  /* 0x0000000e0c007c0c */ /* 0x000fe2000bf26270 */
[C---:B------:R-:W-:Y:S01]  /*ea40*/  VIADD R13, R185.reuse, 0x80 ;  /* 0x00000080b90d7836 */ /* 0x040fe20000000000 */
[C---:B------:R-:W-:Y:S01]  /*ea50*/  ISETP.GE.AND P0, PT, R185.reuse, UR14, PT ;  /* 0x0000000eb9007c0c */ /* 0x040fe2000bf06270 */
[----:B------:R-:W-:Y:S01]  /*ea60*/  VIADD R14, R185, 0xc0 ;  /* 0x000000c0b90e7836 */ /* 0x000fe20000000000 */
[----:B------:R-:W-:Y:S01]  /*ea70*/  SEL R8, RZ, 0xffffffff, P1 ;  /* 0xffffffffff087807 */ /* 0x000fe20000800000 */
[----:B------:R-:W-:Y:S01]  /*ea80*/  ULDC UR4, c[0x0][0xa88] ;  /* 0x0002a20000047ab9 */ /* 0x000fe20000000800 */
[----:B------:R-:W-:Y:S02]  /*ea90*/  SEL R0, RZ, 0x1, P0 ;  /* 0x00000001ff007807 */ /* 0x000fe40000000000 */
[----:B------:R-:W-:Y:S01]  /*eaa0*/  ISETP.GE.AND P0, PT, R13, UR14, PT ;  /* 0x0000000e0d007c0c */ /* 0x000fe2000bf06270 */
[----:B0-----:R-:W-:Y:S01]  /*eab0*/  IMAD.SHL.U32 R7, R8, 0x2, RZ ;  /* 0x0000000208077824 */ /* 0x001fe200078e00ff */
[----:B------:R-:W-:-:S04]  /*eac0*/  ISETP.GE.AND P1, PT, R14, UR14, PT ;  /* 0x0000000e0e007c0c */ /* 0x000fc8000bf26270 */
[----:B------:R-:W-:Y:S02]  /*ead0*/  LOP3.LUT R0, R7, 0x2, R0, 0xe2, !PT ;  /* 0x0000000207007812 */ /* 0x000fe400078ee200 */
[----:B------:R-:W-:Y:S02]  /*eae0*/  SEL R7, RZ, 0x4, P0 ;  /* 0x00000004ff077807 */ /* 0x000fe40000000000 */
[----:B------:R-:W-:-:S04]  /*eaf0*/  SEL R8, RZ, 0x8, P1 ;  /* 0x00000008ff087807 */ /* 0x000fc80000800000 */
[----:B------:R-:W-:Y:S02]  /*eb00*/  LOP3.LUT R9, R8, R0, R7, 0xfe, !PT ;  /* 0x0000000008097212 */ /* 0x000fe400078efe07 */
[----:B--2---:R-:W-:Y:S01]  /*eb10*/  @P3 R2UR UR4, R6 ;  /* 0x00000000060432ca */ /* 0x004fe200000e0000 */
[----:B-1----:R-:W-:-:S14]  /*eb20*/  @P3 BRA `(.L_x_1781) ;  /* 0x0000000000183947 */ /* 0x002fdc0003800000 */
[----:B------:R-:W-:Y:S05]  /*eb30*/  @!P2 BRA `(.L_x_1781) ;  /* 0x000000000014a947 */ /* 0x000fea0003800000 */
[----:B------:R-:W2:Y:S04]  /*eb40*/  LDG.E R6, desc[UR48][R4.64] ;  /* 0x0000003004067981 */ /* 0x000ea8000c1e1900 */
[----:B------:R-:W3:Y:S01]  /*eb50*/  LDG.E R0, desc[UR48][R4.64+0x4] ;  /* 0x0000043004007981 */ /* 0x000ee2000c1e1900 */
[----:B--2---:R-:W-:Y:S02]  /*eb60*/  R2UR UR7, R6 ;  /* 0x00000000060772ca */ /* 0x004fe400000e0000 */
[----:B---3--:R-:W-:-:S13]  /*eb70*/  R2UR UR4, R0 ;  /* 0x00000000000472ca */ /* 0x008fda00000e0000 */
[----:B------:R-:W-:-:S12]  /*eb80*/  UIADD3 UR4, -UR7, UR4, URZ ;  /* 0x0000000407047290 */ /* 0x000fd8000fffe13f */
.L_x_1781:
[----:B------:R-:W-:Y:S01]  /*eb90*/  ISETP.GT.AND P0, PT, R192, 0x3f, PT ;  /* 0x0000003fc000780c */ /* 0x000fe20003f04270 */
[----:B------:R-:W-:Y:S01]  /*eba0*/  USHF.R.S32.HI UR7, URZ, 0x1f, UR43 ;  /* 0x0000001f3f077899 */ /* 0x000fe2000801142b */
[----:B------:R-:W-:Y:S01]  /*ebb0*/  BSSY B1, `(.L_x_1782) ;  /* 0x0000022000017945 */ /* 0x000fe20003800000 */
[----:B------:R-:W-:Y:S01]  /*ebc0*/  USHF.R.S32.HI UR9, URZ, 0x1f, UR41 ;  /* 0x0000001f3f097899 */ /* 0x000fe20008011429 */
[C---:B------:R-:W-:Y:S01]  /*ebd0*/  VIADD R24, R185.reuse, 0x100 ;  /* 0x00000100b9187836 */ /* 0x040fe20000000000 */
[----:B------:R-:W-:Y:S01]  /*ebe0*/  USEL UR10, UR43, URZ, !UP0 ;  /* 0x0000003f2b0a7287 */ /* 0x000fe2000c000000 */
[----:B------:R-:W-:Y:S01]  /*ebf0*/  VIADD R25, R185, 0x140 ;  /* 0x00000140b9197836 */ /* 0x000fe20000000000 */
[----:B------:R-:W-:Y:S01]  /*ec00*/  USEL UR11, UR7, URZ, !UP0 ;  /* 0x0000003f070b7287 */ /* 0x000fe2000c000000 */
[----:B------:R-:W-:Y:S02]  /*ec10*/  SHF.R.S32.HI R10, RZ, 0x1f, R185 ;  /* 0x0000001fff0a7819 */ /* 0x000fe400000114b9 */
[----:B-----5:R-:W-:-:S03]  /*ec20*/  SHF.R.S32.HI R8, RZ, 0x1f, R3 ;  /* 0x0000001fff087819 */ /* 0x020fc60000011403 */
[----:B------:R-:W-:Y:S06]  /*ec30*/  @P0 BRA `(.L_x_1783) ;  /* 0x0000000000640947 */ /* 0x000fec0003800000 */
[----:B------:R-:W0:Y:S01]  /*ec40*/  S2R R0, SR_TID.X ;  /* 0x0000000000007919 */ /* 0x000e220000002100 */
[----:B------:R-:W-:-:S04]  /*ec50*/  IMAD.U32 R5, RZ, RZ, UR42 ;  /* 0x0000002aff057e24 */ /* 0x000fc8000f8e00ff */
[----:B0-----:R-:W-:-:S04]  /*ec60*/  IMAD R0, R5, 0x40, R0 ;  /* 0x0000004005007824 */ /* 0x001fc800078e0200 */
[----:B------:R-:W-:-:S05]  /*ec70*/  VIADD R0, R0, 0xffffff80 ;  /* 0xffffff8000007836 */ /* 0x000fca0000000000 */
[----:B------:R-:W-:-:S13]  /*ec80*/  ISETP.GE.AND P0, PT, R0, UR4, PT ;  /* 0x0000000400007c0c */ /* 0x000fda000bf06270 */
        /* <DEDUP_REMOVED lines=9> */
[----:B------:R-:W-:Y:S01]  /*ed20*/  UIMAD UR8, UR11, UR12, URZ ;  /* 0x0000000c0b0872a4 */ /* 0x000fe2000f8e023f */
[----:B------:R-:W-:Y:S02]  /*ed30*/  VIADD R5, R5, UR7 ;  /* 0x0000000705057c36 */ /* 0x000fe40008000000 */
[----:B------:R-:W-:Y:S01]  /*ed40*/  IMAD.U32 R7, RZ, RZ, UR12 ;  /* 0x0000000cff077e24 */ /* 0x000fe2000f8e00ff */
[----:B------:R-:W-:-:S03]  /*ed50*/  UIMAD UR8, UR10, UR13, UR8 ;  /* 0x0000000d0a0872a4 */ /* 0x000fc6000f8e0208 */
[----:B------:R-:W-:Y:S01]  /*ed60*/  IMAD.WIDE.U32 R4, R7, UR10, R4 ;  /* 0x0000000a07047c25 */ /* 0x000fe2000f8e0004 */
[----:B------:R-:W-:-:S03]  /*ed70*/  ULDC.64 UR12, c[0x0][0xb40] ;  /* 0x0002d000000c7ab9 */ /* 0x000fc60000000a00 */
[----:B------:R-:W-:Y:S01]  /*ed80*/  VIADD R5, R5, UR8 ;  /* 0x0000000805057c36 */ /* 0x000fe20008000000 */
[----:B------:R-:W-:-:S04]  /*ed90*/  LEA R6, P0, R4, UR12, 0x2 ;  /* 0x0000000c04067c11 */ /* 0x000fc8000f8010ff */
[----:B------:R-:W-:Y:S02]  /*eda0*/  LEA.HI.X R7, R4, UR13, R5, 0x2, P0 ;  /* 0x0000000d04077c11 */ /* 0x000fe400080f1405 */
[----:B------:R-:W-:-:S05]  /*edb0*/  MOV R5, 0xff800000 ;  /* 0xff80000000057802 */ /* 0x000fca0000000f00 */
[----:B------:R0:W-:Y:S02]  /*edc0*/  STG.E desc[UR48][R6.64], R5 ;  /* 0x0000000506007986 */ /* 0x0001e4000c101930 */
.L_x_1783:
[----:B------:R-:W-:Y:S05]  /*edd0*/  BSYNC B1 ;  /* 0x0000000000017941 */ /* 0x000fea0003800000 */
.L_x_1782:
[----:B------:R-:W-:Y:S01]  /*ede0*/  ULDC.64 UR12, c[0x0][0xaa0] ;  /* 0x0002a800000c7ab9 */ /* 0x000fe20000000a00 */
[----:B------:R-:W-:Y:S01]  /*edf0*/  IMAD.MOV.U32 R4, RZ, RZ, R185 ;  /* 0x000000ffff047224 */ /* 0x000fe200078e00b9 */
[----:B------:R-:W-:Y:S01]  /*ee00*/  ISETP.GE.AND P0, PT, R24, UR14, PT ;  /* 0x0000000e18007c0c */ /* 0x000fe2000bf06270 */
[----:B0-----:R-:W-:Y:S01]  /*ee10*/  IMAD.MOV.U32 R5, RZ, RZ, R10 ;  /* 0x000000ffff057224 */ /* 0x001fe200078e000a */
[----:B------:R-:W-:Y:S01]  /*ee20*/  ISETP.GE.AND P1, PT, R25, UR14, PT ;  /* 0x0000000e19007c0c */ /* 0x000fe2000bf26270 */
[----:B------:R-:W-:Y:S01]  /*ee30*/  IMAD R0, R8, UR12, RZ ;  /* 0x0000000c08007c24 */ /* 0x000fe2000f8e02ff */
[----:B------:R-:W-:Y:S01]  /*ee40*/  UIMAD UR8, UR42, -0x40, UR4 ;  /* 0xffffffc02a0878a4 */ /* 0x000fe2000f8e0204 */
[C---:B------:R-:W-:Y:S01]  /*ee50*/  IMAD.WIDE.U32 R4, R3.reuse, UR12, R4 ;  /* 0x0000000c03047c25 */ /* 0x040fe2000f8e0004 */
[----:B------:R-:W-:Y:S01]  /*ee60*/  SEL R6, RZ, 0x20, P1 ;  /* 0x00000020ff067807 */ /* 0x000fe20000800000 */
[----:B------:R-:W-:Y:S02]  /*ee70*/  BSSY B1, `(.L_x_1784) ;  /* 0x000003b000017945 */ /* 0x000fe40003800000 */
[----:B------:R-:W-:Y:S01]  /*ee80*/  IMAD R3, R3, UR13, R0 ;  /* 0x0000000d03037c24 */ /* 0x000fe2000f8e0200 */
[----:B------:R-:W-:Y:S01]  /*ee90*/  ULDC.64 UR12, c[0x0][0xae0] ;  /* 0x0002b800000c7ab9 */ /* 0x000fe20000000a00 */
[----:B------:R-:W-:Y:S01]  /*eea0*/  VIADD R7, R185, 0x180 ;  /* 0x00000180b9077836 */ /* 0x000fe20000000000 */
[----:B------:R-:W-:Y:S01]  /*eeb0*/  UIMAD UR7, UR9, UR12, URZ ;  /* 0x0000000c090772a4 */ /* 0x000fe2000f8e023f */
[----:B------:R-:W-:Y:S01]  /*eec0*/  IMAD.IADD R5, R5, 0x1, R3 ;  /* 0x0000000105057824 */ /* 0x000fe200078e0203 */
[----:B------:R-:W-:Y:S01]  /*eed0*/  SEL R0, RZ, 0x10, P0 ;  /* 0x00000010ff007807 */ /* 0x000fe20000000000 */
[----:B------:R-:W-:Y:S01]  /*eee0*/  IMAD.U32 R3, RZ, RZ, UR12 ;  /* 0x0000000cff037e24 */ /* 0x000fe2000f8e00ff */
[----:B------:R-:W-:Y:S01]  /*eef0*/  UIMAD UR7, UR41, UR13, UR7 ;  /* 0x0000000d290772a4 */ /* 0x000fe2000f8e0207 */
[----:B------:R-:W-:-:S02]  /*ef00*/  ISETP.GE.AND P1, PT, R188, UR8, PT ;  /* 0x00000008bc007c0c */ /* 0x000fc4000bf26270 */
[----:B------:R-:W-:Y:S01]  /*ef10*/  IMAD.WIDE.U32 R4, R3, UR41, R4 ;  /* 0x0000002903047c25 */ /* 0x000fe2000f8e0004 */
[----:B------:R-:W-:Y:S01]  /*ef20*/  ULDC.64 UR12, c[0x0][0xae8] ;  /* 0x0002ba00000c7ab9 */ /* 0x000fe20000000a00 */
[----:B------:R-:W-:Y:S01]  /*ef30*/  LOP3.LUT R9, R6, R9, R0, 0xfe, !PT ;  /* 0x0000000906097212 */ /* 0x000fe200078efe00 */
[----:B------:R-:W-:Y:S01]  /*ef40*/  UIMAD UR4, UR11, UR12, URZ ;  /* 0x0000000c0b0472a4 */ /* 0x000fe2000f8e023f */
[----:B------:R-:W-:Y:S01]  /*ef50*/  ISETP.GE.AND P0, PT, R7, UR14, PT ;  /* 0x0000000e07007c0c */ /* 0x000fe2000bf06270 */
[----:B------:R-:W-:Y:S02]  /*ef60*/  VIADD R3, R185, 0x1c0 ;  /* 0x000001c0b9037836 */ /* 0x000fe40000000000 */
[----:B------:R-:W-:Y:S01]  /*ef70*/  VIADD R6, R188, 0x20 ;  /* 0x00000020bc067836 */ /* 0x000fe20000000000 */
[----:B------:R-:W-:Y:S01]  /*ef80*/  SEL R0, RZ, 0x40, P0 ;  /* 0x00000040ff007807 */ /* 0x000fe20000000000 */
[----:B------:R-:W-:Y:S01]  /*ef90*/  VIADD R5, R5, UR7 ;  /* 0x0000000705057c36 */ /* 0x000fe20008000000 */
[----:B------:R-:W-:Y:S01]  /*efa0*/  UIMAD UR4, UR10, UR13, UR4 ;  /* 0x0000000d0a0472a4 */ /* 0x000fe2000f8e0204 */
[----:B------:R-:W-:Y:S01]  /*efb0*/  IMAD.U32 R7, RZ, RZ, UR12 ;  /* 0x0000000cff077e24 */ /* 0x000fe2000f8e00ff */
[----:B------:R-:W-:-:S02]  /*efc0*/  ISETP.GE.AND P2, PT, R3, UR14, PT ;  /* 0x0000000e03007c0c */ /* 0x000fc4000bf46270 */
[----:B------:R-:W-:Y:S01]  /*efd0*/  ISETP.GE.AND P0, PT, R6, UR8, PT ;  /* 0x0000000806007c0c */ /* 0x000fe2000bf06270 */
[----:B------:R-:W-:Y:S01]  /*efe0*/  IMAD.WIDE.U32 R6, R7, UR10, R4 ;  /* 0x0000000a07067c25 */ /* 0x000fe2000f8e0004 */
[----:B------:R-:W-:Y:S02]  /*eff0*/  LOP3.LUT R15, R9, R0, RZ, 0xfc, !PT ;  /* 0x00000000090f7212 */ /* 0x000fe400078efcff */
[--C-:B------:R-:W-:Y:S01]  /*f000*/  SHF.R.S32.HI R5, RZ, 0x1f, R188.reuse ;  /* 0x0000001fff057819 */ /* 0x100fe200000114bc */
[----:B------:R-:W-:Y:S01]  /*f010*/  IMAD.U32 R9, RZ, RZ, UR42 ;  /* 0x0000002aff097e24 */ /* 0x000fe2000f8e00ff */
[----:B------:R-:W-:Y:S01]  /*f020*/  SEL R0, RZ, 0x80, P2 ;  /* 0x00000080ff007807 */ /* 0x000fe20001000000 */
[----:B------:R-:W-:Y:S02]  /*f030*/  IMAD.MOV.U32 R4, RZ, RZ, R188 ;  /* 0x000000ffff047224 */ /* 0x000fe400078e00bc */
[----:B------:R-:W-:Y:S01]  /*f040*/  VIADD R11, R7, UR4 ;  /* 0x00000004070b7c36 */ /* 0x000fe20008000000 */
[----:B------:R-:W-:Y:S01]  /*f050*/  LOP3.LUT R0, R15, R0, RZ, 0xfc, !PT ;  /* 0x000000000f007212 */ /* 0x000fe200078efcff */
[----:B------:R-:W-:Y:S01]  /*f060*/  IMAD.WIDE R8, R9, 0x40, R4 ;  /* 0x0000004009087825 */ /* 0x000fe200078e0204 */
        /* <DEDUP_REMOVED lines=27> */
.L_x_1785:
[----:B------:R-:W-:Y:S05]  /*f220*/  BSYNC B1 ;  /* 0x0000000000017941 */ /* 0x000fea0003800000 */
.L_x_1784:
        /* <DEDUP_REMOVED lines=29> */
.L_x_1780:
[----:B------:R-:W-:Y:S05]  /*f400*/  BSYNC B0 ;  /* 0x0000000000007941 */ /* 0x000fea0003800000 */
.L_x_1774:
[----:B------:R-:W-:Y:S02]  /*f410*/  ULDC UR4, c[0x0][0xc14] ;  /* 0x0003050000047ab9 */ /* 0x000fe40000000800 */
[----:B------:R-:W-:-:S06]  /*f420*/  UISETP.GE.AND UP0, UPT, UR5, UR4, UPT ;  /* 0x000000040500728c */ /* 0x000fcc000bf06270 */
[----:B------:R-:W-:-:S13]  /*f430*/  PLOP3.LUT P0, PT, PT, PT, UP0, 0x80, 0x0 ;  /* 0x000000000000781c */ /* 0x000fda0003f0f008 */
[----:B------:R-:W-:Y:S05]  /*f440*/  @!P0 BRA `(.L_x_1786) ;  /* 0xffffff1800b48947 */ /* 0x000fea000383ffff */
[----:B------:R-:W-:Y:S05]  /*f450*/  EXIT ;  /* 0x000000000000794d */ /* 0x000fea0003800000 */
.L_x_1677:
[----:B------:R-:W-:-:S08]  /*f460*/  NOP ;  /* 0x0000000000007918 */ /* 0x000fd00000000000 */
[----:B------:R-:W0:-:S00]  /*f470*/  USETMAXREG.DEALLOC.CTAPOOL 0x18 ;  /* 0x00000018000079c8 */ /* 0x000e0000080e0500 */
[----:B0-----:R-:W-:-:S06]  /*f480*/  LOP3.LUT R0, R0, 0x3, RZ, 0xc0, !PT ;  /* 0x0000000300007812 */ /* 0x001fcc00078ec0ff */
[----:B------:R-:W0:Y:S02]  /*f490*/  SHFL.IDX PT, R0, R0, RZ, 0x1f ;  /* 0x00001fff00007589 */ /* 0x000e2400000e0000 */
[----:B0-----:R-:W-:-:S13]  /*f4a0*/  ISETP.NE.AND P0, PT, R0, RZ, PT ;  /* 0x000000ff0000720c */ /* 0x001fda0003f05270 */
[----:B------:R-:W-:Y:S05]  /*f4b0*/  @P0 EXIT ;  /* 0x000000000000094d */ /* 0x000fea0003800000 */
[----:B------:R-:W-:Y:S01]  /*f4c0*/  LOP3.LUT R7, R4, 0x1f, RZ, 0xc0, !PT ;  /* 0x0000001f04077812 */ /* 0x000fe200078ec0ff */
[----:B------:R-:W-:Y:S01]  /*f4d0*/  ULDC UR5, c[0x0][0xc14] ;  /* 0x0003050000057ab9 */ /* 0x000fe20000000800 */
[----:B------:R-:W-:Y:S01]  /*f4e0*/  LOP3.LUT R0, R0, 0xffffffdf, RZ, 0xc0, !PT ;  /* 0xffffffdf00007812 */ /* 0x000fe200078ec0ff */
[----:B------:R-:W-:Y:S01]  /*f4f0*/  IMAD.MOV.U32 R8, RZ, RZ, RZ ;  /* 0x000000ffff087224 */ /* 0x000fe200078e00ff */
[----:B------:R-:W-:Y:S01]  /*f500*/  ISETP.NE.AND P0, PT, R7, 0x1f, PT ;  /* 0x0000001f0700780c */ /* 0x000fe20003f05270 */
[----:B------:R-:W0:Y:S01]  /*f510*/  S2UR UR6, SR_CTAID.X ;  /* 0x00000000000679c3 */ /* 0x000e220000002500 */
[----:B------:R-:W-:-:S11]  /*f520*/  ULDC UR4, c[0x0][0xc10] ;  /* 0x0003040000047ab9 */ /* 0x000fd60000000800 */
[----:B------:R-:W-:Y:S02]  /*f530*/  @P0 LOP3.LUT R0, R0, 0x20, RZ, 0xfc, !PT ;  /* 0x0000002000000812 */ /* 0x000fe400078efcff */
[----:B------:R-:W-:-:S13]  /*f540*/  ISETP.GE.OR P0, PT, R7, UR5, !P0 ;  /* 0x0000000507007c0c */ /* 0x000fda000c706670 */
[----:B------:R-:W1:Y:S02]  /*f550*/  @!P0 LDC.64 R2, c[0x0][0xc58] ;  /* 0x00031600ff028b82 */ /* 0x000e640000000a00 */
[----:B-1----:R-:W-:-:S05]  /*f560*/  @!P0 IMAD.WIDE.U32 R2, R7, 0x4, R2 ;  /* 0x0000000407028825 */ /* 0x002fca00078e0002 */
[----:B------:R-:W2:Y:S01]  /*f570*/  @!P0 LDG.E R8, desc[UR48][R2.64] ;  /* 0x0000003002088981 */ /* 0x000ea2000c1e1900 */
[C---:B------:R-:W-:Y:S01]  /*f580*/  ISETP.NE.AND P1, PT, R7.reuse, RZ, PT ;  /* 0x000000ff0700720c */ /* 0x040fe20003f25270 */
[----:B------:R-:W-:Y:S01]  /*f590*/  IMAD.MOV.U32 R16, RZ, RZ, RZ ;  /* 0x000000ffff107224 */ /* 0x000fe200078e00ff */
[----:B------:R-:W-:Y:S02]  /*f5a0*/  ISETP.GE.U32.AND P0, PT, R7, 0x2, PT ;  /* 0x000000020700780c */ /* 0x000fe40003f06070 */
[----:B------:R-:W-:-:S09]  /*f5b0*/  LOP3.LUT R0, R0, 0xfffffffe, RZ, 0xc0, !PT ;  /* 0xfffffffe00007812 */ /* 0x000fd200078ec0ff */
        /* <DEDUP_REMOVED lines=14> */
[----:B-1----:R-:W-:Y:S01]  /*f6a0*/  SEL R3, R6, RZ, P0 ;  /* 0x000000ff06037207 */ /* 0x002fe20000000000 */
[----:B------:R-:W-:Y:S01]  /*f6b0*/  IMAD.MOV.U32 R6, RZ, RZ, RZ ;  /* 0x000000ffff067224 */ /* 0x000fe200078e00ff */
[----:B------:R-:W-:-:S03]  /*f6c0*/  ISETP.GE.U32.AND P0, PT, R7, 0x8, PT ;  /* 0x000000080700780c */ /* 0x000fc60003f06070 */
[----:B------:R-:W-:-:S05]  /*f6d0*/  IMAD.IADD R3, R4, 0x1, R3 ;  /* 0x0000000104037824 */ /* 0x000fca00078e0203 */
[----:B------:R-:W1:Y:S05]  /*f6e0*/  SHFL.UP PT, R2, R3, 0x8, RZ ;  /* 0x0500000003027989 */ /* 0x000e6a00000e00ff */
        /* <DEDUP_REMOVED lines=14> */
[----:B------:R-:W-:Y:S01]  /*f7d0*/  IMAD.MOV.U32 R5, RZ, RZ, R2 ;  /* 0x000000ffff057224 */ /* 0x000fe200078e0002 */
[----:B------:R-:W-:Y:S01]  /*f7e0*/  MOV R6, RZ ;  /* 0x000000ff00067202 */ /* 0x000fe20000000f00 */
[----:B------:R-:W-:Y:S01]  /*f7f0*/  ULDC UR5, c[0x0][0xc14] ;  /* 0x0003050000057ab9 */ /* 0x000fe20000000800 */
[----:B------:R-:W-:Y:S01]  /*f800*/  ULDC UR7, c[0x0][0xc14] ;  /* 0x0003050000077ab9 */ /* 0x000fe20000000800 */
[----:B------:R-:W-:-:S05]  /*f810*/  ULDC UR4, c[0x0][0xc10] ;  /* 0x0003040000047ab9 */ /* 0x000fca0000000800 */
.L_x_1791:
[----:B------:R-:W-:Y:S02]  /*f820*/  VIADD R6, R6, 0x1f ;  /* 0x0000001f06067836 */ /* 0x000fe40000000000 */
[----:B------:R-:W-:-:S03]  /*f830*/  IMAD.U32 R19, RZ, RZ, UR7 ;  /* 0x00000007ff137e24 */ /* 0x000fc6000f8e00ff */
[----:B------:R-:W-:-:S13]  /*f840*/  ISETP.GE.AND P0, PT, R6, UR5, PT ;  /* 0x0000000506007c0c */ /* 0x000fda000bf06270 */
[----:B------:R-:W-:Y:S05]  /*f850*/  @P0 BRA `(.L_x_1788) ;  /* 0x0000000400c40947 */ /* 0x000fea0003800000 */
[----:B------:R-:W0:Y:S01]  /*f860*/  S2R R9, SR_TID.X ;  /* 0x0000000000097919 */ /* 0x000e220000002100 */
        /* <DEDUP_REMOVED lines=10> */
.L_x_1790:
[----:B------:R-:W-:Y:S05]  /*f910*/  BSYNC B0 ;  /* 0x0000000000007941 */ /* 0x000fea0003800000 */
.L_x_1789:
[----:B0----5:R-:W0:Y:S01]  /*f920*/  SHFL.UP PT, R2, R8, 0x1, RZ ;  /* 0x0420000008027989 */ /* 0x021e2200000e00ff */
        /* <DEDUP_REMOVED lines=24> */
.L_x_1787:
[----:B------:R-:W-:-:S04]  /*fab0*/  IMAD.IADD R7, R5, 0x1, -R2 ;  /* 0x0000000105077824 */ /* 0x000fc800078e0a02 */
[----:B------:R-:W-:-:S05]  /*fac0*/  IMAD R2, R4, UR4, R7 ;  /* 0x0000000404027c24 */ /* 0x000fca000f8e0207 */
[----:B------:R-:W-:Y:S02]  /*fad0*/  ISETP.GT.AND P0, PT, R2, UR6, PT ;  /* 0x0000000602007c0c */ /* 0x000fe4000bf04270 */
[----:B------:R-:W0:Y:S11]  /*fae0*/  LDC.64 R2, c[0x0][0xc68] ;  /* 0x00031a00ff027b82 */ /* 0x000e360000000a00 */
[----:B------:R-:W-:-:S04]  /*faf0*/  VOTE.ANY R9, PT, !P0 ;  /* 0x0000000000097806 */ /* 0x000fc800040e0100 */
[----:B------:R-:W1:Y:S02]  /*fb00*/  POPC R5, R9 ;  /* 0x0000000900057309 */ /* 0x000e640000000000 */
[----:B-1----:R-:W-:-:S04]  /*fb10*/  IMAD.IADD R19, R5, 0x1, R6 ;  /* 0x0000000105137824 */ /* 0x002fc800078e0206 */
[----:B0-----:R-:W-:-:S05]  /*fb20*/  IMAD.WIDE R2, R19, 0x4, R2 ;  /* 0x0000000413027825 */ /* 0x001fca00078e0202 */
[----:B------:R-:W2:Y:S01]  /*fb30*/  LDG.E R10, desc[UR48][R2.64] ;  /* 0x00000030020a7981 */ /* 0x000ea2000c1e1900 */
[----:B------:R-:W-:-:S03]  /*fb40*/  ISETP.NE.AND P0, PT, R9, RZ, PT ;  /* 0x000000ff0900720c */ /* 0x000fc60003f05270 */
[----:B------:R-:W2:Y:S02]  /*fb50*/  SHFL.IDX PT, R17, R8, R5, 0x1f ;  /* 0x00001f0508117589 */ /* 0x000ea400000e0000 */
[----:B--2---:R-:W-:-:S05]  /*fb60*/  IMAD R6, R17, R10, RZ ;  /* 0x0000000a11067224 */ /* 0x004fca00078e02ff */
[----:B------:R-:W-:-:S04]  /*fb70*/  IABS R11, R6 ;  /* 0x00000006000b7213 */ /* 0x000fc80000000000 */
[----:B------:R-:W0:Y:S08]  /*fb80*/  I2F.RP R12, R11 ;  /* 0x0000000b000c7306 */ /* 0x000e300000209400 */
[----:B0-----:R-:W0:Y:S02]  /*fb90*/  MUFU.RCP R12, R12 ;  /* 0x0000000c000c7308 */ /* 0x001e240000001000 */
[----:B0-----:R-:W-:-:S06]  /*fba0*/  VIADD R13, R12, 0xffffffe ;  /* 0x0ffffffe0c0d7836 */ /* 0x001fcc0000000000 */
[----:B------:R0:W1:Y:S01]  /*fbb0*/  F2I.FTZ.U32.TRUNC.NTZ R3, R13 ;  /* 0x0000000d00037305 */ /* 0x000062000021f000 */
[----:B------:R-:W-:Y:S05]  /*fbc0*/  @!P0 BRA `(.L_x_1792) ;  /* 0x0000000000088947 */ /* 0x000fea0003800000 */
[----:B------:R-:W-:-:S05]  /*fbd0*/  VIADD R5, R5, 0xffffffff ;  /* 0xffffffff05057836 */ /* 0x000fca0000000000 */
[----:B------:R2:W3:Y:S02]  /*fbe0*/  SHFL.IDX PT, R16, R4, R5, 0x1f ;  /* 0x00001f0504107589 */ /* 0x0004e400000e0000 */
.L_x_1792:
[----:B-1----:R-:W-:Y:S01]  /*fbf0*/  IADD3 R2, RZ, -R3, RZ ;  /* 0x80000003ff027210 */ /* 0x002fe20007ffe0ff */
[----:B---3--:R-:W-:Y:S01]  /*fc00*/  IMAD R16, R16, UR4, R7 ;  /* 0x0000000410107c24 */ /* 0x008fe2000f8e0207 */
[----:B--2---:R-:W-:-:S03]  /*fc10*/  IABS R4, R6 ;  /* 0x0000000600047213 */ /* 0x004fc60000000000 */
[----:B------:R-:W-:Y:S02]  /*fc20*/  IMAD R5, R2, R11, RZ ;  /* 0x0000000b02057224 */ /* 0x000fe400078e02ff */
[----:B------:R-:W-:Y:S02]  /*fc30*/  IMAD.MOV.U32 R2, RZ, RZ, RZ ;  /* 0x000000ffff027224 */ /* 0x000fe400078e00ff */
[----:B------:R-:W-:Y:S02]  /*fc40*/  IMAD.MOV R4, RZ, RZ, -R4 ;  /* 0x000000ffff047224 */ /* 0x000fe400078e0a04 */
[----:B------:R-:W-:Y:S01]  /*fc50*/  IMAD.HI.U32 R2, R3, R5, R2 ;  /* 0x0000000503027227 */ /* 0x000fe200078e0002 */
[----:B------:R-:W-:-:S04]  /*fc60*/  IADD3 R5, -R16, UR6, RZ ;  /* 0x0000000610057c10 */ /* 0x000fc8000fffe1ff */
        /* <DEDUP_REMOVED lines=10> */
[----:B------:R-:W-:Y:S01]  /*fd10*/  @!P0 IMAD.MOV R2, RZ, RZ, -R2 ;  /* 0x000000ffff028224 */ /* 0x000fe200078e0a02 */
[----:B------:R-:W-:-:S13]  /*fd20*/  ISETP.NE.AND P0, PT, R6, RZ, PT ;  /* 0x000000ff0600720c */ /* 0x000fda0003f05270 */
[----:B------:R-:W-:-:S05]  /*fd30*/  @!P0 LOP3.LUT R2, RZ, R6, RZ, 0x33, !PT ;  /* 0x00000006ff028212 */ /* 0x000fca00078e33ff */
[----:B------:R-:W-:Y:S02]  /*fd40*/  IMAD R4, R10, R2, RZ ;  /* 0x000000020a047224 */ /* 0x000fe400078e02ff */
[----:B------:R-:W-:Y:S02]  /*fd50*/  IMAD.MOV R2, RZ, RZ, -R2 ;  /* 0x000000ffff027224 */ /* 0x000fe400078e0a02 */
[----:B------:R-:W-:Y:S02]  /*fd60*/  IMAD.MOV R3, RZ, RZ, -R4 ;  /* 0x000000ffff037224 */ /* 0x000fe400078e0a04 */
[----:B------:R-:W-:-:S03]  /*fd70*/  IMAD R5, R6, R2, R5 ;  /* 0x0000000206057224 */ /* 0x000fc600078e0205 */
[----:B------:R-:W-:-:S04]  /*fd80*/  VIADDMNMX R10, R3, UR4, R10, PT ;  /* 0x00000004030a7c46 */ /* 0x000fc8000b80010a */
[-C--:B------:R-:W-:Y:S02]  /*fd90*/  IABS R7, R10.reuse ;  /* 0x0000000a00077213 */ /* 0x080fe40000000000 */
[----:B------:R-:W-:Y:S02]  /*fda0*/  IABS R6, R10 ;  /* 0x0000000a00067213 */ /* 0x000fe40000000000 */
[----:B------:R-:W1:Y:S03]  /*fdb0*/  I2F.RP R8, R7 ;  /* 0x0000000700087306 */ /* 0x000e660000209400 */
[----:B------:R-:W-:-:S05]  /*fdc0*/  IMAD.MOV R6, RZ, RZ, -R6 ;  /* 0x000000ffff067224 */ /* 0x000fca00078e0a06 */
[----:B-1----:R-:W1:Y:S02]  /*fdd0*/  MUFU.RCP R8, R8 ;  /* 0x0000000800087308 */ /* 0x002e640000001000 */
[----:B-1----:R-:W-:-:S06]  /*fde0*/  VIADD R3, R8, 0xffffffe ;  /* 0x0ffffffe08037836 */ /* 0x002fcc0000000000 */
[----:B------:R-:W1:Y:S02]  /*fdf0*/  F2I.FTZ.U32.TRUNC.NTZ R3, R3 ;  /* 0x0000000300037305 */ /* 0x000e64000021f000 */
[----:B-1----:R-:W-:-:S04]  /*fe00*/  IMAD.MOV R2, RZ, RZ, -R3 ;  /* 0x000000ffff027224 */ /* 0x002fc800078e0a03 */
[----:B------:R-:W-:Y:S02]  /*fe10*/  IMAD R9, R2, R7, RZ ;  /* 0x0000000702097224 */ /* 0x000fe400078e02ff */
[----:B------:R-:W-:-:S04]  /*fe20*/  IMAD.MOV.U32 R2, RZ, RZ, RZ ;  /* 0x000000ffff027224 */ /* 0x000fc800078e00ff */
[----:B------:R-:W-:Y:S01]  /*fe30*/  IMAD.HI.U32 R2, R3, R9, R2 ;  /* 0x0000000903027227 */ /* 0x000fe200078e0002 */
[----:B------:R-:W-:Y:S02]  /*fe40*/  IABS R9, R5 ;  /* 0x0000000500097213 */ /* 0x000fe40000000000 */
[C---:B------:R-:W-:Y:S01]  /*fe50*/  LOP3.LUT R3, R5.reuse, R10, RZ, 0x3c, !PT ;  /* 0x0000000a05037212 */ /* 0x040fe200078e3cff */
[----:B------:R-:W-:Y:S02]  /*fe60*/  IMAD.IADD R5, R5, 0x1, R4 ;  /* 0x0000000105057824 */ /* 0x000fe400078e0204 */
[----:B------:R-:W-:-:S04]  /*fe70*/  IMAD.HI.U32 R2, R2, R9, RZ ;  /* 0x0000000902027227 */ /* 0x000fc800078e00ff */
[----:B------:R-:W-:-:S05]  /*fe80*/  IMAD R6, R2, R6, R9 ;  /* 0x0000000602067224 */ /* 0x000fca00078e0209 */
[----:B------:R-:W-:-:S13]  /*fe90*/  ISETP.GT.U32.AND P0, PT, R7, R6, PT ;  /* 0x000000060700720c */ /* 0x000fda0003f04070 */
[----:B------:R-:W-:Y:S02]  /*fea0*/  @!P0 IMAD.IADD R6, R6, 0x1, -R7 ;  /* 0x0000000106068824 */ /* 0x000fe400078e0a07 */
[----:B------:R-:W-:-:S03]  /*feb0*/  @!P0 VIADD R2, R2, 0x1 ;  /* 0x0000000102028836 */ /* 0x000fc60000000000 */
[----:B------:R-:W-:-:S13]  /*fec0*/  ISETP.GE.U32.AND P0, PT, R6, R7, PT ;  /* 0x000000070600720c */ /* 0x000fda0003f06070 */
[----:B------:R-:W-:Y:S02]  /*fed0*/  @P0 IADD3 R2, R2, 0x1, RZ ;  /* 0x0000000102020810 */ /* 0x000fe40007ffe0ff */
[----:B------:R-:W-:-:S13]  /*fee0*/  ISETP.GE.AND P0, PT, R3, RZ, PT ;  /* 0x000000ff0300720c */ /* 0x000fda0003f06270 */
[----:B------:R-:W-:Y:S01]  /*fef0*/  @!P0 IMAD.MOV R2, RZ, RZ, -R2 ;  /* 0x000000ffff028224 */ /* 0x000fe200078e0a02 */
[----:B------:R-:W-:-:S13]  /*ff00*/  ISETP.NE.AND P0, PT, R10, RZ, PT ;  /* 0x000000ff0a00720c */ /* 0x000fda0003f05270 */
[----:B------:R-:W-:Y:S01]  /*ff10*/  @!P0 LOP3.LUT R2, RZ, R10, RZ, 0x33, !PT ;  /* 0x0000000aff028212 */ /* 0x000fe200078e33ff */
[----:B------:R-:W-:-:S04]  /*ff20*/  IMAD.MOV R10, RZ, RZ, -R10 ;  /* 0x000000ffff0a7224 */ /* 0x000fc800078e0a0a */
[----:B------:R-:W-:Y:S01]  /*ff30*/  IMAD R18, R2, R10, R5 ;  /* 0x0000000a02127224 */ /* 0x000fe200078e0205 */
[----:B------:R-:W-:-:S05]  /*ff40*/  LOP3.LUT R2, RZ, R2, RZ, 0x33, !PT ;  /* 0x00000002ff027212 */ /* 0x000fca00078e33ff */
[----:B------:R-:W-:Y:S01]  /*ff50*/  IMAD.IADD R17, R17, 0x1, R2 ;  /* 0x0000000111117824 */ /* 0x000fe200078e0202 */
[----:B------:R-:W-:Y:S06]  /*ff60*/  BRA `(.L_x_1793) ;  /* 0x00000000000c7947 */ /* 0x000fec0003800000 */
.L_x_1788:
[----:B------:R-:W-:Y:S02]  /*ff70*/  IMAD.MOV.U32 R17, RZ, RZ, RZ ;  /* 0x000000ffff117224 */ /* 0x000fe400078e00ff */
[----:B------:R-:W-:Y:S02]  /*ff80*/  IMAD.U32 R16, RZ, RZ, UR6 ;  /* 0x00000006ff107e24 */ /* 0x000fe4000f8e00ff */
[----:B------:R-:W-:-:S07]  /*ff90*/  IMAD.MOV.U32 R18, RZ, RZ, RZ ;  /* 0x000000ffff127224 */ /* 0x000fce00078e00ff */
.L_x_1793:
[----:B------:R-:W1:Y:S01]  /*ffa0*/  S2R R2, SR_TID.X ;  /* 0x0000000000027919 */ /* 0x000e620000002100 */
[----:B------:R-:W-:Y:S01]  /*ffb0*/  STL [R1], RZ ;  /* 0x000000ff01007387 */ /* 0x000fe20000100800 */
[----:B-1----:R-:W-:-:S04]  /*ffc0*/  LOP3.LUT R2, R2, 0x1f, RZ, 0xc0, !PT ;  /* 0x0000001f02027812 */ /* 0x002fc800078ec0ff */
[----:B------:R-:W-:-:S13]  /*ffd0*/  ISETP.NE.AND P0, PT, R2, RZ, PT ;  /* 0x000000ff0200720c */ /* 0x000fda0003f05270 */
[----:B------:R-:W1:Y:S01]  /*ffe0*/  @!P0 S2R R3, SR_CgaCtaId ;  /* 0x0000000000038919 */ /* 0x000e620000008800 */
[----:B------:R-:W-:-:S04]  /*fff0*/  @!P0 MOV R0, 0x400 ;  /* 0x0000040000008802 */ /* 0x000fc80000000f00 */
[----:B-1----:R-:W-:-:S05]  /*10000*/  @!P0 LEA R0, R3, R0, 0x18 ;  /* 0x0000000003008211 */ /* 0x002fca00078ec0ff */
[----:B------:R1:W-:Y:S01]  /*10010*/  @!P0 STS.128 [R0+0x28cd0], R16 ;  /* 0x028cd01000008388 */ /* 0x0003e20000000c00 */
[----:B------:R-:W-:Y:S06]  /*10020*/  BAR.ARV 0x5, 0x120 ;  /* 0x0144800000007b1d */ /* 0x000fec0000002000 */
[----:B------:R-:W-:Y:S01]  /*10030*/  ISETP.GE.AND P0, PT, R19, UR5, PT ;  /* 0x0000000513007c0c */ /* 0x000fe2000bf06270 */
[----:B-1----:R-:W-:-:S05]  /*10040*/  IMAD.MOV.U32 R0, RZ, RZ, 0x1 ;  /* 0x00000001ff007424 */ /* 0x002fca00078e00ff */
[----:B------:R1:W-:Y:S04]  /*10050*/  STL [R1+0x4], R0 ;  /* 0x0000040001007387 */ /* 0x0003e80000100800 */
[----:B------:R1:W-:Y:S03]  /*10060*/  STL [R1+0x18], RZ ;  /* 0x000018ff01007387 */ /* 0x0003e60000100800 */
[----:B------:R-:W-:Y:S05]  /*10070*/  @P0 BRA `(.L_x_1794) ;  /* 0x0000004000e80947 */ /* 0x000fea0003800000 */
[----:B-1----:R-:W-:Y:S01]  /*10080*/  IMAD.MOV.U32 R0, RZ, RZ, 0x1 ;  /* 0x00000001ff007424 */ /* 0x002fe200078e00ff */
[----:B------:R1:W-:Y:S01]  /*10090*/  STL [R1+0x18], RZ ;  /* 0x000018ff01007387 */ /* 0x0003e20000100800 */
[----:B------:R-:W-:Y:S01]  /*100a0*/  ULDC UR37, c[0x0][0xc] ;  /* 0x0000030000257ab9 */ /* 0x000fe20000000800 */
[----:B------:R-:W-:Y:S02]  /*100b0*/  ULDC.64 UR38, c[0x0][0x198] ;  /* 0x0000660000267ab9 */ /* 0x000fe40000000a00 */
[----:B------:R1:W-:Y:S04]  /*100c0*/  STL [R1+0x4], R0 ;  /* 0x0000040001007387 */ /* 0x0003e80000100800 */
[----:B------:R1:W-:Y:S02]  /*100d0*/  STL [R1], RZ ;  /* 0x000000ff01007387 */ /* 0x0003e40000100800 */
.L_x_1867:
[----:B------:R-:W-:Y:S05]  /*100e0*/  YIELD ;  /* 0x0000000000007946 */ /* 0x000fea0003800000 */
[----:B------:R-:W-:Y:S01]  /*100f0*/  ULDC.64 UR4, c[0x0][0xa28] ;  /* 0x00028a0000047ab9 */ /* 0x000fe20000000a00 */
[----:B------:R-:W-:Y:S01]  /*10100*/  IMAD.MOV.U32 R4, RZ, RZ, RZ ;  /* 0x000000ffff047224 */ /* 0x000fe200078e00ff */
[----:B------:R-:W-:Y:S01]  /*10110*/  ISETP.NE.U32.AND P0, PT, RZ, UR4, PT ;  /* 0x00000004ff007c0c */ /* 0x000fe2000bf05070 */
[----:B-1----:R-:W-:Y:S01]  /*10120*/  IMAD.MOV.U32 R0, RZ, RZ, RZ ;  /* 0x000000ffff007224 */ /* 0x002fe200078e00ff */
[----:B------:R-:W-:Y:S02]  /*10130*/  ULDC.64 UR6, c[0x0][0xa08] ;  /* 0x0002820000067ab9 */ /* 0x000fe40000000a00 */
[----:B------:R-:W-:Y:S01]  /*10140*/  ISETP.NE.AND.EX P0, PT, RZ, UR5, PT, P0 ;  /* 0x00000005ff007c0c */ /* 0x000fe2000bf05300 */
[----:B------:R-:W-:-:S12]  /*10150*/  ULDC.64 UR4, c[0x0][0xa00] ;  /* 0x0002800000047ab9 */ /* 0x000fd80000000a00 */
[----:B--2---:R-:W1:Y:S01]  /*10160*/  @P0 LDC.64 R2, c[0x0][0xa28] ;  /* 0x00028a00ff020b82 */ /* 0x004e620000000a00 */
[----:B------:R-:W-:Y:S01]  /*10170*/  ISETP.NE.U32.AND P2, PT, RZ, UR4, PT ;  /* 0x00000004ff007c0c */ /* 0x000fe2000bf45070 */
[----:B-1----:R-:W-:-:S05]  /*10180*/  @P0 IMAD.WIDE R2, R19, 0x4, R2 ;  /* 0x0000000413020825 */ /* 0x002fca00078e0202 */
[----:B------:R1:W5:Y:S01]  /*10190*/  @P0 LDG.E R4, desc[UR48][R2.64] ;  /* 0x0000003002040981 */ /* 0x000362000c1e1900 */
[----:B------:R-:W-:Y:S01]  /*101a0*/  ISETP.NE.AND.EX P2, PT, RZ, UR5, PT, P2 ;  /* 0x00000005ff007c0c */ /* 0x000fe2000bf45320 */
[----:B------:R-:W-:Y:S01]  /*101b0*/  ULDC.64 UR4, c[0x0][0xa18] ;  /* 0x0002860000047ab9 */ /* 0x000fe20000000a00 */
[----:B-1----:R-:W1:Y:S02]  /*101c0*/  LDC.64 R2, c[0x0][0xa00] ;  /* 0x00028000ff027b82 */ /* 0x002e640000000a00 */
[----:B-1----:R-:W-:-:S09]  /*101d0*/  IMAD.WIDE R2, R19, 0x4, R2 ;  /* 0x0000000413027825 */ /* 0x002fd200078e0202 */
[----:B------:R-:W2:Y:S01]  /*101e0*/  @P2 LDG.E R0, desc[UR48][R2.64] ;  /* 0x0000003002002981 */ /* 0x000ea2000c1e1900 */
[----:B------:R-:W-:Y:S01]  /*101f0*/  ISETP.NE.U32.AND P1, PT, RZ, UR4, PT ;  /* 0x00000004ff007c0c */ /* 0x000fe2000bf25070 */
[----:B------:R-:W-:-:S03]  /*10200*/  ULDC UR4, c[0x0][0x288] ;  /* 0x0000a20000047ab9 */ /* 0x000fc60000000800 */
[----:B------:R-:W-:-:S13]  /*10210*/  ISETP.NE.AND.EX P1, PT, RZ, UR5, PT, P1 ;  /* 0x00000005ff007c0c */ /* 0x000fda000bf25310 */
[----:B------:R-:W1:Y:S02]  /*10220*/  @P1 LDC.64 R6, c[0x0][0xa18] ;  /* 0x00028600ff061b82 */ /* 0x000e640000000a00 */
[----:B-1----:R-:W-:Y:S01]  /*10230*/  @P1 IMAD.WIDE R6, R19, 0x4, R6 ;  /* 0x0000000413061825 */ /* 0x002fe200078e0206 */
[----:B--2---:R1:W-:Y:S03]  /*10240*/  STL [R1+0x1c], R0 ;  /* 0x00001c0001007387 */ /* 0x0043e60000100800 */
[----:B-1----:R-:W-:Y:S01]  /*10250*/  IMAD.U32 R0, RZ, RZ, UR4 ;  /* 0x00000004ff007e24 */ /* 0x002fe2000f8e00ff */
[----:B------:R-:W-:-:S05]  /*10260*/  ULDC.64 UR4, c[0x0][0x3f8] ;  /* 0x0000fe0000047ab9 */ /* 0x000fca0000000a00 */
[----:B------:R1:W5:Y:S01]  /*10270*/  @P1 LDG.E R0, desc[UR48][R6.64] ;  /* 0x0000003006001981 */ /* 0x000362000c1e1900 */
[----:B------:R-:W-:Y:S01]  /*10280*/  UISETP.NE.U32.AND UP0, UPT, UR4, URZ, UPT ;  /* 0x0000003f0400728c */ /* 0x000fe2000bf05070 */
[----:B------:R-:W-:Y:S02]  /*10290*/  ISETP.NE.U32.AND P0, PT, RZ, UR6, PT ;  /* 0x00000006ff007c0c */ /* 0x000fe4000bf05070 */
[----:B------:R-:W-:Y:S01]  /*102a0*/  ULDC UR4, c[0x0][0x404] ;  /* 0x0001010000047ab9 */ /* 0x000fe20000000800 */
[----:B------:R-:W-:Y:S01]  /*102b0*/  UISETP.NE.AND.EX UP0, UPT, UR5, URZ, UPT, UP0 ;  /* 0x0000003f0500728c */ /* 0x000fe2000bf05300 */
[----:B------:R-:W-:Y:S02]  /*102c0*/  ISETP.NE.AND.EX P0, PT, RZ, UR7, PT, P0 ;  /* 0x00000007ff007c0c */ /* 0x000fe4000bf05300 */
[----:B------:R-:W-:Y:S01]  /*102d0*/  ULDC UR5, c[0x0][0x2e0] ;  /* 0x0000b80000057ab9 */ /* 0x000fe20000000800 */
[----:B------:R-:W-:-:S04]  /*102e0*/  USEL UR4, UR4, 0x1, UP0 ;  /* 0x0000000104047887 */ /* 0x000fc80008000000 */
[----:B------:R-:W-:-:S06]  /*102f0*/  UIMAD UR4, UR4, UR5, URZ ;  /* 0x00000005040472a4 */ /* 0x000fcc000f8e023f */
[----:B------:R-:W-:Y:S01]  /*10300*/  IMAD.U32 R5, RZ, RZ, UR4 ;  /* 0x00000004ff057e24 */ /* 0x000fe2000f8e00ff */
[----:B-1----:R-:W-:Y:S06]  /*10310*/  @P1 BRA `(.L_x_1795) ;  /* 0x0000000000101947 */ /* 0x002fec0003800000 */
[----:B------:R-:W-:Y:S05]  /*10320*/  @!P2 BRA `(.L_x_1795) ;  /* 0x00000000000ca947 */ /* 0x000fea0003800000 */
[----:B------:R-:W2:Y:S04]  /*10330*/  LDG.E R7, desc[UR48][R2.64] ;  /* 0x0000003002077981 */ /* 0x000ea8000c1e1900 */
[----:B-----5:R-:W2:Y:S02]  /*10340*/  LDG.E R0, desc[UR48][R2.64+0x4] ;  /* 0x0000043002007981 */ /* 0x020ea4000c1e1900 */
[----:B--2---:R-:W-:-:S07]  /*10350*/  IMAD.IADD R0, R0, 0x1, -R7 ;  /* 0x0000000100007824 */ /* 0x004fce00078e0a07 */
.L_x_1795:
[----:B------:R-:W1:Y:S01]  /*10360*/  LDC.64 R2, c[0x0][0xa08] ;  /* 0x00028200ff027b82 */ /* 0x000e620000000a00 */
[----:B------:R-:W-:Y:S01]  /*10370*/  MOV R7, RZ ;  /* 0x000000ff00077202 */ /* 0x000fe20000000f00 */
[----:B------:R-:W-:Y:S01]  /*10380*/  ULDC.64 UR4, c[0x0][0xa20] ;  /* 0x0002880000047ab9 */ /* 0x000fe20000000a00 */
[----:B-1----:R-:W-:-:S05]  /*10390*/  IMAD.WIDE R2, R19, 0x4, R2 ;  /* 0x0000000413027825 */ /* 0x002fca00078e0202 */
[----:B------:R-:W2:Y:S01]  /*103a0*/  @P0 LDG.E R7, desc[UR48][R2.64] ;  /* 0x0000003002070981 */ /* 0x000ea2000c1e1900 */
[----:B------:R-:W-:-:S04]  /*103b0*/  ISETP.NE.U32.AND P1, PT, RZ, UR4, PT ;  /* 0x00000004ff007c0c */ /* 0x000fc8000bf25070 */
[----:B------:R-:W-:Y:S01]  /*103c0*/  ISETP.NE.AND.EX P1, PT, RZ, UR5, PT, P1 ;  /* 0x00000005ff007c0c */ /* 0x000fe2000bf25310 */
[----:B--2--5:R-:W-:-:S05]  /*103d0*/  IMAD.IADD R6, R7, 0x1, R4 ;  /* 0x0000000107067824 */ /* 0x024fca00078e0204 */
[----:B------:R1:W-:Y:S07]  /*103e0*/  STL [R1+0x8], R6 ;  /* 0x0000080601007387 */ /* 0x0003ee0000100800 */
[----:B------:R-:W-:Y:S05]  /*103f0*/  @!P1 BRA `(.L_x_1796) ;  /* 0x0000000000109947 */ /* 0x000fea0003800000 */
[----:B------:R-:W2:Y:S02]  /*10400*/  LDC.64 R2, c[0x0][0xa20] ;  /* 0x00028800ff027b82 */ /* 0x000ea40000000a00 */
[----:B--2---:R-:W-:-:S05]  /*10410*/  IMAD.WIDE R2, R19, 0x4, R2 ;  /* 0x0000000413027825 */ /* 0x004fca00078e0202 */
[----:B------:R2:W5:Y:S01]  /*10420*/  LDG.E R5, desc[UR48][R2.64] ;  /* 0x0000003002057981 */ /* 0x000562000c1e1900 */
[----:B------:R-:W-:Y:S05]  /*10430*/  BRA `(.L_x_1797) ;  /* 0x0000000000107947 */ /* 0x000fea0003800000 */
.L_x_1796:
[----:B------:R-:W-:Y:S05]  /*10440*/  @!P0 BRA `(.L_x_1797) ;  /* 0x00000000000c8947 */ /* 0x000fea0003800000 */
[----:B-1----:R-:W2:Y:S04]  /*10450*/  LDG.E R6, desc[UR48][R2.64] ;  /* 0x0000003002067981 */ /* 0x002ea8000c1e1900 */
[----:B------:R-:W2:Y:S02]  /*10460*/  LDG.E R5, desc[UR48][R2.64+0x4] ;  /* 0x0000043002057981 */ /* 0x000ea4000c1e1900 */
[----:B--2---:R-:W-:-:S07]  /*10470*/  IMAD.IADD R5, R5, 0x1, -R6 ;  /* 0x0000000105057824 */ /* 0x004fce00078e0a06 */
.L_x_1797:
[----:B--2---:R-:W2:Y:S01]  /*10480*/  LDC.64 R2, c[0x0][0x9e0] ;  /* 0x00027800ff027b82 */ /* 0x004ea20000000a00 */
[----:B-----5:R-:W-:Y:S01]  /*10490*/  IMAD.IADD R7, R5, 0x1, -R4 ;  /* 0x0000000105077824 */ /* 0x020fe200078e0a04 */
[----:B------:R-:W-:-:S04]  /*104a0*/  LEA R4, R17, 0x40, 0x6 ;  /* 0x0000004011047811 */ /* 0x000fc800078e30ff */
[----:B------:R-:W-:Y:S02]  /*104b0*/  IADD3 R9, R7, R4, -R0 ;  /* 0x0000000407097210 */ /* 0x000fe40007ffe800 */
[----:B--2---:R-:W-:-:S03]  /*104c0*/  ISETP.GE.AND P0, PT, R3, 0x1, PT ;  /* 0x000000010300780c */ /* 0x004fc60003f06270 */
[----:B------:R-:W-:-:S10]  /*104d0*/  IMAD.IADD R2, R9, 0x1, R2 ;  /* 0x0000000109027824 */ /* 0x000fd400078e0202 */
[----:B------:R-:W-:Y:S05]  /*104e0*/  @!P0 BRA `(.L_x_1798) ;  /* 0x0000000000488947 */ /* 0x000fea0003800000 */
[C---:B------:R-:W-:Y:S01]  /*104f0*/  ISETP.GT.AND P1, PT, R9.reuse, RZ, PT ;  /* 0x000000ff0900720c */ /* 0x040fe20003f24270 */
[----:B------:R-:W-:Y:S01]  /*10500*/  BSSY B0, `(.L_x_1799) ;  /* 0x000000e000007945 */ /* 0x000fe20003800000 */
[----:B-1----:R-:W-:-:S11]  /*10510*/  VIADD R6, R9, 0xffffffff ;  /* 0xffffffff09067836 */ /* 0x002fd60000000000 */
        /* <DEDUP_REMOVED lines=8> */
.L_x_1800:
[----:B------:R-:W-:-:S13]  /*105a0*/  ISETP.NE.AND P1, PT, R3, 0x1, PT ;  /* 0x000000010300780c */ /* 0x000fda0003f25270 */
[----:B------:R-:W1:Y:S02]  /*105b0*/  @P1 LDC.64 R4, c[0x0][0x9e8] ;  /* 0x00027a00ff041b82 */ /* 0x000e640000000a00 */
[----:B-1----:R-:W-:-:S05]  /*105c0*/  @P1 IMAD.HI.U32 R4, R6, R4, RZ ;  /* 0x0000000406041227 */ /* 0x002fca00078e00ff */
[----:B------:R-:W-:-:S07]  /*105d0*/  @P1 SHF.R.U32.HI R6, RZ, R5, R4 ;  /* 0x00000005ff061219 */ /* 0x000fce0000011604 */
.L_x_1801:
[----:B------:R-:W-:Y:S05]  /*105e0*/  BSYNC B0 ;  /* 0x0000000000007941 */ /* 0x000fea0003800000 */
.L_x_1799:
[----:B------:R-:W-:-:S05]  /*105f0*/  IMAD R5, R6, R3, R3 ;  /* 0x0000000306057224 */ /* 0x000fca00078e0203 */
[----:B------:R-:W-:-:S07]  /*10600*/  VIMNMX R2, R2, R5, PT ;  /* 0x0000000502027248 */ /* 0x000fce0003fe0100 */
.L_x_1798:
[----:B------:R-:W-:Y:S01]  /*10610*/  VIADD R2, R2, 0x3f ;  /* 0x0000003f02027836 */ /* 0x000fe20000000000 */
[----:B------:R-:W-:Y:S01]  /*10620*/  ULDC UR4, c[0x0][0x9dc] ;  /* 0x0002770000047ab9 */ /* 0x000fe20000000800 */
[----:B------:R-:W-:-:S03]  /*10630*/  IMAD R0, R17, 0x40, -R0 ;  /* 0x0000004011007824 */ /* 0x000fc600078e0a00 */
[----:B------:R-:W-:-:S04]  /*10640*/  SHF.R.S32.HI R5, RZ, 0x1f, R2 ;  /* 0x0000001fff057819 */ /* 0x000fc80000011402 */
[----:B------:R-:W-:Y:S01]  /*10650*/  LEA.HI R4, R5, R2, RZ, 0x6 ;  /* 0x0000000205047211 */ /* 0x000fe200078f30ff */
[C---:B------:R-:W-:Y:S02]  /*10660*/  VIADD R2, R7.reuse, 0x3f ;  /* 0x0000003f07027836 */ /* 0x040fe40000000000 */
[----:B------:R-:W-:Y:S01]  /*10670*/  IMAD.IADD R7, R7, 0x1, R0 ;  /* 0x0000000107077824 */ /* 0x000fe200078e0200 */
[----:B------:R-:W-:Y:S02]  /*10680*/  SHF.R.S32.HI R4, RZ, 0x6, R4 ;  /* 0x00000006ff047819 */ /* 0x000fe40000011404 */
[----:B------:R-:W-:Y:S01]  /*10690*/  SHF.R.S32.HI R5, RZ, 0x1f, R2 ;  /* 0x0000001fff057819 */ /* 0x000fe20000011402 */
[----:B------:R-:W-:-:S03]  /*106a0*/  VIADD R0, R7, -UR4 ;  /* 0x8000000407007c36 */ /* 0x000fc60008000000 */
[----:B------:R-:W-:-:S04]  /*106b0*/  LEA.HI R5, R5, R2, RZ, 0x6 ;  /* 0x0000000205057211 */ /* 0x000fc800078f30ff */
[----:B------:R-:W-:-:S04]  /*106c0*/  SHF.R.S32.HI R5, RZ, 0x6, R5 ;  /* 0x00000006ff057819 */ /* 0x000fc80000011405 */
[----:B-1----:R-:W-:-:S05]  /*106d0*/  VIMNMX R6, R5, R4, PT ;  /* 0x0000000405067248 */ /* 0x002fca0003fe0100 */
[----:B------:R1:W-:Y:S01]  /*106e0*/  STL [R1+0x14], R6 ;  /* 0x0000140601007387 */ /* 0x0003e20000100800 */
[----:B------:R-:W-:Y:S05]  /*106f0*/  @!P0 BRA `(.L_x_1802) ;  /* 0x0000000000448947 */ /* 0x000fea0003800000 */
[----:B------:R-:W-:Y:S01]  /*10700*/  ISETP.GT.AND P0, PT, R7, -0x1, PT ;  /* 0xffffffff0700780c */ /* 0x000fe20003f04270 */
[----:B------:R-:W-:-:S12]  /*10710*/  BSSY B0, `(.L_x_1803) ;  /* 0x000000d000007945 */ /* 0x000fd80003800000 */
[----:B------:R-:W-:Y:S05]  /*10720*/  @P0 BRA `(.L_x_1804) ;  /* 0x00000000001c0947 */ /* 0x000fea0003800000 */
[----:B------:R-:W-:Y:S02]  /*10730*/  ISETP.NE.AND P0, PT, R3, 0x1, PT ;  /* 0x000000010300780c */ /* 0x000fe40003f05270 */
[----:B------:R-:W-:-:S11]  /*10740*/  LOP3.LUT R7, RZ, R7, RZ, 0x33, !PT ;  /* 0x00000007ff077212 */ /* 0x000fd600078e33ff */
[----:B------:R-:W2:Y:S02]  /*10750*/  @P0 LDC.64 R4, c[0x0][0x9e8] ;  /* 0x00027a00ff040b82 */ /* 0x000ea40000000a00 */
[----:B--2---:R-:W-:-:S05]  /*10760*/  @P0 IMAD.HI.U32 R4, R7, R4, RZ ;  /* 0x0000000407040227 */ /* 0x004fca00078e00ff */
[----:B------:R-:W-:-:S04]  /*10770*/  @P0 SHF.R.U32.HI R7, RZ, R5, R4 ;  /* 0x00000005ff070219 */ /* 0x000fc80000011604 */
[----:B------:R-:W-:Y:S01]  /*10780*/  LOP3.LUT R7, RZ, R7, RZ, 0x33, !PT ;  /* 0x00000007ff077212 */ /* 0x000fe200078e33ff */
[----:B------:R-:W-:Y:S06]  /*10790*/  BRA `(.L_x_1805) ;  /* 0x0000000000107947 */ /* 0x000fec0003800000 */
.L_x_1804:
[----:B------:R-:W-:-:S13]  /*107a0*/  ISETP.NE.AND P0, PT, R3, 0x1, PT ;  /* 0x000000010300780c */ /* 0x000fda0003f05270 */
[----:B------:R-:W2:Y:S02]  /*107b0*/  @P0 LDC.64 R4, c[0x0][0x9e8] ;  /* 0x00027a00ff040b82 */ /* 0x000ea40000000a00 */
[----:B--2---:R-:W-:-:S05]  /*107c0*/  @P0 IMAD.HI.U32 R4, R7, R4, RZ ;  /* 0x0000000407040227 */ /* 0x004fca00078e00ff */
[----:B------:R-:W-:-:S07]  /*107d0*/  @P0 SHF.R.U32.HI R7, RZ, R5, R4 ;  /* 0x00000005ff070219 */ /* 0x000fce0000011604 */
.L_x_1805:
[----:B------:R-:W-:Y:S05]  /*107e0*/  BSYNC B0 ;  /* 0x0000000000007941 */ /* 0x000fea0003800000 */
.L_x_1803:
[----:B------:R-:W-:-:S05]  /*107f0*/  IMAD R3, R7, R3, RZ ;  /* 0x0000000307037224 */ /* 0x000fca00078e02ff */
[----:B------:R-:W-:-:S07]  /*10800*/  VIMNMX R0, R0, R3, !PT ;  /* 0x0000000300007248 */ /* 0x000fce0007fe0100 */
.L_x_1802:
[----:B------:R-:W-:Y:S01]  /*10810*/  SHF.R.S32.HI R3, RZ, 0x1f, R0 ;  /* 0x0000001fff037819 */ /* 0x000fe20000011400 */
[----:B------:R-:W-:Y:S03]  /*10820*/  BSSY B6, `(.L_x_1806) ;  /* 0x00002fe000067945 */ /* 0x000fe60003800000 */
[----:B------:R-:W-:-:S04]  /*10830*/  LEA.HI R3, R3, R0, RZ, 0x6 ;  /* 0x0000000003037211 */ /* 0x000fc800078f30ff */
[----:B------:R-:W-:-:S04]  /*10840*/  SHF.R.S32.HI R3, RZ, 0x6, R3 ;  /* 0x00000006ff037819 */ /* 0x000fc80000011403 */
[----:B------:R-:W-:-:S04]  /*10850*/  VIMNMX R2, RZ, R3, !PT ;  /* 0x00000003ff027248 */ /* 0x000fc80007fe0100 */
[----:B------:R-:W-:Y:S01]  /*10860*/  ISETP.GT.AND P0, PT, R6, R2, PT ;  /* 0x000000020600720c */ /* 0x000fe20003f04270 */
[----:B------:R2:W-:-:S12]  /*10870*/  STL [R1+0xc], R2 ;  /* 0x00000c0201007387 */ /* 0x0005d80000100800 */
[----:B--2---:R-:W-:Y:S05]  /*10880*/  @P0 BRA `(.L_x_1807) ;  /* 0x0000000000440947 */ /* 0x004fea0003800000 */
[----:B------:R-:W2:Y:S02]  /*10890*/  S2R R2, SR_TID.X ;  /* 0x0000000000027919 */ /* 0x000ea40000002100 */
[----:B--2---:R-:W-:-:S04]  /*108a0*/  LOP3.LUT R2, R2, 0x1f, RZ, 0xc0, !PT ;  /* 0x0000001f02027812 */ /* 0x004fc800078ec0ff */
[----:B------:R-:W-:-:S13]  /*108b0*/  ISETP.NE.AND P1, PT, R2, RZ, PT ;  /* 0x000000ff0200720c */ /* 0x000fda0003f25270 */
[----:B------:R-:W-:Y:S05]  /*108c0*/  @P1 BRA `(.L_x_1808) ;  /* 0x0000002c00cc1947 */ /* 0x000fea0003800000 */
[----:B------:R-:W2:Y:S01]  /*108d0*/  S2R R7, SR_LANEID ;  /* 0x0000000000077919 */ /* 0x000ea20000000000 */
[----:B------:R-:W-:Y:S01]  /*108e0*/  VOTEU.ANY UR4, UPT, PT ;  /* 0x0000000000047886 */ /* 0x000fe200038e0100 */
[----:B------:R-:W3:Y:S01]  /*108f0*/  LDC.64 R2, c[0x0][0xc38] ;  /* 0x00030e00ff027b82 */ /* 0x000ee20000000a00 */
[----:B------:R-:W2:Y:S08]  /*10900*/  FLO.U32 R0, UR4 ;  /* 0x0000000400007d00 */ /* 0x000eb000080e0000 */
[----:B------:R-:W3:Y:S01]  /*10910*/  POPC R5, UR4 ;  /* 0x0000000400057d09 */ /* 0x000ee20008000000 */
[----:B--2---:R-:W-:-:S13]  /*10920*/  ISETP.EQ.U32.AND P0, PT, R0, R7, PT ;  /* 0x000000070000720c */ /* 0x004fda0003f02070 */
[----:B---3--:R-:W2:Y:S01]  /*10930*/  @P0 ATOMG.E.ADD.STRONG.GPU PT, R3, desc[UR48][R2.64], R5 ;  /* 0x00000005020309a8 */ /* 0x008ea200081ee1f0 */
[----:B------:R-:W3:Y:S02]  /*10940*/  S2R R4, SR_LTMASK ;  /* 0x0000000000047919 */ /* 0x000ee40000003900 */
[----:B---3--:R-:W-:-:S04]  /*10950*/  LOP3.LUT R4, R4, UR4, RZ, 0xc0, !PT ;  /* 0x0000000404047c12 */ /* 0x008fc8000f8ec0ff */
[----:B------:R-:W3:Y:S01]  /*10960*/  POPC R7, R4 ;  /* 0x0000000400077309 */ /* 0x000ee20000000000 */
[----:B--2---:R-:W3:Y:S02]  /*10970*/  SHFL.IDX PT, R0, R3, R0, 0x1f ;  /* 0x00001f0003007589 */ /* 0x004ee400000e0000 */
[----:B---3--:R-:W-:Y:S01]  /*10980*/  IADD3 R16, R0, UR37, R7 ;  /* 0x0000002500107c10 */ /* 0x008fe2000fffe007 */
[----:B------:R-:W-:Y:S06]  /*10990*/  BRA `(.L_x_1808) ;  /* 0x0000002c00987947 */ /* 0x000fec0003800000 */
.L_x_1807:
[----:B------:R-:W2:Y:S01]  /*109a0*/  S2R R3, SR_CgaCtaId ;  /* 0x0000000000037919 */ /* 0x000ea20000008800 */
[----:B------:R-:W-:-:S04]  /*109b0*/  MOV R0, 0x400 ;  /* 0x0000040000007802 */ /* 0x000fc80000000f00 */
[----:B--2---:R-:W-:-:S05]  /*109c0*/  LEA R2, R3, R0, 0x18 ;  /* 0x0000000003027211 */ /* 0x004fca00078ec0ff */
[----:B------:R2:W-:Y:S01]  /*109d0*/  STL [R1+0x10], R2 ;  /* 0x0000100201007387 */ /* 0x0005e20000100800 */
[----:B------:R-:W-:-:S05]  /*109e0*/  VIADD R0, R2, 0x22400 ;  /* 0x0002240002007836 */ /* 0x000fca0000000000 */
[----:B------:R-:W-:-:S13]  /*109f0*/  LOP3.LUT P0, RZ, R0, 0x3ff, RZ, 0xc0, !PT ;  /* 0x000003ff00ff7812 */ /* 0x000fda000780c0ff */
[----:B--2---:R-:W-:Y:S05]  /*10a00*/  @!P0 BRA `(.L_x_1809) ;  /* 0x0000000000408947 */ /* 0x004fea0003800000 */
[----:B------:R-:W-:Y:S01]  /*10a10*/  MOV R2, 0x0 ;  /* 0x0000000000027802 */ /* 0x000fe20000000f00 */
[----:B------:R-:W-:Y:S01]  /*10a20*/  ULDC.64 UR6, c[0x4][0x88] ;  /* 0x0100220000067ab9 */ /* 0x000fe20000000a00 */
[----:B------:R-:W-:Y:S01]  /*10a30*/  ULDC.64 UR8, c[0x4][0x90] ;  /* 0x0100240000087ab9 */ /* 0x000fe20000000a00 */
[----:B------:R-:W-:Y:S01]  /*10a40*/  ULDC.64 UR4, c[0x4][0x8] ;  /* 0x0100020000047ab9 */ /* 0x000fe20000000a00 */
[----:B------:R-:W-:Y:S01]  /*10a50*/  IMAD.U32 R4, RZ, RZ, UR6 ;  /* 0x00000006ff047e24 */ /* 0x000fe2000f8e00ff */
[----:B-1----:R-:W-:Y:S01]  /*10a60*/  MOV R6, UR8 ;  /* 0x0000000800067c02 */ /* 0x002fe20008000f00 */
[----:B------:R-:W1:Y:S01]  /*10a70*/  LDC.64 R2, c[0x4][R2] ;  /* 0x0100000002027b82 */ /* 0x000e620000000a00 */
        /* <DEDUP_REMOVED lines=9> */
.L_x_1809:
        /* <DEDUP_REMOVED lines=8> */
[----:B------:R2:W3:Y:S01]  /*10b90*/  LDC.64 R2, c[0x4][R0] ;  /* 0x0100000000027b82 */ /* 0x0004e20000000a00 */
[----:B------:R-:W-:Y:S01]  /*10ba0*/  IMAD.U32 R4, RZ, RZ, UR6 ;  /* 0x00000006ff047e24 */ /* 0x000fe2000f8e00ff */
[----:B------:R-:W-:Y:S01]  /*10bb0*/  MOV R12, 0x1 ;  /* 0x00000001000c7802 */ /* 0x000fe20000000f00 */
[----:B------:R-:W-:Y:S02]  /*10bc0*/  IMAD.U32 R5, RZ, RZ, UR7 ;  /* 0x00000007ff057e24 */ /* 0x000fe4000f8e00ff */
[----:B-1----:R-:W-:Y:S02]  /*10bd0*/  IMAD.U32 R6, RZ, RZ, UR8 ;  /* 0x00000008ff067e24 */ /* 0x002fe4000f8e00ff */
[----:B------:R-:W-:-:S02]  /*10be0*/  IMAD.U32 R7, RZ, RZ, UR9 ;  /* 0x00000009ff077e24 */ /* 0x000fc4000f8e00ff */
[----:B------:R-:W-:Y:S02]  /*10bf0*/  IMAD.U32 R10, RZ, RZ, UR4 ;  /* 0x00000004ff0a7e24 */ /* 0x000fe4000f8e00ff */
[----:B------:R-:W-:Y:S02]  /*10c00*/  IMAD.U32 R11, RZ, RZ, UR5 ;  /* 0x00000005ff0b7e24 */ /* 0x000fe4000f8e00ff */
[----:B------:R-:W-:Y:S02]  /*10c10*/  IMAD.MOV.U32 R8, RZ, RZ, 0x70 ;  /* 0x00000070ff087424 */ /* 0x000fe400078e00ff */
[----:B0-2---:R-:W-:-:S07]  /*10c20*/  IMAD.MOV.U32 R13, RZ, RZ, RZ ;  /* 0x000000ffff0d7224 */ /* 0x005fce00078e00ff */
[----:B------:R-:W-:-:S07]  /*10c30*/  LEPC R20, `(.L_x_1811) ;  /* 0x000000001014794e */ /* 0x000fce0000000000 */
[----:B---3--:R-:W-:Y:S05]  /*10c40*/  CALL.ABS.NOINC R2 ;  /* 0x0000000002007343 */ /* 0x008fea0003c00000 */
.L_x_1811:
[----:B------:R-:W-:Y:S01]  /*10c50*/  MOV R2, 0x0 ;  /* 0x0000000000027802 */ /* 0x000fe20000000f00 */
[----:B------:R-:W-:Y:S01]  /*10c60*/  ULDC.64 UR6, c[0x4][0x88] ;  /* 0x0100220000067ab9 */ /* 0x000fe20000000a00 */
[----:B------:R-:W-:Y:S01]  /*10c70*/  ULDC.64 UR8, c[0x4][0x90] ;  /* 0x0100240000087ab9 */ /* 0x000fe20000000a00 */
[----:B------:R-:W-:Y:S01]  /*10c80*/  ULDC.64 UR4, c[0x4][0x18] ;  /* 0x0100060000047ab9 */ /* 0x000fe20000000a00 */
[----:B------:R-:W-:Y:S02]  /*10c90*/  IMAD.U32 R4, RZ, RZ, UR6 ;  /* 0x00000006ff047e24 */ /* 0x000fe4000f8e00ff */
[----:B------:R-:W0:Y:S01]  /*10ca0*/  LDC.64 R2, c[0x4][R2] ;  /* 0x0100000002027b82 */ /* 0x000e220000000a00 */
        /* <DEDUP_REMOVED lines=9> */
[----:B0-----:R-:W-:Y:S05]  /*10d40*/  CALL.ABS.NOINC R2 ;  /* 0x0000000002007343 */ /* 0x001fea0003c00000 */
.L_x_1810:
[----:B------:R-:W2:Y:S01]  /*10d50*/  LDL.LU R7, [R1+0x1c] ;  /* 0x00001c0001077983 */ /* 0x000ea20000300800 */
[----:B------:R-:W3:Y:S01]  /*10d60*/  LDC R0, c[0x0][0x428] ;  /* 0x00010a00ff007b82 */ /* 0x000ee20000000800 */
[----:B------:R-:W-:Y:S01]  /*10d70*/  ULDC.64 UR4, c[0x0][0x9f8] ;  /* 0x00027e0000047ab9 */ /* 0x000fe20000000a00 */
[----:B------:R-:W-:Y:S01]  /*10d80*/  IMAD.MOV.U32 R4, RZ, RZ, R19 ;  /* 0x000000ffff047224 */ /* 0x000fe200078e0013 */
[----:B-1----:R-:W1:Y:S01]  /*10d90*/  S2R R6, SR_TID.X ;  /* 0x0000000000067919 */ /* 0x002e620000002100 */
[----:B---3--:R-:W-:Y:S01]  /*10da0*/  ISETP.NE.AND P0, PT, R0, 0x1, PT ;  /* 0x000000010000780c */ /* 0x008fe20003f05270 */
[----:B------:R-:W-:Y:S01]  /*10db0*/  IMAD.MOV.U32 R0, RZ, RZ, R18 ;  /* 0x000000ffff007224 */ /* 0x000fe200078e0012 */
[----:B-1----:R-:W-:-:S11]  /*10dc0*/  LOP3.LUT R6, R6, 0x1f, RZ, 0xc0, !PT ;  /* 0x0000001f06067812 */ /* 0x002fd600078ec0ff */
[----:B------:R-:W1:Y:S08]  /*10dd0*/  @P0 LDC R3, c[0x0][0x42c] ;  /* 0x00010b00ff030b82 */ /* 0x000e700000000800 */
[----:B------:R-:W3:Y:S01]  /*10de0*/  @P0 LDC R5, c[0x0][0x430] ;  /* 0x00010c00ff050b82 */ /* 0x000ee20000000800 */
[----:B-1----:R-:W-:-:S05]  /*10df0*/  @P0 IMAD.HI.U32 R2, R18, R3, RZ ;  /* 0x0000000312020227 */ /* 0x002fca00078e00ff */
[----:B---3--:R-:W-:Y:S02]  /*10e00*/  @P0 SHF.R.U32.HI R0, RZ, R5, R2 ;  /* 0x00000005ff000219 */ /* 0x008fe40000011602 */
[----:B------:R-:W-:-:S04]  /*10e10*/  ISETP.NE.U32.AND P0, PT, RZ, UR4, PT ;  /* 0x00000004ff007c0c */ /* 0x000fc8000bf05070 */
[----:B------:R-:W-:Y:S01]  /*10e20*/  ISETP.NE.AND.EX P0, PT, RZ, UR5, PT, P0 ;  /* 0x00000005ff007c0c */ /* 0x000fe2000bf05300 */
[----:B------:R-:W-:-:S12]  /*10e30*/  ULDC.64 UR4, c[0x0][0xa00] ;  /* 0x0002800000047ab9 */ /* 0x000fd80000000a00 */
[----:B------:R-:W1:Y:S01]  /*10e40*/  @P0 LDC.64 R2, c[0x0][0x9f8] ;  /* 0x00027e00ff020b82 */ /* 0x000e620000000a00 */
[----:B------:R-:W-:-:S04]  /*10e50*/  ISETP.NE.AND P6, PT, R6, RZ, PT ;  /* 0x000000ff0600720c */ /* 0x000fc80003fc5270 */
[----:B------:R-:W-:-:S09]  /*10e60*/  PLOP3.LUT P1, PT, P6, PT, PT, 0x8, 0x0 ;  /* 0x000000000000781c */ /* 0x000fd2000372e170 */
[----:B------:R-:W-:Y:S01]  /*10e70*/  VOTEU.ALL UP1, P6 ;  /* 0x00000000003f7886 */ /* 0x000fe20003020000 */
[----:B-1----:R-:W-:-:S05]  /*10e80*/  @P0 IMAD.WIDE R2, R19, 0x4, R2 ;  /* 0x0000000413020825 */ /* 0x002fca00078e0202 */
[----:B------:R1:W5:Y:S01]  /*10e90*/  @P0 LDG.E R4, desc[UR48][R2.64] ;  /* 0x0000003002040981 */ /* 0x000362000c1e1900 */
[----:B------:R-:W-:Y:S01]  /*10ea0*/  ISETP.NE.U32.AND P0, PT, RZ, UR4, PT ;  /* 0x00000004ff007c0c */ /* 0x000fe2000bf05070 */
[----:B------:R-:W-:-:S03]  /*10eb0*/  @!UP1 UIADD3 UR8, UP0, UR38, 0x270, URZ ;  /* 0x0000027026089890 */ /* 0x000fc6000ff1e03f */
[----:B------:R-:W-:Y:S01]  /*10ec0*/  ISETP.NE.AND.EX P0, PT, RZ, UR5, PT, P0 ;  /* 0x00000005ff007c0c */ /* 0x000fe2000bf05300 */
[----:B------:R-:W-:-:S03]  /*10ed0*/  @!UP1 UIADD3.X UR9, URZ, UR39, URZ, UP0, !UPT ;  /* 0x000000273f099290 */ /* 0x000fc600087fe43f */
[----:B------:R-:W-:Y:S01]  /*10ee0*/  SEL R6, R19, RZ, !P0 ;  /* 0x000000ff13067207 */ /* 0x000fe20004000000 */
[----:B------:R-:W-:Y:S01]  /*10ef0*/  VOTEU.ALL UP0, P6 ;  /* 0x00000000003f7886 */ /* 0x000fe20003000000 */
[----:B-12---:R-:W-:-:S07]  /*10f00*/  IMAD R17, R17, 0x40, R7 ;  /* 0x0000004011117824 */ /* 0x006fce00078e0207 */
.L_x_1812:
        /* <DEDUP_REMOVED lines=9> */
[----:B-1----:R-:W-:Y:S05]  /*10fa0*/  @P1 BRA.U.ANY `(.L_x_1812) ;  /* 0xfffffffd00d81947 */ /* 0x002fea000393ffff */
[----:B------:R-:W2:Y:S01]  /*10fb0*/  LDL R5, [R1+0x14] ;  /* 0x0000140001057983 */ /* 0x000ea20000100800 */
[----:B------:R-:W1:Y:S01]  /*10fc0*/  LDC.64 R2, c[0x0][0x3f8] ;  /* 0x0000fe00ff027b82 */ /* 0x000e620000000a00 */
[----:B------:R-:W-:Y:S02]  /*10fd0*/  ULDC.64 UR4, c[0x0][0xa08] ;  /* 0x0002820000047ab9 */ /* 0x000fe40000000a00 */
[----:B-1----:R-:W-:Y:S01]  /*10fe0*/  LOP3.LUT P0, RZ, R2, UR4, RZ, 0xfc, !PT ;  /* 0x0000000402ff7c12 */ /* 0x002fe2000f80fcff */
[----:B------:R-:W-:-:S03]  /*10ff0*/  UMOV UR4, 0xffffffff ;  /* 0xffffffff00047882 */ /* 0x000fc60000000000 */
[----:B------:R-:W-:-:S04]  /*11000*/  LOP3.LUT P0, RZ, R3, UR5, RZ, 0xfc, P0 ;  /* 0x0000000503ff7c12 */ /* 0x000fc8000800fcff */
[----:B-----5:R-:W-:Y:S01]  /*11010*/  SEL R7, R4, RZ, !P0 ;  /* 0x000000ff04077207 */ /* 0x020fe20004000000 */
[----:B--2---:R-:W-:Y:S01]  /*11020*/  VIADD R8, R5, 0xffffffff ;  /* 0xffffffff05087836 */ /* 0x004fe20000000000 */
[----:B------:R-:W-:Y:S07]  /*11030*/  BRA.DIV UR4, `(.L_x_1813) ;  /* 0x0000003a04e07947 */ /* 0x000fee000b800000 */
.L_x_1884:
[----:B------:R-:W-:Y:S01]  /*11040*/  UMOV UR4, 0xffffffff ;  /* 0xffffffff00047882 */ /* 0x000fe20000000000 */
[----:B------:R-:W-:Y:S02]  /*11050*/  SHF.R.S32.HI R5, RZ, 0x1f, R4 ;  /* 0x0000001fff057819 */ /* 0x000fe40000011404 */
[----:B------:R-:W-:Y:S05]  /*11060*/  BRA.DIV UR4, `(.L_x_1814) ;  /* 0x0000003e04087947 */ /* 0x000fea000b800000 */
[----:B------:R-:W-:-:S13]  /*11070*/  ELECT P6, URZ, PT ;  /* 0x00000000003f782f */ /* 0x000fda00038c0000 */
.L_x_1887:
[----:B------:R-:W-:Y:S05]  /*11080*/  @!P6 BRA `(.L_x_1815) ;  /* 0x0000000000fce947 */ /* 0x000fea0003800000 */
[----:B------:R-:W-:-:S04]  /*11090*/  ISETP.NE.U32.AND P0, PT, R2, RZ, PT ;  /* 0x000000ff0200720c */ /* 0x000fc80003f05070 */
[----:B------:R-:W-:-:S13]  /*110a0*/  ISETP.NE.AND.EX P0, PT, R3, RZ, PT, P0 ;  /* 0x000000ff0300720c */ /* 0x000fda0003f05300 */
[----:B------:R-:W-:Y:S05]  /*110b0*/  @!P0 BRA `(.L_x_1816) ;  /* 0x0000000000488947 */ /* 0x000fea0003800000 */
[----:B------:R-:W1:Y:S01]  /*110c0*/  LDC R12, c[0x0][0x41c] ;  /* 0x00010700ff0c7b82 */ /* 0x000e620000000800 */
[----:B------:R-:W-:Y:S01]  /*110d0*/  MOV R7, R8 ;  /* 0x0000000800077202 */ /* 0x000fe20000000f00 */
[----:B------:R-:W-:Y:S01]  /*110e0*/  ULDC.64 UR4, c[0x0][0x408] ;  /* 0x0001020000047ab9 */ /* 0x000fe20000000a00 */
[----:B-1----:R-:W-:-:S13]  /*110f0*/  ISETP.NE.AND P0, PT, R12, 0x1, PT ;  /* 0x000000010c00780c */ /* 0x002fda0003f05270 */
[----:B------:R-:W1:Y:S02]  /*11100*/  @P0 LDC.64 R10, c[0x0][0x420] ;  /* 0x00010800ff0a0b82 */ /* 0x000e640000000a00 */
[----:B-1----:R-:W-:-:S05]  /*11110*/  @P0 IMAD.HI.U32 R10, R8, R10, RZ ;  /* 0x0000000a080a0227 */ /* 0x002fca00078e00ff */
[----:B------:R-:W-:-:S04]  /*11120*/  @P0 SHF.R.U32.HI R7, RZ, R11, R10 ;  /* 0x0000000bff070219 */ /* 0x000fc8000001160a */
[--C-:B------:R-:W-:Y:S01]  /*11130*/  SHF.R.S32.HI R11, RZ, 0x1f, R7.reuse ;  /* 0x0000001fff0b7819 */ /* 0x100fe20000011407 */
[--C-:B------:R-:W-:Y:S02]  /*11140*/  IMAD.MOV R9, RZ, RZ, -R7.reuse ;  /* 0x000000ffff097224 */ /* 0x100fe400078e0a07 */
[----:B------:R-:W-:Y:S02]  /*11150*/  IMAD.MOV.U32 R10, RZ, RZ, R7 ;  /* 0x000000ffff0a7224 */ /* 0x000fe400078e0007 */
[----:B------:R-:W-:Y:S02]  /*11160*/  IMAD R8, R12, R9, R8 ;  /* 0x000000090c087224 */ /* 0x000fe400078e0208 */
[----:B------:R-:W-:Y:S02]  /*11170*/  IMAD R9, R5, UR4, RZ ;  /* 0x0000000405097c24 */ /* 0x000fe4000f8e02ff */
[----:B------:R-:W-:-:S04]  /*11180*/  IMAD.WIDE.U32 R10, R4, UR4, R10 ;  /* 0x00000004040a7c25 */ /* 0x000fc8000f8e000a */
[----:B------:R-:W-:Y:S01]  /*11190*/  IMAD R9, R4, UR5, R9 ;  /* 0x0000000504097c24 */ /* 0x000fe2000f8e0209 */
[----:B------:R-:W-:-:S03]  /*111a0*/  LEA R12, P0, R10, R2, 0x2 ;  /* 0x000000020a0c7211 */ /* 0x000fc600078010ff */
[----:B------:R-:W-:-:S05]  /*111b0*/  IMAD.IADD R7, R11, 0x1, R9 ;  /* 0x000000010b077824 */ /* 0x000fca00078e0209 */
[----:B0-----:R-:W-:-:S05]  /*111c0*/  LEA.HI.X R13, R10, R3, R7, 0x2, P0 ;  /* 0x000000030a0d7211 */ /* 0x001fca00000f1407 */
[----:B------:R1:W5:Y:S02]  /*111d0*/  LDG.E R7, desc[UR48][R12.64] ;  /* 0x000000300c077981 */ /* 0x000364000c1e1900 */
.L_x_1816:
[----:B------:R-:W2:Y:S01]  /*111e0*/  LDL R9, [R1] ;  /* 0x0000000001097983 */ /* 0x000ea20000100800 */
[----:B------:R-:W-:-:S03]  /*111f0*/  MOV R11, 0x400 ;  /* 0x00000400000b7802 */ /* 0x000fc60000000f00 */
[----:B------:R-:W3:Y:S01]  /*11200*/  LDL R10, [R1+0x4] ;  /* 0x00000400010a7983 */ /* 0x000ee20000100800 */
[----:B-1----:R-:W1:Y:S02]  /*11210*/  S2R R12, SR_CgaCtaId ;  /* 0x00000000000c7919 */ /* 0x002e640000008800 */
[----:B-1----:R-:W-:-:S05]  /*11220*/  LEA R11, R12, R11, 0x18 ;  /* 0x0000000b0c0b7211 */ /* 0x002fca00078ec0ff */
[----:B--2---:R-:W-:Y:S01]  /*11230*/  IMAD R9, R9, 0x8, R11 ;  /* 0x0000000809097824 */ /* 0x004fe200078e020b */
[----:B---3--:R-:W-:-:S04]  /*11240*/  SHF.L.U32 R10, R10, 0x1f, RZ ;  /* 0x0000001f0a0a7819 */ /* 0x008fc800000006ff */
[----:B------:R-:W1:Y:S02]  /*11250*/  SYNCS.PHASECHK.TRANS64.TRYWAIT P0, [R9+URZ+0x28c40], R10 ;  /* 0x028c400a090075a7 */ /* 0x000e64000800017f */
[----:B-1----:R-:W-:Y:S05]  /*11260*/  @!P0 BRA `(.L_x_1817) ;  /* 0x0000003800a88947 */ /* 0x002fea0003800000 */
.L_x_1888:
[----:B------:R-:W2:Y:S02]  /*11270*/  S2R R11, SR_TID.X ;  /* 0x00000000000b7919 */ /* 0x000ea40000002100 */
[----:B--2---:R-:W-:-:S04]  /*11280*/  LOP3.LUT R11, R11, 0x7f, RZ, 0xc0, !PT ;  /* 0x0000007f0b0b7812 */ /* 0x004fc800078ec0ff */
[----:B------:R-:W-:-:S13]  /*11290*/  ISETP.NE.AND P0, PT, R11, RZ, PT ;  /* 0x000000ff0b00720c */ /* 0x000fda0003f05270 */
[----:B------:R-:W-:Y:S05]  /*112a0*/  @P0 BRA `(.L_x_1818) ;  /* 0x00000000001c0947 */ /* 0x000fea0003800000 */
[----:B------:R-:W2:Y:S01]  /*112b0*/  S2R R11, SR_TID.X ;  /* 0x00000000000b7919 */ /* 0x000ea20000002100 */
[----:B-1----:R-:W-:-:S04]  /*112c0*/  IMAD.MOV.U32 R10, RZ, RZ, 0x2000 ;  /* 0x00002000ff0a7424 */ /* 0x002fc800078e00ff */
[----:B------:R3:W-:Y:S01]  /*112d0*/  SYNCS.ARRIVE.TRANS64 RZ, [R9+URZ+0x28c30], R10 ;  /* 0x028c300a09ff79a7 */ /* 0x0007e2000800003f */
[----:B--2---:R-:W-:-:S04]  /*112e0*/  LOP3.LUT R11, R11, 0x1f, RZ, 0xc0, !PT ;  /* 0x0000001f0b0b7812 */ /* 0x004fc800078ec0ff */
[----:B------:R-:W-:-:S13]  /*112f0*/  ISETP.NE.AND P1, PT, R11, RZ, PT ;  /* 0x000000ff0b00720c */ /* 0x000fda0003f25270 */
[----:B---3--:R-:W-:Y:S05]  /*11300*/  @!P1 BRA `(.L_x_1818) ;  /* 0x0000000000049947 */ /* 0x008fea0003800000 */
[----:B------:R-:W-:Y:S01]  /*11310*/  BPT.TRAP 0x1 ;  /* 0x000000040000795c */ /* 0x000fe20000300000 */
.L_x_1818:
[----:B------:R-:W2:Y:S01]  /*11320*/  LDL R11, [R1] ;  /* 0x00000000010b7983 */ /* 0x000ea20000100800 */
[----:B------:R-:W-:-:S03]  /*11330*/  MOV R12, 0x400 ;  /* 0x00000400000c7802 */ /* 0x000fc60000000f00 */
[----:B-1----:R-:W3:Y:S01]  /*11340*/  LDL R10, [R1+0x8] ;  /* 0x00000800010a7983 */ /* 0x002ee20000100800 */
[----:B0-----:R-:W0:Y:S01]  /*11350*/  S2R R13, SR_CgaCtaId ;  /* 0x00000000000d7919 */ /* 0x001e220000008800 */
[----:B------:R-:W-:Y:S02]  /*11360*/  R2UR UR9, R9 ;  /* 0x00000000090972ca */ /* 0x000fe400000e0000 */
[----:B------:R-:W-:Y:S01]  /*11370*/  R2UR UR11, R8 ;  /* 0x00000000080b72ca */ /* 0x000fe200000e0000 */
[----:B------:R-:W-:Y:S01]  /*11380*/  UIADD3 UR6, UP0, UR38, 0x370, URZ ;  /* 0x0000037026067890 */ /* 0x000fe2000ff1e03f */
[----:B------:R-:W-:Y:S02]  /*11390*/  R2UR UR12, R0 ;  /* 0x00000000000c72ca */ /* 0x000fe400000e0000 */
[----:B-----5:R-:W-:Y:S01]  /*113a0*/  R2UR UR13, R7 ;  /* 0x00000000070d72ca */ /* 0x020fe200000e0000 */
[----:B------:R-:W-:Y:S01]  /*113b0*/  UIADD3.X UR7, URZ, UR39, URZ, UP0, !UPT ;  /* 0x000000273f077290 */ /* 0x000fe200087fe43f */
[----:B0-----:R-:W-:-:S05]  /*113c0*/  LEA R12, R13, R12, 0x18 ;  /* 0x0000000c0d0c7211 */ /* 0x001fca00078ec0ff */
[----:B------:R-:W-:Y:S01]  /*113d0*/  UIADD3 UR9, UR9, 0x28c30, URZ ;  /* 0x00028c3009097890 */ /* 0x000fe2000fffe03f */
[----:B------:R-:W-:Y:S01]  /*113e0*/  UMOV UR5, 0x14f00000 ;  /* 0x14f0000000057882 */ /* 0x000fe20000000000 */
[----:B------:R-:W-:Y:S01]  /*113f0*/  UMOV UR10, URZ ;  /* 0x0000003f000a7c82 */ /* 0x000fe20008000000 */
[----:B--2---:R-:W-:Y:S01]  /*11400*/  IMAD R9, R11, 0x2000, R12 ;  /* 0x000020000b097824 */ /* 0x004fe200078e020c */
[----:B---3--:R-:W-:-:S04]  /*11410*/  R2UR UR4, R10 ;  /* 0x000000000a0472ca */ /* 0x008fc800000e0000 */
[----:B------:R-:W-:-:S09]  /*11420*/  R2UR UR8, R9 ;  /* 0x00000000090872ca */ /* 0x000fd200000e0000 */
[----:B------:R-:W-:-:S04]  /*11430*/  ULEA UR11, UR11, UR4, 0x6 ;  /* 0x000000040b0b7291 */ /* 0x000fc8000f8e303f */
[----:B------:R-:W-:Y:S01]  /*11440*/  UIADD3 UR8, UR8, 0x22400, URZ ;  /* 0x0002240008087890 */ /* 0x000fe2000fffe03f */
[----:B------:R-:W-:-:S08]  /*11450*/  UMOV UR4, 0x0 ;  /* 0x0000000000047882 */ /* 0x000fd00000000000 */
[----:B------:R1:W-:Y:S02]  /*11460*/  UTMALDG.4D [UR8], [UR6], desc[UR4] ;  /* 0x00000408060075b4 */ /* 0x0003e40008019000 */
[----:B-1----:R-:W-:Y:S01]  /*11470*/  NOP ;  /* 0x0000000000007918 */ /* 0x002fe20000000000 */
.L_x_1815:
[----:B------:R-:W2:Y:S01]  /*11480*/  LDL.LU R12, [R1+0x18] ;  /* 0x00001800010c7983 */ /* 0x000ea20000300800 */
[----:B------:R-:W-:Y:S01]  /*11490*/  MOV R10, 0x400 ;  /* 0x00000400000a7802 */ /* 0x000fe20000000f00 */
[----:B------:R-:W-:Y:S05]  /*114a0*/  WARPSYNC.ALL ;  /* 0x0000000000007948 */ /* 0x000fea0003800000 */
[----:B------:R-:W1:Y:S01]  /*114b0*/  S2R R11, SR_CgaCtaId ;  /* 0x00000000000b7919 */ /* 0x000e620000008800 */
        /* <DEDUP_REMOVED lines=11> */
[----:B-1----:R-:W-:Y:S01]  /*11570*/  LEA R10, R11, R10, 0x18 ;  /* 0x0000000a0b0a7211 */ /* 0x002fe200078ec0ff */
        /* <DEDUP_REMOVED lines=12> */
[----:B------:R-:W2:Y:S02]  /*11640*/  SYNCS.PHASECHK.TRANS64.TRYWAIT P0, [R10+URZ+0x28c20], R6 ;  /* 0x028c20060a0075a7 */ /* 0x000ea4000800017f */
[----:B-12---:R-:W-:Y:S05]  /*11650*/  @!P0 BRA `(.L_x_1820) ;  /* 0x0000003400c08947 */ /* 0x006fea0003800000 */
.L_x_1889:
[----:B------:R-:W-:Y:S05]  /*11660*/  BSYNC B0 ;  /* 0x0000000000007941 */ /* 0x000fea0003800000 */
.L_x_1819:
[----:B------:R-:W-:Y:S04]  /*11670*/  BSSY B0, `(.L_x_1821) ;  /* 0x000004f000007945 */ /* 0x000fe80003800000 */
[----:B------:R-:W-:Y:S05]  /*11680*/  @!P6 BRA `(.L_x_1822) ;  /* 0x000000040034e947 */ /* 0x000fea0003800000 */
[----:B------:R-:W2:Y:S01]  /*11690*/  LDL R10, [R1] ;  /* 0x00000000010a7983 */ /* 0x000ea20000100800 */
[----:B------:R-:W-:-:S03]  /*116a0*/  MOV R11, 0x400 ;  /* 0x00000400000b7802 */ /* 0x000fc60000000f00 */
[----:B-1----:R-:W3:Y:S01]  /*116b0*/  LDL R9, [R1+0x4] ;  /* 0x0000040001097983 */ /* 0x002ee20000100800 */
[----:B------:R-:W1:Y:S02]  /*116c0*/  S2R R12, SR_CgaCtaId ;  /* 0x00000000000c7919 */ /* 0x000e640000008800 */
[----:B-1----:R-:W-:-:S05]  /*116d0*/  LEA R11, R12, R11, 0x18 ;  /* 0x0000000b0c0b7211 */ /* 0x002fca00078ec0ff */
[----:B--2---:R-:W-:Y:S01]  /*116e0*/  IMAD R6, R10, 0x8, R11 ;  /* 0x000000080a067824 */ /* 0x004fe200078e020b */
[----:B---3--:R-:W-:-:S04]  /*116f0*/  SHF.L.U32 R9, R9, 0x1f, RZ ;  /* 0x0000001f09097819 */ /* 0x008fc800000006ff */
[----:B------:R-:W1:Y:S02]  /*11700*/  SYNCS.PHASECHK.TRANS64.TRYWAIT P0, [R6+URZ+0x28c60], R9 ;  /* 0x028c6009060075a7 */ /* 0x000e64000800017f */
[----:B-1----:R-:W-:Y:S05]  /*11710*/  @!P0 BRA `(.L_x_1823) ;  /* 0x0000003400b08947 */ /* 0x002fea0003800000 */
.L_x_1890:
        /* <DEDUP_REMOVED lines=11> */
.L_x_1824:
[----:B------:R-:W2:Y:S01]  /*117d0*/  LDL R10, [R1] ;  /* 0x00000000010a7983 */ /* 0x000ea20000100800 */
[----:B------:R-:W-:-:S03]  /*117e0*/  MOV R11, 0x400 ;  /* 0x00000400000b7802 */ /* 0x000fc60000000f00 */
[----:B-1----:R-:W3:Y:S01]  /*117f0*/  LDL R9, [R1+0x8] ;  /* 0x0000080001097983 */ /* 0x002ee20000100800 */
[----:B------:R-:W1:Y:S01]  /*11800*/  S2R R12, SR_CgaCtaId ;  /* 0x00000000000c7919 */ /* 0x000e620000008800 */
[----:B------:R-:W-:Y:S02]  /*11810*/  R2UR UR9, R6 ;  /* 0x00000000060972ca */ /* 0x000fe400000e0000 */
[----:B------:R-:W-:Y:S01]  /*11820*/  R2UR UR11, R8 ;  /* 0x00000000080b72ca */ /* 0x000fe200000e0000 */
[----:B------:R-:W-:Y:S01]  /*11830*/  UIADD3 UR4, UP0, UR38, 0x470, URZ ;  /* 0x0000047026047890 */ /* 0x000fe2000ff1e03f */
[----:B------:R-:W-:Y:S02]  /*11840*/  R2UR UR12, R0 ;  /* 0x00000000000c72ca */ /* 0x000fe400000e0000 */
[----:B------:R-:W-:Y:S02]  /*11850*/  R2UR UR13, R7 ;  /* 0x00000000070d72ca */ /* 0x000fe400000e0000 */
        /* <DEDUP_REMOVED lines=12> */
[----:B------:R-:W-:-:S09]  /*11920*/  R2UR UR14, R6 ;  /* 0x00000000060e72ca */ /* 0x000fd200000e0000 */
[----:B------:R-:W-:-:S04]  /*11930*/  ULEA UR11, UR11, UR5, 0x6 ;  /* 0x000000050b0b7291 */ /* 0x000fc8000f8e303f */
[----:B------:R-:W-:Y:S02]  /*11940*/  UIADD3 UR8, UR14, 0x400, URZ ;  /* 0x000004000e087890 */ /* 0x000fe4000fffe03f */
[----:B------:R-:W-:Y:S02]  /*11950*/  UIADD3.X UR5, URZ, UR39, URZ, UP0, !UPT ;  /* 0x000000273f057290 */ /* 0x000fe400087fe43f */
        /* <DEDUP_REMOVED lines=32> */
.L_x_1822:
[----:B------:R-:W-:Y:S05]  /*11b60*/  BSYNC B0 ;  /* 0x0000000000007941 */ /* 0x000fea0003800000 */
.L_x_1821:
[----:B-1----:R-:W2:Y:S04]  /*11b70*/  LDL R6, [R1+0x14] ;  /* 0x0000140001067983 */ /* 0x002ea80000100800 */
[----:B------:R-:W3:Y:S01]  /*11b80*/  LDL R9, [R1+0xc] ;  /* 0x00000c0001097983 */ /* 0x000ee20000100800 */
[----:B------:R-:W-:Y:S01]  /*11b90*/  BSSY B0, `(.L_x_1825) ;  /* 0x00001ab000007945 */ /* 0x000fe20003800000 */
[----:B--2---:R-:W-:-:S05]  /*11ba0*/  VIADD R8, R6, 0xfffffffe ;  /* 0xfffffffe06087836 */ /* 0x004fca0000000000 */
[----:B---3--:R-:W-:-:S13]  /*11bb0*/  ISETP.GE.AND P0, PT, R8, R9, PT ;  /* 0x000000090800720c */ /* 0x008fda0003f06270 */
[----:B------:R-:W-:Y:S05]  /*11bc0*/  @!P0 BRA `(.L_x_1826) ;  /* 0x00000018009c8947 */ /* 0x000fea0003800000 */
[----:B------:R-:W-:Y:S01]  /*11bd0*/  LOP3.LUT R10, RZ, R9, RZ, 0x33, !PT ;  /* 0x00000009ff0a7212 */ /* 0x000fe200078e33ff */
[----:B------:R-:W-:Y:S01]  /*11be0*/  IMAD.MOV R9, RZ, RZ, -R6 ;  /* 0x000000ffff097224 */ /* 0x000fe200078e0a06 */
[----:B------:R-:W-:Y:S04]  /*11bf0*/  BSSY B1, `(.L_x_1827) ;  /* 0x000008f000017945 */ /* 0x000fe80003800000 */
[----:B------:R-:W-:-:S04]  /*11c00*/  VIADDMNMX R10, R9, 0x1, R10, !PT ;  /* 0x00000001090a7846 */ /* 0x000fc8000780010a */
[----:B------:R-:W-:-:S04]  /*11c10*/  IADD3 R6, R6, R10, RZ ;  /* 0x0000000a06067210 */ /* 0x000fc80007ffe0ff */
[----:B------:R-:W-:-:S04]  /*11c20*/  LOP3.LUT R6, R6, 0x1, RZ, 0xc0, !PT ;  /* 0x0000000106067812 */ /* 0x000fc800078ec0ff */
[----:B------:R-:W-:-:S13]  /*11c30*/  ISETP.NE.U32.AND P0, PT, R6, 0x1, PT ;  /* 0x000000010600780c */ /* 0x000fda0003f05070 */
[----:B------:R-:W-:Y:S05]  /*11c40*/  @P0 BRA `(.L_x_1828) ;  /* 0x0000000800240947 */ /* 0x000fea0003800000 */
[----:B------:R-:W2:Y:S04]  /*11c50*/  LDL.LU R11, [R1] ;  /* 0x00000000010b7983 */ /* 0x000ea80000300800 */
[----:B0-----:R-:W3:Y:S01]  /*11c60*/  LDL.LU R13, [R1+0x4] ;  /* 0x00000400010d7983 */ /* 0x001ee20000300800 */
        /* <DEDUP_REMOVED lines=25> */
[----:B------:R-:W-:Y:S01]  /*11e00*/  LEA R2, P0, R6, R2, 0x2 ;  /* 0x0000000206027211 */ /* 0x000fe200078010ff */
[----:B------:R-:W-:-:S03]  /*11e10*/  IMAD.MOV R7, RZ, RZ, -R9 ;  /* 0x000000ffff077224 */ /* 0x000fc600078e0a09 */
[----:B------:R-:W-:Y:S01]  /*11e20*/  LEA.HI.X R3, R6, R3, R11, 0x2, P0 ;  /* 0x0000000306037211 */ /* 0x000fe200000f140b */
[----:B------:R-:W-:-:S04]  /*11e30*/  IMAD R8, R12, R7, R8 ;  /* 0x000000070c087224 */ /* 0x000fc800078e0208 */
[----:B------:R1:W5:Y:S04]  /*11e40*/  LDG.E R7, desc[UR48][R2.64] ;  /* 0x0000003002077981 */ /* 0x000368000c1e1900 */
.L_x_1831:
[----:B-1----:R-:W1:Y:S01]  /*11e50*/  S2R R3, SR_CgaCtaId ;  /* 0x0000000000037919 */ /* 0x002e620000008800 */
[----:B------:R-:W-:-:S04]  /*11e60*/  MOV R2, 0x400 ;  /* 0x0000040000027802 */ /* 0x000fc80000000f00 */
[----:B-1----:R-:W-:Y:S02]  /*11e70*/  LEA R2, R3, R2, 0x18 ;  /* 0x0000000203027211 */ /* 0x002fe400078ec0ff */
[----:B------:R-:W-:-:S03]  /*11e80*/  SHF.L.U32 R3, R13, 0x1f, RZ ;  /* 0x0000001f0d037819 */ /* 0x000fc600000006ff */
[----:B------:R-:W-:-:S04]  /*11e90*/  IMAD R2, R14, 0x8, R2 ;  /* 0x000000080e027824 */ /* 0x000fc800078e0202 */
[----:B------:R-:W1:Y:S02]  /*11ea0*/  SYNCS.PHASECHK.TRANS64.TRYWAIT P0, [R2+URZ+0x28c40], R3 ;  /* 0x028c4003020075a7 */ /* 0x000e64000800017f */
[----:B-1----:R-:W-:Y:S05]  /*11eb0*/  @!P0 BRA `(.L_x_1832) ;  /* 0x0000002c00dc8947 */ /* 0x002fea0003800000 */
.L_x_1891:
[----:B------:R-:W2:Y:S02]  /*11ec0*/  S2R R6, SR_TID.X ;  /* 0x0000000000067919 */ /* 0x000ea40000002100 */
[----:B--2---:R-:W-:-:S04]  /*11ed0*/  LOP3.LUT R6, R6, 0x7f, RZ, 0xc0, !PT ;  /* 0x0000007f06067812 */ /* 0x004fc800078ec0ff */
[----:B------:R-:W-:-:S13]  /*11ee0*/  ISETP.NE.AND P1, PT, R6, RZ, PT ;  /* 0x000000ff0600720c */ /* 0x000fda0003f25270 */
        /* <DEDUP_REMOVED lines=8> */
.L_x_1833:
[----:B------:R-:W2:Y:S01]  /*11f70*/  LDL R6, [R1] ;  /* 0x0000000001067983 */ /* 0x000ea20000100800 */
        /* <DEDUP_REMOVED lines=21> */
.L_x_1892:
        /* <DEDUP_REMOVED lines=8> */
.L_x_1835:
        /* <DEDUP_REMOVED lines=54> */
.L_x_1830:
[----:B------:R-:W-:Y:S05]  /*124b0*/  BSYNC B2 ;  /* 0x0000000000027941 */ /* 0x000fea0003800000 */
.L_x_1829:
[----:B------:R-:W2:Y:S02]  /*124c0*/  LDL R2, [R1+0x14] ;  /* 0x0000140001027983 */ /* 0x000ea40000100800 */
[----:B--2---:R-:W-:-:S07]  /*124d0*/  VIADD R8, R2, 0xfffffffd ;  /* 0xfffffffd02087836 */ /* 0x004fce0000000000 */
.L_x_1828:
[----:B------:R-:W-:Y:S05]  /*124e0*/  BSYNC B1 ;  /* 0x0000000000017941 */ /* 0x000fea0003800000 */
.L_x_1827:
[----:B------:R-:W2:Y:S01]  /*124f0*/  LDL.LU R2, [R1+0x14] ;  /* 0x0000140001027983 */ /* 0x000ea20000300800 */
[----:B------:R-:W-:Y:S01]  /*12500*/  VIADD R10, R10, 0xfffffffe ;  /* 0xfffffffe0a0a7836 */ /* 0x000fe20000000000 */
[----:B--2---:R-:W-:-:S04]  /*12510*/  LOP3.LUT R3, RZ, R2, RZ, 0x33, !PT ;  /* 0x00000002ff037212 */ /* 0x004fc800078e33ff */
[----:B------:R-:W-:-:S13]  /*12520*/  ISETP.NE.AND P0, PT, R10, R3, PT ;  /* 0x000000030a00720c */ /* 0x000fda0003f05270 */
[----:B------:R-:W-:Y:S05]  /*12530*/  @!P0 BRA `(.L_x_1826) ;  /* 0x0000001000408947 */ /* 0x000fea0003800000 */
.L_x_1850:
        /* <DEDUP_REMOVED lines=11> */
[----:B------:R-:W-:Y:S02]  /*125f0*/  MOV R11, R8 ;  /* 0x00000008000b7202 */ /* 0x000fe40000000f00 */
        /* <DEDUP_REMOVED lines=20> */
.L_x_1838:
[----:B------:R-:W2:Y:S01]  /*12740*/  S2R R3, SR_CgaCtaId ;  /* 0x0000000000037919 */ /* 0x000ea20000008800 */
[----:B------:R-:W-:-:S04]  /*12750*/  MOV R2, 0x400 ;  /* 0x0000040000027802 */ /* 0x000fc80000000f00 */
[----:B--2---:R-:W-:Y:S02]  /*12760*/  LEA R2, R3, R2, 0x18 ;  /* 0x0000000203027211 */ /* 0x004fe400078ec0ff */
[----:B------:R-:W-:-:S03]  /*12770*/  SHF.L.U32 R3, R10, 0x1f, RZ ;  /* 0x0000001f0a037819 */ /* 0x000fc600000006ff */
[----:B------:R-:W-:-:S04]  /*12780*/  IMAD R2, R9, 0x8, R2 ;  /* 0x0000000809027824 */ /* 0x000fc800078e0202 */
[----:B------:R-:W2:Y:S02]  /*12790*/  SYNCS.PHASECHK.TRANS64.TRYWAIT P0, [R2+URZ+0x28c40], R3 ;  /* 0x028c4003020075a7 */ /* 0x000ea4000800017f */
[----:B--2---:R-:W-:Y:S05]  /*127a0*/  @!P0 BRA `(.L_x_1839) ;  /* 0x0000002400c88947 */ /* 0x004fea0003800000 */
.L_x_1893:
[----:B-1----:R-:W1:Y:S02]  /*127b0*/  S2R R6, SR_TID.X ;  /* 0x0000000000067919 */ /* 0x002e640000002100 */
        /* <DEDUP_REMOVED lines=8> */
[----:B---3--:R-:W-:Y:S05]  /*12840*/  @!P1 BRA `(.L_x_1840) ;  /* 0x0000000000049947 */ /* 0x008fea0003800000 */
[----:B------:R-:W-:Y:S01]  /*12850*/  BPT.TRAP 0x1 ;  /* 0x000000040000795c */ /* 0x000fe20000300000 */
.L_x_1840:
[----:B------:R-:W3:Y:S01]  /*12860*/  LDL R12, [R1+0x8] ;  /* 0x00000800010c7983 */ /* 0x000ee20000100800 */
[----:B------:R-:W-:Y:S01]  /*12870*/  MOV R6, 0x400 ;  /* 0x0000040000067802 */ /* 0x000fe20000000f00 */
[----:B0-----:R-:W0:Y:S01]  /*12880*/  S2R R13, SR_CgaCtaId ;  /* 0x00000000000d7919 */ /* 0x001e220000008800 */
[----:B------:R-:W-:Y:S01]  /*12890*/  R2UR UR9, R2 ;  /* 0x00000000020972ca */ /* 0x000fe200000e0000 */
[----:B------:R-:W-:Y:S01]  /*128a0*/  UIADD3 UR4, UP0, UR38, 0x370, URZ ;  /* 0x0000037026047890 */ /* 0x000fe2000ff1e03f */
[----:B------:R-:W-:Y:S02]  /*128b0*/  R2UR UR12, R0 ;  /* 0x00000000000c72ca */ /* 0x000fe400000e0000 */
[----:B-----5:R-:W-:Y:S01]  /*128c0*/  R2UR UR13, R7 ;  /* 0x00000000070d72ca */ /* 0x020fe200000e0000 */
[----:B------:R-:W-:Y:S01]  /*128d0*/  UIADD3.X UR5, URZ, UR39, URZ, UP0, !UPT ;  /* 0x000000273f057290 */ /* 0x000fe200087fe43f */
[----:B0-----:R-:W-:-:S05]  /*128e0*/  LEA R6, R13, R6, 0x18 ;  /* 0x000000060d067211 */ /* 0x001fca00078ec0ff */
        /* <DEDUP_REMOVED lines=10> */
[----:B------:R-:W1:Y:S02]  /*12990*/  SYNCS.PHASECHK.TRANS64.TRYWAIT P1, [R2+URZ+0x28c60], R3 ;  /* 0x028c6003020075a7 */ /* 0x000e64000802017f */
[----:B01----:R-:W-:Y:S05]  /*129a0*/  @!P1 BRA `(.L_x_1841) ;  /* 0x00000024005c9947 */ /* 0x003fea0003800000 */
.L_x_1894:
[----:B------:R-:W-:Y:S05]  /*129b0*/  @P0 BRA `(.L_x_1842) ;  /* 0x00000000001c0947 */ /* 0x000fea0003800000 */
[----:B------:R-:W1:Y:S01]  /*129c0*/  S2R R11, SR_TID.X ;  /* 0x00000000000b7919 */ /* 0x000e620000002100 */
[----:B0-2---:R-:W-:-:S04]  /*129d0*/  IMAD.MOV.U32 R3, RZ, RZ, 0x10000 ;  /* 0x00010000ff037424 */ /* 0x005fc800078e00ff */
[----:B------:R3:W-:Y:S01]  /*129e0*/  SYNCS.ARRIVE.TRANS64 RZ, [R2+URZ+0x28c50], R3 ;  /* 0x028c500302ff79a7 */ /* 0x0007e2000800003f */
[----:B-1----:R-:W-:-:S04]  /*129f0*/  LOP3.LUT R11, R11, 0x1f, RZ, 0xc0, !PT ;  /* 0x0000001f0b0b7812 */ /* 0x002fc800078ec0ff */
[----:B------:R-:W-:-:S13]  /*12a00*/  ISETP.NE.AND P1, PT, R11, RZ, PT ;  /* 0x000000ff0b00720c */ /* 0x000fda0003f25270 */
[----:B---3--:R-:W-:Y:S05]  /*12a10*/  @!P1 BRA `(.L_x_1842) ;  /* 0x0000000000049947 */ /* 0x008fea0003800000 */
[----:B------:R-:W-:Y:S01]  /*12a20*/  BPT.TRAP 0x1 ;  /* 0x000000040000795c */ /* 0x000fe20000300000 */
.L_x_1842:
[----:B------:R-:W1:Y:S01]  /*12a30*/  S2R R11, SR_CgaCtaId ;  /* 0x00000000000b7919 */ /* 0x000e620000008800 */
[----:B0-2---:R-:W-:Y:S01]  /*12a40*/  MOV R3, 0x400 ;  /* 0x0000040000037802 */ /* 0x005fe20000000f00 */
        /* <DEDUP_REMOVED lines=15> */
[----:B-1----:R-:W-:-:S05]  /*12b40*/  LEA R3, R11, R3, 0x18 ;  /* 0x000000030b037211 */ /* 0x002fca00078ec0ff */
        /* <DEDUP_REMOVED lines=34> */
[----:B-1----:R-:W-:Y:S01]  /*12d70*/  NOP ;  /* 0x0000000000007918 */ /* 0x002fe20000000000 */
.L_x_1837:
[----:B------:R-:W-:Y:S05]  /*12d80*/  BSYNC B1 ;  /* 0x0000000000017941 */ /* 0x000fea0003800000 */
.L_x_1836:
[----:B------:R-:W-:Y:S01]  /*12d90*/  VIADD R9, R9, 0x1 ;  /* 0x0000000109097836 */ /* 0x000fe20000000000 */
[----:B------:R-:W-:Y:S04]  /*12da0*/  BSSY B1, `(.L_x_1843) ;  /* 0x0000085000017945 */ /* 0x000fe80003800000 */
[----:B------:R-:W-:-:S04]  /*12db0*/  ISETP.NE.AND P0, PT, R9, 0x2, PT ;  /* 0x000000020900780c */ /* 0x000fc80003f05270 */
[----:B------:R-:W-:Y:S02]  /*12dc0*/  SEL R3, RZ, 0x1, P0 ;  /* 0x00000001ff037807 */ /* 0x000fe40000000000 */
[----:B------:R-:W-:Y:S01]  /*12dd0*/  SEL R12, R9, RZ, P0 ;  /* 0x000000ff090c7207 */ /* 0x000fe20000000000 */
[----:B------:R-:W-:Y:S01]  /*12de0*/  VIADD R9, R8, 0xffffffff ;  /* 0xffffffff08097836 */ /* 0x000fe20000000000 */
[----:B------:R-:W-:-:S05]  /*12df0*/  LOP3.LUT R11, R10, R3, RZ, 0x3c, !PT ;  /* 0x000000030a0b7212 */ /* 0x000fca00078e3cff */
[----:B------:R1:W-:Y:S04]  /*12e00*/  STL [R1+0x4], R11 ;  /* 0x0000040b01007387 */ /* 0x0003e80000100800 */
[----:B------:R1:W-:Y:S01]  /*12e10*/  STL [R1], R12 ;  /* 0x0000000c01007387 */ /* 0x0003e20000100800 */
[----:B------:R-:W-:Y:S05]  /*12e20*/  @!P6 BRA `(.L_x_1844) ;  /* 0x0000000400f0e947 */ /* 0x000fea0003800000 */
        /* <DEDUP_REMOVED lines=20> */
[----:B------:R-:W-:-:S06]  /*12f70*/  LEA.HI.X R7, R2, UR5, R3, 0x2, P0 ;  /* 0x0000000502077c11 */ /* 0x000fcc00080f1403 */
[----:B------:R2:W5:Y:S03]  /*12f80*/  LDG.E R7, desc[UR48][R6.64] ;  /* 0x0000003006077981 */ /* 0x000566000c1e1900 */
.L_x_1845:
[----:B------:R-:W3:Y:S01]  /*12f90*/  S2R R3, SR_CgaCtaId ;  /* 0x0000000000037919 */ /* 0x000ee20000008800 */
[----:B------:R-:W-:-:S04]  /*12fa0*/  MOV R2, 0x400 ;  /* 0x0000040000027802 */ /* 0x000fc80000000f00 */
[----:B---3--:R-:W-:Y:S02]  /*12fb0*/  LEA R2, R3, R2, 0x18 ;  /* 0x0000000203027211 */ /* 0x008fe400078ec0ff */
[----:B------:R-:W-:-:S03]  /*12fc0*/  SHF.L.U32 R3, R11, 0x1f, RZ ;  /* 0x0000001f0b037819 */ /* 0x000fc600000006ff */
[----:B------:R-:W-:-:S04]  /*12fd0*/  IMAD R2, R12, 0x8, R2 ;  /* 0x000000080c027824 */ /* 0x000fc800078e0202 */
[----:B------:R-:W3:Y:S02]  /*12fe0*/  SYNCS.PHASECHK.TRANS64.TRYWAIT P0, [R2+URZ+0x28c40], R3 ;  /* 0x028c4003020075a7 */ /* 0x000ee4000800017f */
[----:B---3--:R-:W-:Y:S05]  /*12ff0*/  @!P0 BRA `(.L_x_1846) ;  /* 0x0000001c00dc8947 */ /* 0x008fea0003800000 */
.L_x_1895:
[----:B--2---:R-:W2:Y:S02]  /*13000*/  S2R R6, SR_TID.X ;  /* 0x0000000000067919 */ /* 0x004ea40000002100 */
        /* <DEDUP_REMOVED lines=8> */
[----:B----4-:R-:W-:Y:S05]  /*13090*/  @!P1 BRA `(.L_x_1847) ;  /* 0x0000000000049947 */ /* 0x010fea0003800000 */
[----:B------:R-:W-:Y:S01]  /*130a0*/  BPT.TRAP 0x1 ;  /* 0x000000040000795c */ /* 0x000fe20000300000 */
.L_x_1847:
[----:B------:R-:W2:Y:S01]  /*130b0*/  LDL R6, [R1] ;  /* 0x0000000001067983 */ /* 0x000ea20000100800 */
[----:B-1----:R-:W-:-:S03]  /*130c0*/  MOV R12, 0x400 ;  /* 0x00000400000c7802 */ /* 0x002fc60000000f00 */
[----:B------:R-:W4:Y:S01]  /*130d0*/  LDL R11, [R1+0x8] ;  /* 0x00000800010b7983 */ /* 0x000f220000100800 */
        /* <DEDUP_REMOVED lines=17> */
[----:B------:R-:W1:Y:S02]  /*131f0*/  SYNCS.PHASECHK.TRANS64.TRYWAIT P1, [R2+URZ+0x28c60], R3 ;  /* 0x028c6003020075a7 */ /* 0x000e64000802017f */
[----:B01----:R-:W-:Y:S05]  /*13200*/  @!P1 BRA `(.L_x_1848) ;  /* 0x0000001c006c9947 */ /* 0x003fea0003800000 */
.L_x_1896:
[----:B------:R-:W-:Y:S05]  /*13210*/  @P0 BRA `(.L_x_1849) ;  /* 0x00000000001c0947 */ /* 0x000fea0003800000 */
[----:B------:R-:W1:Y:S01]  /*13220*/  S2R R10, SR_TID.X ;  /* 0x00000000000a7919 */ /* 0x000e620000002100 */
[----:B0--3--:R-:W-:-:S04]  /*13230*/  IMAD.MOV.U32 R3, RZ, RZ, 0x10000 ;  /* 0x00010000ff037424 */ /* 0x009fc800078e00ff */
[----:B------:R2:W-:Y:S01]  /*13240*/  SYNCS.ARRIVE.TRANS64 RZ, [R2+URZ+0x28c50], R3 ;  /* 0x028c500302ff79a7 */ /* 0x0005e2000800003f */
[----:B-1----:R-:W-:-:S04]  /*13250*/  LOP3.LUT R10, R10, 0x1f, RZ, 0xc0, !PT ;  /* 0x0000001f0a0a7812 */ /* 0x002fc800078ec0ff */
[----:B------:R-:W-:-:S13]  /*13260*/  ISETP.NE.AND P1, PT, R10, RZ, PT ;  /* 0x000000ff0a00720c */ /* 0x000fda0003f25270 */
[----:B--2---:R-:W-:Y:S05]  /*13270*/  @!P1 BRA `(.L_x_1849) ;  /* 0x0000000000049947 */ /* 0x004fea0003800000 */
[----:B------:R-:W-:Y:S01]  /*13280*/  BPT.TRAP 0x1 ;  /* 0x000000040000795c */ /* 0x000fe20000300000 */
.L_x_1849:
[----:B0--3--:R-:W2:Y:S01]  /*13290*/  LDL R3, [R1] ;  /* 0x0000000001037983 */ /* 0x009ea20000100800 */
        /* <DEDUP_REMOVED lines=53> */
.L_x_1844:
[----:B------:R-:W-:Y:S05]  /*135f0*/  BSYNC B1 ;  /* 0x0000000000017941 */ /* 0x000fea0003800000 */
.L_x_1843:
[----:B------:R-:W2:Y:S01]  /*13600*/  LDL R2, [R1+0xc] ;  /* 0x00000c0001027983 */ /* 0x000ea20000100800 */
[----:B------:R-:W-:Y:S01]  /*13610*/  VIADD R8, R8, 0xfffffffe ;  /* 0xfffffffe08087836 */ /* 0x000fe20000000000 */
[----:B--2---:R-:W-:-:S13]  /*13620*/  ISETP.GT.AND P0, PT, R9, R2, PT ;  /* 0x000000020900720c */ /* 0x004fda0003f04270 */
[----:B------:R-:W-:Y:S05]  /*13630*/  @P0 BRA `(.L_x_1850) ;  /* 0xffffffec00c00947 */ /* 0x000fea000383ffff */
.L_x_1826:
[----:B------:R-:W-:Y:S05]  /*13640*/  BSYNC B0 ;  /* 0x0000000000007941 */ /* 0x000fea0003800000 */
.L_x_1825:
        /* <DEDUP_REMOVED lines=23> */
.L_x_1852:
[----:B------:R-:W-:Y:S05]  /*137c0*/  BSYNC B0 ;  /* 0x0000000000007941 */ /* 0x000fea0003800000 */
.L_x_1851:
[----:B--2---:R-:W2:Y:S02]  /*137d0*/  LDL.LU R2, [R1+0x4] ;  /* 0x0000040001027983 */ /* 0x004ea40000300800 */
[----:B--2---:R-:W-:-:S05]  /*137e0*/  LOP3.LUT R2, R2, R0, RZ, 0x3c, !PT ;  /* 0x0000000002027212 */ /* 0x004fca00078e3cff */
[----:B------:R2:W-:Y:S02]  /*137f0*/  STL [R1+0x4], R2 ;  /* 0x0000040201007387 */ /* 0x0005e40000100800 */
.L_x_1808:
[----:B------:R-:W-:Y:S05]  /*13800*/  BSYNC B6 ;  /* 0x0000000000067941 */ /* 0x000fea0003800000 */
.L_x_1806:
[----:B------:R-:W-:-:S03]  /*13810*/  UMOV UR4, 0xffffffff ;  /* 0xffffffff00047882 */ /* 0x000fc60000000000 */
[----:B------:R-:W-:Y:S05]  /*13820*/  BRA.DIV UR4, `(.L_x_1853) ;  /* 0x0000001604f87947 */ /* 0x000fea000b800000 */
[----:B------:R3:W4:Y:S04]  /*13830*/  SHFL.IDX PT, R4, R16, RZ, 0x1f ;  /* 0x00001fff10047589 */ /* 0x00072800000e0000 */
[----:B------:R3:W0:Y:S02]  /*13840*/  SHFL.IDX PT, R7, R16, 0x1, 0x1f ;  /* 0x00201f0010077f89 */ /* 0x00062400000e0000 */
.L_x_1900:
[----:B-1----:R-:W1:Y:S01]  /*13850*/  S2R R6, SR_TID.X ;  /* 0x0000000000067919 */ /* 0x002e620000002100 */
[----:B------:R-:W-:Y:S01]  /*13860*/  ULDC UR4, c[0x0][0xc14] ;  /* 0x0003050000047ab9 */ /* 0x000fe20000000800 */
[----:B------:R-:W-:Y:S01]  /*13870*/  BSSY B0, `(.L_x_1854) ;  /* 0x000000b000007945 */ /* 0x000fe20003800000 */
[----:B------:R-:W-:Y:S02]  /*13880*/  IMAD.U32 R0, RZ, RZ, UR4 ;  /* 0x00000004ff007e24 */ /* 0x000fe4000f8e00ff */
[----:B------:R-:W-:Y:S01]  /*13890*/  IMAD.MOV.U32 R17, RZ, RZ, RZ ;  /* 0x000000ffff117224 */ /* 0x000fe200078e00ff */
[----:B-1----:R-:W-:-:S04]  /*138a0*/  LOP3.LUT R6, R6, 0x1f, RZ, 0xc0, !PT ;  /* 0x0000001f06067812 */ /* 0x002fc800078ec0ff */
[C---:B------:R-:W-:Y:S01]  /*138b0*/  ISETP.NE.AND P0, PT, R6.reuse, 0x1f, PT ;  /* 0x0000001f0600780c */ /* 0x040fe20003f05270 */
[----:B------:R-:W-:-:S05]  /*138c0*/  IMAD.IADD R5, R6, 0x1, R19 ;  /* 0x0000000106057824 */ /* 0x000fca00078e0213 */
[----:B------:R-:W-:-:S13]  /*138d0*/  ISETP.GE.OR P0, PT, R5, R0, !P0 ;  /* 0x000000000500720c */ /* 0x000fda0004706670 */
[----:B------:R-:W-:Y:S05]  /*138e0*/  @P0 BRA `(.L_x_1855) ;  /* 0x00000000000c0947 */ /* 0x000fea0003800000 */
[----:B--2---:R-:W1:Y:S02]  /*138f0*/  LDC.64 R2, c[0x0][0xc58] ;  /* 0x00031600ff027b82 */ /* 0x004e640000000a00 */
[----:B-1----:R-:W-:-:S05]  /*13900*/  IMAD.WIDE R2, R5, 0x4, R2 ;  /* 0x0000000405027825 */ /* 0x002fca00078e0202 */
[----:B------:R1:W5:Y:S02]  /*13910*/  LDG.E R17, desc[UR48][R2.64] ;  /* 0x0000003002117981 */ /* 0x000364000c1e1900 */
.L_x_1855:
[----:B------:R-:W-:Y:S05]  /*13920*/  BSYNC B0 ;  /* 0x0000000000007941 */ /* 0x000fea0003800000 */
.L_x_1854:
[----:B------:R-:W-:-:S03]  /*13930*/  UMOV UR4, 0xffffffff ;  /* 0xffffffff00047882 */ /* 0x000fc60000000000 */
[----:B------:R-:W-:Y:S05]  /*13940*/  BRA.DIV UR4, `(.L_x_1856) ;  /* 0x0000001604fc7947 */ /* 0x000fea000b800000 */
[----:B0----5:R-:W0:Y:S01]  /*13950*/  SHFL.UP PT, R14, R17, 0x1, RZ ;  /* 0x04200000110e7989 */ /* 0x021e2200000e00ff */
[C---:B------:R-:W-:Y:S02]  /*13960*/  ISETP.NE.AND P0, PT, R6.reuse, RZ, PT ;  /* 0x000000ff0600720c */ /* 0x040fe40003f05270 */
[----:B------:R-:W-:Y:S02]  /*13970*/  ISETP.GE.U32.AND P1, PT, R6, 0x2, PT ;  /* 0x000000020600780c */ /* 0x000fe40003f26070 */
[----:B0-----:R-:W-:Y:S02]  /*13980*/  SEL R14, R14, RZ, P0 ;  /* 0x000000ff0e0e7207 */ /* 0x001fe40000000000 */
[----:B------:R-:W-:-:S03]  /*13990*/  ISETP.GE.U32.AND P0, PT, R6, 0x4, PT ;  /* 0x000000040600780c */ /* 0x000fc60003f06070 */
[----:B------:R-:W-:-:S05]  /*139a0*/  IMAD.IADD R13, R17, 0x1, R14 ;  /* 0x00000001110d7824 */ /* 0x000fca00078e020e */
[----:B------:R-:W1:Y:S02]  /*139b0*/  SHFL.UP PT, R14, R13, 0x2, RZ ;  /* 0x044000000d0e7989 */ /* 0x000e6400000e00ff */
[----:B-12---:R-:W-:Y:S02]  /*139c0*/  SEL R2, R14, RZ, P1 ;  /* 0x000000ff0e027207 */ /* 0x006fe40000800000 */
        /* <DEDUP_REMOVED lines=12> */
[----:B------:R0:W1:Y:S02]  /*13a90*/  SHFL.IDX PT, R14, R2, 0x1f, 0x1f ;  /* 0x03e01f00020e7f89 */ /* 0x00006400000e0000 */
.L_x_1908:
[----:B------:R-:W-:Y:S02]  /*13aa0*/  ULDC UR4, c[0x0][0xc10] ;  /* 0x0003040000047ab9 */ /* 0x000fe40000000800 */
[----:B------:R-:W-:-:S04]  /*13ab0*/  IMAD.U32 R5, RZ, RZ, UR4 ;  /* 0x00000004ff057e24 */ /* 0x000fc8000f8e00ff */
[----:B-1----:R-:W-:-:S04]  /*13ac0*/  IMAD R14, R14, R5, RZ ;  /* 0x000000050e0e7224 */ /* 0x002fc800078e02ff */
[----:B------:R-:W-:-:S05]  /*13ad0*/  IMAD.IADD R7, R7, 0x1, R14 ;  /* 0x0000000107077824 */ /* 0x000fca00078e020e */
[----:B----4-:R-:W-:-:S13]  /*13ae0*/  ISETP.GT.AND P0, PT, R7, R4, PT ;  /* 0x000000040700720c */ /* 0x010fda0003f04270 */
[----:B------:R-:W-:Y:S05]  /*13af0*/  @P0 BRA `(.L_x_1857) ;  /* 0x0000000000b40947 */ /* 0x000fea0003800000 */
[----:B------:R-:W1:Y:S02]  /*13b00*/  LDC R0, c[0x0][0xc14] ;  /* 0x00030500ff007b82 */ /* 0x000e640000000800 */
.L_x_1862:
[----:B------:R-:W-:-:S05]  /*13b10*/  VIADD R19, R19, 0x1f ;  /* 0x0000001f13137836 */ /* 0x000fca0000000000 */
[----:B-1----:R-:W-:-:S13]  /*13b20*/  ISETP.GE.AND P0, PT, R19, R0, PT ;  /* 0x000000001300720c */ /* 0x002fda0003f06270 */
[----:B------:R-:W-:Y:S05]  /*13b30*/  @P0 BRA `(.L_x_1858) ;  /* 0x0000000400ec0947 */ /* 0x000fea0003800000 */
[----:B------:R-:W1:Y:S01]  /*13b40*/  S2R R6, SR_TID.X ;  /* 0x0000000000067919 */ /* 0x000e620000002100 */
[----:B------:R-:W-:Y:S01]  /*13b50*/  BSSY B0, `(.L_x_1859) ;  /* 0x000000a000007945 */ /* 0x000fe20003800000 */
[----:B------:R-:W-:Y:S01]  /*13b60*/  IMAD.MOV.U32 R17, RZ, RZ, RZ ;  /* 0x000000ffff117224 */ /* 0x000fe200078e00ff */
[----:B-1----:R-:W-:-:S04]  /*13b70*/  LOP3.LUT R6, R6, 0x1f, RZ, 0xc0, !PT ;  /* 0x0000001f06067812 */ /* 0x002fc800078ec0ff */
[C---:B------:R-:W-:Y:S01]  /*13b80*/  ISETP.NE.AND P1, PT, R6.reuse, 0x1f, PT ;  /* 0x0000001f0600780c */ /* 0x040fe20003f25270 */
[----:B------:R-:W-:-:S05]  /*13b90*/  IMAD.IADD R5, R6, 0x1, R19 ;  /* 0x0000000106057824 */ /* 0x000fca00078e0213 */
[----:B------:R-:W-:-:S13]  /*13ba0*/  ISETP.GE.OR P0, PT, R5, R0, !P1 ;  /* 0x000000000500720c */ /* 0x000fda0004f06670 */
[----:B------:R-:W-:Y:S05]  /*13bb0*/  @P0 BRA `(.L_x_1860) ;  /* 0x00000000000c0947 */ /* 0x000fea0003800000 */
[----:B0-----:R-:W0:Y:S02]  /*13bc0*/  LDC.64 R2, c[0x0][0xc58] ;  /* 0x00031600ff027b82 */ /* 0x001e240000000a00 */
[----:B0-----:R-:W-:-:S05]  /*13bd0*/  IMAD.WIDE R2, R5, 0x4, R2 ;  /* 0x0000000405027825 */ /* 0x001fca00078e0202 */
[----:B------:R1:W5:Y:S02]  /*13be0*/  LDG.E R17, desc[UR48][R2.64] ;  /* 0x0000003002117981 */ /* 0x000364000c1e1900 */
.L_x_1860:
[----:B------:R-:W-:Y:S05]  /*13bf0*/  BSYNC B0 ;  /* 0x0000000000007941 */ /* 0x000fea0003800000 */
.L_x_1859:
        /* <DEDUP_REMOVED lines=9> */
[----:B01----:R-:W-:Y:S02]  /*13c90*/  SEL R2, R14, RZ, P1 ;  /* 0x000000ff0e027207 */ /* 0x003fe40000800000 */
        /* <DEDUP_REMOVED lines=12> */
[----:B------:R0:W1:Y:S02]  /*13d60*/  SHFL.IDX PT, R14, R2, 0x1f, 0x1f ;  /* 0x03e01f00020e7f89 */ /* 0x00006400000e0000 */
.L_x_1916:
[----:B------:R-:W-:Y:S02]  /*13d70*/  ULDC UR4, c[0x0][0xc10] ;  /* 0x0003040000047ab9 */ /* 0x000fe40000000800 */
[----:B------:R-:W-:-:S04]  /*13d80*/  IMAD.U32 R5, RZ, RZ, UR4 ;  /* 0x00000004ff057e24 */ /* 0x000fc8000f8e00ff */
[----:B-1----:R-:W-:-:S04]  /*13d90*/  IMAD R14, R14, R5, RZ ;  /* 0x000000050e0e7224 */ /* 0x002fc800078e02ff */
[----:B------:R-:W-:-:S05]  /*13da0*/  IMAD.IADD R7, R14, 0x1, R7 ;  /* 0x000000010e077824 */ /* 0x000fca00078e0207 */
[----:B------:R-:W-:-:S13]  /*13db0*/  ISETP.GT.AND P0, PT, R7, R4, PT ;  /* 0x000000040700720c */ /* 0x000fda0003f04270 */
[----:B------:R-:W-:Y:S05]  /*13dc0*/  @!P0 BRA `(.L_x_1862) ;  /* 0xfffffffc00508947 */ /* 0x000fea000383ffff */
.L_x_1857:
[----:B---3--:R-:W-:Y:S01]  /*13dd0*/  IMAD.IADD R16, R7, 0x1, -R14 ;  /* 0x0000000107107824 */ /* 0x008fe200078e0a0e */
[----:B------:R-:W-:-:S03]  /*13de0*/  UMOV UR4, 0xffffffff ;  /* 0xffffffff00047882 */ /* 0x000fc60000000000 */
[----:B------:R-:W-:-:S05]  /*13df0*/  IMAD R3, R2, R5, R16 ;  /* 0x0000000502037224 */ /* 0x000fca00078e0210 */
[----:B------:R-:W-:Y:S01]  /*13e00*/  ISETP.GT.AND P6, PT, R3, R4, PT ;  /* 0x000000040300720c */ /* 0x000fe20003fc4270 */
[----:B------:R-:W-:-:S12]  /*13e10*/  BRA.DIV UR4, `(.L_x_1863) ;  /* 0x0000001a04687947 */ /* 0x000fd8000b800000 */
[----:B------:R-:W-:-:S04]  /*13e20*/  VOTE.ANY R3, PT, !P6 ;  /* 0x0000000000037806 */ /* 0x000fc800070e0100 */
[----:B------:R-:W1:Y:S02]  /*13e30*/  POPC R6, R3 ;  /* 0x0000000300067309 */ /* 0x000e640000000000 */
[----:B-1----:R1:W2:Y:S02]  /*13e40*/  SHFL.IDX PT, R17, R17, R6, 0x1f ;  /* 0x00001f0611117589 */ /* 0x0022a400000e0000 */
.L_x_1920:
[----:B------:R-:W-:Y:S02]  /*13e50*/  ISETP.NE.AND P0, PT, R3, RZ, PT ;  /* 0x000000ff0300720c */ /* 0x000fe40003f05270 */
[----:B------:R-:W-:-:S11]  /*13e60*/  MOV R7, RZ ;  /* 0x000000ff00077202 */ /* 0x000fd60000000f00 */
[----:B------:R-:W-:Y:S05]  /*13e70*/  @!P0 BRA `(.L_x_1864) ;  /* 0x0000000000108947 */ /* 0x000fea0003800000 */
[----:B------:R-:W-:Y:S01]  /*13e80*/  UMOV UR4, 0xffffffff ;  /* 0xffffffff00047882 */ /* 0x000fe20000000000 */
[----:B------:R-:W-:Y:S02]  /*13e90*/  VIADD R12, R6, 0xffffffff ;  /* 0xffffffff060c7836 */ /* 0x000fe40000000000 */
[----:B------:R-:W-:Y:S05]  /*13ea0*/  BRA.DIV UR4, `(.L_x_1865) ;  /* 0x0000001a048c7947 */ /* 0x000fea000b800000 */
[----:B------:R3:W4:Y:S02]  /*13eb0*/  SHFL.IDX PT, R7, R2, R12, 0x1f ;  /* 0x00001f0c02077589 */ /* 0x00072400000e0000 */
.L_x_1864:
[----:B0--3--:R-:W0:Y:S01]  /*13ec0*/  LDC.64 R2, c[0x0][0xc68] ;  /* 0x00031a00ff027b82 */ /* 0x009e220000000a00 */
[----:B------:R-:W-:-:S04]  /*13ed0*/  IMAD.IADD R19, R6, 0x1, R19 ;  /* 0x0000000106137824 */ /* 0x000fc800078e0213 */
[----:B0-----:R-:W-:-:S05]  /*13ee0*/  IMAD.WIDE R2, R19, 0x4, R2 ;  /* 0x0000000413027825 */ /* 0x001fca00078e0202 */
[----:B------:R0:W1:Y:S01]  /*13ef0*/  LDG.E R8, desc[UR48][R2.64] ;  /* 0x0000003002087981 */ /* 0x000062000c1e1900 */
[----:B----4-:R-:W-:-:S04]  /*13f00*/  IMAD R16, R7, R5, R16 ;  /* 0x0000000507107224 */ /* 0x010fc800078e0210 */
[----:B------:R-:W-:Y:S02]  /*13f10*/  IMAD.IADD R7, R4, 0x1, -R16 ;  /* 0x0000000104077824 */ /* 0x000fe400078e0a10 */
[----:B0-----:R-:W-:Y:S02]  /*13f20*/  IMAD.MOV.U32 R2, RZ, RZ, RZ ;  /* 0x000000ffff027224 */ /* 0x001fe400078e00ff */
[----:B-12---:R-:W-:-:S05]  /*13f30*/  IMAD R6, R17, R8, RZ ;  /* 0x0000000811067224 */ /* 0x006fca00078e02ff */
[-C--:B------:R-:W-:Y:S02]  /*13f40*/  IABS R9, R6.reuse ;  /* 0x0000000600097213 */ /* 0x080fe40000000000 */
[----:B------:R-:W-:Y:S02]  /*13f50*/  IABS R4, R6 ;  /* 0x0000000600047213 */ /* 0x000fe40000000000 */
[----:B------:R-:W0:Y:S03]  /*13f60*/  I2F.RP R10, R9 ;  /* 0x00000009000a7306 */ /* 0x000e260000209400 */
        /* <DEDUP_REMOVED lines=16> */
[----:B------:R-:W-:-:S03]  /*14070*/  ISETP.GE.AND P0, PT, R3, RZ, PT ;  /* 0x000000ff0300720c */ /* 0x000fc60003f06270 */
[----:B------:R-:W-:-:S10]  /*14080*/  IMAD.MOV.U32 R9, RZ, RZ, R2 ;  /* 0x000000ffff097224 */ /* 0x000fd400078e0002 */
[----:B------:R-:W-:Y:S01]  /*14090*/  @!P0 IMAD.MOV R9, RZ, RZ, -R9 ;  /* 0x000000ffff098224 */ /* 0x000fe200078e0a09 */
[----:B------:R-:W-:-:S13]  /*140a0*/  ISETP.NE.AND P0, PT, R6, RZ, PT ;  /* 0x000000ff0600720c */ /* 0x000fda0003f05270 */
[----:B------:R-:W-:-:S05]  /*140b0*/  @!P0 LOP3.LUT R9, RZ, R6, RZ, 0x33, !PT ;  /* 0x00000006ff098212 */ /* 0x000fca00078e33ff */
[----:B------:R-:W-:Y:S01]  /*140c0*/  IMAD R4, R8, R9, RZ ;  /* 0x0000000908047224 */ /* 0x000fe200078e02ff */
[----:B------:R-:W-:-:S03]  /*140d0*/  IADD3 R9, -R9, RZ, RZ ;  /* 0x000000ff09097210 */ /* 0x000fc60007ffe1ff */
[----:B------:R-:W-:Y:S02]  /*140e0*/  IMAD.MOV R2, RZ, RZ, -R4 ;  /* 0x000000ffff027224 */ /* 0x000fe400078e0a04 */
[----:B------:R-:W-:-:S03]  /*140f0*/  IMAD R7, R6, R9, R7 ;  /* 0x0000000906077224 */ /* 0x000fc600078e0207 */
[----:B------:R-:W-:Y:S01]  /*14100*/  VIADDMNMX R8, R2, R5, R8, PT ;  /* 0x0000000502087246 */ /* 0x000fe20003800108 */
[----:B------:R-:W-:-:S03]  /*14110*/  IMAD.IADD R4, R7, 0x1, R4 ;  /* 0x0000000107047824 */ /* 0x000fc600078e0204 */
[----:B------:R-:W-:-:S04]  /*14120*/  IABS R5, R8 ;  /* 0x0000000800057213 */ /* 0x000fc80000000000 */
[----:B------:R-:W0:Y:S08]  /*14130*/  I2F.RP R10, R5 ;  /* 0x00000005000a7306 */ /* 0x000e300000209400 */
[----:B0-----:R-:W0:Y:S02]  /*14140*/  MUFU.RCP R10, R10 ;  /* 0x0000000a000a7308 */ /* 0x001e240000001000 */
[----:B0-----:R-:W-:-:S06]  /*14150*/  VIADD R2, R10, 0xffffffe ;  /* 0x0ffffffe0a027836 */ /* 0x001fcc0000000000 */
[----:B------:R0:W1:Y:S02]  /*14160*/  F2I.FTZ.U32.TRUNC.NTZ R3, R2 ;  /* 0x0000000200037305 */ /* 0x000064000021f000 */
[----:B0-----:R-:W-:Y:S02]  /*14170*/  IMAD.MOV.U32 R2, RZ, RZ, RZ ;  /* 0x000000ffff027224 */ /* 0x001fe400078e00ff */
[----:B-1----:R-:W-:-:S04]  /*14180*/  IMAD.MOV R6, RZ, RZ, -R3 ;  /* 0x000000ffff067224 */ /* 0x002fc800078e0a03 */
[----:B------:R-:W-:Y:S01]  /*14190*/  IMAD R9, R6, R5, RZ ;  /* 0x0000000506097224 */ /* 0x000fe200078e02ff */
[----:B------:R-:W-:-:S03]  /*141a0*/  IABS R6, R7 ;  /* 0x0000000700067213 */ /* 0x000fc60000000000 */
[----:B------:R-:W-:Y:S01]  /*141b0*/  IMAD.HI.U32 R3, R3, R9, R2 ;  /* 0x0000000903037227 */ /* 0x000fe200078e0002 */
[----:B------:R-:W-:-:S05]  /*141c0*/  IABS R9, R8 ;  /* 0x0000000800097213 */ /* 0x000fca0000000000 */
        /* <DEDUP_REMOVED lines=12> */
[----:B------:R-:W-:Y:S01]  /*14290*/  @!P0 LOP3.LUT R3, RZ, R8, RZ, 0x33, !PT ;  /* 0x00000008ff038212 */ /* 0x000fe200078e33ff */
[----:B------:R-:W-:-:S03]  /*142a0*/  IMAD.MOV R8, RZ, RZ, -R8 ;  /* 0x000000ffff087224 */ /* 0x000fc600078e0a08 */
[----:B------:R-:W-:Y:S01]  /*142b0*/  LOP3.LUT R2, RZ, R3, RZ, 0x33, !PT ;  /* 0x00000003ff027212 */ /* 0x000fe200078e33ff */
[----:B------:R-:W-:-:S04]  /*142c0*/  IMAD R18, R3, R8, R4 ;  /* 0x0000000803127224 */ /* 0x000fc800078e0204 */
[----:B------:R-:W-:Y:S01]  /*142d0*/  IMAD.IADD R17, R17, 0x1, R2 ;  /* 0x0000000111117824 */ /* 0x000fe200078e0202 */
[----:B------:R-:W-:Y:S06]  /*142e0*/  BRA `(.L_x_1866) ;  /* 0x00000000001c7947 */ /* 0x000fec0003800000 */
.L_x_1858:
[----:B------:R-:W-:Y:S01]  /*142f0*/  UMOV UR4, URZ ;  /* 0x0000003f00047c82 */ /* 0x000fe20008000000 */
[----:B------:R-:W-:Y:S01]  /*14300*/  UMOV UR5, URZ ;  /* 0x0000003f00057c82 */ /* 0x000fe20008000000 */
[----:B------:R-:W-:Y:S01]  /*14310*/  ULDC UR6, c[0x0][0xc14] ;  /* 0x0003050000067ab9 */ /* 0x000fe20000000800 */
[----:B---3--:R-:W-:Y:S02]  /*14320*/  IMAD.MOV.U32 R16, RZ, RZ, R4 ;  /* 0x000000ffff107224 */ /* 0x008fe400078e0004 */
[----:B------:R-:W-:Y:S02]  /*14330*/  IMAD.U32 R17, RZ, RZ, UR4 ;  /* 0x00000004ff117e24 */ /* 0x000fe4000f8e00ff */
[----:B------:R-:W-:Y:S02]  /*14340*/  IMAD.U32 R18, RZ, RZ, UR5 ;  /* 0x00000005ff127e24 */ /* 0x000fe4000f8e00ff */
[----:B------:R-:W-:-:S07]  /*14350*/  IMAD.U32 R19, RZ, RZ, UR6 ;  /* 0x00000006ff137e24 */ /* 0x000fce000f8e00ff */
.L_x_1866:
        /* <DEDUP_REMOVED lines=12> */
.L_x_1794:
[----:B-1----:R-:W3:Y:S01]  /*14420*/  LDL.LU R0, [R1+0x18] ;  /* 0x0000180001007983 */ /* 0x002ee20000300800 */
[----:B------:R-:W-:Y:S01]  /*14430*/  BSSY B0, `(.L_x_1868) ;  /* 0x000000b000007945 */ /* 0x000fe20003800000 */
[----:B------:R-:W1:Y:S01]  /*14440*/  S2R R5, SR_CgaCtaId ;  /* 0x0000000000057919 */ /* 0x000e620000008800 */
[----:B---3--:R-:W-:-:S04]  /*14450*/  IADD3 R0, R0, 0x1, RZ ;  /* 0x0000000100007810 */ /* 0x008fc80007ffe0ff */
[----:B--2---:R-:W-:-:S04]  /*14460*/  LEA.HI R2, R0, R0, RZ, 0x1 ;  /* 0x0000000000027211 */ /* 0x004fc800078f08ff */
[----:B------:R-:W-:-:S05]  /*14470*/  LOP3.LUT R3, R2, 0xfffffffe, RZ, 0xc0, !PT ;  /* 0xfffffffe02037812 */ /* 0x000fca00078ec0ff */
[----:B------:R-:W-:Y:S01]  /*14480*/  IMAD.IADD R3, R0, 0x1, -R3 ;  /* 0x0000000100037824 */ /* 0x000fe200078e0a03 */
[----:B------:R-:W-:-:S04]  /*14490*/  MOV R0, 0x400 ;  /* 0x0000040000007802 */ /* 0x000fc80000000f00 */
[----:B-1----:R-:W-:Y:S02]  /*144a0*/  LEA R0, R5, R0, 0x18 ;  /* 0x0000000005007211 */ /* 0x002fe400078ec0ff */
[----:B------:R-:W-:-:S04]  /*144b0*/  SHF.L.U32 R3, R3, 0x1f, RZ ;  /* 0x0000001f03037819 */ /* 0x000fc800000006ff */
[----:B------:R-:W1:Y:S02]  /*144c0*/  SYNCS.PHASECHK.TRANS64.TRYWAIT P0, [R0+URZ+0x28c20], R3 ;  /* 0x028c2003000075a7 */ /* 0x000e64000800017f */
[----:B-1----:R-:W-:Y:S05]  /*144d0*/  @!P0 BRA `(.L_x_1869) ;  /* 0x0000001400288947 */ /* 0x002fea0003800000 */
.L_x_1923:
[----:B------:R-:W-:Y:S05]  /*144e0*/  BSYNC B0 ;  /* 0x0000000000007941 */ /* 0x000fea0003800000 */
.L_x_1868:
[----:B------:R-:W-:-:S03]  /*144f0*/  UMOV UR4, 0xffffffff ;  /* 0xffffffff00047882 */ /* 0x000fc60000000000 */
[----:B------:R-:W-:Y:S05]  /*14500*/  BRA.DIV UR4, `(.L_x_1870) ;  /* 0x0000001604307947 */ /* 0x000fea000b800000 */
[----:B------:R-:W2:Y:S02]  /*14510*/  S2R R2, SR_TID.X ;  /* 0x0000000000027919 */ /* 0x000ea40000002100 */
[----:B--2---:R-:W-:-:S04]  /*14520*/  SHF.R.U32.HI R2, RZ, 0x5, R2 ;  /* 0x00000005ff027819 */ /* 0x004fc80000011602 */
[----:B------:R-:W-:-:S05]  /*14530*/  LOP3.LUT R2, R2, 0x3, RZ, 0xc0, !PT ;  /* 0x0000000302027812 */ /* 0x000fca00078ec0ff */
[----:B------:R2:W3:Y:S02]  /*14540*/  SHFL.IDX PT, R14, R2, RZ, 0x1f ;  /* 0x00001fff020e7589 */ /* 0x0004e400000e0000 */
.L_x_1926:
[----:B---3--:R-:W-:Y:S01]  /*14550*/  ISETP.NE.AND P0, PT, R14, RZ, PT ;  /* 0x000000ff0e00720c */ /* 0x008fe20003f05270 */
[----:B------:R-:W-:-:S12]  /*14560*/  BSSY B0, `(.L_x_1871) ;  /* 0x0000027000007945 */ /* 0x000fd80003800000 */
[----:B------:R-:W-:Y:S05]  /*14570*/  @P0 BRA `(.L_x_1872) ;  /* 0x0000000000940947 */ /* 0x000fea0003800000 */
[----:B------:R-:W-:-:S03]  /*14580*/  UMOV UR4, 0xffffffff ;  /* 0xffffffff00047882 */ /* 0x000fc60000000000 */
[----:B------:R-:W-:Y:S05]  /*14590*/  BRA.DIV UR4, `(.L_x_1873) ;  /* 0x0000001604407947 */ /* 0x000fea000b800000 */
[----:B------:R-:W-:-:S13]  /*145a0*/  ELECT P6, URZ, PT ;  /* 0x00000000003f782f */ /* 0x000fda00038c0000 */
.L_x_1929:
[----:B------:R-:W-:Y:S05]  /*145b0*/  @!P6 BRA `(.L_x_1872) ;  /* 0x000000000084e947 */ /* 0x000fea0003800000 */
[----:B------:R-:W-:-:S06]  /*145c0*/  ULOP3.LUT UR4, UR36, 0x2, URZ, 0xfc, !UPT ;  /* 0x0000000224047892 */ /* 0x000fcc000f8efc3f */
[----:B--2---:R-:W-:-:S05]  /*145d0*/  IMAD.U32 R2, RZ, RZ, UR4 ;  /* 0x00000004ff027e24 */ /* 0x004fca000f8e00ff */
[----:B------:R-:W-:-:S13]  /*145e0*/  ISETP.NE.AND P2, PT, R2, 0x3, PT ;  /* 0x000000030200780c */ /* 0x000fda0003f45270 */
[----:B------:R-:W-:Y:S05]  /*145f0*/  @!P2 BRA `(.L_x_1874) ;  /* 0x000000000004a947 */ /* 0x000fea0003800000 */
[----:B------:R-:W-:Y:S01]  /*14600*/  BPT.TRAP 0x1 ;  /* 0x000000040000795c */ /* 0x000fe20000300000 */
.L_x_1874:
[----:B-1----:R-:W2:Y:S04]  /*14610*/  LDL R3, [R1] ;  /* 0x0000000001037983 */ /* 0x002ea80000100800 */
[----:B------:R-:W3:Y:S01]  /*14620*/  LDL.LU R7, [R1+0x4] ;  /* 0x0000040001077983 */ /* 0x000ee20000300800 */
[----:B------:R-:W-:-:S04]  /*14630*/  VIADD R2, R0, 0x28c40 ;  /* 0x00028c4000027836 */ /* 0x000fc80000000000 */
[C---:B--2---:R-:W-:Y:S02]  /*14640*/  IMAD R6, R3.reuse, 0x8, R2 ;  /* 0x0000000803067824 */ /* 0x044fe400078e0202 */
[----:B------:R-:W-:Y:S01]  /*14650*/  VIADD R3, R3, 0x1 ;  /* 0x0000000103037836 */ /* 0x000fe20000000000 */
[----:B---3--:R-:W-:-:S04]  /*14660*/  SHF.L.U32 R5, R7, 0x1f, RZ ;  /* 0x0000001f07057819 */ /* 0x008fc800000006ff */
[C---:B------:R-:W-:Y:S01]  /*14670*/  ISETP.NE.AND P1, PT, R3.reuse, 0x2, PT ;  /* 0x000000020300780c */ /* 0x040fe20003f25270 */
[----:B------:R-:W1:Y:S03]  /*14680*/  SYNCS.PHASECHK.TRANS64.TRYWAIT P0, [R6+URZ], R5 ;  /* 0x00000005060075a7 */ /* 0x000e66000800017f */
[----:B------:R-:W-:Y:S02]  /*14690*/  SEL R4, RZ, 0x1, P1 ;  /* 0x00000001ff047807 */ /* 0x000fe40000800000 */
[----:B------:R-:W-:Y:S02]  /*146a0*/  SEL R3, R3, RZ, P1 ;  /* 0x000000ff03037207 */ /* 0x000fe40000800000 */
[----:B------:R-:W-:-:S03]  /*146b0*/  LOP3.LUT R4, R7, R4, RZ, 0x3c, !PT ;  /* 0x0000000407047212 */ /* 0x000fc600078e3cff */
[----:B------:R-:W-:Y:S01]  /*146c0*/  IMAD R7, R3, 0x8, R2 ;  /* 0x0000000803077824 */ /* 0x000fe200078e0202 */
[----:B------:R-:W-:Y:S01]  /*146d0*/  SHF.L.U32 R2, R4, 0x1f, RZ ;  /* 0x0000001f04027819 */ /* 0x000fe200000006ff */
[----:B-1----:R-:W-:Y:S06]  /*146e0*/  @!P0 BRA `(.L_x_1875) ;  /* 0x00000014000c8947 */ /* 0x002fec0003800000 */
.L_x_1930:
[----:B------:R-:W2:Y:S02]  /*146f0*/  SYNCS.PHASECHK.TRANS64.TRYWAIT P0, [R7+URZ], R2 ;  /* 0x00000002070075a7 */ /* 0x000ea4000800017f */
[----:B--2---:R-:W-:Y:S05]  /*14700*/  @!P0 BRA `(.L_x_1876) ;  /* 0x0000001400188947 */ /* 0x004fea0003800000 */
.L_x_1931:
[----:B------:R-:W-:Y:S05]  /*14710*/  @!P2 BRA `(.L_x_1877) ;  /* 0x000000000004a947 */ /* 0x000fea0003800000 */
[----:B------:R-:W-:Y:S01]  /*14720*/  BPT.TRAP 0x1 ;  /* 0x000000040000795c */ /* 0x000fe20000300000 */
.L_x_1877:
[----:B------:R-:W3:Y:S01]  /*14730*/  LDL.LU R4, [R1] ;  /* 0x0000000001047983 */ /* 0x000ee20000300800 */
[----:B------:R-:W-:-:S04]  /*14740*/  VIADD R0, R0, 0x28c60 ;  /* 0x00028c6000007836 */ /* 0x000fc80000000000 */
[----:B---3--:R-:W-:-:S04]  /*14750*/  IMAD R4, R4, 0x8, R0 ;  /* 0x0000000804047824 */ /* 0x008fc800078e0200 */
[----:B------:R-:W3:Y:S02]  /*14760*/  SYNCS.PHASECHK.TRANS64.TRYWAIT P0, [R4+URZ], R5 ;  /* 0x00000005040075a7 */ /* 0x000ee4000800017f */
[----:B---3--:R-:W-:Y:S05]  /*14770*/  @!P0 BRA `(.L_x_1878) ;  /* 0x0000001400108947 */ /* 0x008fea0003800000 */
.L_x_1932:
[----:B------:R-:W-:-:S07]  /*14780*/  IMAD R3, R3, 0x8, R0 ;  /* 0x0000000803037824 */ /* 0x000fce00078e0200 */
.L_x_1879:
[----:B----4-:R4:W0:Y:S02]  /*14790*/  SYNCS.PHASECHK.TRANS64.TRYWAIT P0, [R3+URZ], R2 ;  /* 0x00000002030075a7 */ /* 0x010824000800017f */
[----:B0-----:R-:W-:Y:S05]  /*147a0*/  @!P0 NANOSLEEP.SYNCS 0x989680 ;  /* 0x009896800000895d */ /* 0x001fea0003900000 */
[----:B------:R-:W0:Y:S02]  /*147b0*/  @!P0 SYNCS.PHASECHK.TRANS64 P0, [R3+URZ], R2 ;  /* 0x00000002030085a7 */ /* 0x000e24000800007f */
[----:B0-----:R-:W-:Y:S05]  /*147c0*/  @!P0 BRA `(.L_x_1879) ;  /* 0xfffffffc00f08947 */ /* 0x001fea000383ffff */
.L_x_1872:
[----:B------:R-:W-:Y:S05]  /*147d0*/  BSYNC B0 ;  /* 0x0000000000007941 */ /* 0x000fea0003800000 */
.L_x_1871:
[----:B------:R-:W-:Y:S05]  /*147e0*/  EXIT ;  /* 0x000000000000794d */ /* 0x000fea0003800000 */
.L_x_1691:
[----:B0-----:R-:W-:-:S04]  /*147f0*/  IMAD.U32 R3, RZ, RZ, UR22 ;  /* 0x00000016ff037e24 */ /* 0x001fc8000f8e00ff */
[----:B------:R0:W1:Y:S03]  /*14800*/  SYNCS.PHASECHK.TRANS64.TRYWAIT P1, [R3+URZ+0x28c50], R0 ;  /* 0x028c5000030075a7 */ /* 0x000066000802017f */
[----:B-1----:R-:W-:Y:S05]  /*14810*/  @!P1 NANOSLEEP.SYNCS 0x989680 ;  /* 0x009896800000995d */ /* 0x002fea0003900000 */
[----:B------:R-:W1:Y:S02]  /*14820*/  @!P1 SYNCS.PHASECHK.TRANS64 P1, [R3+URZ+0x28c50], R0 ;  /* 0x028c5000030095a7 */ /* 0x000e64000802007f */
[----:B-1----:R-:W-:Y:S05]  /*14830*/  @!P1 BRA `(.L_x_1691) ;  /* 0xfffffffc00ec9947 */ /* 0x002fea000383ffff */
[----:B------:R-:W-:Y:S05]  /*14840*/  BRA `(.L_x_1880) ;  /* 0xfffffed400307947 */ /* 0x000fea000383ffff */
.L_x_1696:
[----:B-1----:R-:W-:-:S04]  /*14850*/  IMAD.U32 R6, RZ, RZ, UR20 ;  /* 0x00000014ff067e24 */ /* 0x002fc8000f8e00ff */
[----:B------:R1:W2:Y:S03]  /*14860*/  SYNCS.PHASECHK.TRANS64.TRYWAIT P1, [R6+URZ+0x28c50], R3 ;  /* 0x028c5003060075a7 */ /* 0x0002a6000802017f */
[----:B--2---:R-:W-:Y:S05]  /*14870*/  @!P1 NANOSLEEP.SYNCS 0x989680 ;  /* 0x009896800000995d */ /* 0x004fea0003900000 */
[----:B------:R-:W2:Y:S02]  /*14880*/  @!P1 SYNCS.PHASECHK.TRANS64 P1, [R6+URZ+0x28c50], R3 ;  /* 0x028c5003060095a7 */ /* 0x000ea4000802007f */
[----:B--2---:R-:W-:Y:S05]  /*14890*/  @!P1 BRA `(.L_x_1696) ;  /* 0xfffffffc00ec9947 */ /* 0x004fea000383ffff */
[----:B------:R-:W-:Y:S05]  /*148a0*/  BRA `(.L_x_1695) ;  /* 0xfffffee0002c7947 */ /* 0x000fea000383ffff */
.L_x_1705:
[----:B0-----:R-:W-:-:S04]  /*148b0*/  IMAD.U32 R3, RZ, RZ, UR38 ;  /* 0x00000026ff037e24 */ /* 0x001fc8000f8e00ff */
[----:B------:R0:W1:Y:S03]  /*148c0*/  SYNCS.PHASECHK.TRANS64.TRYWAIT P0, [R3+URZ+0x28c00], R0 ;  /* 0x028c0000030075a7 */ /* 0x000066000800017f */
[----:B-1----:R-:W-:Y:S05]  /*148d0*/  @!P0 NANOSLEEP.SYNCS 0x989680 ;  /* 0x009896800000895d */ /* 0x002fea0003900000 */
[----:B------:R-:W1:Y:S02]  /*148e0*/  @!P0 SYNCS.PHASECHK.TRANS64 P0, [R3+URZ+0x28c00], R0 ;  /* 0x028c0000030085a7 */ /* 0x000e64000800007f */
[----:B-1----:R-:W-:Y:S05]  /*148f0*/  @!P0 BRA `(.L_x_1705) ;  /* 0xfffffffc00ec8947 */ /* 0x002fea000383ffff */
[----:B------:R-:W-:Y:S05]  /*14900*/  BRA `(.L_x_1881) ;  /* 0xfffffef4004c7947 */ /* 0x000fea000383ffff */
.L_x_1709:
[----:B--2---:R2:W3:Y:S02]  /*14910*/  SYNCS.PHASECHK.TRANS64.TRYWAIT P0, [R10+URZ+0x28c30], R11 ;  /* 0x028c300b0a0075a7 */ /* 0x0044e4000800017f */
[----:B---3--:R-:W-:Y:S05]  /*14920*/  @!P0 NANOSLEEP.SYNCS 0x989680 ;  /* 0x009896800000895d */ /* 0x008fea0003900000 */
[----:B------:R-:W3:Y:S02]  /*14930*/  @!P0 SYNCS.PHASECHK.TRANS64 P0, [R10+URZ+0x28c30], R11 ;  /* 0x028c300b0a0085a7 */ /* 0x000ee4000800007f */
[----:B---3--:R-:W-:Y:S05]  /*14940*/  @!P0 BRA `(.L_x_1709) ;  /* 0xfffffffc00f08947 */ /* 0x008fea000383ffff */
[----:B------:R-:W-:Y:S05]  /*14950*/  BRA `(.L_x_1708) ;  /* 0xfffffef400647947 */ /* 0x000fea000383ffff */
.L_x_1721:
[----:B----4-:R4:W0:Y:S02]  /*14960*/  SYNCS.PHASECHK.TRANS64.TRYWAIT P0, [R10+URZ+0x28c50], R11 ;  /* 0x028c500b0a0075a7 */ /* 0x010824000800017f */
[----:B0-----:R-:W-:Y:S05]  /*14970*/  @!P0 NANOSLEEP.SYNCS 0x989680 ;  /* 0x009896800000895d */ /* 0x001fea0003900000 */
[----:B------:R-:W0:Y:S02]  /*14980*/  @!P0 SYNCS.PHASECHK.TRANS64 P0, [R10+URZ+0x28c50], R11 ;  /* 0x028c500b0a0085a7 */ /* 0x000e24000800007f */
[----:B0-----:R-:W-:Y:S05]  /*14990*/  @!P0 BRA `(.L_x_1721) ;  /* 0xfffffffc00f08947 */ /* 0x001fea000383ffff */
[----:B------:R-:W-:Y:S05]  /*149a0*/  BRA `(.L_x_1720) ;  /* 0xffffff1000587947 */ /* 0x000fea000383ffff */
.L_x_1729:
[----:B--2---:R-:W-:-:S04]  /*149b0*/  IMAD.U32 R9, RZ, RZ, UR26 ;  /* 0x0000001aff097e24 */ /* 0x004fc8000f8e00ff */
[----:B------:R2:W3:Y:S03]  /*149c0*/  SYNCS.PHASECHK.TRANS64.TRYWAIT P0, [R9+URZ+0x28c30], R12 ;  /* 0x028c300c090075a7 */ /* 0x0004e6000800017f */
[----:B---3--:R-:W-:Y:S05]  /*149d0*/  @!P0 NANOSLEEP.SYNCS 0x989680 ;  /* 0x009896800000895d */ /* 0x008fea0003900000 */
[----:B------:R-:W3:Y:S02]  /*149e0*/  @!P0 SYNCS.PHASECHK.TRANS64 P0, [R9+URZ+0x28c30], R12 ;  /* 0x028c300c090085a7 */ /* 0x000ee4000800007f */
[----:B---3--:R-:W-:Y:S05]  /*149f0*/  @!P0 BRA `(.L_x_1729) ;  /* 0xfffffffc00ec8947 */ /* 0x008fea000383ffff */
[----:B------:R-:W-:Y:S05]  /*14a00*/  BRA `(.L_x_1728) ;  /* 0xffffff1400947947 */ /* 0x000fea000383ffff */
.L_x_1741:
[----:B-1----:R1:W2:Y:S02]  /*14a10*/  SYNCS.PHASECHK.TRANS64.TRYWAIT P0, [R21+URZ+0x28c50], R12 ;  /* 0x028c500c150075a7 */ /* 0x0022a4000800017f */
[----:B--2---:R-:W-:Y:S05]  /*14a20*/  @!P0 NANOSLEEP.SYNCS 0x989680 ;  /* 0x009896800000895d */ /* 0x004fea0003900000 */
[----:B------:R-:W2:Y:S02]  /*14a30*/  @!P0 SYNCS.PHASECHK.TRANS64 P0, [R21+URZ+0x28c50], R12 ;  /* 0x028c500c150085a7 */ /* 0x000ea4000800007f */
[----:B--2---:R-:W-:Y:S05]  /*14a40*/  @!P0 BRA `(.L_x_1741) ;  /* 0xfffffffc00f08947 */ /* 0x004fea000383ffff */
[----:B------:R-:W-:Y:S05]  /*14a50*/  BRA `(.L_x_1740) ;  /* 0xffffff3400407947 */ /* 0x000fea000383ffff */
.L_x_1750:
[----:B--2---:R-:W-:-:S04]  /*14a60*/  IMAD.U32 R4, RZ, RZ, UR22 ;  /* 0x00000016ff047e24 */ /* 0x004fc8000f8e00ff */
[----:B------:R2:W4:Y:S03]  /*14a70*/  SYNCS.PHASECHK.TRANS64.TRYWAIT P1, [R4+URZ+0x28c30], R9 ;  /* 0x028c3009040075a7 */ /* 0x000526000802017f */
[----:B----4-:R-:W-:Y:S05]  /*14a80*/  @!P1 NANOSLEEP.SYNCS 0x989680 ;  /* 0x009896800000995d */ /* 0x010fea0003900000 */
[----:B------:R-:W4:Y:S02]  /*14a90*/  @!P1 SYNCS.PHASECHK.TRANS64 P1, [R4+URZ+0x28c30], R9 ;  /* 0x028c3009040095a7 */ /* 0x000f24000802007f */
[----:B----4-:R-:W-:Y:S05]  /*14aa0*/  @!P1 BRA `(.L_x_1750) ;  /* 0xfffffffc00ec9947 */ /* 0x010fea000383ffff */
[----:B------:R-:W-:Y:S05]  /*14ab0*/  BRA `(.L_x_1749) ;  /* 0xffffff3800a87947 */ /* 0x000fea000383ffff */
.L_x_1754:
[----:B---3--:R3:W4:Y:S02]  /*14ac0*/  SYNCS.PHASECHK.TRANS64.TRYWAIT P1, [R170+URZ+0x28c50], R9 ;  /* 0x028c5009aa0075a7 */ /* 0x008724000802017f */
[----:B----4-:R-:W-:Y:S05]  /*14ad0*/  @!P1 NANOSLEEP.SYNCS 0x989680 ;  /* 0x009896800000995d */ /* 0x010fea0003900000 */
[----:B------:R-:W4:Y:S02]  /*14ae0*/  @!P1 SYNCS.PHASECHK.TRANS64 P1, [R170+URZ+0x28c50], R9 ;  /* 0x028c5009aa0095a7 */ /* 0x000f24000802007f */
[----:B----4-:R-:W-:Y:S05]  /*14af0*/  @!P1 BRA `(.L_x_1754) ;  /* 0xfffffffc00f09947 */ /* 0x010fea000383ffff */
[----:B------:R-:W-:Y:S05]  /*14b00*/  BRA `(.L_x_1753) ;  /* 0xffffff4c00cc7947 */ /* 0x000fea000383ffff */
.L_x_1760:
[----:B-1----:R-:W-:-:S04]  /*14b10*/  MOV R7, UR25 ;  /* 0x0000001900077c02 */ /* 0x002fc80008000f00 */
[----:B------:R1:W0:Y:S03]  /*14b20*/  SYNCS.PHASECHK.TRANS64.TRYWAIT P0, [R7+URZ+0x28c30], R8 ;  /* 0x028c3008070075a7 */ /* 0x000226000800017f */
[----:B0-----:R-:W-:Y:S05]  /*14b30*/  @!P0 NANOSLEEP.SYNCS 0x989680 ;  /* 0x009896800000895d */ /* 0x001fea0003900000 */
[----:B------:R-:W0:Y:S02]  /*14b40*/  @!P0 SYNCS.PHASECHK.TRANS64 P0, [R7+URZ+0x28c30], R8 ;  /* 0x028c3008070085a7 */ /* 0x000e24000800007f */
[----:B0-----:R-:W-:Y:S05]  /*14b50*/  @!P0 BRA `(.L_x_1760) ;  /* 0xfffffffc00ec8947 */ /* 0x001fea000383ffff */
[----:B------:R-:W-:Y:S05]  /*14b60*/  BRA `(.L_x_1759) ;  /* 0xffffff5000c47947 */ /* 0x000fea000383ffff */
.L_x_1772:
[----:B-1----:R1:W2:Y:S02]  /*14b70*/  SYNCS.PHASECHK.TRANS64.TRYWAIT P0, [R15+URZ+0x28c50], R8 ;  /* 0x028c50080f0075a7 */ /* 0x0022a4000800017f */
[----:B--2---:R-:W-:Y:S05]  /*14b80*/  @!P0 NANOSLEEP.SYNCS 0x989680 ;  /* 0x009896800000895d */ /* 0x004fea0003900000 */
[----:B------:R-:W2:Y:S02]  /*14b90*/  @!P0 SYNCS.PHASECHK.TRANS64 P0, [R15+URZ+0x28c50], R8 ;  /* 0x028c50080f0085a7 */ /* 0x000ea4000800007f */
[----:B--2---:R-:W-:Y:S05]  /*14ba0*/  @!P0 BRA `(.L_x_1772) ;  /* 0xfffffffc00f08947 */ /* 0x004fea000383ffff */
[----:B------:R-:W-:Y:S05]  /*14bb0*/  BRA `(.L_x_1771) ;  /* 0xffffff7000747947 */ /* 0x000fea000383ffff */
.L_x_1813:
[----:B------:R-:W1:Y:S01]  /*14bc0*/  S2R R5, SR_TID.X ;  /* 0x0000000000057919 */ /* 0x000e620000002100 */
[----:B------:R-:W-:Y:S01]  /*14bd0*/  BSSY B0, `(.L_x_1882) ;  /* 0x000000a000007945 */ /* 0x000fe20003800000 */
[----:B------:R-:W-:Y:S02]  /*14be0*/  IMAD.MOV.U32 R12, RZ, RZ, RZ ;  /* 0x000000ffff0c7224 */ /* 0x000fe400078e00ff */
[----:B------:R-:W-:Y:S02]  /*14bf0*/  IMAD.MOV.U32 R11, RZ, RZ, 0x1f ;  /* 0x0000001fff0b7424 */ /* 0x000fe400078e00ff */
[----:B------:R-:W-:Y:S01]  /*14c00*/  IMAD.MOV.U32 R15, RZ, RZ, -0x1 ;  /* 0xffffffffff0f7424 */ /* 0x000fe200078e00ff */
[----:B-1----:R-:W-:-:S04]  /*14c10*/  SHF.R.U32.HI R5, RZ, 0x5, R5 ;  /* 0x00000005ff057819 */ /* 0x002fc80000011605 */
[----:B------:R-:W-:-:S05]  /*14c20*/  LOP3.LUT R5, R5, 0x3, RZ, 0xc0, !PT ;  /* 0x0000000305057812 */ /* 0x000fca00078ec0ff */
[----:B0-----:R-:W-:-:S07]  /*14c30*/  IMAD.MOV.U32 R13, RZ, RZ, R5 ;  /* 0x000000ffff0d7224 */ /* 0x001fce00078e0005 */
[----:B------:R-:W-:Y:S05]  /*14c40*/  WARPSYNC.COLLECTIVE R15, `(.L_x_1883) ;  /* 0x000000000f087348 */ /* 0x000fea0003c00000 */
[----:B------:R0:W1:Y:S02]  /*14c50*/  SHFL.IDX P6, R14, R13, R12, R11 ;  /* 0x0000000c0d0e7389 */ /* 0x00006400000c000b */
[----:B01----:R-:W-:Y:S01]  /*14c60*/  ENDCOLLECTIVE ;  /* 0x000000000000791b */ /* 0x003fe20003800000 */
.L_x_1883:
[----:B------:R-:W-:Y:S05]  /*14c70*/  BSYNC B0 ;  /* 0x0000000000007941 */ /* 0x000fea0003800000 */
.L_x_1882:
[----:B------:R-:W-:Y:S05]  /*14c80*/  BRA `(.L_x_1884) ;  /* 0xffffffc000ec7947 */ /* 0x000fea000383ffff */
.L_x_1814:
[----:B------:R-:W-:Y:S01]  /*14c90*/  BSSY B0, `(.L_x_1885) ;  /* 0x0000006000007945 */ /* 0x000fe20003800000 */
[----:B------:R-:W-:-:S07]  /*14ca0*/  IMAD.MOV.U32 R15, RZ, RZ, -0x1 ;  /* 0xffffffffff0f7424 */ /* 0x000fce00078e00ff */
[----:B0-----:R-:W-:Y:S05]  /*14cb0*/  WARPSYNC.COLLECTIVE R15, `(.L_x_1886) ;  /* 0x000000000f0c7348 */ /* 0x001fea0003c00000 */
[----:B------:R-:W-:Y:S02]  /*14cc0*/  ELECT P6, UR62, PT ;  /* 0x00000000003e782f */ /* 0x000fe400038c0000 */
[----:B------:R-:W-:Y:S01]  /*14cd0*/  MOV R14, UR62 ;  /* 0x0000003e000e7c02 */ /* 0x000fe20008000f00 */
[----:B0-----:R-:W-:Y:S10]  /*14ce0*/  ENDCOLLECTIVE ;  /* 0x000000000000791b */ /* 0x001ff40003800000 */
.L_x_1886:
[----:B------:R-:W-:Y:S05]  /*14cf0*/  BSYNC B0 ;  /* 0x0000000000007941 */ /* 0x000fea0003800000 */
.L_x_1885:
[----:B------:R-:W-:Y:S05]  /*14d00*/  BRA `(.L_x_1887) ;  /* 0xffffffc000dc7947 */ /* 0x000fea000383ffff */
.L_x_1817:
[----:B-1----:R1:W2:Y:S02]  /*14d10*/  SYNCS.PHASECHK.TRANS64.TRYWAIT P0, [R9+URZ+0x28c40], R10 ;  /* 0x028c400a090075a7 */ /* 0x0022a4000800017f */
[----:B--2---:R-:W-:Y:S05]  /*14d20*/  @!P0 NANOSLEEP.SYNCS 0x989680 ;  /* 0x009896800000895d */ /* 0x004fea0003900000 */
[----:B------:R-:W2:Y:S02]  /*14d30*/  @!P0 SYNCS.PHASECHK.TRANS64 P0, [R9+URZ+0x28c40], R10 ;  /* 0x028c400a090085a7 */ /* 0x000ea4000800007f */
[----:B--2---:R-:W-:Y:S05]  /*14d40*/  @!P0 BRA `(.L_x_1817) ;  /* 0xfffffffc00f08947 */ /* 0x004fea000383ffff */
[----:B------:R-:W-:Y:S05]  /*14d50*/  BRA `(.L_x_1888) ;  /* 0xffffffc400447947 */ /* 0x000fea000383ffff */
.L_x_1820:
[----:B-1----:R-:W1:Y:S01]  /*14d60*/  S2R R10, SR_CgaCtaId ;  /* 0x00000000000a7919 */ /* 0x002e620000008800 */
[----:B------:R-:W-:-:S04]  /*14d70*/  MOV R9, 0x400 ;  /* 0x0000040000097802 */ /* 0x000fc80000000f00 */
[----:B-1----:R-:W-:-:S04]  /*14d80*/  LEA R9, R10, R9, 0x18 ;  /* 0x000000090a097211 */ /* 0x002fc800078ec0ff */
[----:B------:R1:W2:Y:S03]  /*14d90*/  SYNCS.PHASECHK.TRANS64.TRYWAIT P0, [R9+URZ+0x28c20], R6 ;  /* 0x028c2006090075a7 */ /* 0x0002a6000800017f */
[----:B--2---:R-:W-:Y:S05]  /*14da0*/  @!P0 NANOSLEEP.SYNCS 0x989680 ;  /* 0x009896800000895d */ /* 0x004fea0003900000 */
[----:B------:R-:W2:Y:S02]  /*14db0*/  @!P0 SYNCS.PHASECHK.TRANS64 P0, [R9+URZ+0x28c20], R6 ;  /* 0x028c2006090085a7 */ /* 0x000ea4000800007f */
[----:B--2---:R-:W-:Y:S05]  /*14dc0*/  @!P0 BRA `(.L_x_1820) ;  /* 0xfffffffc00e48947 */ /* 0x004fea000383ffff */
[----:B------:R-:W-:Y:S05]  /*14dd0*/  BRA `(.L_x_1889) ;  /* 0xffffffc800207947 */ /* 0x000fea000383ffff */
.L_x_1823:
[----:B-1----:R1:W2:Y:S02]  /*14de0*/  SYNCS.PHASECHK.TRANS64.TRYWAIT P0, [R6+URZ+0x28c60], R9 ;  /* 0x028c6009060075a7 */ /* 0x0022a4000800017f */
[----:B--2---:R-:W-:Y:S05]  /*14df0*/  @!P0 NANOSLEEP.SYNCS 0x989680 ;  /* 0x009896800000895d */ /* 0x004fea0003900000 */
[----:B------:R-:W2:Y:S02]  /*14e00*/  @!P0 SYNCS.PHASECHK.TRANS64 P0, [R6+URZ+0x28c60], R9 ;  /* 0x028c6009060085a7 */ /* 0x000ea4000800007f */
[----:B--2---:R-:W-:Y:S05]  /*14e10*/  @!P0 BRA `(.L_x_1823) ;  /* 0xfffffffc00f08947 */ /* 0x004fea000383ffff */
[----:B------:R-:W-:Y:S05]  /*14e20*/  BRA `(.L_x_1890) ;  /* 0xffffffc8003c7947 */ /* 0x000fea000383ffff */
.L_x_1832:
[----:B-1----:R1:W2:Y:S02]  /*14e30*/  SYNCS.PHASECHK.TRANS64.TRYWAIT P0, [R2+URZ+0x28c40], R3 ;  /* 0x028c4003020075a7 */ /* 0x0022a4000800017f */
[----:B--2---:R-:W-:Y:S05]  /*14e40*/  @!P0 NANOSLEEP.SYNCS 0x989680 ;  /* 0x009896800000895d */ /* 0x004fea0003900000 */
[----:B------:R-:W2:Y:S02]  /*14e50*/  @!P0 SYNCS.PHASECHK.TRANS64 P0, [R2+URZ+0x28c40], R3 ;  /* 0x028c4003020085a7 */ /* 0x000ea4000800007f */
[----:B--2---:R-:W-:Y:S05]  /*14e60*/  @!P0 BRA `(.L_x_1832) ;  /* 0xfffffffc00f08947 */ /* 0x004fea000383ffff */
[----:B------:R-:W-:Y:S05]  /*14e70*/  BRA `(.L_x_1891) ;  /* 0xffffffd000107947 */ /* 0x000fea000383ffff */
.L_x_1834:
[----:B--2---:R2:W3:Y:S02]  /*14e80*/  SYNCS.PHASECHK.TRANS64.TRYWAIT P0, [R2+URZ+0x28c60], R3 ;  /* 0x028c6003020075a7 */ /* 0x0044e4000800017f */
[----:B---3--:R-:W-:Y:S05]  /*14e90*/  @!P0 NANOSLEEP.SYNCS 0x989680 ;  /* 0x009896800000895d */ /* 0x008fea0003900000 */
[----:B------:R-:W3:Y:S02]  /*14ea0*/  @!P0 SYNCS.PHASECHK.TRANS64 P0, [R2+URZ+0x28c60], R3 ;  /* 0x028c6003020085a7 */ /* 0x000ee4000800007f */
[----:B---3--:R-:W-:Y:S05]  /*14eb0*/  @!P0 BRA `(.L_x_1834) ;  /* 0xfffffffc00f08947 */ /* 0x008fea000383ffff */
[----:B------:R-:W-:Y:S05]  /*14ec0*/  BRA `(.L_x_1892) ;  /* 0xffffffd000807947 */ /* 0x000fea000383ffff */
.L_x_1839:
[----:B--2---:R2:W3:Y:S02]  /*14ed0*/  SYNCS.PHASECHK.TRANS64.TRYWAIT P0, [R2+URZ+0x28c40], R3 ;  /* 0x028c4003020075a7 */ /* 0x0044e4000800017f */
[----:B---3--:R-:W-:Y:S05]  /*14ee0*/  @!P0 NANOSLEEP.SYNCS 0x989680 ;  /* 0x009896800000895d */ /* 0x008fea0003900000 */
[----:B------:R-:W3:Y:S02]  /*14ef0*/  @!P0 SYNCS.PHASECHK.TRANS64 P0, [R2+URZ+0x28c40], R3 ;  /* 0x028c4003020085a7 */ /* 0x000ee4000800007f */
[----:B---3--:R-:W-:Y:S05]  /*14f00*/  @!P0 BRA `(.L_x_1839) ;  /* 0xfffffffc00f08947 */ /* 0x008fea000383ffff */
[----:B------:R-:W-:Y:S05]  /*14f10*/  BRA `(.L_x_1893) ;  /* 0xffffffd800247947 */ /* 0x000fea000383ffff */
.L_x_1841:
[----:B0-----:R0:W1:Y:S02]  /*14f20*/  SYNCS.PHASECHK.TRANS64.TRYWAIT P1, [R2+URZ+0x28c60], R3 ;  /* 0x028c6003020075a7 */ /* 0x001064000802017f */
[----:B-1----:R-:W-:Y:S05]  /*14f30*/  @!P1 NANOSLEEP.SYNCS 0x989680 ;  /* 0x009896800000995d */ /* 0x002fea0003900000 */
[----:B------:R-:W1:Y:S02]  /*14f40*/  @!P1 SYNCS.PHASECHK.TRANS64 P1, [R2+URZ+0x28c60], R3 ;  /* 0x028c6003020095a7 */ /* 0x000e64000802007f */
[----:B-1----:R-:W-:Y:S05]  /*14f50*/  @!P1 BRA `(.L_x_1841) ;  /* 0xfffffffc00f09947 */ /* 0x002fea000383ffff */
[----:B------:R-:W-:Y:S05]  /*14f60*/  BRA `(.L_x_1894) ;  /* 0xffffffd800907947 */ /* 0x000fea000383ffff */
.L_x_1846:
[----:B---3--:R3:W4:Y:S02]  /*14f70*/  SYNCS.PHASECHK.TRANS64.TRYWAIT P0, [R2+URZ+0x28c40], R3 ;  /* 0x028c4003020075a7 */ /* 0x008724000800017f */
[----:B----4-:R-:W-:Y:S05]  /*14f80*/  @!P0 NANOSLEEP.SYNCS 0x989680 ;  /* 0x009896800000895d */ /* 0x010fea0003900000 */
[----:B------:R-:W4:Y:S02]  /*14f90*/  @!P0 SYNCS.PHASECHK.TRANS64 P0, [R2+URZ+0x28c40], R3 ;  /* 0x028c4003020085a7 */ /* 0x000f24000800007f */
[----:B----4-:R-:W-:Y:S05]  /*14fa0*/  @!P0 BRA `(.L_x_1846) ;  /* 0xfffffffc00f08947 */ /* 0x010fea000383ffff */
[----:B------:R-:W-:Y:S05]  /*14fb0*/  BRA `(.L_x_1895) ;  /* 0xffffffe000107947 */ /* 0x000fea000383ffff */
.L_x_1848:
[----:B0-----:R0:W1:Y:S02]  /*14fc0*/  SYNCS.PHASECHK.TRANS64.TRYWAIT P1, [R2+URZ+0x28c60], R3 ;  /* 0x028c6003020075a7 */ /* 0x001064000802017f */
[----:B-1----:R-:W-:Y:S05]  /*14fd0*/  @!P1 NANOSLEEP.SYNCS 0x989680 ;  /* 0x009896800000995d */ /* 0x002fea0003900000 */
[----:B------:R-:W1:Y:S02]  /*14fe0*/  @!P1 SYNCS.PHASECHK.TRANS64 P1, [R2+URZ+0x28c60], R3 ;  /* 0x028c6003020095a7 */ /* 0x000e64000802007f */
[----:B-1----:R-:W-:Y:S05]  /*14ff0*/  @!P1 BRA `(.L_x_1848) ;  /* 0xfffffffc00f09947 */ /* 0x002fea000383ffff */
[----:B------:R-:W-:Y:S05]  /*15000*/  BRA `(.L_x_1896) ;  /* 0xffffffe000807947 */ /* 0x000fea000383ffff */
.L_x_1853:
[----:B------:R-:W-:Y:S01]  /*15010*/  BSSY B0, `(.L_x_1897) ;  /* 0x0000008000007945 */ /* 0x000fe20003800000 */
[----:B0-----:R-:W-:Y:S02]  /*15020*/  IMAD.MOV.U32 R13, RZ, RZ, R16 ;  /* 0x000000ffff0d7224 */ /* 0x001fe400078e0010 */
[----:B-1----:R-:W-:Y:S02]  /*15030*/  IMAD.MOV.U32 R12, RZ, RZ, RZ ;  /* 0x000000ffff0c7224 */ /* 0x002fe400078e00ff */
[----:B------:R-:W-:Y:S02]  /*15040*/  IMAD.MOV.U32 R11, RZ, RZ, 0x1f ;  /* 0x0000001fff0b7424 */ /* 0x000fe400078e00ff */
[----:B------:R-:W-:-:S07]  /*15050*/  IMAD.MOV.U32 R15, RZ, RZ, -0x1 ;  /* 0xffffffffff0f7424 */ /* 0x000fce00078e00ff */
[----:B--2---:R-:W-:Y:S05]  /*15060*/  WARPSYNC.COLLECTIVE R15, `(.L_x_1898) ;  /* 0x000000000f087348 */ /* 0x004fea0003c00000 */
[----:B------:R0:W1:Y:S02]  /*15070*/  SHFL.IDX P6, R14, R13, R12, R11 ;  /* 0x0000000c0d0e7389 */ /* 0x00006400000c000b */
[----:B012---:R-:W-:Y:S01]  /*15080*/  ENDCOLLECTIVE ;  /* 0x000000000000791b */ /* 0x007fe20003800000 */
.L_x_1898:
[----:B------:R-:W-:Y:S05]  /*15090*/  BSYNC B0 ;  /* 0x0000000000007941 */ /* 0x000fea0003800000 */
.L_x_1897:
[----:B------:R-:W-:Y:S02]  /*150a0*/  IMAD.MOV.U32 R13, RZ, RZ, R16 ;  /* 0x000000ffff0d7224 */ /* 0x000fe400078e0010 */
[----:B------:R-:W-:Y:S02]  /*150b0*/  IMAD.MOV.U32 R12, RZ, RZ, 0x1 ;  /* 0x00000001ff0c7424 */ /* 0x000fe400078e00ff */
[----:B------:R-:W-:Y:S02]  /*150c0*/  IMAD.MOV.U32 R11, RZ, RZ, 0x1f ;  /* 0x0000001fff0b7424 */ /* 0x000fe400078e00ff */
[----:B------:R-:W-:Y:S02]  /*150d0*/  IMAD.MOV.U32 R15, RZ, RZ, -0x1 ;  /* 0xffffffffff0f7424 */ /* 0x000fe400078e00ff */
[----:B------:R-:W-:-:S07]  /*150e0*/  IMAD.MOV.U32 R4, RZ, RZ, R14 ;  /* 0x000000ffff047224 */ /* 0x000fce00078e000e */
[----:B------:R-:W-:Y:S05]  /*150f0*/  WARPSYNC.COLLECTIVE R15, `(.L_x_1899) ;  /* 0x000000000f087348 */ /* 0x000fea0003c00000 */
[----:B------:R0:W1:Y:S02]  /*15100*/  SHFL.IDX P6, R14, R13, R12, R11 ;  /* 0x0000000c0d0e7389 */ /* 0x00006400000c000b */
[----:B01----:R-:W-:Y:S01]  /*15110*/  ENDCOLLECTIVE ;  /* 0x000000000000791b */ /* 0x003fe20003800000 */
.L_x_1899:
[----:B------:R-:W-:Y:S01]  /*15120*/  MOV R7, R14 ;  /* 0x0000000e00077202 */ /* 0x000fe20000000f00 */
[----:B------:R-:W-:Y:S06]  /*15130*/  BRA `(.L_x_1900) ;  /* 0xffffffe400c47947 */ /* 0x000fec000383ffff */
.L_x_1856:
[----:B------:R-:W-:Y:S01]  /*15140*/  BSSY B0, `(.L_x_1901) ;  /* 0x0000008000007945 */ /* 0x000fe20003800000 */
[----:B0----5:R-:W-:Y:S02]  /*15150*/  IMAD.MOV.U32 R13, RZ, RZ, R17 ;  /* 0x000000ffff0d7224 */ /* 0x021fe400078e0011 */
[----:B------:R-:W-:Y:S02]  /*15160*/  IMAD.MOV.U32 R12, RZ, RZ, 0x1 ;  /* 0x00000001ff0c7424 */ /* 0x000fe400078e00ff */
[----:B------:R-:W-:Y:S02]  /*15170*/  IMAD.MOV.U32 R11, RZ, RZ, RZ ;  /* 0x000000ffff0b7224 */ /* 0x000fe400078e00ff */
[----:B------:R-:W-:-:S07]  /*15180*/  IMAD.MOV.U32 R15, RZ, RZ, -0x1 ;  /* 0xffffffffff0f7424 */ /* 0x000fce00078e00ff */
[----:B-1234-:R-:W-:Y:S05]  /*15190*/  WARPSYNC.COLLECTIVE R15, `(.L_x_1902) ;  /* 0x000000000f087348 */ /* 0x01efea0003c00000 */
[----:B------:R0:W0:Y:S02]  /*151a0*/  SHFL.UP P6, R14, R13, R12, R11 ;  /* 0x0400000c0d0e7389 */ /* 0x00002400000c000b */
[----:B01234-:R-:W-:Y:S01]  /*151b0*/  ENDCOLLECTIVE ;  /* 0x000000000000791b */ /* 0x01ffe20003800000 */
.L_x_1902:
[----:B------:R-:W-:Y:S05]  /*151c0*/  BSYNC B0 ;  /* 0x0000000000007941 */ /* 0x000fea0003800000 */
.L_x_1901:
        /* <DEDUP_REMOVED lines=10> */
.L_x_1903:
        /* <DEDUP_REMOVED lines=8> */
.L_x_1904:
        /* <DEDUP_REMOVED lines=8> */
.L_x_1905:
        /* <DEDUP_REMOVED lines=8> */
.L_x_1906:
        /* <DEDUP_REMOVED lines=8> */
.L_x_1907:
[----:B------:R-:W-:Y:S05]  /*15470*/  BRA `(.L_x_1908) ;  /* 0xffffffe400887947 */ /* 0x000fea000383ffff */
.L_x_1861:
[----:B------:R-:W-:Y:S01]  /*15480*/  BSSY B0, `(.L_x_1909) ;  /* 0x0000008000007945 */ /* 0x000fe20003800000 */
[----:B-----5:R-:W-:Y:S02]  /*15490*/  IMAD.MOV.U32 R13, RZ, RZ, R17 ;  /* 0x000000ffff0d7224 */ /* 0x020fe400078e0011 */
[----:B------:R-:W-:Y:S02]  /*154a0*/  IMAD.MOV.U32 R12, RZ, RZ, 0x1 ;  /* 0x00000001ff0c7424 */ /* 0x000fe400078e00ff */
[----:B------:R-:W-:Y:S02]  /*154b0*/  IMAD.MOV.U32 R11, RZ, RZ, RZ ;  /* 0x000000ffff0b7224 */ /* 0x000fe400078e00ff */
[----:B------:R-:W-:-:S07]  /*154c0*/  IMAD.MOV.U32 R15, RZ, RZ, -0x1 ;  /* 0xffffffffff0f7424 */ /* 0x000fce00078e00ff */
[----:B01-3--:R-:W-:Y:S05]  /*154d0*/  WARPSYNC.COLLECTIVE R15, `(.L_x_1910) ;  /* 0x000000000f087348 */ /* 0x00bfea0003c00000 */
[----:B------:R2:W4:Y:S02]  /*154e0*/  SHFL.UP P6, R14, R13, R12, R11 ;  /* 0x0400000c0d0e7389 */ /* 0x00052400000c000b */
[----:B01234-:R-:W-:Y:S01]  /*154f0*/  ENDCOLLECTIVE ;  /* 0x000000000000791b */ /* 0x01ffe20003800000 */
.L_x_1910:
[----:B------:R-:W-:Y:S05]  /*15500*/  BSYNC B0 ;  /* 0x0000000000007941 */ /* 0x000fea0003800000 */
.L_x_1909:
        /* <DEDUP_REMOVED lines=10> */
.L_x_1911:
        /* <DEDUP_REMOVED lines=8> */
.L_x_1912:
        /* <DEDUP_REMOVED lines=8> */
.L_x_1913:
        /* <DEDUP_REMOVED lines=8> */
.L_x_1914:
        /* <DEDUP_REMOVED lines=8> */
.L_x_1915:
[----:B------:R-:W-:Y:S05]  /*157b0*/  BRA `(.L_x_1916) ;  /* 0xffffffe4006c7947 */ /* 0x000fea000383ffff */
.L_x_1863:
[----:B------:R-:W-:Y:S01]  /*157c0*/  BSSY B0, `(.L_x_1917) ;  /* 0x0000006000007945 */ /* 0x000fe20003800000 */
[----:B------:R-:W-:Y:S01]  /*157d0*/  PLOP3.LUT P6, PT, P6, PT, PT, 0x8, 0x0 ;  /* 0x000000000000781c */ /* 0x000fe200037ce170 */
[----:B------:R-:W-:-:S12]  /*157e0*/  IMAD.MOV.U32 R15, RZ, RZ, -0x1 ;  /* 0xffffffffff0f7424 */ /* 0x000fd800078e00ff */
[----:B0-----:R-:W-:Y:S05]  /*157f0*/  WARPSYNC.COLLECTIVE R15, `(.L_x_1918) ;  /* 0x000000000f087348 */ /* 0x001fea0003c00000 */
[----:B------:R-:W-:Y:S01]  /*15800*/  VOTE.ANY R14, PT, P6 ;  /* 0x00000000000e7806 */ /* 0x000fe200030e0100 */
[----:B0-----:R-:W-:Y:S06]  /*15810*/  ENDCOLLECTIVE ;  /* 0x000000000000791b */ /* 0x001fec0003800000 */
.L_x_1918:
[----:B------:R-:W-:Y:S05]  /*15820*/  BSYNC B0 ;  /* 0x0000000000007941 */ /* 0x000fea0003800000 */
.L_x_1917:
[----:B------:R-:W-:Y:S01]  /*15830*/  IMAD.MOV.U32 R3, RZ, RZ, R14 ;  /* 0x000000ffff037224 */ /* 0x000fe200078e000e */
[----:B------:R-:W-:Y:S01]  /*15840*/  MOV R13, R17 ;  /* 0x00000011000d7202 */ /* 0x000fe20000000f00 */
[----:B------:R-:W-:Y:S02]  /*15850*/  IMAD.MOV.U32 R11, RZ, RZ, 0x1f ;  /* 0x0000001fff0b7424 */ /* 0x000fe400078e00ff */
[----:B------:R-:W0:Y:S01]  /*15860*/  POPC R6, R3 ;  /* 0x0000000300067309 */ /* 0x000e220000000000 */
[----:B------:R-:W-:Y:S02]  /*15870*/  IMAD.MOV.U32 R15, RZ, RZ, -0x1 ;  /* 0xffffffffff0f7424 */ /* 0x000fe400078e00ff */
[----:B0-----:R-:W-:-:S07]  /*15880*/  IMAD.MOV.U32 R12, RZ, RZ, R6 ;  /* 0x000000ffff0c7224 */ /* 0x001fce00078e0006 */
[----:B------:R-:W-:Y:S05]  /*15890*/  WARPSYNC.COLLECTIVE R15, `(.L_x_1919) ;  /* 0x000000000f087348 */ /* 0x000fea0003c00000 */
[----:B------:R0:W1:Y:S02]  /*158a0*/  SHFL.IDX P6, R14, R13, R12, R11 ;  /* 0x0000000c0d0e7389 */ /* 0x00006400000c000b */
[----:B01----:R-:W-:Y:S01]  /*158b0*/  ENDCOLLECTIVE ;  /* 0x000000000000791b */ /* 0x003fe20003800000 */
.L_x_1919:
[----:B------:R-:W-:Y:S01]  /*158c0*/  IMAD.MOV.U32 R17, RZ, RZ, R14 ;  /* 0x000000ffff117224 */ /* 0x000fe200078e000e */
[----:B------:R-:W-:Y:S06]  /*158d0*/  BRA `(.L_x_1920) ;  /* 0xffffffe4005c7947 */ /* 0x000fec000383ffff */
.L_x_1865:
[----:B------:R-:W-:Y:S01]  /*158e0*/  BSSY B0, `(.L_x_1921) ;  /* 0x0000007000007945 */ /* 0x000fe20003800000 */
[----:B------:R-:W-:Y:S02]  /*158f0*/  IMAD.MOV.U32 R13, RZ, RZ, R2 ;  /* 0x000000ffff0d7224 */ /* 0x000fe400078e0002 */
[----:B------:R-:W-:Y:S02]  /*15900*/  IMAD.MOV.U32 R11, RZ, RZ, 0x1f ;  /* 0x0000001fff0b7424 */ /* 0x000fe400078e00ff */
[----:B------:R-:W-:-:S07]  /*15910*/  IMAD.MOV.U32 R15, RZ, RZ, -0x1 ;  /* 0xffffffffff0f7424 */ /* 0x000fce00078e00ff */
[----:B012---:R-:W-:Y:S05]  /*15920*/  WARPSYNC.COLLECTIVE R15, `(.L_x_1922) ;  /* 0x000000000f087348 */ /* 0x007fea0003c00000 */
[----:B------:R3:W4:Y:S02]  /*15930*/  SHFL.IDX P6, R14, R13, R12, R11 ;  /* 0x0000000c0d0e7389 */ /* 0x00072400000c000b */
[----:B01234-:R-:W-:Y:S01]  /*15940*/  ENDCOLLECTIVE ;  /* 0x000000000000791b */ /* 0x01ffe20003800000 */
.L_x_1922:
[----:B------:R-:W-:Y:S05]  /*15950*/  BSYNC B0 ;  /* 0x0000000000007941 */ /* 0x000fea0003800000 */
.L_x_1921:
[----:B------:R-:W-:Y:S01]  /*15960*/  IMAD.MOV.U32 R7, RZ, RZ, R14 ;  /* 0x000000ffff077224 */ /* 0x000fe200078e000e */
[----:B------:R-:W-:Y:S06]  /*15970*/  BRA `(.L_x_1864) ;  /* 0xffffffe400507947 */ /* 0x000fec000383ffff */
.L_x_1869:
[----:B-1----:R1:W2:Y:S02]  /*15980*/  SYNCS.PHASECHK.TRANS64.TRYWAIT P0, [R0+URZ+0x28c20], R3 ;  /* 0x028c2003000075a7 */ /* 0x0022a4000800017f */
[----:B--2---:R-:W-:Y:S05]  /*15990*/  @!P0 NANOSLEEP.SYNCS 0x989680 ;  /* 0x009896800000895d */ /* 0x004fea0003900000 */
[----:B------:R-:W2:Y:S02]  /*159a0*/  @!P0 SYNCS.PHASECHK.TRANS64 P0, [R0+URZ+0x28c20], R3 ;  /* 0x028c2003000085a7 */ /* 0x000ea4000800007f */
[----:B--2---:R-:W-:Y:S05]  /*159b0*/  @!P0 BRA `(.L_x_1869) ;  /* 0xfffffffc00f08947 */ /* 0x004fea000383ffff */
[----:B------:R-:W-:Y:S05]  /*159c0*/  BRA `(.L_x_1923) ;  /* 0xffffffe800c47947 */ /* 0x000fea000383ffff */
.L_x_1870:
[----:B------:R-:W2:Y:S01]  /*159d0*/  S2R R2, SR_TID.X ;  /* 0x0000000000027919 */ /* 0x000ea20000002100 */
[----:B------:R-:W-:Y:S01]  /*159e0*/  BSSY B0, `(.L_x_1924) ;  /* 0x000000a000007945 */ /* 0x000fe20003800000 */
[----:B------:R-:W-:Y:S02]  /*159f0*/  IMAD.MOV.U32 R12, RZ, RZ, RZ ;  /* 0x000000ffff0c7224 */ /* 0x000fe400078e00ff */
[----:B------:R-:W-:Y:S02]  /*15a00*/  IMAD.MOV.U32 R11, RZ, RZ, 0x1f ;  /* 0x0000001fff0b7424 */ /* 0x000fe400078e00ff */
[----:B------:R-:W-:Y:S01]  /*15a10*/  IMAD.MOV.U32 R15, RZ, RZ, -0x1 ;  /* 0xffffffffff0f7424 */ /* 0x000fe200078e00ff */
[----:B--2---:R-:W-:-:S04]  /*15a20*/  SHF.R.U32.HI R2, RZ, 0x5, R2 ;  /* 0x00000005ff027819 */ /* 0x004fc80000011602 */
[----:B------:R-:W-:-:S05]  /*15a30*/  LOP3.LUT R2, R2, 0x3, RZ, 0xc0, !PT ;  /* 0x0000000302027812 */ /* 0x000fca00078ec0ff */
[----:B0-----:R-:W-:-:S07]  /*15a40*/  IMAD.MOV.U32 R13, RZ, RZ, R2 ;  /* 0x000000ffff0d7224 */ /* 0x001fce00078e0002 */
[----:B-1----:R-:W-:Y:S05]  /*15a50*/  WARPSYNC.COLLECTIVE R15, `(.L_x_1925) ;  /* 0x000000000f087348 */ /* 0x002fea0003c00000 */
[----:B------:R0:W2:Y:S02]  /*15a60*/  SHFL.IDX P6, R14, R13, R12, R11 ;  /* 0x0000000c0d0e7389 */ /* 0x0000a400000c000b */
[----:B012---:R-:W-:Y:S01]  /*15a70*/  ENDCOLLECTIVE ;  /* 0x000000000000791b */ /* 0x007fe20003800000 */
.L_x_1925:
[----:B------:R-:W-:Y:S05]  /*15a80*/  BSYNC B0 ;  /* 0x0000000000007941 */ /* 0x000fea0003800000 */
.L_x_1924:
[----:B------:R-:W-:Y:S05]  /*15a90*/  BRA `(.L_x_1926) ;  /* 0xffffffe800ac7947 */ /* 0x000fea000383ffff */
.L_x_1873:
[----:B------:R-:W-:Y:S01]  /*15aa0*/  BSSY B1, `(.L_x_1927) ;  /* 0x0000006000017945 */ /* 0x000fe20003800000 */
[----:B------:R-:W-:-:S07]  /*15ab0*/  IMAD.MOV.U32 R15, RZ, RZ, -0x1 ;  /* 0xffffffffff0f7424 */ /* 0x000fce00078e00ff */
[----:B012---:R-:W-:Y:S05]  /*15ac0*/  WARPSYNC.COLLECTIVE R15, `(.L_x_1928) ;  /* 0x000000000f0c7348 */ /* 0x007fea0003c00000 */
[----:B------:R-:W-:Y:S02]  /*15ad0*/  ELECT P6, UR62, PT ;  /* 0x00000000003e782f */ /* 0x000fe400038c0000 */
[----:B------:R-:W-:Y:S01]  /*15ae0*/  MOV R14, UR62 ;  /* 0x0000003e000e7c02 */ /* 0x000fe20008000f00 */
[----:B012---:R-:W-:Y:S10]  /*15af0*/  ENDCOLLECTIVE ;  /* 0x000000000000791b */ /* 0x007ff40003800000 */
.L_x_1928:
[----:B------:R-:W-:Y:S05]  /*15b00*/  BSYNC B1 ;  /* 0x0000000000017941 */ /* 0x000fea0003800000 */
.L_x_1927:
[----:B------:R-:W-:Y:S05]  /*15b10*/  BRA `(.L_x_1929) ;  /* 0xffffffe800a47947 */ /* 0x000fea000383ffff */
.L_x_1875:
[----:B-1----:R1:W2:Y:S02]  /*15b20*/  SYNCS.PHASECHK.TRANS64.TRYWAIT P0, [R6+URZ], R5 ;  /* 0x00000005060075a7 */ /* 0x0022a4000800017f */
[----:B--2---:R-:W-:Y:S05]  /*15b30*/  @!P0 NANOSLEEP.SYNCS 0x989680 ;  /* 0x009896800000895d */ /* 0x004fea0003900000 */
[----:B------:R-:W2:Y:S02]  /*15b40*/  @!P0 SYNCS.PHASECHK.TRANS64 P0, [R6+URZ], R5 ;  /* 0x00000005060085a7 */ /* 0x000ea4000800007f */
[----:B--2---:R-:W-:Y:S05]  /*15b50*/  @!P0 BRA `(.L_x_1875) ;  /* 0xfffffffc00f08947 */ /* 0x004fea000383ffff */
[----:B------:R-:W-:Y:S05]  /*15b60*/  BRA `(.L_x_1930) ;  /* 0xffffffe800e07947 */ /* 0x000fea000383ffff */
.L_x_1876:
[----:B--2---:R2:W3:Y:S02]  /*15b70*/  SYNCS.PHASECHK.TRANS64.TRYWAIT P0, [R7+URZ], R2 ;  /* 0x00000002070075a7 */ /* 0x0044e4000800017f */
[----:B---3--:R-:W-:Y:S05]  /*15b80*/  @!P0 NANOSLEEP.SYNCS 0x989680 ;  /* 0x009896800000895d */ /* 0x008fea0003900000 */
[----:B------:R-:W3:Y:S02]  /*15b90*/  @!P0 SYNCS.PHASECHK.TRANS64 P0, [R7+URZ], R2 ;  /* 0x00000002070085a7 */ /* 0x000ee4000800007f */
[----:B---3--:R-:W-:Y:S05]  /*15ba0*/  @!P0 BRA `(.L_x_1876) ;  /* 0xfffffffc00f08947 */ /* 0x008fea000383ffff */
[----:B------:R-:W-:Y:S05]  /*15bb0*/  BRA `(.L_x_1931) ;  /* 0xffffffe800d47947 */ /* 0x000fea000383ffff */
.L_x_1878:
[----:B---3--:R3:W4:Y:S02]  /*15bc0*/  SYNCS.PHASECHK.TRANS64.TRYWAIT P0, [R4+URZ], R5 ;  /* 0x00000005040075a7 */ /* 0x008724000800017f */
[----:B----4-:R-:W-:Y:S05]  /*15bd0*/  @!P0 NANOSLEEP.SYNCS 0x989680 ;  /* 0x009896800000895d */ /* 0x010fea0003900000 */
[----:B------:R-:W4:Y:S02]  /*15be0*/  @!P0 SYNCS.PHASECHK.TRANS64 P0, [R4+URZ], R5 ;  /* 0x00000005040085a7 */ /* 0x000f24000800007f */
[----:B----4-:R-:W-:Y:S05]  /*15bf0*/  @!P0 BRA `(.L_x_1878) ;  /* 0xfffffffc00f08947 */ /* 0x010fea000383ffff */
[----:B------:R-:W-:Y:S05]  /*15c00*/  BRA `(.L_x_1932) ;  /* 0xffffffe800dc7947 */ /* 0x000fea000383ffff */
.L_x_1933:
        /* <DEDUP_REMOVED lines=15> */
.L_x_4557:


//--------------------- .text._ZN7cutlass13device_kernelIN5flash11enable_sm90INS1_16FlashAttnFwdSm90INS1_25CollectiveMainloopFwdSm90ILi2EN4cute5tupleIJNS5_1CILi1EEES8_S8_EEENS6_IJNS7_ILi64EEESA_SA_EEELi512ENS_6half_tEfNS_4arch4Sm90ELb0ELb1ELb0ELb1ELb0ELb1ELb0ELb0ELb0ELb0ELb0ELb0EEENS1_21CollectiveEpilogueFwdINS6_IJSA_NS7_ILi512EEESA_EEES9_SC_SE_Li256ELb1ELb0ELb0ELb0EEENS1_36VarlenDynamicPersistentTileSchedulerILi64ELi64ELi256ELi32ELb0ELb0ELb1ELb1ELb0ELb1EEEEEEEEEvNT_6ParamsE --------------------------
	.section	.text._ZN7cutlass13device_kernelIN5flash11enable_sm90INS1_16FlashAttnFwdSm90INS1_25CollectiveMainloopFwdSm90ILi2EN4cute5tupleIJNS5_1CILi1EEES8_S8_EEENS6_IJNS7_ILi64EEESA_SA_EEELi512ENS_6half_tEfNS_4arch4Sm90ELb0ELb1ELb0ELb1ELb0ELb1ELb0ELb0ELb0ELb0ELb0ELb0EEENS1_21CollectiveEpilogueFwdINS6_IJSA_NS7_ILi512EEESA_EEES9_SC_SE_Li256ELb1ELb0ELb0ELb0EEENS1_36VarlenDynamicPersistentTileSchedulerILi64ELi64ELi256ELi32ELb0ELb0ELb1ELb1ELb0ELb1EEEEEEEEEvNT_6ParamsE,"ax",@progbits
	.align	128
.text._ZN7cutlass13device_kernelIN5flash11enable_sm90INS1_16FlashAttnFwdSm90INS1_25CollectiveMainloopFwdSm90ILi2EN4cute5tupleIJNS5_1CILi1EEES8_S8_EEENS6_IJNS7_ILi64EEESA_SA_EEELi512ENS_6half_tEfNS_4arch4Sm90ELb0ELb1ELb0ELb1ELb0ELb1ELb0ELb0ELb0ELb0ELb0ELb0EEENS1_21CollectiveEpilogueFwdINS6_IJSA_NS7_ILi512EEESA_EEES9_SC_SE_Li256ELb1ELb0ELb0ELb0EEENS1_36VarlenDynamicPersistentTileSchedulerILi64ELi64ELi256ELi32ELb0ELb0ELb1ELb1ELb0ELb1EEEEEEEEEvNT_6ParamsE:
        .type           _ZN7cutlass13device_kernelIN5flash11enable_sm90INS1_16FlashAttnFwdSm90INS1_25CollectiveMainloopFwdSm90ILi2EN4cute5tupleIJNS5_1CILi1EEES8_S8_EEENS6_IJNS7_ILi64EEESA_SA_EEELi512ENS_6half_tEfNS_4arch4Sm90ELb0ELb1ELb0ELb1ELb0ELb1ELb0ELb0ELb0ELb0ELb0ELb0EEENS1_21CollectiveEpilogueFwdINS6_IJSA_NS7_ILi512EEESA_EEES9_SC_SE_Li256ELb1ELb0ELb0ELb0EEENS1_36VarlenDynamicPersistentTileSchedulerILi64ELi64ELi256ELi32ELb0ELb0ELb1ELb1ELb0ELb1EEEEEEEEEvNT_6ParamsE,@function
        .size           _ZN7cutlass13device_kernelIN5flash11enable_sm90INS1_16FlashAttnFwdSm90INS1_25CollectiveMainloopFwdSm90ILi2EN4cute5tupleIJNS5_1CILi1EEES8_S8_EEENS6_IJNS7_ILi64EEESA_SA_EEELi512ENS_6half_tEfNS_4arch4Sm90ELb0ELb1ELb0ELb1ELb0ELb1ELb0ELb0ELb0ELb0ELb0ELb0EEENS1_21CollectiveEpilogueFwdINS6_IJSA_NS7_ILi512EEESA_EEES9_SC_SE_Li256ELb1ELb0ELb0ELb0EEENS1_36VarlenDynamicPersistentTileSchedulerILi64ELi64ELi256ELi32ELb0ELb0ELb1ELb1ELb0ELb1EEEEEEEEEvNT_6ParamsE,(.L_x_4558 - _ZN7cutlass13device_kernelIN5flash11enable_sm90INS1_16FlashAttnFwdSm90INS1_25CollectiveMainloopFwdSm90ILi2EN4cute5tupleIJNS5_1CILi1EEES8_S8_EEENS6_IJNS7_ILi64EEESA_SA_EEELi512ENS_6half_tEfNS_4arch4Sm90ELb0ELb1ELb0ELb1ELb0ELb1ELb0ELb0ELb0ELb0ELb0ELb0EEENS1_21CollectiveEpilogueFwdINS6_IJSA_NS7_ILi512EEESA_EEES9_SC_SE_Li256ELb1ELb0ELb0ELb0EEENS1_36VarlenDynamicPersistentTileSchedulerILi64ELi64ELi256ELi32ELb0ELb0ELb1ELb1ELb0ELb1EEEEEEEEEvNT_6ParamsE)
        .other          _ZN7cutlass13device_kernelIN5flash11enable_sm90INS1_16FlashAttnFwdSm90INS1_25CollectiveMainloopFwdSm90ILi2EN4cute5tupleIJNS5_1CILi1EEES8_S8_EEENS6_IJNS7_ILi64EEESA_SA_EEELi512ENS_6half_tEfNS_4arch4Sm90ELb0ELb1ELb0ELb1ELb0ELb1ELb0ELb0ELb0ELb0ELb0ELb0EEENS1_21CollectiveEpilogueFwdINS6_IJSA_NS7_ILi512EEESA_EEES9_SC_SE_Li256ELb1ELb0ELb0ELb0EEENS1_36VarlenDynamicPersistentTileSchedulerILi64ELi64ELi256ELi32ELb0ELb0ELb1ELb1ELb0ELb1EEEEEEEEEvNT_6ParamsE,@"STO_CUDA_ENTRY STV_DEFAULT"
_ZN7cutlass13device_kernelIN5flash11enable_sm90INS1_16FlashAttnFwdSm90INS1_25CollectiveMainloopFwdSm90ILi2EN4cute5tupleIJNS5_1CILi1EEES8_S8_EEENS6_IJNS7_ILi64EEESA_SA_EEELi512ENS_6half_tEfNS_4arch4Sm90ELb0ELb1ELb0ELb1ELb0ELb1ELb0ELb0ELb0ELb0ELb0ELb0EEENS1_21CollectiveEpilogueFwdINS6_IJSA_NS7_ILi512EEESA_EEES9_SC_SE_Li256ELb1ELb0ELb0ELb0EEENS1_36VarlenDynamicPersistentTileSchedulerILi64ELi64ELi256ELi32ELb0ELb0ELb1ELb1ELb0ELb1EEEEEEEEEvNT_6ParamsE:
        /* <DEDUP_REMOVED lines=27> */
.L_x_1935:
[----:B------:R-:W-:Y:S05]  /*01b0*/  BSYNC B0 ;  /* 0x0000000000007941 */ /* 0x000fea0003800000 */
.L_x_1934:
        /* <DEDUP_REMOVED lines=37> */
.L_x_1936:
        /* <DEDUP_REMOVED lines=22> */
.L_x_1937:
        /* <DEDUP_REMOVED lines=18> */
.L_x_1938:
        /* <DEDUP_REMOVED lines=22> */
.L_x_1939:
        /* <DEDUP_REMOVED lines=22> */
.L_x_1940:
[----:B------:R-:W-:Y:S01]  /*0950*/  PLOP3.LUT P0, PT, PT, PT, UP0, 0x80, 0x0 ;  /* 0x000000000000781c */ /* 0x000fe20003f0f008 */
[----:B------:R-:W-:Y:S01]  /*0960*/  UMOV UR36, 0x1 ;  /* 0x0000000100247882 */ /* 0x000fe20000000000 */
[----:B------:R-:W-:Y:S01]  /*0970*/  NOP ;  /* 0x0000000000007918 */ /* 0x000fe20000000000 */
[----:B------:R-:W-:Y:S01]  /*0980*/  USEL UR36, UR36, 0x2, !UP0 ;  /* 0x0000000224247887 */ /* 0x000fe2000c000000 */
[----:B------:R-:W-:Y:S01]  /*0990*/  BSSY B8, `(.L_x_1941) ;  /* 0x0001b59000087945 */ /* 0x000fe20003800000 */
[----:B------:R-:W-:Y:S01]  /*09a0*/  ULDC.64 UR42, c[0x0][0x208] ;  /* 0x00008200002a7ab9 */ /* 0x000fe20000000a00 */
[----:B012-4-:R-:W-:Y:S07]  /*09b0*/  BAR.SYNC.DEFER_BLOCKING 0x0 ;  /* 0x0000000000007b1d */ /* 0x017fee0000010000 */
[----:B------:R-:W-:Y:S05]  /*09c0*/  @!P0 BRA `(.L_x_1942) ;  /* 0x0000014c00448947 */ /* 0x000fea0003800000 */
.L_x_1943:
[----:B------:R-:W-:-:S08]  /*09d0*/  NOP ;  /* 0x0000000000007918 */ /* 0x000fd00000000000 */
[----:B------:R-:W0:Y:S02]  /*09e0*/  USETMAXREG.TRY_ALLOC.CTAPOOL UP0, 0xf0 ;  /* 0x000000f0000079c8 */ /* 0x000e240008000600 */
[----:B0-----:R-:W-:-:S13]  /*09f0*/  PLOP3.LUT P0, PT, PT, PT, UP0, 0x80, 0x0 ;  /* 0x000000000000781c */ /* 0x001fda0003f0f008 */
[----:B------:R-:W-:Y:S05]  /*0a00*/  @!P0 BRA `(.L_x_1943) ;  /* 0xfffffffc00f08947 */ /* 0x000fea000383ffff */
[----:B------:R-:W-:Y:S01]  /*0a10*/  ISETP.NE.AND P0, PT, R2, 0x1, PT ;  /* 0x000000010200780c */ /* 0x000fe20003f05270 */
[----:B------:R-:W0:Y:S01]  /*0a20*/  S2UR UR5, SR_CgaCtaId ;  /* 0x00000000000579c3 */ /* 0x000e220000008800 */
[----:B------:R-:W-:-:S11]  /*0a30*/  UMOV UR4, 0x400 ;  /* 0x0000040000047882 */ /* 0x000fd60000000000 */
[----:B------:R-:W-:Y:S06]  /*0a40*/  @!P0 BAR.ARV 0x8, 0xa0 ;  /* 0x0202800000008b1d */ /* 0x000fec0000002000 */
[----:B------:R-:W-:Y:S01]  /*0a50*/  ISETP.GE.U32.AND P0, PT, R4, 0x100, PT ;  /* 0x000001000400780c */ /* 0x000fe20003f06070 */
[----:B0-----:R-:W-:-:S06]  /*0a60*/  ULEA UR4, UR5, UR4, 0x18 ;  /* 0x0000000405047291 */ /* 0x001fcc000f8ec03f */
[----:B------:R-:W-:-:S06]  /*0a70*/  IMAD.U32 R2, RZ, RZ, UR4 ;  /* 0x00000004ff027e24 */ /* 0x000fcc000f8e00ff */
[----:B------:R-:W-:Y:S06]  /*0a80*/  @P0 BAR.ARV 0xf, 0x100 ;  /* 0x03c4000000000b1d */ /* 0x000fec0000002000 */
[----:B------:R-:W-:Y:S02]  /*0a90*/  ULDC UR4, c[0x0][0xc14] ;  /* 0x0003050000047ab9 */ /* 0x000fe40000000800 */
[----:B------:R-:W-:Y:S06]  /*0aa0*/  BAR.SYNC.DEFER_BLOCKING 0x5, 0x120 ;  /* 0x0144800000007b1d */ /* 0x000fec0000010000 */
[----:B------:R-:W0:Y:S02]  /*0ab0*/  LDS.128 R188, [R2+0x28cd0] ;  /* 0x028cd00002bc7984 */ /* 0x000e240000000c00 */
[----:B------:R-:W-:Y:S06]  /*0ac0*/  BAR.ARV 0x4, 0x120 ;  /* 0x0104800000007b1d */ /* 0x000fec0000002000 */
[----:B0-----:R-:W-:-:S13]  /*0ad0*/  ISETP.GE.AND P0, PT, R191, UR4, PT ;  /* 0x00000004bf007c0c */ /* 0x001fda000bf06270 */
[----:B------:R-:W-:Y:S05]  /*0ae0*/  @P0 BRA `(.L_x_1944) ;  /* 0x000001b4000c0947 */ /* 0x000fea0003800000 */
[----:B------:R-:W-:Y:S01]  /*0af0*/  VIADD R225, R4, 0xffffff80 ;  /* 0xffffff8004e17836 */ /* 0x000fe20000000000 */
[----:B------:R-:W-:Y:S01]  /*0b00*/  MOV R216, RZ ;  /* 0x000000ff00d87202 */ /* 0x000fe20000000f00 */
[----:B------:R-:W-:Y:S01]  /*0b10*/  IMAD.MOV.U32 R197, RZ, RZ, 0x40 ;  /* 0x00000040ffc57424 */ /* 0x000fe200078e00ff */
[----:B------:R-:W-:Y:S01]  /*0b20*/  CS2R R18, SRZ ;  /* 0x0000000000127805 */ /* 0x000fe2000001ff00 */
[----:B------:R-:W-:Y:S01]  /*0b30*/  IMAD.MOV.U32 R184, RZ, RZ, RZ ;  /* 0x000000ffffb87224 */ /* 0x000fe200078e00ff */
[----:B------:R-:W-:Y:S01]  /*0b40*/  SHF.R.S32.HI R0, RZ, 0x1f, R225 ;  /* 0x0000001fff007819 */ /* 0x000fe200000114e1 */
[----:B------:R-:W-:Y:S01]  /*0b50*/  IMAD.MOV.U32 R187, RZ, RZ, RZ ;  /* 0x000000ffffbb7224 */ /* 0x000fe200078e00ff */
[----:B------:R-:W-:Y:S02]  /*0b60*/  ULOP3.LUT UR37, UR36, 0x1, URZ, 0xfc, !UPT ;  /* 0x0000000124257892 */ /* 0x000fe4000f8efc3f */
[CC--:B------:R-:W-:Y:S02]  /*0b70*/  LEA.HI R3, R0.reuse, R225.reuse, RZ, 0x4 ;  /* 0x000000e100037211 */ /* 0x0c0fe400078f20ff */
[----:B------:R-:W-:-:S02]  /*0b80*/  LEA.HI R4, R0, R225, RZ, 0x7 ;  /* 0x000000e100047211 */ /* 0x000fc400078f38ff */
[----:B------:R-:W-:Y:S02]  /*0b90*/  LOP3.LUT R6, R3, 0xfffffff0, RZ, 0xc0, !PT ;  /* 0xfffffff003067812 */ /* 0x000fe400078ec0ff */
[----:B------:R-:W-:Y:S02]  /*0ba0*/  LOP3.LUT R8, R4, 0xffffff80, RZ, 0xc0, !PT ;  /* 0xffffff8004087812 */ /* 0x000fe400078ec0ff */
[----:B------:R-:W-:Y:S01]  /*0bb0*/  LEA.HI R5, R0, R225, RZ, 0x5 ;  /* 0x000000e100057211 */ /* 0x000fe200078f28ff */
[C---:B------:R-:W-:Y:S01]  /*0bc0*/  IMAD.IADD R6, R225.reuse, 0x1, -R6 ;  /* 0x00000001e1067824 */ /* 0x040fe200078e0a06 */
[----:B------:R-:W-:Y:S01]  /*0bd0*/  SHF.R.S32.HI R219, RZ, 0x7, R4 ;  /* 0x00000007ffdb7819 */ /* 0x000fe20000011404 */
[----:B------:R-:W-:Y:S01]  /*0be0*/  IMAD.IADD R7, R225, 0x1, -R8 ;  /* 0x00000001e1077824 */ /* 0x000fe200078e0a08 */
[----:B------:R-:W-:Y:S02]  /*0bf0*/  SHF.R.S32.HI R200, RZ, 0x5, R5 ;  /* 0x00000005ffc87819 */ /* 0x000fe40000011405 */
[----:B------:R-:W-:-:S02]  /*0c00*/  SHF.R.S32.HI R9, RZ, 0x1f, R6 ;  /* 0x0000001fff097819 */ /* 0x000fc40000011406 */
[----:B------:R-:W-:Y:S02]  /*0c10*/  SHF.R.S32.HI R5, RZ, 0x1f, R5 ;  /* 0x0000001fff057819 */ /* 0x000fe40000011405 */
[----:B------:R-:W-:Y:S02]  /*0c20*/  SHF.R.S32.HI R8, RZ, 0x4, R3 ;  /* 0x00000004ff087819 */ /* 0x000fe40000011403 */
[----:B------:R-:W-:Y:S02]  /*0c30*/  LEA.HI R13, R9, R6, RZ, 0x3 ;  /* 0x00000006090d7211 */ /* 0x000fe400078f18ff */
[----:B------:R-:W-:Y:S02]  /*0c40*/  LEA.HI R3, R3, R8, RZ, 0x1 ;  /* 0x0000000803037211 */ /* 0x000fe400078f08ff */
[----:B------:R-:W-:Y:S02]  /*0c50*/  LEA.HI R5, R5, R200, RZ, 0x2 ;  /* 0x000000c805057211 */ /* 0x000fe400078f10ff */
[----:B------:R-:W-:-:S02]  /*0c60*/  LOP3.LUT R15, R13, 0xfffffff8, RZ, 0xc0, !PT ;  /* 0xfffffff80d0f7812 */ /* 0x000fc400078ec0ff */
[----:B------:R-:W-:Y:S02]  /*0c70*/  LOP3.LUT R3, R3, 0x1ffffffe, RZ, 0xc0, !PT ;  /* 0x1ffffffe03037812 */ /* 0x000fe400078ec0ff */
[----:B------:R-:W-:Y:S01]  /*0c80*/  LOP3.LUT R5, R5, 0x3ffffc, RZ, 0xc0, !PT ;  /* 0x003ffffc05057812 */ /* 0x000fe200078ec0ff */
[----:B------:R-:W-:Y:S01]  /*0c90*/  IMAD.IADD R15, R6, 0x1, -R15 ;  /* 0x00000001060f7824 */ /* 0x000fe200078e0a0f */
[----:B------:R-:W-:Y:S01]  /*0ca0*/  LEA R14, R219, R6, 0x8 ;  /* 0x00000006db0e7211 */ /* 0x000fe200078e40ff */
[----:B------:R-:W-:Y:S01]  /*0cb0*/  IMAD.IADD R3, R8, 0x1, -R3 ;  /* 0x0000000108037824 */ /* 0x000fe200078e0a03 */
[----:B------:R-:W-:Y:S01]  /*0cc0*/  SHF.L.U32 R13, R13, 0x6, RZ ;  /* 0x000000060d0d7819 */ /* 0x000fe200000006ff */
[----:B------:R-:W-:Y:S01]  /*0cd0*/  IMAD.IADD R5, R200, 0x1, -R5 ;  /* 0x00000001c8057824 */ /* 0x000fe200078e0a05 */
[----:B------:R-:W-:Y:S01]  /*0ce0*/  SHF.R.S32.HI R10, RZ, 0x1f, R7 ;  /* 0x0000001fff0a7819 */ /* 0x000fe20000011407 */
[----:B------:R-:W-:Y:S01]  /*0cf0*/  IMAD.SHL.U32 R6, R15, 0x40, RZ ;  /* 0x000000400f067824 */ /* 0x000fe200078e00ff */
[----:B------:R-:W-:Y:S01]  /*0d00*/  LOP3.LUT R13, R13, 0x7ffffe00, RZ, 0xc0, !PT ;  /* 0x7ffffe000d0d7812 */ /* 0x000fe200078ec0ff */
[----:B------:R-:W-:Y:S01]  /*0d10*/  IMAD R14, R5, 0x10, R14 ;  /* 0x00000010050e7824 */ /* 0x000fe200078e020e */
[----:B------:R-:W-:Y:S01]  /*0d20*/  LEA.HI R5, R0, R225, RZ, 0x2 ;  /* 0x000000e100057211 */ /* 0x000fe200078f10ff */
[----:B------:R-:W-:Y:S01]  /*0d30*/  IMAD.SHL.U32 R3, R3, 0x8, RZ ;  /* 0x0000000803037824 */ /* 0x000fe200078e00ff */
[----:B------:R-:W-:Y:S01]  /*0d40*/  LOP3.LUT R6, R6, 0x1c0, RZ, 0xc0, !PT ;  /* 0x000001c006067812 */ /* 0x000fe200078ec0ff */
[----:B------:R-:W-:Y:S01]  /*0d50*/  IMAD R13, R200, 0x400, R13 ;  /* 0x00000400c80d7824 */ /* 0x000fe200078e020d */
[----:B------:R-:W-:Y:S01]  /*0d60*/  SHF.R.S32.HI R23, RZ, 0x2, R5 ;  /* 0x00000002ff177819 */ /* 0x000fe20000011405 */
[--C-:B------:R-:W-:Y:S01]  /*0d70*/  IMAD.U32 R224, R14, 0x40, R3.reuse ;  /* 0x000000400ee07824 */ /* 0x100fe200078e0003 */
[----:B------:R-:W-:-:S02]  /*0d80*/  LOP3.LUT R3, R6, 0x8, R3, 0xf8, !PT ;  /* 0x0000000806037812 */ /* 0x000fc400078ef803 */
[----:B------:R-:W-:Y:S01]  /*0d90*/  SHF.R.U32.HI R6, RZ, 0x3, R6 ;  /* 0x00000003ff067819 */ /* 0x000fe20000011606 */
[----:B------:R-:W-:Y:S01]  /*0da0*/  VIADD R227, R23, 0x20 ;  /* 0x0000002017e37836 */ /* 0x000fe20000000000 */
[----:B------:R-:W-:Y:S02]  /*0db0*/  LOP3.LUT R218, R5, 0xfffffffc, RZ, 0xc0, !PT ;  /* 0xfffffffc05da7812 */ /* 0x000fe400078ec0ff */
[----:B------:R-:W-:Y:S02]  /*0dc0*/  LOP3.LUT R6, R3, R6, RZ, 0x3c, !PT ;  /* 0x0000000603067212 */ /* 0x000fe400078e3cff */
[----:B------:R-:W-:Y:S01]  /*0dd0*/  LEA.HI R3, R0, R225, RZ, 0x3 ;  /* 0x000000e100037211 */ /* 0x000fe200078f18ff */
[----:B------:R-:W-:Y:S01]  /*0de0*/  IMAD.IADD R218, R225, 0x1, -R218 ;  /* 0x00000001e1da7824 */ /* 0x000fe200078e0ada */
[----:B------:R-:W-:Y:S01]  /*0df0*/  LEA.HI R9, R10, R7, RZ, 0x2 ;  /* 0x000000070a097211 */ /* 0x000fe200078f10ff */
[----:B------:R-:W-:Y:S01]  /*0e00*/  IMAD.IADD R13, R13, 0x1, R6 ;  /* 0x000000010d0d7824 */ /* 0x000fe200078e0206 */
[----:B------:R-:W-:Y:S01]  /*0e10*/  LOP3.LUT R0, R3, 0x1ffffff8, RZ, 0xc0, !PT ;  /* 0x1ffffff803007812 */ /* 0x000fe200078ec0ff */
[----:B------:R-:W-:Y:S01]  /*0e20*/  IMAD.SHL.U32 R16, R218, 0x8, RZ ;  /* 0x00000008da107824 */ /* 0x000fe200078e00ff */
[--C-:B------:R-:W-:Y:S01]  /*0e30*/  SHF.R.S32.HI R11, RZ, 0x2, R9.reuse ;  /* 0x00000002ff0b7819 */ /* 0x100fe20000011409 */
[----:B------:R-:W-:Y:S01]  /*0e40*/  IMAD R195, R13, 0x2, R2 ;  /* 0x000000020dc37824 */ /* 0x000fe200078e0202 */
[----:B------:R-:W-:Y:S01]  /*0e50*/  SHF.R.S32.HI R12, RZ, 0x1f, R9 ;  /* 0x0000001fff0c7819 */ /* 0x000fe20000011409 */
[----:B------:R-:W-:Y:S01]  /*0e60*/  IMAD.IADD R0, R225, 0x1, -R0 ;  /* 0x00000001e1007824 */ /* 0x000fe200078e0a00 */
[----:B------:R-:W-:Y:S01]  /*0e70*/  R2P PR, R15, 0x6 ;  /* 0x000000060f007804 */ /* 0x000fe20000000000 */
[----:B------:R-:W-:Y:S01]  /*0e80*/  VIADD R198, R195, 0x26800 ;  /* 0x00026800c3c67836 */ /* 0x000fe20000000000 */
[----:B------:R-:W-:Y:S01]  /*0e90*/  SHF.L.U32 R222, R227, 0x6, RZ ;  /* 0x00000006e3de7819 */ /* 0x000fe200000006ff */
[----:B------:R-:W-:Y:S01]  /*0ea0*/  IMAD.SHL.U32 R199, R0, 0x8, RZ ;  /* 0x0000000800c77824 */ /* 0x000fe200078e00ff */
[----:B------:R-:W-:-:S02]  /*0eb0*/  SHF.R.S32.HI R0, RZ, 0x1f, R227 ;  /* 0x0000001fff007819 */ /* 0x000fc400000114e3 */
[----:B------:R-:W-:Y:S02]  /*0ec0*/  LEA.HI R12, R12, R11, RZ, 0x3 ;  /* 0x0000000b0c0c7211 */ /* 0x000fe400078f18ff */
[----:B------:R-:W-:Y:S02]  /*0ed0*/  LEA.HI R0, R0, R227, RZ, 0x3 ;  /* 0x000000e300007211 */ /* 0x000fe400078f18ff */
[----:B------:R-:W-:Y:S02]  /*0ee0*/  SHF.R.S32.HI R6, RZ, 0x1f, R5 ;  /* 0x0000001fff067819 */ /* 0x000fe40000011405 */
[----:B------:R-:W-:Y:S01]  /*0ef0*/  LEA.HI R4, R4, R219, RZ, 0x1 ;  /* 0x000000db04047211 */ /* 0x000fe200078f08ff */
[----:B------:R-:W-:Y:S01]  /*0f00*/  IMAD.SHL.U32 R223, R0, 0x40, RZ ;  /* 0x0000004000df7824 */ /* 0x000fe200078e00ff */
[----:B------:R-:W-:Y:S02]  /*0f10*/  LOP3.LUT R222, R222, 0x1c0, RZ, 0xc0, !PT ;  /* 0x000001c0dede7812 */ /* 0x000fe400078ec0ff */
[----:B------:R-:W-:-:S02]  /*0f20*/  LOP3.LUT R12, R12, 0xfffffff8, RZ, 0xc0, !PT ;  /* 0xfffffff80c0c7812 */ /* 0x000fc400078ec0ff */
[----:B------:R-:W-:Y:S02]  /*0f30*/  LEA.HI R10, R10, R7, RZ, 0x5 ;  /* 0x000000070a0a7211 */ /* 0x000fe400078f28ff */
[----:B------:R-:W-:Y:S01]  /*0f40*/  LOP3.LUT R8, R9, 0x7ffffffc, RZ, 0xc0, !PT ;  /* 0x7ffffffc09087812 */ /* 0x000fe200078ec0ff */
[----:B------:R-:W-:Y:S01]  /*0f50*/  IMAD.IADD R11, R11, 0x1, -R12 ;  /* 0x000000010b0b7824 */ /* 0x000fe200078e0a0c */
[----:B------:R-:W-:Y:S02]  /*0f60*/  LEA.HI R6, R6, R23, RZ, 0x3 ;  /* 0x0000001706067211 */ /* 0x000fe400078f18ff */
[----:B------:R-:W-:Y:S01]  /*0f70*/  LOP3.LUT R4, R4, 0xfffffe, RZ, 0xc0, !PT ;  /* 0x00fffffe04047812 */ /* 0x000fe200078ec0ff */
[----:B------:R-:W-:Y:S01]  /*0f80*/  IMAD.IADD R8, R7, 0x1, -R8 ;  /* 0x0000000107087824 */ /* 0x000fe200078e0a08 */
[----:B------:R-:W-:Y:S02]  /*0f90*/  LOP3.LUT R0, R222, 0x38, R16, 0xf8, !PT ;  /* 0x00000038de007812 */ /* 0x000fe400078ef810 */
[----:B------:R-:W-:Y:S01]  /*0fa0*/  SHF.R.U32.HI R226, RZ, 0x3, R222 ;  /* 0x00000003ffe27819 */ /* 0x000fe200000116de */
[----:B------:R-:W-:Y:S01]  /*0fb0*/  IMAD.IADD R4, R219, 0x1, -R4 ;  /* 0x00000001db047824 */ /* 0x000fe200078e0a04 */
[----:B------:R-:W-:Y:S01]  /*0fc0*/  LOP3.LUT R223, R223, 0xfffffe00, RZ, 0xc0, !PT ;  /* 0xfffffe00dfdf7812 */ /* 0x000fe200078ec0ff */
[----:B------:R-:W-:Y:S01]  /*0fd0*/  IMAD.SHL.U32 R22, R8, 0x2, RZ ;  /* 0x0000000208167824 */ /* 0x000fe200078e00ff */
[----:B------:R-:W-:Y:S01]  /*0fe0*/  SEL R197, R197, 0xffffffc0, !P2 ;  /* 0xffffffc0c5c57807 */ /* 0x000fe20005000000 */
[----:B------:R-:W-:Y:S01]  /*0ff0*/  IMAD.SHL.U32 R194, R4, 0x100, RZ ;  /* 0x0000010004c27824 */ /* 0x000fe200078e00ff */
[----:B------:R-:W-:-:S02]  /*1000*/  SHF.R.S32.HI R10, RZ, 0x5, R10 ;  /* 0x00000005ff0a7819 */ /* 0x000fc4000001140a */
[----:B------:R-:W-:Y:S02]  /*1010*/  LOP3.LUT R6, R6, 0xfffffff8, RZ, 0xc0, !PT ;  /* 0xfffffff806067812 */ /* 0x000fe400078ec0ff */
[----:B------:R-:W-:Y:S01]  /*1020*/  IADD3 R196, R195, 0x26820, RZ ;  /* 0x00026820c3c47810 */ /* 0x000fe20007ffe0ff */
[C---:B------:R-:W-:Y:S01]  /*1030*/  @P1 VIADD R196, R198.reuse, 0xffffffe0 ;  /* 0xffffffe0c6c41836 */ /* 0x040fe20000000000 */
[----:B------:R-:W-:Y:S01]  /*1040*/  LOP3.LUT R221, R223, R0, R226, 0xf6, !PT ;  /* 0x00000000dfdd7212 */ /* 0x000fe200078ef6e2 */
[----:B------:R-:W-:Y:S01]  /*1050*/  IMAD.IADD R198, R198, 0x1, R197 ;  /* 0x00000001c6c67824 */ /* 0x000fe200078e02c5 */
[----:B------:R-:W-:Y:S01]  /*1060*/  SHF.R.S32.HI R202, RZ, 0x3, R3 ;  /* 0x00000003ffca7819 */ /* 0x000fe20000011403 */
[----:B------:R-:W-:Y:S01]  /*1070*/  IMAD R192, R10, 0x10, R11 ;  /* 0x000000100ac07824 */ /* 0x000fe200078e020b */
[----:B------:R-:W-:Y:S01]  /*1080*/  SHF.R.S32.HI R220, RZ, 0x1f, R23 ;  /* 0x0000001fffdc7819 */ /* 0x000fe20000011417 */
[----:B------:R-:W-:Y:S02]  /*1090*/  IMAD.IADD R193, R23, 0x1, -R6 ;  /* 0x0000000117c17824 */ /* 0x000fe400078e0a06 */
[----:B------:R-:W-:-:S02]  /*10a0*/  IMAD R221, R221, 0x2, R2 ;  /* 0x00000002dddd7824 */ /* 0x000fc400078e0202 */
[----:B------:R-:W-:-:S07]  /*10b0*/  IMAD.IADD R197, R197, 0x1, R196 ;  /* 0x00000001c5c57824 */ /* 0x000fce00078e02c4 */
.L_x_2161:
[----:B------:R-:W-:Y:S01]  /*10c0*/  ULDC.64 UR4, c[0x0][0xa28] ;  /* 0x00028a0000047ab9 */ /* 0x000fe20000000a00 */
[----:B01---5:R-:W0:Y:S01]  /*10d0*/  LDC.64 R6, c[0x0][0xa08] ;  /* 0x00028200ff067b82 */ /* 0x023e220000000a00 */
[----:B------:R-:W-:Y:S01]  /*10e0*/  ISETP.NE.U32.AND P0, PT, RZ, UR4, PT ;  /* 0x00000004ff007c0c */ /* 0x000fe2000bf05070 */
[----:B------:R-:W-:Y:S01]  /*10f0*/  IMAD.MOV.U32 R25, RZ, RZ, RZ ;  /* 0x000000ffff197224 */ /* 0x000fe200078e00ff */
[----:B------:R-:W-:Y:S01]  /*1100*/  MOV R3, RZ ;  /* 0x000000ff00037202 */ /* 0x000fe20000000f00 */
[----:B------:R-:W-:Y:S01]  /*1110*/  ULDC.64 UR6, c[0x0][0xa20] ;  /* 0x0002880000067ab9 */ /* 0x000fe20000000a00 */
[----:B------:R-:W-:Y:S01]  /*1120*/  ISETP.NE.AND.EX P0, PT, RZ, UR5, PT, P0 ;  /* 0x00000005ff007c0c */ /* 0x000fe2000bf05300 */
[----:B------:R-:W-:Y:S02]  /*1130*/  ULDC.64 UR4, c[0x0][0xa18] ;  /* 0x0002860000047ab9 */ /* 0x000fe40000000a00 */
[----:B------:R-:W-:-:S04]  /*1140*/  ISETP.NE.U32.AND P1, PT, RZ, UR4, PT ;  /* 0x00000004ff007c0c */ /* 0x000fc8000bf25070 */
[----:B------:R-:W-:Y:S01]  /*1150*/  ISETP.NE.AND.EX P1, PT, RZ, UR5, PT, P1 ;  /* 0x00000005ff007c0c */ /* 0x000fe2000bf25310 */
[----:B------:R-:W-:Y:S02]  /*1160*/  ULDC.64 UR4, c[0x0][0xa08] ;  /* 0x0002820000047ab9 */ /* 0x000fe40000000a00 */
[----:B------:R-:W-:-:S03]  /*1170*/  ISETP.NE.U32.AND P3, PT, RZ, UR4, PT ;  /* 0x00000004ff007c0c */ /* 0x000fc6000bf65070 */
[----:B------:R-:W1:Y:S01]  /*1180*/  @P0 LDC.64 R4, c[0x0][0xa28] ;  /* 0x00028a00ff040b82 */ /* 0x000e620000000a00 */
[----:B------:R-:W-:Y:S01]  /*1190*/  ISETP.NE.AND.EX P3, PT, RZ, UR5, PT, P3 ;  /* 0x00000005ff007c0c */ /* 0x000fe2000bf65330 */
[----:B0-----:R-:W-:-:S06]  /*11a0*/  IMAD.WIDE R10, R191, 0x4, R6 ;  /* 0x00000004bf0a7825 */ /* 0x001fcc00078e0206 */
[----:B------:R-:W0:Y:S01]  /*11b0*/  @P1 LDC.64 R8, c[0x0][0xa18] ;  /* 0x00028600ff081b82 */ /* 0x000e220000000a00 */
[----:B------:R-:W-:Y:S02]  /*11c0*/  ULDC UR4, c[0x0][0x288] ;  /* 0x0000a20000047ab9 */ /* 0x000fe40000000800 */
[----:B------:R-:W-:Y:S01]  /*11d0*/  IMAD.U32 R186, RZ, RZ, UR4 ;  /* 0x00000004ffba7e24 */ /* 0x000fe2000f8e00ff */
[----:B------:R-:W-:Y:S02]  /*11e0*/  ULDC.64 UR4, c[0x0][0x3f8] ;  /* 0x0000fe0000047ab9 */ /* 0x000fe40000000a00 */
[----:B--2---:R2:W5:Y:S01]  /*11f0*/  @P3 LDG.E R25, desc[UR42][R10.64] ;  /* 0x0000002a0a193981 */ /* 0x004562000c1e1900 */
[----:B-1----:R-:W-:-:S05]  /*1200*/  @P0 IMAD.WIDE R4, R191, 0x4, R4 ;  /* 0x00000004bf040825 */ /* 0x002fca00078e0204 */
[----:B------:R2:W5:Y:S01]  /*1210*/  @P0 LDG.E R3, desc[UR42][R4.64] ;  /* 0x0000002a04030981 */ /* 0x000562000c1e1900 */
[----:B0-----:R-:W-:-:S05]  /*1220*/  @P1 IMAD.WIDE R6, R191, 0x4, R8 ;  /* 0x00000004bf061825 */ /* 0x001fca00078e0208 */
[----:B------:R2:W5:Y:S01]  /*1230*/  @P1 LDG.E R186, desc[UR42][R6.64] ;  /* 0x0000002a06ba1981 */ /* 0x000562000c1e1900 */
[----:B------:R-:W-:-:S03]  /*1240*/  UISETP.NE.U32.AND UP0, UPT, UR4, URZ, UPT ;  /* 0x0000003f0400728c */ /* 0x000fc6000bf05070 */
[----:B------:R-:W-:Y:S01]  /*1250*/  ULDC UR4, c[0x0][0x404] ;  /* 0x0001010000047ab9 */ /* 0x000fe20000000800 */
[----:B------:R-:W-:Y:S01]  /*1260*/  UISETP.NE.AND.EX UP0, UPT, UR5, URZ, UPT, UP0 ;  /* 0x0000003f0500728c */ /* 0x000fe2000bf05300 */
[----:B------:R-:W-:Y:S02]  /*1270*/  ISETP.NE.U32.AND P2, PT, RZ, UR6, PT ;  /* 0x00000006ff007c0c */ /* 0x000fe4000bf45070 */
[----:B------:R-:W-:Y:S01]  /*1280*/  ULDC UR5, c[0x0][0x2e0] ;  /* 0x0000b80000057ab9 */ /* 0x000fe20000000800 */
[----:B------:R-:W-:Y:S01]  /*1290*/  USEL UR4, UR4, 0x1, UP0 ;  /* 0x0000000104047887 */ /* 0x000fe20008000000 */
[----:B------:R-:W-:-:S03]  /*12a0*/  ISETP.NE.AND.EX P2, PT, RZ, UR7, PT, P2 ;  /* 0x00000007ff007c0c */ /* 0x000fc6000bf45320 */
[----:B------:R-:W-:-:S03]  /*12b0*/  UIMAD UR4, UR4, UR5, URZ ;  /* 0x00000005040472a4 */ /* 0x000fc6000f8e023f */
[----:B------:R-:W-:Y:S01]  /*12c0*/  ULDC UR5, c[0x0][0x338] ;  /* 0x0000ce0000057ab9 */ /* 0x000fe20000000800 */
[----:B------:R-:W-:Y:S02]  /*12d0*/  IMAD.MOV.U32 R217, RZ, RZ, R189 ;  /* 0x000000ffffd97224 */ /* 0x000fe400078e00bd */
[----:B------:R-:W-:Y:S02]  /*12e0*/  IMAD.MOV.U32 R214, RZ, RZ, R190 ;  /* 0x000000ffffd67224 */ /* 0x000fe400078e00be */
[----:B------:R-:W-:Y:S01]  /*12f0*/  IMAD.MOV.U32 R215, RZ, RZ, R191 ;  /* 0x000000ffffd77224 */ /* 0x000fe200078e00bf */
[----:B--23--:R-:W-:Y:S06]  /*1300*/  @P1 BRA `(.L_x_1945) ;  /* 0x0000000000241947 */ /* 0x00cfec0003800000 */
        /* <DEDUP_REMOVED lines=9> */
.L_x_1945:
[----:B------:R-:W-:Y:S01]  /*13a0*/  MOV R32, UR5 ;  /* 0x0000000500207c02 */ /* 0x000fe20008000f00 */
[----:B------:R-:W-:Y:S01]  /*13b0*/  IMAD.U32 R24, RZ, RZ, UR4 ;  /* 0x00000004ff187e24 */ /* 0x000fe2000f8e00ff */
[----:B------:R-:W-:Y:S06]  /*13c0*/  @!P2 BRA `(.L_x_1946) ;  /* 0x000000000010a947 */ /* 0x000fec0003800000 */
[----:B------:R-:W0:Y:S02]  /*13d0*/  LDC.64 R4, c[0x0][0xa20] ;  /* 0x00028800ff047b82 */ /* 0x000e240000000a00 */
[----:B0-----:R-:W-:-:S05]  /*13e0*/  IMAD.WIDE R4, R191, 0x4, R4 ;  /* 0x00000004bf047825 */ /* 0x001fca00078e0204 */
[----:B------:R0:W5:Y:S01]  /*13f0*/  LDG.E R24, desc[UR42][R4.64] ;  /* 0x0000002a04187981 */ /* 0x000162000c1e1900 */
[----:B------:R-:W-:Y:S05]  /*1400*/  BRA `(.L_x_1947) ;  /* 0x0000000000107947 */ /* 0x000fea0003800000 */
.L_x_1946:
[----:B------:R-:W-:Y:S05]  /*1410*/  @!P3 BRA `(.L_x_1947) ;  /* 0x00000000000cb947 */ /* 0x000fea0003800000 */
[----:B------:R-:W2:Y:S04]  /*1420*/  LDG.E R5, desc[UR42][R10.64] ;  /* 0x0000002a0a057981 */ /* 0x000ea8000c1e1900 */
[----:B------:R-:W2:Y:S02]  /*1430*/  LDG.E R24, desc[UR42][R10.64+0x4] ;  /* 0x0000042a0a187981 */ /* 0x000ea4000c1e1900 */
[----:B--2---:R-:W-:-:S07]  /*1440*/  IMAD.IADD R24, R24, 0x1, -R5 ;  /* 0x0000000118187824 */ /* 0x004fce00078e0a05 */
.L_x_1947:
[----:B------:R-:W-:Y:S01]  /*1450*/  ULDC.64 UR4, c[0x0][0xa10] ;  /* 0x0002840000047ab9 */ /* 0x000fe20000000a00 */
[----:B------:R-:W1:Y:S01]  /*1460*/  LDC.64 R10, c[0x0][0x9e0] ;  /* 0x00027800ff0a7b82 */ /* 0x000e620000000a00 */
[----:B------:R-:W-:-:S04]  /*1470*/  ISETP.NE.U32.AND P0, PT, RZ, UR4, PT ;  /* 0x00000004ff007c0c */ /* 0x000fc8000bf05070 */
[----:B------:R-:W-:Y:S01]  /*1480*/  ISETP.NE.AND.EX P0, PT, RZ, UR5, PT, P0 ;  /* 0x00000005ff007c0c */ /* 0x000fe2000bf05300 */
[----:B------:R-:W-:Y:S02]  /*1490*/  ULDC.64 UR4, c[0x0][0xa30] ;  /* 0x00028c0000047ab9 */ /* 0x000fe40000000a00 */
[----:B------:R-:W-:-:S04]  /*14a0*/  ISETP.NE.U32.AND P1, PT, RZ, UR4, PT ;  /* 0x00000004ff007c0c */ /* 0x000fc8000bf25070 */
[----:B------:R-:W-:-:S06]  /*14b0*/  ISETP.NE.AND.EX P1, PT, RZ, UR5, PT, P1 ;  /* 0x00000005ff007c0c */ /* 0x000fcc000bf25310 */
[----:B0-----:R-:W0:Y:S08]  /*14c0*/  @P0 LDC.64 R4, c[0x0][0xa10] ;  /* 0x00028400ff040b82 */ /* 0x001e300000000a00 */
[----:B------:R-:W2:Y:S01]  /*14d0*/  @P1 LDC.64 R6, c[0x0][0xa30] ;  /* 0x00028c00ff061b82 */ /* 0x000ea20000000a00 */
[----:B0-----:R-:W-:-:S05]  /*14e0*/  @P0 IMAD.WIDE R4, R191, 0x4, R4 ;  /* 0x00000004bf040825 */ /* 0x001fca00078e0204 */
[----:B------:R-:W3:Y:S04]  /*14f0*/  @P0 LDG.E R0, desc[UR42][R4.64] ;  /* 0x0000002a04000981 */ /* 0x000ee8000c1e1900 */
[----:B------:R-:W3:Y:S01]  /*1500*/  @P0 LDG.E R9, desc[UR42][R4.64+0x4] ;  /* 0x0000042a04090981 */ /* 0x000ee2000c1e1900 */
[----:B-----5:R-:W-:Y:S02]  /*1510*/  IMAD.MOV.U32 R33, RZ, RZ, R24 ;  /* 0x000000ffff217224 */ /* 0x020fe400078e0018 */
[----:B--2---:R-:W-:-:S05]  /*1520*/  @P1 IMAD.WIDE R6, R191, 0x4, R6 ;  /* 0x00000004bf061825 */ /* 0x004fca00078e0206 */
[----:B------:R0:W5:Y:S01]  /*1530*/  @P1 LDG.E R33, desc[UR42][R6.64] ;  /* 0x0000002a06211981 */ /* 0x000162000c1e1900 */
[----:B-1----:R-:W-:Y:S02]  /*1540*/  ISETP.GE.AND P1, PT, R11, 0x1, PT ;  /* 0x000000010b00780c */ /* 0x002fe40003f26270 */
[----:B------:R-:W-:Y:S01]  /*1550*/  LEA R49, R189, 0x40, 0x6 ;  /* 0x00000040bd317811 */ /* 0x000fe200078e30ff */
[----:B---3--:R-:W-:Y:S02]  /*1560*/  @P0 IMAD.IADD R32, R9, 0x1, -R0 ;  /* 0x0000000109200824 */ /* 0x008fe400078e0a00 */
[----:B------:R-:W-:-:S04]  /*1570*/  IMAD.IADD R9, R24, 0x1, -R3 ;  /* 0x0000000118097824 */ /* 0x000fc800078e0a03 */
[----:B------:R-:W-:-:S05]  /*1580*/  IMAD.IADD R185, R9, 0x1, R32 ;  /* 0x0000000109b97824 */ /* 0x000fca00078e0220 */
[C---:B------:R-:W-:Y:S02]  /*1590*/  IADD3 R0, R185.reuse, 0x3f, RZ ;  /* 0x0000003fb9007810 */ /* 0x040fe40007ffe0ff */
[----:B------:R-:W-:Y:S02]  /*15a0*/  IADD3 R49, R185, R49, -R186 ;  /* 0x00000031b9317210 */ /* 0x000fe40007ffe8ba */
[----:B------:R-:W-:-:S04]  /*15b0*/  SHF.R.S32.HI R3, RZ, 0x1f, R0 ;  /* 0x0000001fff037819 */ /* 0x000fc80000011400 */
[----:B------:R-:W-:Y:S01]  /*15c0*/  LEA.HI R3, R3, R0, RZ, 0x6 ;  /* 0x0000000003037211 */ /* 0x000fe200078f30ff */
[----:B------:R-:W-:-:S03]  /*15d0*/  IMAD.IADD R0, R49, 0x1, R10 ;  /* 0x0000000131007824 */ /* 0x000fc600078e020a */
[----:B------:R-:W-:Y:S01]  /*15e0*/  SHF.R.S32.HI R168, RZ, 0x6, R3 ;  /* 0x00000006ffa87819 */ /* 0x000fe20000011403 */
[----:B0-----:R-:W-:Y:S06]  /*15f0*/  @!P1 BRA `(.L_x_1948) ;  /* 0x0000000000489947 */ /* 0x001fec0003800000 */
[C---:B------:R-:W-:Y:S01]  /*1600*/  ISETP.GT.AND P0, PT, R49.reuse, RZ, PT ;  /* 0x000000ff3100720c */ /* 0x040fe20003f04270 */
[----:B------:R-:W-:Y:S01]  /*1610*/  BSSY B0, `(.L_x_1949) ;  /* 0x000000e000007945 */ /* 0x000fe20003800000 */
[----:B------:R-:W-:-:S11]  /*1620*/  VIADD R3, R49, 0xffffffff ;  /* 0xffffffff31037836 */ /* 0x000fd60000000000 */
[----:B------:R-:W-:Y:S05]  /*1630*/  @P0 BRA `(.L_x_1950) ;  /* 0x00000000001c0947 */ /* 0x000fea0003800000 */
[----:B------:R-:W-:Y:S01]  /*1640*/  ISETP.NE.AND P0, PT, R11, 0x1, PT ;  /* 0x000000010b00780c */ /* 0x000fe20003f05270 */
[----:B------:R-:W-:-:S12]  /*1650*/  IMAD.MOV R3, RZ, RZ, -R49 ;  /* 0x000000ffff037224 */ /* 0x000fd800078e0a31 */
[----:B------:R-:W0:Y:S02]  /*1660*/  @P0 LDC.64 R4, c[0x0][0x9e8] ;  /* 0x00027a00ff040b82 */ /* 0x000e240000000a00 */
[----:B0-----:R-:W-:-:S05]  /*1670*/  @P0 IMAD.HI.U32 R4, R3, R4, RZ ;  /* 0x0000000403040227 */ /* 0x001fca00078e00ff */
[----:B------:R-:W-:-:S04]  /*1680*/  @P0 SHF.R.U32.HI R3, RZ, R5, R4 ;  /* 0x00000005ff030219 */ /* 0x000fc80000011604 */
[----:B------:R-:W-:Y:S01]  /*1690*/  LOP3.LUT R3, RZ, R3, RZ, 0x33, !PT ;  /* 0x00000003ff037212 */ /* 0x000fe200078e33ff */
[----:B------:R-:W-:Y:S06]  /*16a0*/  BRA `(.L_x_1951) ;  /* 0x0000000000107947 */ /* 0x000fec0003800000 */
.L_x_1950:
[----:B------:R-:W-:-:S13]  /*16b0*/  ISETP.NE.AND P0, PT, R11, 0x1, PT ;  /* 0x000000010b00780c */ /* 0x000fda0003f05270 */
[----:B------:R-:W0:Y:S02]  /*16c0*/  @P0 LDC.64 R4, c[0x0][0x9e8] ;  /* 0x00027a00ff040b82 */ /* 0x000e240000000a00 */
[----:B0-----:R-:W-:-:S05]  /*16d0*/  @P0 IMAD.HI.U32 R4, R3, R4, RZ ;  /* 0x0000000403040227 */ /* 0x001fca00078e00ff */
[----:B------:R-:W-:-:S07]  /*16e0*/  @P0 SHF.R.U32.HI R3, RZ, R5, R4 ;  /* 0x00000005ff030219 */ /* 0x000fce0000011604 */
.L_x_1951:
[----:B------:R-:W-:Y:S05]  /*16f0*/  BSYNC B0 ;  /* 0x0000000000007941 */ /* 0x000fea0003800000 */
.L_x_1949:
[----:B------:R-:W-:-:S05]  /*1700*/  IMAD R3, R3, R11, R11 ;  /* 0x0000000b03037224 */ /* 0x000fca00078e020b */
[----:B------:R-:W-:-:S07]  /*1710*/  VIMNMX R0, R0, R3, PT ;  /* 0x0000000300007248 */ /* 0x000fce0003fe0100 */
.L_x_1948:
[----:B------:R-:W-:Y:S01]  /*1720*/  IMAD R4, R189, 0x40, -R186 ;  /* 0x00000040bd047824 */ /* 0x000fe200078e0aba */
[----:B------:R-:W-:-:S03]  /*1730*/  ULDC UR4, c[0x0][0x9dc] ;  /* 0x0002770000047ab9 */ /* 0x000fc60000000800 */
[----:B------:R-:W-:-:S04]  /*1740*/  IMAD.IADD R47, R185, 0x1, R4 ;  /* 0x00000001b92f7824 */ /* 0x000fc800078e0204 */
[----:B------:R-:W-:Y:S01]  /*1750*/  VIADD R3, R47, -UR4 ;  /* 0x800000042f037c36 */ /* 0x000fe20008000000 */
[----:B------:R-:W-:Y:S06]  /*1760*/  @!P1 BRA `(.L_x_1952) ;  /* 0x0000000000489947 */ /* 0x000fec0003800000 */
[----:B------:R-:W-:Y:S01]  /*1770*/  ISETP.GT.AND P0, PT, R47, -0x1, PT ;  /* 0xffffffff2f00780c */ /* 0x000fe20003f04270 */
[----:B------:R-:W-:-:S12]  /*1780*/  BSSY B0, `(.L_x_1953) ;  /* 0x000000e000007945 */ /* 0x000fd80003800000 */
        /* <DEDUP_REMOVED lines=8> */
.L_x_1954:
[----:B------:R-:W-:Y:S02]  /*1810*/  ISETP.NE.AND P0, PT, R11, 0x1, PT ;  /* 0x000000010b00780c */ /* 0x000fe40003f05270 */
[----:B------:R-:W-:-:S11]  /*1820*/  MOV R4, R47 ;  /* 0x0000002f00047202 */ /* 0x000fd60000000f00 */
[----:B------:R-:W0:Y:S02]  /*1830*/  @P0 LDC.64 R6, c[0x0][0x9e8] ;  /* 0x00027a00ff060b82 */ /* 0x000e240000000a00 */
[----:B0-----:R-:W-:-:S05]  /*1840*/  @P0 IMAD.HI.U32 R6, R47, R6, RZ ;  /* 0x000000062f060227 */ /* 0x001fca00078e00ff */
[----:B------:R-:W-:-:S07]  /*1850*/  @P0 SHF.R.U32.HI R4, RZ, R7, R6 ;  /* 0x00000007ff040219 */ /* 0x000fce0000011606 */
.L_x_1955:
[----:B------:R-:W-:Y:S05]  /*1860*/  BSYNC B0 ;  /* 0x0000000000007941 */ /* 0x000fea0003800000 */
.L_x_1953:
[----:B------:R-:W-:-:S05]  /*1870*/  IMAD R4, R4, R11, RZ ;  /* 0x0000000b04047224 */ /* 0x000fca00078e02ff */
[----:B------:R-:W-:-:S07]  /*1880*/  VIMNMX R3, R3, R4, !PT ;  /* 0x0000000403037248 */ /* 0x000fce0007fe0100 */
.L_x_1952:
[----:B------:R-:W-:Y:S01]  /*1890*/  VIADD R0, R0, 0x3f ;  /* 0x0000003f00007836 */ /* 0x000fe20000000000 */
[----:B------:R-:W-:Y:S02]  /*18a0*/  SHF.R.S32.HI R4, RZ, 0x1f, R3 ;  /* 0x0000001fff047819 */ /* 0x000fe40000011403 */
[----:B------:R-:W-:Y:S02]  /*18b0*/  PLOP3.LUT P3, PT, PT, PT, PT, 0x80, 0x0 ;  /* 0x000000000000781c */ /* 0x000fe40003f6f070 */
[----:B------:R-:W-:Y:S02]  /*18c0*/  SHF.R.S32.HI R5, RZ, 0x1f, R0 ;  /* 0x0000001fff057819 */ /* 0x000fe40000011400 */
[----:B------:R-:W-:Y:S02]  /*18d0*/  LEA.HI R4, R4, R3, RZ, 0x6 ;  /* 0x0000000304047211 */ /* 0x000fe400078f30ff */
[----:B------:R-:W-:Y:S02]  /*18e0*/  LEA.HI R5, R5, R0, RZ, 0x6 ;  /* 0x0000000005057211 */ /* 0x000fe400078f30ff */
[----:B------:R-:W-:-:S02]  /*18f0*/  SHF.R.S32.HI R4, RZ, 0x6, R4 ;  /* 0x00000006ff047819 */ /* 0x000fc40000011404 */
[----:B------:R-:W-:Y:S02]  /*1900*/  SHF.R.S32.HI R5, RZ, 0x6, R5 ;  /* 0x00000006ff057819 */ /* 0x000fe40000011405 */
[----:B------:R-:W-:Y:S02]  /*1910*/  VIMNMX R4, RZ, R4, !PT ;  /* 0x00000004ff047248 */ /* 0x000fe40007fe0100 */
[----:B------:R-:W-:-:S03]  /*1920*/  VIMNMX R5, R168, R5, PT ;  /* 0x00000005a8057248 */ /* 0x000fc60003fe0100 */
[--C-:B------:R-:W-:Y:S02]  /*1930*/  IMAD R4, R4, 0x40, -R9.reuse ;  /* 0x0000004004047824 */ /* 0x100fe400078e0a09 */
[----:B------:R-:W-:-:S03]  /*1940*/  IMAD R5, R5, 0x40, -R9 ;  /* 0x0000004005057824 */ /* 0x000fc600078e0a09 */
[----:B------:R-:W-:Y:S02]  /*1950*/  VIMNMX R4, RZ, R4, !PT ;  /* 0x00000004ff047248 */ /* 0x000fe40007fe0100 */
[----:B------:R-:W-:Y:S02]  /*1960*/  VIMNMX R5, R5, R32, PT ;  /* 0x0000002005057248 */ /* 0x000fe40003fe0100 */
[----:B------:R-:W-:Y:S02]  /*1970*/  SHF.R.U32.HI R46, RZ, 0x6, R4 ;  /* 0x00000006ff2e7819 */ /* 0x000fe40000011604 */
[----:B------:R-:W-:-:S03]  /*1980*/  ISETP.GT.AND P0, PT, R5, R4, PT ;  /* 0x000000040500720c */ /* 0x000fc60003f04270 */
[----:B------:R-:W-:-:S10]  /*1990*/  IMAD.MOV.U32 R51, RZ, RZ, R46 ;  /* 0x000000ffff337224 */ /* 0x000fd400078e002e */
[----:B------:R-:W-:-:S05]  /*19a0*/  @P0 VIADD R0, R5, 0x3f ;  /* 0x0000003f05000836 */ /* 0x000fca0000000000 */
[----:B------:R-:W-:-:S04]  /*19b0*/  @P0 SHF.R.S32.HI R3, RZ, 0x1f, R0 ;  /* 0x0000001fff030819 */ /* 0x000fc80000011400 */
[----:B------:R-:W-:-:S04]  /*19c0*/  @P0 LEA.HI R3, R3, R0, RZ, 0x6 ;  /* 0x0000000003030211 */ /* 0x000fc800078f30ff */
[----:B------:R-:W-:-:S04]  /*19d0*/  @P0 SHF.R.S32.HI R51, RZ, 0x6, R3 ;  /* 0x00000006ff330819 */ /* 0x000fc80000011403 */
[----:B------:R-:W-:-:S13]  /*19e0*/  ISETP.GT.AND P0, PT, R51, R46, PT ;  /* 0x0000002e3300720c */ /* 0x000fda0003f04270 */
[----:B------:R-:W-:Y:S05]  /*19f0*/  @!P0 BRA `(.L_x_1956) ;  /* 0x0000002800688947 */ /* 0x000fea0003800000 */
[----:B------:R-:W-:Y:S01]  /*1a00*/  VIADD R0, R2, 0x22400 ;  /* 0x0002240002007836 */ /* 0x000fe20000000000 */
[----:B------:R-:W-:Y:S04]  /*1a10*/  BSSY B6, `(.L_x_1957) ;  /* 0x0000013000067945 */ /* 0x000fe80003800000 */
[----:B------:R-:W-:-:S13]  /*1a20*/  LOP3.LUT P0, RZ, R0, 0x3ff, RZ, 0xc0, !PT ;  /* 0x000003ff00ff7812 */ /* 0x000fda000780c0ff */
        /* <DEDUP_REMOVED lines=16> */
[----:B-1---5:R-:W-:Y:S05]  /*1b30*/  CALL.ABS.NOINC R14 ;  /* 0x000000000e007343 */ /* 0x022fea0003c00000 */
.L_x_1958:
[----:B------:R-:W-:Y:S05]  /*1b40*/  BSYNC B6 ;  /* 0x0000000000067941 */ /* 0x000fea0003800000 */
.L_x_1957:
        /* <DEDUP_REMOVED lines=12> */
[----:B------:R-:W-:Y:S01]  /*1c10*/  IMAD.U32 R7, RZ, RZ, UR7 ;  /* 0x00000007ff077e24 */ /* 0x000fe2000f8e00ff */
[----:B------:R-:W-:Y:S01]  /*1c20*/  MOV R13, RZ ;  /* 0x000000ff000d7202 */ /* 0x000fe20000000f00 */
[----:B------:R-:W-:-:S02]  /*1c30*/  IMAD.U32 R10, RZ, RZ, UR4 ;  /* 0x00000004ff0a7e24 */ /* 0x000fc4000f8e00ff */
[----:B------:R-:W-:Y:S02]  /*1c40*/  IMAD.U32 R11, RZ, RZ, UR5 ;  /* 0x00000005ff0b7e24 */ /* 0x000fe4000f8e00ff */
[----:B------:R-:W-:Y:S02]  /*1c50*/  IMAD.MOV.U32 R8, RZ, RZ, 0x70 ;  /* 0x00000070ff087424 */ /* 0x000fe400078e00ff */
[----:B0-----:R-:W-:-:S07]  /*1c60*/  IMAD.MOV.U32 R12, RZ, RZ, 0x1 ;  /* 0x00000001ff0c7424 */ /* 0x001fce00078e00ff */
[----:B------:R-:W-:-:S07]  /*1c70*/  LEPC R20, `(.L_x_1960) ;  /* 0x000000001014794e */ /* 0x000fce0000000000 */
[----:B-1---5:R-:W-:Y:S05]  /*1c80*/  CALL.ABS.NOINC R14 ;  /* 0x000000000e007343 */ /* 0x022fea0003c00000 */
.L_x_1960:
[----:B------:R-:W-:Y:S05]  /*1c90*/  BSYNC B6 ;  /* 0x0000000000067941 */ /* 0x000fea0003800000 */
.L_x_1959:
[----:B------:R-:W-:Y:S01]  /*1ca0*/  ULDC.64 UR4, c[0x0][0x9f8] ;  /* 0x00027e0000047ab9 */ /* 0x000fe20000000a00 */
[----:B------:R-:W0:Y:S01]  /*1cb0*/  LDC R0, c[0x0][0x428] ;  /* 0x00010a00ff007b82 */ /* 0x000e220000000800 */
[----:B------:R-:W-:-:S07]  /*1cc0*/  ISETP.NE.U32.AND P0, PT, RZ, UR4, PT ;  /* 0x00000004ff007c0c */ /* 0x000fce000bf05070 */
[----:B------:R-:W1:Y:S01]  /*1cd0*/  LDC.64 R52, c[0x0][0x2f0] ;  /* 0x0000bc00ff347b82 */ /* 0x000e620000000a00 */
[----:B------:R-:W-:Y:S01]  /*1ce0*/  ISETP.NE.AND.EX P0, PT, RZ, UR5, PT, P0 ;  /* 0x00000005ff007c0c */ /* 0x000fe2000bf05300 */
[----:B------:R-:W-:Y:S01]  /*1cf0*/  IMAD.IADD R20, R25, 0x1, R24 ;  /* 0x0000000119147824 */ /* 0x000fe200078e0218 */
[----:B------:R-:W-:Y:S01]  /*1d00*/  ULDC.64 UR4, c[0x0][0xa08] ;  /* 0x0002820000047ab9 */ /* 0x000fe20000000a00 */
[----:B------:R-:W-:-:S04]  /*1d10*/  ULDC.64 UR6, c[0x0][0x320] ;  /* 0x0000c80000067ab9 */ /* 0x000fc80000000a00 */
[----:B------:R-:W2:Y:S08]  /*1d20*/  LDC R63, c[0x0][0x3d4] ;  /* 0x0000f500ff3f7b82 */ /* 0x000eb00000000800 */
[----:B------:R-:W3:Y:S08]  /*1d30*/  @P0 LDC.64 R4, c[0x0][0x9f8] ;  /* 0x00027e00ff040b82 */ /* 0x000ef00000000a00 */
[----:B------:R-:W4:Y:S01]  /*1d40*/  LDC.64 R24, c[0x0][0x3d8] ;  /* 0x0000f600ff187b82 */ /* 0x000f220000000a00 */
[----:B------:R-:W-:Y:S01]  /*1d50*/  SHF.R.S32.HI R17, RZ, 0x1f, R16 ;  /* 0x0000001fff117819 */ /* 0x000fe20000011410 */
[----:B------:R-:W-:-:S06]  /*1d60*/  IMAD.SHL.U32 R42, R218, 0x4, RZ ;  /* 0x00000004da2a7824 */ /* 0x000fcc00078e00ff */
[----:B------:R-:W2:Y:S01]  /*1d70*/  LDC.64 R26, c[0x0][0x3e8] ;  /* 0x0000fa00ff1a7b82 */ /* 0x000ea20000000a00 */
[----:B---3--:R-:W-:Y:S01]  /*1d80*/  @P0 IMAD.WIDE R4, R191, 0x4, R4 ;  /* 0x00000004bf040825 */ /* 0x008fe200078e0204 */
[----:B------:R-:W3:Y:S06]  /*1d90*/  S2R R62, SR_TID.X ;  /* 0x00000000003e7919 */ /* 0x000eec0000002100 */
[----:B------:R-:W3:Y:S01]  /*1da0*/  LDC R61, c[0x0][0x3d4] ;  /* 0x0000f500ff3d7b82 */ /* 0x000ee20000000800 */
[----:B------:R3:W3:Y:S01]  /*1db0*/  @P0 LDG.E R191, desc[UR42][R4.64] ;  /* 0x0000002a04bf0981 */ /* 0x0006e2000c1e1900 */
[----:B0-----:R-:W-:Y:S01]  /*1dc0*/  ISETP.NE.AND P0, PT, R0, 0x1, PT ;  /* 0x000000010000780c */ /* 0x001fe20003f05270 */
[----:B-1----:R-:W-:Y:S01]  /*1dd0*/  IMAD.WIDE.U32 R6, R20, R52, RZ ;  /* 0x0000003414067225 */ /* 0x002fe200078e00ff */
[----:B------:R-:W-:-:S02]  /*1de0*/  SHF.R.S32.HI R13, RZ, 0x1f, R20 ;  /* 0x0000001fff0d7819 */ /* 0x000fc40000011414 */
[----:B------:R-:W-:Y:S01]  /*1df0*/  SHF.R.S32.HI R43, RZ, 0x1f, R42 ;  /* 0x0000001fff2b7819 */ /* 0x000fe2000001142a */
[----:B----4-:R-:W-:Y:S01]  /*1e00*/  IMAD R10, R220, R24, RZ ;  /* 0x00000018dc0a7224 */ /* 0x010fe200078e02ff */
[----:B--2---:R-:W-:Y:S01]  /*1e10*/  ISETP.GE.AND P1, PT, R16, R63, PT ;  /* 0x0000003f1000720c */ /* 0x004fe20003f26270 */
[-C--:B------:R-:W-:Y:S01]  /*1e20*/  IMAD R0, R13, R52.reuse, RZ ;  /* 0x000000340d007224 */ /* 0x080fe200078e02ff */
[----:B------:R-:W0:Y:S01]  /*1e30*/  LDC R58, c[0x0][0x2e4] ;  /* 0x0000b900ff3a7b82 */ /* 0x000e220000000800 */
[----:B------:R-:W-:Y:S01]  /*1e40*/  IMAD R12, R220, R52, RZ ;  /* 0x00000034dc0c7224 */ /* 0x000fe200078e02ff */
[----:B------:R-:W-:Y:S01]  /*1e50*/  P2R R74, PR, RZ, 0x2 ;  /* 0x00000002ff4a7803 */ /* 0x000fe20000000000 */
[----:B------:R-:W-:Y:S01]  /*1e60*/  IMAD R3, R20, R53, R0 ;  /* 0x0000003514037224 */ /* 0x000fe200078e0200 */
[C---:B------:R-:W-:Y:S01]  /*1e70*/  IADD3 R20, P2, R23.reuse, R20, RZ ;  /* 0x0000001417147210 */ /* 0x040fe20007f5e0ff */
[----:B------:R-:W-:Y:S01]  /*1e80*/  IMAD R15, R23, R25, R10 ;  /* 0x00000019170f7224 */ /* 0x000fe200078e020a */
[----:B------:R-:W-:Y:S01]  /*1e90*/  SHF.L.U64.HI R50, R24, 0x6, R25 ;  /* 0x0000000618327819 */ /* 0x000fe20000010219 */
[----:B------:R-:W-:Y:S01]  /*1ea0*/  IMAD.IADD R7, R7, 0x1, R3 ;  /* 0x0000000107077824 */ /* 0x000fe200078e0203 */
[----:B------:R-:W1:Y:S01]  /*1eb0*/  @P0 LDC R9, c[0x0][0x42c] ;  /* 0x00010b00ff090b82 */ /* 0x000e620000000800 */
[----:B------:R-:W-:Y:S01]  /*1ec0*/  IMAD.SHL.U32 R59, R193, 0x40, RZ ;  /* 0x00000040c13b7824 */ /* 0x000fe200078e00ff */
[----:B------:R-:W-:Y:S01]  /*1ed0*/  SHF.L.U64.HI R56, R26, 0x6, R27 ;  /* 0x000000061a387819 */ /* 0x000fe2000001021b */
[----:B------:R-:W-:-:S02]  /*1ee0*/  VIADD R82, R16, 0x20 ;  /* 0x0000002010527836 */ /* 0x000fc40000000000 */
[----:B------:R-:W-:Y:S01]  /*1ef0*/  IMAD.SHL.U32 R55, R24, 0x40, RZ ;  /* 0x0000004018377824 */ /* 0x000fe200078e00ff */
[----:B------:R-:W-:Y:S01]  /*1f00*/  LOP3.LUT R59, R59, 0x1c0, RZ, 0xc0, !PT ;  /* 0x000001c03b3b7812 */ /* 0x000fe200078ec0ff */
[----:B------:R-:W-:Y:S01]  /*1f10*/  IMAD.SHL.U32 R57, R26, 0x40, RZ ;  /* 0x000000401a397824 */ /* 0x000fe200078e00ff */
[----:B------:R-:W2:Y:S02]  /*1f20*/  @P0 LDC R11, c[0x0][0x430] ;  /* 0x00010c00ff0b0b82 */ /* 0x000ea40000000800 */
[----:B------:R-:W-:Y:S02]  /*1f30*/  SHF.R.U32.HI R60, RZ, 0x3, R59 ;  /* 0x00000003ff3c7819 */ /* 0x000fe4000001163b */
[----:B---3--:R-:W-:-:S04]  /*1f40*/  LEA.HI R62, R62, 0x8, RZ, 0x19 ;  /* 0x000000083e3e7811 */ /* 0x008fc800078fc8ff */
[----:B------:R-:W3:Y:S01]  /*1f50*/  LDC.64 R28, c[0x0][0x2d8] ;  /* 0x0000b600ff1c7b82 */ /* 0x000ee20000000a00 */
[----:B-1----:R-:W-:-:S05]  /*1f60*/  @P0 IMAD.HI.U32 R0, R190, R9, RZ ;  /* 0x00000009be000227 */ /* 0x002fca00078e00ff */
[----:B--2---:R-:W-:Y:S02]  /*1f70*/  @P0 SHF.R.U32.HI R190, RZ, R11, R0 ;  /* 0x0000000bffbe0219 */ /* 0x004fe40000011600 */
        /* <DEDUP_REMOVED lines=8> */
[C---:B------:R-:W-:Y:S02]  /*2000*/  IMAD R3, R190.reuse, UR5, R3 ;  /* 0x00000005be037c24 */ /* 0x040fe4000f8e0203 */
[----:B------:R-:W-:Y:S01]  /*2010*/  IMAD.WIDE.U32 R4, R190, UR4, R6 ;  /* 0x00000004be047c25 */ /* 0x000fe2000f8e0006 */
[----:B------:R-:W-:-:S03]  /*2020*/  ULDC.64 UR4, c[0x0][0x300] ;  /* 0x0000c00000047ab9 */ /* 0x000fc60000000a00 */
[----:B------:R-:W-:Y:S02]  /*2030*/  IMAD.IADD R5, R5, 0x1, R3 ;  /* 0x0000000105057824 */ /* 0x000fe400078e0203 */
[----:B------:R-:W-:Y:S02]  /*2040*/  IMAD.IADD R9, R9, 0x1, R11 ;  /* 0x0000000109097824 */ /* 0x000fe400078e020b */
[----:B------:R-:W-:Y:S01]  /*2050*/  IMAD R11, R23, R53, R12 ;  /* 0x00000035170b7224 */ /* 0x000fe200078e020c */
[----:B------:R-:W-:Y:S02]  /*2060*/  SHF.L.U64.HI R53, R52, 0x6, R53 ;  /* 0x0000000634357819 */ /* 0x000fe40000010235 */
        /* <DEDUP_REMOVED lines=8> */
[----:B------:R-:W-:Y:S01]  /*20f0*/  IMAD.WIDE.U32 R6, R23, R52, R16 ;  /* 0x0000003417067225 */ /* 0x000fe200078e0010 */
[----:B------:R-:W-:-:S03]  /*2100*/  IADD3 R39, R15, R5, RZ ;  /* 0x000000050f277210 */ /* 0x000fc60007ffe0ff */
[----:B------:R-:W-:Y:S02]  /*2110*/  IMAD R10, R0, UR4, RZ ;  /* 0x00000004000a7c24 */ /* 0x000fe4000f8e02ff */
[----:B------:R-:W-:Y:S01]  /*2120*/  IMAD.IADD R0, R45, 0x1, R3 ;  /* 0x000000012d007824 */ /* 0x000fe200078e0203 */
[----:B------:R-:W-:Y:S01]  /*2130*/  IADD3 R3, P0, R44, R6, RZ ;  /* 0x000000062c037210 */ /* 0x000fe20007f1e0ff */
[----:B------:R-:W-:Y:S02]  /*2140*/  IMAD.MOV.U32 R38, RZ, RZ, R4 ;  /* 0x000000ffff267224 */ /* 0x000fe400078e0004 */
[----:B------:R-:W-:Y:S01]  /*2150*/  IMAD.WIDE.U32 R4, R23, R24, R42 ;  /* 0x0000001817047225 */ /* 0x000fe200078e002a */
[----:B------:R-:W-:Y:S02]  /*2160*/  IADD3.X R48, R0, R7, R11, P0, !PT ;  /* 0x0000000700307210 */ /* 0x000fe400007fe40b */
[----:B------:R-:W-:Y:S01]  /*2170*/  SEL R11, R63, RZ, P1 ;  /* 0x000000ff3f0b7207 */ /* 0x000fe20000800000 */
[----:B------:R-:W-:Y:S01]  /*2180*/  IMAD.IADD R5, R5, 0x1, R15 ;  /* 0x0000000105057824 */ /* 0x000fe200078e020f */
[----:B-----5:R-:W-:Y:S01]  /*2190*/  SHF.R.S32.HI R15, RZ, 0x1f, R33 ;  /* 0x0000001fff0f7819 */ /* 0x020fe20000011421 */
[----:B------:R-:W-:Y:S01]  /*21a0*/  IMAD R6, R220, R26, RZ ;  /* 0x0000001adc067224 */ /* 0x000fe200078e02ff */
[----:B------:R-:W-:Y:S01]  /*21b0*/  SHF.L.U32 R63, R63, 0x1, RZ ;  /* 0x000000013f3f7819 */ /* 0x000fe200000006ff */
[----:B------:R-:W-:-:S02]  /*21c0*/  IMAD.IADD R11, R16, 0x1, R11 ;  /* 0x00000001100b7824 */ /* 0x000fc400078e020b */
[----:B------:R-:W-:Y:S01]  /*21d0*/  IMAD.WIDE.U32 R36, R33, R24, R4 ;  /* 0x0000001821247225 */ /* 0x000fe200078e0004 */
[----:B------:R-:W-:Y:S02]  /*21e0*/  LOP3.LUT R5, R59, 0x18, R16, 0xf8, !PT ;  /* 0x000000183b057812 */ /* 0x000fe400078ef810 */
[----:B------:R-:W-:Y:S01]  /*21f0*/  SHF.R.S32.HI R54, RZ, 0x1f, R11 ;  /* 0x0000001fff367819 */ /* 0x000fe2000001140b */
[----:B------:R-:W-:Y:S01]  /*2200*/  IMAD R21, R23, R27, R6 ;  /* 0x0000001b17157224 */ /* 0x000fe200078e0206 */
[----:B------:R-:W-:Y:S01]  /*2210*/  LOP3.LUT R5, R5, R60, RZ, 0x3c, !PT ;  /* 0x0000003c05057212 */ /* 0x000fe200078e3cff */
[----:B------:R-:W-:Y:S01]  /*2220*/  IMAD R75, R41, UR5, R10 ;  /* 0x00000005294b7c24 */ /* 0x000fe2000f8e020a */
[----:B------:R-:W-:Y:S01]  /*2230*/  LEA.HI R54, R54, R11, RZ, 0x3 ;  /* 0x0000000b36367211 */ /* 0x000fe200078f18ff */
[----:B------:R-:W-:-:S03]  /*2240*/  IMAD.WIDE.U32 R6, R23, R26, R42 ;  /* 0x0000001a17067225 */ /* 0x000fc600078e002a */
[----:B------:R-:W-:Y:S01]  /*2250*/  LOP3.LUT R69, R54, 0xfffffff8, RZ, 0xc0, !PT ;  /* 0xfffffff836457812 */ /* 0x000fe200078ec0ff */
[----:B------:R-:W-:Y:S01]  /*2260*/  IMAD.WIDE.U32 R40, R41, UR4, R8 ;  /* 0x0000000429287c25 */ /* 0x000fe2000f8e0008 */
[----:B------:R-:W-:Y:S01]  /*2270*/  IADD3 R7, R7, R21, RZ ;  /* 0x0000001507077210 */ /* 0x000fe20007ffe0ff */
[----:B------:R-:W-:Y:S01]  /*2280*/  ULDC UR4, c[0x0][0x2e4] ;  /* 0x0000b90000047ab9 */ /* 0x000fe20000000800 */
[----:B------:R-:W-:Y:S01]  /*2290*/  SHF.R.S32.HI R73, RZ, 0x1f, R69 ;  /* 0x0000001fff497819 */ /* 0x000fe20000011445 */
[----:B------:R-:W-:Y:S01]  /*22a0*/  IMAD R10, R15, R24, RZ ;  /* 0x000000180f0a7224 */ /* 0x000fe200078e02ff */
[----:B------:R-:W-:Y:S01]  /*22b0*/  ISETP.GE.AND P0, PT, R16, UR4, PT ;  /* 0x0000000410007c0c */ /* 0x000fe2000bf06270 */
[----:B------:R-:W-:Y:S01]  /*22c0*/  IMAD.WIDE.U32 R8, R23, R26, R16 ;  /* 0x0000001a17087225 */ /* 0x000fe200078e0010 */
[----:B------:R-:W-:-:S03]  /*22d0*/  ISETP.GE.AND P1, PT, R82, UR4, PT ;  /* 0x0000000452007c0c */ /* 0x000fc6000bf26270 */
[----:B------:R-:W-:Y:S02]  /*22e0*/  IMAD R11, R33, R25, R10 ;  /* 0x00000019210b7224 */ /* 0x000fe400078e020a */
[----:B------:R-:W-:Y:S01]  /*22f0*/  IMAD R65, R200, 0x200, R5 ;  /* 0x00000200c8417824 */ /* 0x000fe200078e0205 */
[----:B------:R-:W-:Y:S01]  /*2300*/  LOP3.LUT R5, R59, 0x38, R54, 0xf8, !PT ;  /* 0x000000383b057812 */ /* 0x000fe200078ef836 */
[----:B------:R-:W-:Y:S02]  /*2310*/  IMAD.IADD R9, R21, 0x1, R9 ;  /* 0x0000000115097824 */ /* 0x000fe400078e0209 */
[----:B------:R-:W-:Y:S01]  /*2320*/  IMAD R10, R15, R26, RZ ;  /* 0x0000001a0f0a7224 */ /* 0x000fe200078e02ff */
[----:B------:R-:W-:Y:S01]  /*2330*/  LOP3.LUT R5, R5, R60, RZ, 0x3c, !PT ;  /* 0x0000003c05057212 */ /* 0x000fe200078e3cff */
[----:B------:R-:W-:-:S04]  /*2340*/  IMAD.WIDE.U32 R34, R33, R26, R8 ;  /* 0x0000001a21227225 */ /* 0x000fc800078e0008 */
[C---:B------:R-:W-:Y:S02]  /*2350*/  IMAD R71, R33.reuse, R27, R10 ;  /* 0x0000001b21477224 */ /* 0x040fe400078e020a */
[----:B------:R-:W-:-:S04]  /*2360*/  IMAD.WIDE.U32 R30, R33, R26, R6 ;  /* 0x0000001a211e7225 */ /* 0x000fc800078e0006 */
[----:B------:R-:W-:-:S04]  /*2370*/  IMAD.WIDE.U32 R38, R33, R24, R38 ;  /* 0x0000001821267225 */ /* 0x000fc800078e0026 */
[----:B------:R-:W-:Y:S01]  /*2380*/  IMAD.IADD R67, R71, 0x1, R35 ;  /* 0x0000000147437824 */ /* 0x000fe200078e0223 */
[----:B------:R-:W-:Y:S01]  /*2390*/  IADD3 R71, R31, R71, RZ ;  /* 0x000000471f477210 */ /* 0x000fe20007ffe0ff */
[----:B------:R-:W-:Y:S02]  /*23a0*/  IMAD.SHL.U32 R52, R52, 0x40, RZ ;  /* 0x0000004034347824 */ /* 0x000fe400078e00ff */
[----:B------:R-:W-:Y:S02]  /*23b0*/  IMAD.X R21, R220, 0x1, R13, P2 ;  /* 0x00000001dc157824 */ /* 0x000fe400010e060d */
[----:B------:R-:W-:Y:S02]  /*23c0*/  IMAD.IADD R64, R11, 0x1, R39 ;  /* 0x000000010b407824 */ /* 0x000fe400078e0227 */
[----:B------:R-:W-:Y:S02]  /*23d0*/  IMAD.IADD R66, R37, 0x1, R11 ;  /* 0x0000000125427824 */ /* 0x000fe400078e020b */
[----:B------:R-:W-:-:S02]  /*23e0*/  IMAD R68, R200, 0x200, R5 ;  /* 0x00000200c8447824 */ /* 0x000fc400078e0205 */
[----:B0--3--:R-:W-:-:S07]  /*23f0*/  IMAD.IADD R75, R41, 0x1, R75 ;  /* 0x00000001294b7824 */ /* 0x009fce00078e024b */
.L_x_1990:
[----:B------:R-:W-:Y:S01]  /*2400*/  VIADD R51, R51, 0xffffffff ;  /* 0xffffffff33337836 */ /* 0x000fe20000000000 */
[----:B------:R-:W-:Y:S01]  /*2410*/  ISETP.GE.AND P3, PT, R61, 0x1, PT ;  /* 0x000000013d00780c */ /* 0x000fe20003f66270 */
[----:B---34-:R-:W-:Y:S01]  /*2420*/  IMAD.SHL.U32 R14, R184, 0x1000, RZ ;  /* 0x00001000b80e7824 */ /* 0x018fe200078e00ff */
[----:B------:R-:W-:Y:S05]  /*2430*/  YIELD ;  /* 0x0000000000007946 */ /* 0x000fea0003800000 */
[----:B------:R-:W-:Y:S01]  /*2440*/  SHF.R.S32.HI R76, RZ, 0x1f, R51 ;  /* 0x0000001fff4c7819 */ /* 0x000fe20000011433 */
[-C--:B------:R-:W-:Y:S01]  /*2450*/  IMAD R5, R53, R51.reuse, RZ ;  /* 0x0000003335057224 */ /* 0x080fe200078e02ff */
[----:B------:R-:W-:Y:S01]  /*2460*/  BSSY B0, `(.L_x_1961) ;  /* 0x0000178000007945 */ /* 0x000fe20003800000 */
[----:B------:R-:W-:-:S04]  /*2470*/  IMAD.WIDE.U32 R24, R52, R51, RZ ;  /* 0x0000003334187225 */ /* 0x000fc800078e00ff */
[----:B------:R-:W-:Y:S01]  /*2480*/  IMAD R5, R76, R52, R5 ;  /* 0x000000344c057224 */ /* 0x000fe200078e0205 */
[----:B------:R-:W-:-:S03]  /*2490*/  IADD3 R4, P2, R3, R24, RZ ;  /* 0x0000001803047210 */ /* 0x000fc60007f5e0ff */
[----:B------:R-:W-:Y:S01]  /*24a0*/  IMAD.IADD R79, R25, 0x1, R5 ;  /* 0x00000001194f7824 */ /* 0x000fe200078e0205 */
[----:B------:R-:W-:Y:S01]  /*24b0*/  LEA R12, P4, R4, R28, 0x1 ;  /* 0x0000001c040c7211 */ /* 0x000fe200078808ff */
[----:B------:R-:W-:-:S03]  /*24c0*/  IMAD.IADD R5, R65, 0x1, R14 ;  /* 0x0000000141057824 */ /* 0x000fc600078e020e */
[----:B------:R-:W-:Y:S01]  /*24d0*/  IADD3.X R6, R79, R48, RZ, P2, !PT ;  /* 0x000000304f067210 */ /* 0x000fe200017fe4ff */
[----:B------:R-:W-:Y:S01]  /*24e0*/  IMAD R15, R5, 0x2, R2 ;  /* 0x00000002050f7824 */ /* 0x000fe200078e0202 */
[----:B------:R-:W-:Y:S02]  /*24f0*/  ISETP.GT.AND P2, PT, R51, R46, PT ;  /* 0x0000002e3300720c */ /* 0x000fe40003f44270 */
[----:B------:R-:W-:Y:S01]  /*2500*/  LEA.HI.X R13, R4, R29, R6, 0x1, P4 ;  /* 0x0000001d040d7211 */ /* 0x000fe200020f0c06 */
[----:B------:R-:W-:Y:S10]  /*2510*/  @!P3 BRA `(.L_x_1962) ;  /* 0x00000014004cb947 */ /* 0x000ff40003800000 */
        /* <DEDUP_REMOVED lines=25> */
[----:B------:R-:W-:Y:S01]  /*26b0*/  VIADD R8, R42, 0x10 ;  /* 0x000000102a087836 */ /* 0x000fe20000000000 */
[----:B------:R-:W-:Y:S02]  /*26c0*/  IADD3 R5, R5, R9, RZ ;  /* 0x0000000905057210 */ /* 0x000fe40007ffe0ff */
[C---:B------:R-:W-:Y:S02]  /*26d0*/  LEA R76, P5, R4.reuse, UR6, 0x1 ;  /* 0x00000006044c7c11 */ /* 0x040fe4000f8a08ff */
[----:B------:R-:W-:Y:S02]  /*26e0*/  LEA.HI.X R7, R7, UR5, R10, 0x1, P3 ;  /* 0x0000000507077c11 */ /* 0x000fe400098f0c0a */
[----:B------:R-:W-:Y:S02]  /*26f0*/  CS2R R10, SRZ ;  /* 0x00000000000a7805 */ /* 0x000fe4000001ff00 */
[----:B------:R-:W-:-:S02]  /*2700*/  LEA.HI.X R77, R4, UR7, R5, 0x1, P5 ;  /* 0x00000007044d7c11 */ /* 0x000fc4000a8f0c05 */
[-C--:B------:R-:W-:Y:S02]  /*2710*/  ISETP.GE.AND P3, PT, R42, R61.reuse, PT ;  /* 0x0000003d2a00720c */ /* 0x080fe40003f66270 */
[----:B------:R-:W-:Y:S02]  /*2720*/  ISETP.GE.AND P5, PT, R8, R61, PT ;  /* 0x0000003d0800720c */ /* 0x000fe40003fa6270 */
[----:B------:R-:W-:-:S09]  /*2730*/  CS2R R8, SRZ ;  /* 0x0000000000087805 */ /* 0x000fd2000001ff00 */
[----:B------:R0:W5:Y:S04]  /*2740*/  @!P3 LDG.E.64 R26, desc[UR42][R6.64] ;  /* 0x0000002a061ab981 */ /* 0x000168000c1e1b00 */
[----:B------:R0:W5:Y:S04]  /*2750*/  @!P5 LDG.E.64 R8, desc[UR42][R6.64+0x20] ;  /* 0x0000202a0608d981 */ /* 0x000168000c1e1b00 */
[----:B------:R0:W5:Y:S04]  /*2760*/  @!P3 LDG.E.64 R24, desc[UR42][R76.64] ;  /* 0x0000002a4c18b981 */ /* 0x000168000c1e1b00 */
[----:B------:R0:W5:Y:S02]  /*2770*/  @!P5 LDG.E.64 R10, desc[UR42][R76.64+0x20] ;  /* 0x0000202a4c0ad981 */ /* 0x000164000c1e1b00 */
.L_x_1965:
[----:B------:R-:W-:Y:S05]  /*2780*/  BSYNC B1 ;  /* 0x0000000000017941 */ /* 0x000fea0003800000 */
.L_x_1964:
[----:B------:R-:W-:Y:S01]  /*2790*/  UISETP.NE.AND UP0, UPT, UR37, 0x3, UPT ;  /* 0x000000032500788c */ /* 0x000fe2000bf05270 */
[----:B-----5:R-:W-:Y:S02]  /*27a0*/  IMAD.MOV.U32 R4, RZ, RZ, R8 ;  /* 0x000000ffff047224 */ /* 0x020fe400078e0008 */
[----:B------:R-:W-:Y:S02]  /*27b0*/  IMAD.MOV.U32 R5, RZ, RZ, R9 ;  /* 0x000000ffff057224 */ /* 0x000fe400078e0009 */
[----:B0-----:R-:W-:Y:S01]  /*27c0*/  IMAD.MOV.U32 R6, RZ, RZ, R26 ;  /* 0x000000ffff067224 */ /* 0x001fe200078e001a */
[----:B------:R-:W-:Y:S01]  /*27d0*/  PLOP3.LUT P3, PT, PT, PT, UP0, 0x80, 0x0 ;  /* 0x000000000000781c */ /* 0x000fe20003f6f008 */
[----:B------:R-:W-:Y:S01]  /*27e0*/  IMAD.MOV.U32 R7, RZ, RZ, R25 ;  /* 0x000000ffff077224 */ /* 0x000fe200078e0019 */
[----:B------:R-:W-:Y:S01]  /*27f0*/  PRMT R85, R4, 0x5410, R5 ;  /* 0x0000541004557816 */ /* 0x000fe20000000005 */
[----:B------:R-:W-:Y:S02]  /*2800*/  IMAD.MOV.U32 R4, RZ, RZ, R27 ;  /* 0x000000ffff047224 */ /* 0x000fe400078e001b */
[----:B------:R-:W-:-:S03]  /*2810*/  IMAD.MOV.U32 R5, RZ, RZ, R11 ;  /* 0x000000ffff057224 */ /* 0x000fc600078e000b */
[----:B------:R-:W-:Y:S01]  /*2820*/  PRMT R86, R6, 0x5410, R4 ;  /* 0x0000541006567816 */ /* 0x000fe20000000004 */
[----:B------:R-:W-:Y:S01]  /*2830*/  IMAD.MOV.U32 R6, RZ, RZ, R24 ;  /* 0x000000ffff067224 */ /* 0x000fe200078e0018 */
[----:B------:R-:W-:-:S04]  /*2840*/  MOV R4, R10 ;  /* 0x0000000a00047202 */ /* 0x000fc80000000f00 */
[----:B------:R-:W-:Y:S02]  /*2850*/  PRMT R87, R4, 0x5410, R5 ;  /* 0x0000541004577816 */ /* 0x000fe40000000005 */
[----:B------:R-:W-:Y:S01]  /*2860*/  PRMT R88, R6, 0x5410, R7 ;  /* 0x0000541006587816 */ /* 0x000fe20000000007 */
[----:B------:R-:W-:Y:S06]  /*2870*/  @!P3 BRA `(.L_x_1966) ;  /* 0x000000000004b947 */ /* 0x000fec0003800000 */
[----:B------:R-:W-:Y:S01]  /*2880*/  BPT.TRAP 0x1 ;  /* 0x000000040000795c */ /* 0x000fe20000300000 */
.L_x_1966:
[----:B------:R-:W-:Y:S01]  /*2890*/  IMAD R70, R184, 0x8, R2 ;  /* 0x00000008b8467824 */ /* 0x000fe200078e0202 */
[----:B------:R-:W-:Y:S01]  /*28a0*/  SHF.L.U32 R77, R187, 0x1f, RZ ;  /* 0x0000001fbb4d7819 */ /* 0x000fe200000006ff */
[----:B------:R-:W-:Y:S03]  /*28b0*/  BSSY B1, `(.L_x_1967) ;  /* 0x0000003000017945 */ /* 0x000fe60003800000 */
[----:B------:R-:W0:Y:S02]  /*28c0*/  SYNCS.PHASECHK.TRANS64.TRYWAIT P5, [R70+URZ+0x28c90], R77 ;  /* 0x028c904d460075a7 */ /* 0x000e2400080a017f */
[----:B0-----:R-:W-:Y:S05]  /*28d0*/  @!P5 BRA `(.L_x_1968) ;  /* 0x000001940098d947 */ /* 0x001fea0003800000 */
.L_x_2280:
[----:B------:R-:W-:Y:S05]  /*28e0*/  BSYNC B1 ;  /* 0x0000000000017941 */ /* 0x000fea0003800000 */
.L_x_1967:
[----:B------:R-:W-:Y:S05]  /*28f0*/  @P4 BRA `(.L_x_1969) ;  /* 0x0000001000b84947 */ /* 0x000fea0003800000 */
[----:B------:R-:W-:Y:S04]  /*2900*/  BSSY B1, `(.L_x_1970) ;  /* 0x0000031000017945 */ /* 0x000fe80003800000 */
[----:B------:R-:W-:Y:S05]  /*2910*/  @P0 BRA `(.L_x_1971) ;  /* 0x0000000000bc0947 */ /* 0x000fea0003800000 */
[----:B------:R1:W2:Y:S01]  /*2920*/  LDS.128 R4, [R15+0x22400] ;  /* 0x022400000f047984 */ /* 0x0002a20000000c00 */
[----:B------:R-:W-:Y:S01]  /*2930*/  ISETP.GE.AND P4, PT, R42, R61, PT ;  /* 0x0000003d2a00720c */ /* 0x000fe20003f86270 */
[----:B------:R-:W-:-:S12]  /*2940*/  BSSY B2, `(.L_x_1972) ;  /* 0x000002b000027945 */ /* 0x000fd80003800000 */
[----:B-1----:R-:W-:Y:S05]  /*2950*/  @P4 BRA `(.L_x_1973) ;  /* 0x0000000000a44947 */ /* 0x002fea0003800000 */
[--C-:B------:R-:W-:Y:S01]  /*2960*/  SHF.R.U64 R78, R26, 0x10, R27.reuse ;  /* 0x000000101a4e7819 */ /* 0x100fe2000000121b */
[----:B--2---:R-:W-:Y:S01]  /*2970*/  IMAD.MOV.U32 R15, RZ, RZ, R6 ;  /* 0x000000ffff0f7224 */ /* 0x004fe200078e0006 */
[----:B------:R-:W-:Y:S01]  /*2980*/  SHF.R.U32.HI R26, RZ, 0x10, R27 ;  /* 0x00000010ff1a7819 */ /* 0x000fe2000001161b */
[--C-:B------:R-:W-:Y:S01]  /*2990*/  HADD2.F32 R6, -RZ, R5.reuse.H1_H1 ;  /* 0x30000005ff067230 */ /* 0x100fe20000004100 */
[--C-:B------:R-:W-:Y:S01]  /*29a0*/  SHF.R.U64 R27, R24, 0x10, R25.reuse ;  /* 0x00000010181b7819 */ /* 0x100fe20000001219 */
[----:B------:R-:W-:Y:S01]  /*29b0*/  HADD2.F32 R5, -RZ, R5.H0_H0 ;  /* 0x20000005ff057230 */ /* 0x000fe20000004100 */
[----:B------:R-:W-:Y:S01]  /*29c0*/  SHF.R.U32.HI R76, RZ, 0x10, R25 ;  /* 0x00000010ff4c7819 */ /* 0x000fe20000011619 */
[----:B------:R-:W-:Y:S02]  /*29d0*/  HADD2.F32 R24, -RZ, R7.H1_H1 ;  /* 0x30000007ff187230 */ /* 0x000fe40000004100 */
[----:B------:R-:W-:Y:S02]  /*29e0*/  HADD2.F32 R27, -RZ, R27.H0_H0 ;  /* 0x2000001bff1b7230 */ /* 0x000fe40000004100 */
[----:B------:R-:W-:-:S02]  /*29f0*/  HADD2.F32 R76, -RZ, R76.H0_H0 ;  /* 0x2000004cff4c7230 */ /* 0x000fc40000004100 */
[----:B------:R-:W-:Y:S02]  /*2a00*/  HADD2.F32 R7, -RZ, R7.H0_H0 ;  /* 0x20000007ff077230 */ /* 0x000fe40000004100 */
[----:B------:R-:W-:Y:S02]  /*2a10*/  HADD2.F32 R25, -RZ, R78.H0_H0 ;  /* 0x2000004eff197230 */ /* 0x000fe40000004100 */
[-C--:B------:R-:W-:Y:S01]  /*2a20*/  FMUL.FTZ R78, R6, R27.reuse ;  /* 0x0000001b064e7220 */ /* 0x080fe20000410000 */
[----:B------:R-:W-:Y:S02]  /*2a30*/  HADD2.F32 R26, -RZ, R26.H0_H0 ;  /* 0x2000001aff1a7230 */ /* 0x000fe40000004100 */
[----:B------:R-:W-:Y:S01]  /*2a40*/  FMUL.FTZ R27, R5, R27 ;  /* 0x0000001b051b7220 */ /* 0x000fe20000410000 */
[-C--:B------:R-:W-:Y:S01]  /*2a50*/  FMUL.FTZ R80, R24, R76.reuse ;  /* 0x0000004c18507220 */ /* 0x080fe20000410000 */
[----:B------:R-:W-:Y:S01]  /*2a60*/  FMUL.FTZ R83, R7, R76 ;  /* 0x0000004c07537220 */ /* 0x000fe20000410000 */
[-C--:B------:R-:W-:Y:S01]  /*2a70*/  FFMA.FTZ R78, R5, R25.reuse, -R78 ;  /* 0x00000019054e7223 */ /* 0x080fe2000001084e */
[----:B------:R-:W-:Y:S01]  /*2a80*/  FFMA.FTZ R79, R6, R25, R27 ;  /* 0x00000019064f7223 */ /* 0x000fe2000001001b */
[----:B------:R-:W-:-:S02]  /*2a90*/  HADD2.F32 R5, -RZ, R4.H1_H1 ;  /* 0x30000004ff057230 */ /* 0x000fc40000004100 */
[-C--:B------:R-:W-:Y:S01]  /*2aa0*/  FFMA.FTZ R81, R7, R26.reuse, -R80 ;  /* 0x0000001a07517223 */ /* 0x080fe20000010850 */
[----:B------:R-:W-:Y:S01]  /*2ab0*/  FFMA.FTZ R84, R24, R26, R83 ;  /* 0x0000001a18547223 */ /* 0x000fe20000010053 */
[----:B------:R-:W-:Y:S02]  /*2ac0*/  HADD2.F32 R25, -RZ, R88.H0_H0 ;  /* 0x20000058ff197230 */ /* 0x000fe40000004100 */
[----:B------:R-:W-:Y:S02]  /*2ad0*/  HADD2.F32 R4, -RZ, R4.H0_H0 ;  /* 0x20000004ff047230 */ /* 0x000fe40000004100 */
[--C-:B------:R-:W-:Y:S02]  /*2ae0*/  HADD2.F32 R6, -RZ, R15.reuse.H1_H1 ;  /* 0x3000000fff067230 */ /* 0x100fe40000004100 */
[-C--:B------:R-:W-:Y:S01]  /*2af0*/  FMUL.FTZ R27, R5, R25.reuse ;  /* 0x00000019051b7220 */ /* 0x080fe20000410000 */
[----:B------:R-:W-:Y:S02]  /*2b00*/  HADD2.F32 R26, -RZ, R88.H1_H1 ;  /* 0x30000058ff1a7230 */ /* 0x000fe40000004100 */
[----:B------:R-:W-:Y:S01]  /*2b10*/  FMUL.FTZ R76, R4, R25 ;  /* 0x00000019044c7220 */ /* 0x000fe20000410000 */
[----:B------:R-:W-:-:S02]  /*2b20*/  HADD2.F32 R15, -RZ, R15.H0_H0 ;  /* 0x2000000fff0f7230 */ /* 0x000fc40000004100 */
[--C-:B------:R-:W-:Y:S02]  /*2b30*/  HADD2.F32 R7, -RZ, R86.reuse.H0_H0 ;  /* 0x20000056ff077230 */ /* 0x100fe40000004100 */
[-C--:B------:R-:W-:Y:S01]  /*2b40*/  FMUL.FTZ R80, R6, R26.reuse ;  /* 0x0000001a06507220 */ /* 0x080fe20000410000 */
        /* <DEDUP_REMOVED lines=10> */
.L_x_1973:
[----:B------:R-:W-:Y:S05]  /*2bf0*/  BSYNC B2 ;  /* 0x0000000000027941 */ /* 0x000fea0003800000 */
.L_x_1972:
[----:B--2---:R1:W-:Y:S02]  /*2c00*/  STG.E.128 desc[UR42][R12.64], R4 ;  /* 0x000000040c007986 */ /* 0x0043e4000c101d2a */
.L_x_1971:
[----:B------:R-:W-:Y:S05]  /*2c10*/  BSYNC B1 ;  /* 0x0000000000017941 */ /* 0x000fea0003800000 */
.L_x_1970:
[----:B------:R-:W-:Y:S05]  /*2c20*/  @P1 BRA `(.L_x_1969) ;  /* 0x0000000c00ec1947 */ /* 0x000fea0003800000 */
[----:B------:R-:W-:Y:S01]  /*2c30*/  LOP3.LUT P4, RZ, R193, 0x4, RZ, 0xc0, !PT ;  /* 0x00000004c1ff7812 */ /* 0x000fe2000788c0ff */
[----:B------:R-:W-:Y:S01]  /*2c40*/  BSSY B1, `(.L_x_1974) ;  /* 0x0000032000017945 */ /* 0x000fe20003800000 */
[----:B-1----:R-:W-:-:S04]  /*2c50*/  MOV R5, 0x20 ;  /* 0x0000002000057802 */ /* 0x002fc80000000f00 */
[----:B------:R-:W-:-:S04]  /*2c60*/  SEL R5, R5, 0xffffffe0, !P4 ;  /* 0xffffffe005057807 */ /* 0x000fc80006000000 */
[----:B------:R-:W-:Y:S01]  /*2c70*/  IADD3 R5, R5, R65, R14 ;  /* 0x0000004105057210 */ /* 0x000fe20007ffe00e */
[----:B------:R-:W-:-:S04]  /*2c80*/  VIADD R14, R42, 0x10 ;  /* 0x000000102a0e7836 */ /* 0x000fc80000000000 */
[----:B------:R-:W-:Y:S01]  /*2c90*/  IMAD R4, R5, 0x2, R2 ;  /* 0x0000000205047824 */ /* 0x000fe200078e0202 */
[----:B------:R-:W-:-:S05]  /*2ca0*/  ISETP.GE.AND P4, PT, R14, R61, PT ;  /* 0x0000003d0e00720c */ /* 0x000fca0003f86270 */
[----:B------:R-:W1:Y:S08]  /*2cb0*/  LDS.128 R4, [R4+0x22400] ;  /* 0x0224000004047984 */ /* 0x000e700000000c00 */
[----:B------:R-:W-:Y:S05]  /*2cc0*/  @P4 BRA `(.L_x_1975) ;  /* 0x0000000000a44947 */ /* 0x000fea0003800000 */
[--C-:B------:R-:W-:Y:S01]  /*2cd0*/  SHF.R.U64 R15, R8, 0x10, R9.reuse ;  /* 0x00000010080f7819 */ /* 0x100fe20000001209 */
[----:B-1----:R-:W-:Y:S01]  /*2ce0*/  IMAD.MOV.U32 R8, RZ, RZ, R6 ;  /* 0x000000ffff087224 */ /* 0x002fe200078e0006 */
[----:B------:R-:W-:Y:S01]  /*2cf0*/  SHF.R.U32.HI R14, RZ, 0x10, R9 ;  /* 0x00000010ff0e7819 */ /* 0x000fe20000011609 */
[--C-:B------:R-:W-:Y:S01]  /*2d00*/  HADD2.F32 R6, -RZ, R5.reuse.H1_H1 ;  /* 0x30000005ff067230 */ /* 0x100fe20000004100 */
[--C-:B------:R-:W-:Y:S01]  /*2d10*/  SHF.R.U64 R9, R10, 0x10, R11.reuse ;  /* 0x000000100a097819 */ /* 0x100fe2000000120b */
[----:B------:R-:W-:Y:S01]  /*2d20*/  HADD2.F32 R5, -RZ, R5.H0_H0 ;  /* 0x20000005ff057230 */ /* 0x000fe20000004100 */
[----:B------:R-:W-:Y:S01]  /*2d30*/  SHF.R.U32.HI R24, RZ, 0x10, R11 ;  /* 0x00000010ff187819 */ /* 0x000fe2000001160b */
[----:B------:R-:W-:Y:S02]  /*2d40*/  HADD2.F32 R10, -RZ, R15.H0_H0 ;  /* 0x2000000fff0a7230 */ /* 0x000fe40000004100 */
[----:B------:R-:W-:Y:S02]  /*2d50*/  HADD2.F32 R11, -RZ, R9.H0_H0 ;  /* 0x20000009ff0b7230 */ /* 0x000fe40000004100 */
[----:B------:R-:W-:-:S02]  /*2d60*/  HADD2.F32 R24, -RZ, R24.H0_H0 ;  /* 0x20000018ff187230 */ /* 0x000fc40000004100 */
[--C-:B------:R-:W-:Y:S02]  /*2d70*/  HADD2.F32 R9, -RZ, R7.reuse.H1_H1 ;  /* 0x30000007ff097230 */ /* 0x100fe40000004100 */
[CC--:B------:R-:W-:Y:S01]  /*2d80*/  FMUL.FTZ R26, R6.reuse, R11.reuse ;  /* 0x0000000b061a7220 */ /* 0x0c0fe20000410000 */
[----:B------:R-:W-:Y:S02]  /*2d90*/  HADD2.F32 R7, -RZ, R7.H0_H0 ;  /* 0x20000007ff077230 */ /* 0x000fe40000004100 */
[----:B------:R-:W-:Y:S01]  /*2da0*/  FMUL.FTZ R11, R5, R11 ;  /* 0x0000000b050b7220 */ /* 0x000fe20000410000 */
[----:B------:R-:W-:Y:S02]  /*2db0*/  HADD2.F32 R14, -RZ, R14.H0_H0 ;  /* 0x2000000eff0e7230 */ /* 0x000fe40000004100 */
[----:B------:R-:W-:Y:S01]  /*2dc0*/  FMUL.FTZ R76, R9, R24 ;  /* 0x00000018094c7220 */ /* 0x000fe20000410000 */
[-C--:B------:R-:W-:Y:S01]  /*2dd0*/  FFMA.FTZ R26, R5, R10.reuse, -R26 ;  /* 0x0000000a051a7223 */ /* 0x080fe2000001081a */
[----:B------:R-:W-:Y:S01]  /*2de0*/  FFMA.FTZ R25, R6, R10, R11 ;  /* 0x0000000a06197223 */ /* 0x000fe2000001000b */
[----:B------:R-:W-:Y:S01]  /*2df0*/  FMUL.FTZ R24, R7, R24 ;  /* 0x0000001807187220 */ /* 0x000fe20000410000 */
[----:B------:R-:W-:-:S02]  /*2e00*/  HADD2.F32 R10, -RZ, R87.H0_H0 ;  /* 0x20000057ff0a7230 */ /* 0x000fc40000004100 */
[-C--:B------:R-:W-:Y:S01]  /*2e10*/  FFMA.FTZ R76, R7, R14.reuse, -R76 ;  /* 0x0000000e074c7223 */ /* 0x080fe2000001084c */
[----:B------:R-:W-:Y:S02]  /*2e20*/  HADD2.F32 R11, -RZ, R87.H1_H1 ;  /* 0x30000057ff0b7230 */ /* 0x000fe40000004100 */
[----:B------:R-:W-:Y:S01]  /*2e30*/  FFMA.FTZ R79, R9, R14, R24 ;  /* 0x0000000e094f7223 */ /* 0x000fe20000010018 */
[----:B------:R-:W-:Y:S02]  /*2e40*/  HADD2.F32 R5, -RZ, R4.H1_H1 ;  /* 0x30000004ff057230 */ /* 0x000fe40000004100 */
[----:B------:R-:W-:Y:S02]  /*2e50*/  HADD2.F32 R6, -RZ, R8.H1_H1 ;  /* 0x30000008ff067230 */ /* 0x000fe40000004100 */
[----:B------:R-:W-:Y:S02]  /*2e60*/  HADD2.F32 R4, -RZ, R4.H0_H0 ;  /* 0x20000004ff047230 */ /* 0x000fe40000004100 */
[----:B------:R-:W-:Y:S01]  /*2e70*/  FMUL.FTZ R15, R5, R10 ;  /* 0x0000000a050f7220 */ /* 0x000fe20000410000 */
[----:B------:R-:W-:-:S02]  /*2e80*/  HADD2.F32 R8, -RZ, R8.H0_H0 ;  /* 0x20000008ff087230 */ /* 0x000fc40000004100 */
        /* <DEDUP_REMOVED lines=13> */
.L_x_1975:
[----:B------:R-:W-:Y:S05]  /*2f60*/  BSYNC B1 ;  /* 0x0000000000017941 */ /* 0x000fea0003800000 */
.L_x_1974:
[----:B-1----:R2:W-:Y:S01]  /*2f70*/  STG.E.128 desc[UR42][R12.64+0x40], R4 ;  /* 0x000040040c007986 */ /* 0x0025e2000c101d2a */
[----:B------:R-:W-:Y:S05]  /*2f80*/  BRA `(.L_x_1969) ;  /* 0x0000000c00147947 */ /* 0x000fea0003800000 */
.L_x_1963:
[----:B------:R-:W-:Y:S01]  /*2f90*/  IMAD R72, R51, -0x40, R32 ;  /* 0xffffffc033487824 */ /* 0x000fe200078e0220 */
[----:B------:R-:W-:-:S04]  /*2fa0*/  ISETP.GE.AND P4, PT, R16, R61, PT ;  /* 0x0000003d1000720c */ /* 0x000fc80003f86270 */
[----:B------:R-:W-:-:S04]  /*2fb0*/  VIMNMX R72, R72, 0x40, PT ;  /* 0x0000004048487848 */ /* 0x000fc80003fe0100 */
[----:B------:R-:W-:-:S13]  /*2fc0*/  ISETP.GE.OR P3, PT, R23, R72, P4 ;  /* 0x000000481700720c */ /* 0x000fda0002766670 */
[----:B------:R-:W0:Y:S01]  /*2fd0*/  @!P3 LDC.64 R12, c[0x0][0x3c8] ;  /* 0x0000f200ff0cbb82 */ /* 0x000e220000000a00 */
[----:B------:R-:W-:Y:S01]  /*2fe0*/  @!P3 IADD3 R6, P5, R38, R4, RZ ;  /* 0x000000042606b210 */ /* 0x000fe20007fbe0ff */
[----:B------:R-:W-:Y:S01]  /*2ff0*/  @!P3 IMAD R4, R56, R51, RZ ;  /* 0x000000333804b224 */ /* 0x000fe200078e02ff */
[----:B------:R-:W-:-:S03]  /*3000*/  @!P3 MOV R5, R67 ;  /* 0x000000430005b202 */ /* 0x000fc60000000f00 */
[-C--:B------:R-:W-:Y:S02]  /*3010*/  @!P3 IMAD R11, R76, R57.reuse, R4 ;  /* 0x000000394c0bb224 */ /* 0x080fe400078e0204 */
[----:B------:R-:W1:Y:S01]  /*3020*/  @!P3 LDC.64 R26, c[0x0][0x3e0] ;  /* 0x0000f800ff1abb82 */ /* 0x000e620000000a00 */
[----:B------:R-:W-:Y:S02]  /*3030*/  @!P3 IMAD.MOV.U32 R4, RZ, RZ, R34 ;  /* 0x000000ffff04b224 */ /* 0x000fe400078e0022 */
[----:B------:R-:W-:Y:S02]  /*3040*/  @!P3 IMAD.X R7, R77, 0x1, R64, P5 ;  /* 0x000000014d07b824 */ /* 0x000fe400028e0640 */
        /* <DEDUP_REMOVED lines=12> */
[----:B------:R-:W-:-:S06]  /*3110*/  UISETP.NE.AND UP0, UPT, UR37, 0x3, UPT ;  /* 0x000000032500788c */ /* 0x000fcc000bf05270 */
[----:B------:R-:W-:Y:S01]  /*3120*/  PLOP3.LUT P3, PT, PT, PT, UP0, 0x80, 0x0 ;  /* 0x000000000000781c */ /* 0x000fe20003f6f008 */
[----:B--2---:R-:W-:Y:S02]  /*3130*/  IMAD.MOV.U32 R15, RZ, RZ, R6 ;  /* 0x000000ffff0f7224 */ /* 0x004fe400078e0006 */
[----:B------:R-:W-:Y:S02]  /*3140*/  IMAD.MOV.U32 R76, RZ, RZ, R4 ;  /* 0x000000ffff4c7224 */ /* 0x000fe400078e0004 */
[----:B------:R-:W-:Y:S02]  /*3150*/  IMAD.MOV.U32 R70, RZ, RZ, R7 ;  /* 0x000000ffff467224 */ /* 0x000fe400078e0007 */
[----:B------:R-:W-:Y:S01]  /*3160*/  IMAD.MOV.U32 R77, RZ, RZ, R5 ;  /* 0x000000ffff4d7224 */ /* 0x000fe200078e0005 */
[----:B------:R-:W-:Y:S01]  /*3170*/  PRMT R97, R15, 0x5410, R76 ;  /* 0x000054100f617816 */ /* 0x000fe2000000004c */
[----:B---3--:R-:W-:Y:S01]  /*3180*/  IMAD.MOV.U32 R13, RZ, RZ, R11 ;  /* 0x000000ffff0d7224 */ /* 0x008fe200078e000b */
[----:B------:R-:W-:Y:S01]  /*3190*/  PRMT R88, R88, 0x5410, R70 ;  /* 0x0000541058587816 */ /* 0x000fe20000000046 */
[----:B------:R-:W-:Y:S01]  /*31a0*/  IMAD.MOV.U32 R15, RZ, RZ, R8 ;  /* 0x000000ffff0f7224 */ /* 0x000fe200078e0008 */
[----:B------:R-:W-:Y:S01]  /*31b0*/  PRMT R84, R84, 0x5410, R77 ;  /* 0x0000541054547816 */ /* 0x000fe2000000004d */
[----:B------:R-:W-:Y:S01]  /*31c0*/  IMAD.MOV.U32 R26, RZ, RZ, R9 ;  /* 0x000000ffff1a7224 */ /* 0x000fe200078e0009 */
[----:B------:R-:W-:-:S02]  /*31d0*/  MOV R12, R10 ;  /* 0x0000000a000c7202 */ /* 0x000fc40000000f00 */
[----:B------:R-:W-:Y:S02]  /*31e0*/  PRMT R88, R13, 0x7610, R88 ;  /* 0x000076100d587816 */ /* 0x000fe40000000058 */
[----:B------:R-:W-:Y:S02]  /*31f0*/  PRMT R96, R12, 0x5410, R15 ;  /* 0x000054100c607816 */ /* 0x000fe4000000000f */
[----:B------:R-:W-:Y:S01]  /*3200*/  PRMT R84, R26, 0x7610, R84 ;  /* 0x000076101a547816 */ /* 0x000fe20000000054 */
[----:B------:R-:W-:Y:S06]  /*3210*/  @!P3 BRA `(.L_x_1976) ;  /* 0x000000000004b947 */ /* 0x000fec0003800000 */
[----:B------:R-:W-:Y:S01]  /*3220*/  BPT.TRAP 0x1 ;  /* 0x000000040000795c */ /* 0x000fe20000300000 */
.L_x_1976:
[----:B------:R-:W-:Y:S01]  /*3230*/  IMAD R70, R184, 0x8, R2 ;  /* 0x00000008b8467824 */ /* 0x000fe200078e0202 */
[----:B------:R-:W-:Y:S01]  /*3240*/  SHF.L.U32 R77, R187, 0x1f, RZ ;  /* 0x0000001fbb4d7819 */ /* 0x000fe200000006ff */
[----:B------:R-:W-:Y:S03]  /*3250*/  BSSY B1, `(.L_x_1977) ;  /* 0x0000003000017945 */ /* 0x000fe60003800000 */
[----:B------:R-:W0:Y:S02]  /*3260*/  SYNCS.PHASECHK.TRANS64.TRYWAIT P5, [R70+URZ+0x28c90], R77 ;  /* 0x028c904d460075a7 */ /* 0x000e2400080a017f */
[----:B0-----:R-:W-:Y:S05]  /*3270*/  @!P5 BRA `(.L_x_1978) ;  /* 0x0000018c0044d947 */ /* 0x001fea0003800000 */
.L_x_2281:
[----:B------:R-:W-:Y:S05]  /*3280*/  BSYNC B1 ;  /* 0x0000000000017941 */ /* 0x000fea0003800000 */
.L_x_1977:
[C---:B------:R-:W-:Y:S01]  /*3290*/  ISETP.GE.OR P5, PT, R23.reuse, R72, P0 ;  /* 0x000000481700720c */ /* 0x040fe200007a6670 */
[----:B------:R-:W-:Y:S01]  /*32a0*/  ULDC.64 UR4, c[0x0][0x2f0] ;  /* 0x0000bc0000047ab9 */ /* 0x000fe20000000a00 */
[----:B------:R-:W-:Y:S02]  /*32b0*/  IMAD.MOV.U32 R78, RZ, RZ, R24 ;  /* 0x000000ffff4e7224 */ /* 0x000fe400078e0018 */
[----:B------:R-:W-:Y:S02]  /*32c0*/  IMAD R12, R220, UR4, RZ ;  /* 0x00000004dc0c7c24 */ /* 0x000fe4000f8e02ff */
[----:B------:R-:W-:-:S04]  /*32d0*/  IMAD.WIDE.U32 R78, R23, UR4, R78 ;  /* 0x00000004174e7c25 */ /* 0x000fc8000f8e004e */
[----:B------:R-:W-:-:S03]  /*32e0*/  IMAD R95, R23, UR5, R12 ;  /* 0x00000005175f7c24 */ /* 0x000fc6000f8e020c */
[----:B------:R-:W-:Y:S05]  /*32f0*/  @P5 BRA `(.L_x_1969) ;  /* 0x0000000800385947 */ /* 0x000fea0003800000 */
[----:B------:R-:W-:Y:S01]  /*3300*/  IADD3 R95, R95, R79, RZ ;  /* 0x0000004f5f5f7210 */ /* 0x000fe20007ffe0ff */
[----:B------:R-:W-:Y:S01]  /*3310*/  IMAD.IADD R12, R58, 0x1, -R63 ;  /* 0x000000013a0c7824 */ /* 0x000fe200078e0a3f */
[----:B------:R-:W-:Y:S01]  /*3320*/  IADD3 R76, P5, P6, R44, R78, R69 ;  /* 0x0000004e2c4c7210 */ /* 0x000fe20007ebe045 */
[----:B------:R-:W-:Y:S03]  /*3330*/  BSSY B1, `(.L_x_1979) ;  /* 0x0000067000017945 */ /* 0x000fe60003800000 */
[----:B------:R-:W-:Y:S02]  /*3340*/  IADD3.X R81, R0, R95, R73, P5, P6 ;  /* 0x0000005f00517210 */ /* 0x000fe40002fec449 */
[----:B------:R-:W-:Y:S02]  /*3350*/  ISETP.NE.AND P6, PT, R74, RZ, PT ;  /* 0x000000ff4a00720c */ /* 0x000fe40003fc5270 */
[----:B------:R-:W-:-:S02]  /*3360*/  LEA R80, P5, R76, R28, 0x1 ;  /* 0x0000001c4c507211 */ /* 0x000fc400078a08ff */
[----:B------:R-:W-:Y:S02]  /*3370*/  SEL R12, R63, R12, !P6 ;  /* 0x0000000c3f0c7207 */ /* 0x000fe40007000000 */
[----:B------:R-:W-:Y:S02]  /*3380*/  LEA.HI.X R81, R76, R29, R81, 0x1, P5 ;  /* 0x0000001d4c517211 */ /* 0x000fe400028f0c51 */
[----:B------:R-:W-:-:S04]  /*3390*/  SHF.R.S32.HI R13, RZ, 0x1f, R12 ;  /* 0x0000001fff0d7819 */ /* 0x000fc8000001140c */
[----:B------:R-:W-:-:S04]  /*33a0*/  LEA.HI R13, R13, R12, RZ, 0x4 ;  /* 0x0000000c0d0d7211 */ /* 0x000fc800078f20ff */
[----:B------:R-:W-:-:S04]  /*33b0*/  SHF.R.S32.HI R13, RZ, 0x4, R13 ;  /* 0x00000004ff0d7819 */ /* 0x000fc8000001140d */
[----:B------:R-:W-:-:S05]  /*33c0*/  LEA.HI.SX32 R13, R54, R13, 0x1d ;  /* 0x0000000d360d7211 */ /* 0x000fca00078feaff */
[----:B------:R-:W-:-:S05]  /*33d0*/  IMAD.SHL.U32 R83, R13, 0x8, RZ ;  /* 0x000000080d537824 */ /* 0x000fca00078e00ff */
[----:B------:R-:W-:-:S04]  /*33e0*/  LOP3.LUT R13, R59, 0x38, R83, 0xf8, !PT ;  /* 0x000000383b0d7812 */ /* 0x000fc800078ef853 */
[----:B------:R-:W-:-:S05]  /*33f0*/  LOP3.LUT R13, R13, R60, RZ, 0x3c, !PT ;  /* 0x0000003c0d0d7212 */ /* 0x000fca00078e3cff */
[----:B------:R-:W-:Y:S02]  /*3400*/  IMAD R15, R200, 0x200, R13 ;  /* 0x00000200c80f7824 */ /* 0x000fe400078e020d */
[----:B------:R-:W-:Y:S02]  /*3410*/  IMAD.IADD R13, R68, 0x1, R14 ;  /* 0x00000001440d7824 */ /* 0x000fe400078e020e */
[----:B------:R-:W-:-:S03]  /*3420*/  IMAD.IADD R15, R14, 0x1, R15 ;  /* 0x000000010e0f7824 */ /* 0x000fc600078e020f */
[----:B------:R-:W-:Y:S01]  /*3430*/  LEA R13, R13, R2, 0x1 ;  /* 0x000000020d0d7211 */ /* 0x000fe200078e08ff */
[----:B------:R-:W-:-:S05]  /*3440*/  IMAD R24, R15, 0x2, R2 ;  /* 0x000000020f187824 */ /* 0x000fca00078e0202 */
        /* <DEDUP_REMOVED lines=82> */
[----:B------:R-:W-:Y:S01]  /*3970*/  F2FP.F16.F32.PACK_AB R14, R14, R15 ;  /* 0x0000000f0e0e723e */ /* 0x000fe200000000ff */
[----:B------:R-:W-:Y:S01]  /*3980*/  IMAD.MOV.U32 R15, RZ, RZ, R86 ;  /* 0x000000ffff0f7224 */ /* 0x000fe200078e0056 */
[----:B------:R-:W-:-:S07]  /*3990*/  F2FP.F16.F32.PACK_AB R26, R9, R8 ;  /* 0x00000008091a723e */ /* 0x000fce00000000ff */
.L_x_1980:
[----:B------:R-:W-:Y:S05]  /*39a0*/  BSYNC B1 ;  /* 0x0000000000017941 */ /* 0x000fea0003800000 */
.L_x_1979:
        /* <DEDUP_REMOVED lines=10> */
.L_x_1962:
[----:B------:R-:W-:-:S06]  /*3a50*/  UISETP.NE.AND UP0, UPT, UR37, 0x3, UPT ;  /* 0x000000032500788c */ /* 0x000fcc000bf05270 */
[----:B------:R-:W-:-:S13]  /*3a60*/  PLOP3.LUT P3, PT, PT, PT, UP0, 0x80, 0x0 ;  /* 0x000000000000781c */ /* 0x000fda0003f6f008 */
[----:B------:R-:W-:Y:S05]  /*3a70*/  @!P3 BRA `(.L_x_1981) ;  /* 0x000000000004b947 */ /* 0x000fea0003800000 */
[----:B------:R-:W-:Y:S01]  /*3a80*/  BPT.TRAP 0x1 ;  /* 0x000000040000795c */ /* 0x000fe20000300000 */
.L_x_1981:
        /* <DEDUP_REMOVED lines=8> */
.L_x_2282:
[----:B------:R-:W-:Y:S05]  /*3b10*/  BSYNC B1 ;  /* 0x0000000000017941 */ /* 0x000fea0003800000 */
.L_x_1982:
[----:B------:R-:W-:Y:S05]  /*3b20*/  @P4 BRA `(.L_x_1969) ;  /* 0x00000000002c4947 */ /* 0x000fea0003800000 */
[----:B------:R-:W-:Y:S01]  /*3b30*/  @!P1 LOP3.LUT P4, RZ, R193, 0x4, RZ, 0xc0, !PT ;  /* 0x00000004c1ff9812 */ /* 0x000fe2000788c0ff */
[----:B------:R-:W-:Y:S01]  /*3b40*/  @!P1 VIADD R4, R65, 0x20 ;  /* 0x0000002041049836 */ /* 0x000fe20000000000 */
[----:B------:R-:W-:Y:S02]  /*3b50*/  PLOP3.LUT P5, PT, PT, PT, PT, 0x8, 0x0 ;  /* 0x000000000000781c */ /* 0x000fe40003fae170 */
[----:B------:R-:W-:-:S13]  /*3b60*/  @!P1 PLOP3.LUT P5, PT, P4, PT, PT, 0x80, 0x0 ;  /* 0x000000000000981c */ /* 0x000fda00027af070 */
[----:B------:R-:W-:-:S05]  /*3b70*/  @P5 IADD3 R4, R65, -0x20, RZ ;  /* 0xffffffe041045810 */ /* 0x000fca0007ffe0ff */
[----:B------:R-:W-:-:S04]  /*3b80*/  @!P1 IMAD.IADD R5, R14, 0x1, R4 ;  /* 0x000000010e059824 */ /* 0x000fc800078e0204 */
[----:B------:R-:W-:Y:S02]  /*3b90*/  @!P1 IMAD R8, R5, 0x2, R2 ;  /* 0x0000000205089824 */ /* 0x000fe400078e0202 */
[----:B------:R-:W1:Y:S04]  /*3ba0*/  @!P0 LDS.128 R4, [R15+0x22400] ;  /* 0x022400000f048984 */ /* 0x000e680000000c00 */
[----:B------:R-:W2:Y:S04]  /*3bb0*/  @!P1 LDS.128 R8, [R8+0x22400] ;  /* 0x0224000008089984 */ /* 0x000ea80000000c00 */
[----:B-1----:R1:W-:Y:S04]  /*3bc0*/  @!P0 STG.E.128 desc[UR42][R12.64], R4 ;  /* 0x000000040c008986 */ /* 0x0023e8000c101d2a */
[----:B--2---:R1:W-:Y:S02]  /*3bd0*/  @!P1 STG.E.128 desc[UR42][R12.64+0x40], R8 ;  /* 0x000040080c009986 */ /* 0x0043e4000c101d2a */
.L_x_1969:
[----:B------:R-:W-:Y:S05]  /*3be0*/  BSYNC B0 ;  /* 0x0000000000007941 */ /* 0x000fea0003800000 */
.L_x_1961:
[----:B-12-4-:R-:W1:Y:S01]  /*3bf0*/  S2R R4, SR_TID.X ;  /* 0x0000000000047919 */ /* 0x016e620000002100 */
[----:B------:R-:W-:Y:S01]  /*3c00*/  @!PT LDS RZ, [RZ] ;  /* 0x00000000fffff984 */ /* 0x000fe20000000800 */
[----:B------:R-:W-:Y:S01]  /*3c10*/  @!PT LDS RZ, [RZ] ;  /* 0x00000000fffff984 */ /* 0x000fe20000000800 */
[----:B------:R-:W-:Y:S01]  /*3c20*/  @!PT LDS RZ, [RZ] ;  /* 0x00000000fffff984 */ /* 0x000fe20000000800 */
[----:B------:R-:W-:Y:S01]  /*3c30*/  @!PT LDS RZ, [RZ] ;  /* 0x00000000fffff984 */ /* 0x000fe20000000800 */
[----:B------:R2:W-:Y:S06]  /*3c40*/  MEMBAR.ALL.CTA ;  /* 0x0000000000007992 */ /* 0x0005ec0000008000 */
[----:B--2---:R-:W2:Y:S01]  /*3c50*/  FENCE.VIEW.ASYNC.S ;  /* 0x00000000000073c6 */ /* 0x004ea20000000000 */
[----:B------:R-:W-:Y:S05]  /*3c60*/  WARPSYNC.ALL ;  /* 0x0000000000007948 */ /* 0x000fea0003800000 */
[----:B------:R-:W-:Y:S01]  /*3c70*/  BSSY B0, `(.L_x_1984) ;  /* 0x0000009000007945 */ /* 0x000fe20003800000 */
[----:B-1----:R-:W-:Y:S01]  /*3c80*/  LOP3.LUT R4, R4, 0x7f, RZ, 0xc0, !PT ;  /* 0x0000007f04047812 */ /* 0x002fe200078ec0ff */
[----:B--2---:R1:W-:Y:S03]  /*3c90*/  BAR.SYNC.DEFER_BLOCKING R62, 0x80 ;  /* 0x0002003e0000751d */ /* 0x0043e60000010000 */
[----:B------:R-:W-:-:S13]  /*3ca0*/  ISETP.NE.AND P4, PT, R4, RZ, PT ;  /* 0x000000ff0400720c */ /* 0x000fda0003f85270 */
[----:B------:R-:W-:-:S05]  /*3cb0*/  @!P4 VIADD R4, R70, 0x28ca0 ;  /* 0x00028ca04604c836 */ /* 0x000fca0000000000 */
[----:B------:R-:W-:-:S04]  /*3cc0*/  @!P4 PRMT R4, RZ, 0x654, R4 ;  /* 0x00000654ff04c816 */ /* 0x000fc80000000004 */
[----:B------:R1:W-:Y:S01]  /*3cd0*/  @!P4 SYNCS.ARRIVE.TRANS64.RED.A1T0 RZ, [R4+URZ], RZ ;  /* 0x000000ff04ffc9a7 */ /* 0x0003e2000810043f */
[----:B------:R-:W-:Y:S05]  /*3ce0*/  @!P3 BRA `(.L_x_1985) ;  /* 0x000000000004b947 */ /* 0x000fea0003800000 */
[----:B------:R-:W-:Y:S01]  /*3cf0*/  BPT.TRAP 0x1 ;  /* 0x000000040000795c */ /* 0x000fe20000300000 */
.L_x_1985:
[----:B------:R-:W-:Y:S05]  /*3d00*/  BSYNC B0 ;  /* 0x0000000000007941 */ /* 0x000fea0003800000 */
.L_x_1984:
[----:B------:R-:W2:Y:S01]  /*3d10*/  SYNCS.PHASECHK.TRANS64.TRYWAIT P5, [R70+URZ+0x28cb0], R77 ;  /* 0x028cb04d460075a7 */ /* 0x000ea200080a017f */
[----:B------:R-:W-:Y:S01]  /*3d20*/  BSSY B0, `(.L_x_1986) ;  /* 0x0000003000007945 */ /* 0x000fe20003800000 */
[----:B------:R-:W-:-:S03]  /*3d30*/  ISETP.GE.AND P3, PT, R23, R72, PT ;  /* 0x000000481700720c */ /* 0x000fc60003f66270 */
[----:B--2---:R-:W-:Y:S10]  /*3d40*/  @!P5 BRA `(.L_x_1987) ;  /* 0x0000018000b8d947 */ /* 0x004ff40003800000 */
.L_x_2283:
[----:B------:R-:W-:Y:S05]  /*3d50*/  BSYNC B0 ;  /* 0x0000000000007941 */ /* 0x000fea0003800000 */
.L_x_1986:
[----:B------:R-:W-:Y:S04]  /*3d60*/  BSSY B0, `(.L_x_1988) ;  /* 0x0000052000007945 */ /* 0x000fe80003800000 */
[----:B------:R-:W-:Y:S05]  /*3d70*/  @P3 BRA `(.L_x_1989) ;  /* 0x0000000400403947 */ /* 0x000fea0003800000 */
[----:B-1----:R-:W-:Y:S01]  /*3d80*/  IMAD.WIDE R4, R51, 0x40, R20 ;  /* 0x0000004033047825 */ /* 0x002fe200078e0214 */
[----:B------:R-:W-:Y:S01]  /*3d90*/  ULDC.64 UR4, c[0x0][0x318] ;  /* 0x0000c60000047ab9 */ /* 0x000fe20000000a00 */
[----:B------:R-:W-:Y:S02]  /*3da0*/  LOP3.LUT P3, RZ, R193, 0x4, RZ, 0xc0, !PT ;  /* 0x00000004c1ff7812 */ /* 0x000fe4000786c0ff */
[----:B------:R-:W-:Y:S01]  /*3db0*/  IMAD R5, R5, UR4, RZ ;  /* 0x0000000405057c24 */ /* 0x000fe2000f8e02ff */
[----:B------:R-:W-:Y:S01]  /*3dc0*/  LEA R9, R184, R65, 0xf ;  /* 0x00000041b8097211 */ /* 0x000fe200078e78ff */
[----:B------:R-:W-:Y:S01]  /*3dd0*/  IMAD.MOV.U32 R6, RZ, RZ, R40 ;  /* 0x000000ffff067224 */ /* 0x000fe200078e0028 */
[----:B---3--:R-:W-:Y:S01]  /*3de0*/  IADD3 R12, R16, 0x80, RZ ;  /* 0x00000080100c7810 */ /* 0x008fe20007ffe0ff */
[----:B------:R-:W-:Y:S02]  /*3df0*/  IMAD.MOV.U32 R7, RZ, RZ, R75 ;  /* 0x000000ffff077224 */ /* 0x000fe400078e004b */
[----:B------:R-:W-:-:S02]  /*3e00*/  IMAD R5, R4, UR5, R5 ;  /* 0x0000000504057c24 */ /* 0x000fc4000f8e0205 */
[----:B------:R-:W-:Y:S01]  /*3e10*/  IMAD.WIDE.U32 R6, R4, UR4, R6 ;  /* 0x0000000404067c25 */ /* 0x000fe2000f8e0006 */
[----:B------:R-:W-:-:S03]  /*3e20*/  ULDC.64 UR4, c[0x0][0x308] ;  /* 0x0000c20000047ab9 */ /* 0x000fc60000000a00 */
[----:B------:R-:W-:Y:S01]  /*3e30*/  IMAD.IADD R5, R7, 0x1, R5 ;  /* 0x0000000107057824 */ /* 0x000fe200078e0205 */
[----:B------:R-:W-:Y:S01]  /*3e40*/  LEA R76, P5, R6, UR4, 0x1 ;  /* 0x00000004064c7c11 */ /* 0x000fe2000f8a08ff */
[----:B------:R-:W-:Y:S01]  /*3e50*/  VIADD R4, R16, 0x40 ;  /* 0x0000004010047836 */ /* 0x000fe20000000000 */
[----:B------:R-:W-:Y:S01]  /*3e60*/  ULDC UR4, c[0x0][0x310] ;  /* 0x0000c40000047ab9 */ /* 0x000fe20000000800 */
[C---:B------:R-:W-:Y:S01]  /*3e70*/  VIADD R79, R9.reuse, 0x20 ;  /* 0x00000020094f7836 */ /* 0x040fe20000000000 */
[----:B0-2---:R-:W-:Y:S01]  /*3e80*/  LEA.HI.X R77, R6, UR5, R5, 0x1, P5 ;  /* 0x00000005064d7c11 */ /* 0x005fe2000a8f0c05 */
[C---:B------:R-:W-:Y:S01]  /*3e90*/  @P3 VIADD R79, R9.reuse, 0xffffffe0 ;  /* 0xffffffe0094f3836 */ /* 0x040fe20000000000 */
[----:B------:R-:W-:Y:S01]  /*3ea0*/  ISETP.GE.AND P5, PT, R16, UR4, PT ;  /* 0x0000000410007c0c */ /* 0x000fe2000bfa6270 */
[----:B------:R-:W-:Y:S01]  /*3eb0*/  IMAD R80, R9, 0x2, R2 ;  /* 0x0000000209507824 */ /* 0x000fe200078e0202 */
[----:B------:R-:W-:Y:S01]  /*3ec0*/  ISETP.GE.AND P3, PT, R4, UR4, PT ;  /* 0x0000000404007c0c */ /* 0x000fe2000bf66270 */
[----:B------:R-:W-:-:S02]  /*3ed0*/  VIADD R13, R16, 0xc0 ;  /* 0x000000c0100d7836 */ /* 0x000fc40000000000 */
[C---:B------:R-:W-:Y:S02]  /*3ee0*/  VIADD R72, R16.reuse, 0x100 ;  /* 0x0000010010487836 */ /* 0x040fe40000000000 */
[----:B------:R-:W-:Y:S02]  /*3ef0*/  VIADD R78, R16, 0x140 ;  /* 0x00000140104e7836 */ /* 0x000fe40000000000 */
[----:B------:R-:W-:-:S04]  /*3f00*/  IMAD R79, R79, 0x2, R2 ;  /* 0x000000024f4f7824 */ /* 0x000fc800078e0202 */
        /* <DEDUP_REMOVED lines=55> */
.L_x_1989:
[----:B------:R-:W-:Y:S05]  /*4280*/  BSYNC B0 ;  /* 0x0000000000007941 */ /* 0x000fea0003800000 */
.L_x_1988:
[----:B------:R-:W-:Y:S01]  /*4290*/  @!PT LDS RZ, [RZ] ;  /* 0x00000000fffff984 */ /* 0x000fe20000000800 */
[----:B------:R-:W-:Y:S01]  /*42a0*/  @!PT LDS RZ, [RZ] ;  /* 0x00000000fffff984 */ /* 0x000fe20000000800 */
[----:B------:R-:W-:Y:S01]  /*42b0*/  @!PT LDS RZ, [RZ] ;  /* 0x00000000fffff984 */ /* 0x000fe20000000800 */
[----:B------:R-:W-:Y:S01]  /*42c0*/  @!PT LDS RZ, [RZ] ;  /* 0x00000000fffff984 */ /* 0x000fe20000000800 */
[----:B------:R5:W-:Y:S06]  /*42d0*/  MEMBAR.ALL.CTA ;  /* 0x0000000000007992 */ /* 0x000bec0000008000 */
[----:B-----5:R-:W5:Y:S01]  /*42e0*/  FENCE.VIEW.ASYNC.S ;  /* 0x00000000000073c6 */ /* 0x020f620000000000 */
[----:B0-2---:R-:W-:Y:S01]  /*42f0*/  @!P4 VIADD R70, R70, 0x28cc0 ;  /* 0x00028cc04646c836 */ /* 0x005fe20000000000 */
[----:B-----5:R0:W-:Y:S04]  /*4300*/  BAR.SYNC.DEFER_BLOCKING R62, 0x80 ;  /* 0x0002003e0000751d */ /* 0x0201e80000010000 */
[----:B------:R-:W-:Y:S01]  /*4310*/  @!P4 PRMT R70, RZ, 0x654, R70 ;  /* 0x00000654ff46c816 */ /* 0x000fe20000000046 */
[----:B------:R-:W-:Y:S01]  /*4320*/  VIADD R184, R184, 0x1 ;  /* 0x00000001b8b87836 */ /* 0x000fe20000000000 */
[----:B------:R-:W-:-:S02]  /*4330*/  PLOP3.LUT P3, PT, PT, PT, PT, 0x8, 0x0 ;  /* 0x000000000000781c */ /* 0x000fc40003f6e170 */
[----:B------:R0:W-:Y:S02]  /*4340*/  @!P4 SYNCS.ARRIVE.TRANS64.RED.A1T0 RZ, [R70+URZ], RZ ;  /* 0x000000ff46ffc9a7 */ /* 0x0001e4000810043f */
[----:B------:R-:W-:-:S04]  /*4350*/  ISETP.NE.AND P4, PT, R184, 0x2, PT ;  /* 0x00000002b800780c */ /* 0x000fc80003f85270 */
[----:B-1----:R-:W-:Y:S02]  /*4360*/  SEL R4, RZ, 0x1, P4 ;  /* 0x00000001ff047807 */ /* 0x002fe40002000000 */
[----:B------:R-:W-:Y:S02]  /*4370*/  SEL R184, R184, RZ, P4 ;  /* 0x000000ffb8b87207 */ /* 0x000fe40002000000 */
[----:B------:R-:W-:Y:S01]  /*4380*/  LOP3.LUT R187, R187, R4, RZ, 0x3c, !PT ;  /* 0x00000004bbbb7212 */ /* 0x000fe200078e3cff */
[----:B0-----:R-:W-:Y:S06]  /*4390*/  @P2 BRA `(.L_x_1990) ;  /* 0xffffffe000182947 */ /* 0x001fec000383ffff */
.L_x_1956:
[----:B------:R-:W-:Y:S04]  /*43a0*/  BSSY B0, `(.L_x_1991) ;  /* 0x0000004000007945 */ /* 0x000fe80003800000 */
[----:B------:R-:W-:Y:S05]  /*43b0*/  @P3 BRA `(.L_x_1992) ;  /* 0x0000000000083947 */ /* 0x000fea0003800000 */
[----:B------:R-:W0:Y:S02]  /*43c0*/  FENCE.VIEW.ASYNC.G ;  /* 0x00000000000073c6 */ /* 0x000e240000000100 */
[----:B0-----:R-:W-:Y:S06]  /*43d0*/  BAR.ARV 0xc, 0x120 ;  /* 0x0304800000007b1d */ /* 0x001fec0000002000 */
.L_x_1992:
[----:B------:R-:W-:Y:S05]  /*43e0*/  BSYNC B0 ;  /* 0x0000000000007941 */ /* 0x000fea0003800000 */
.L_x_1991:
[----:B------:R-:W-:Y:S01]  /*43f0*/  UISETP.NE.AND UP0, UPT, UR38, 0x1, UPT ;  /* 0x000000012600788c */ /* 0x000fe2000bf05270 */
[----:B------:R-:W-:Y:S01]  /*4400*/  BSSY B7, `(.L_x_1993) ;  /* 0x0000eb8000077945 */ /* 0x000fe20003800000 */
[----:B------:R-:W-:Y:S02]  /*4410*/  ULDC UR4, c[0x0][0x9e0] ;  /* 0x0002780000047ab9 */ /* 0x000fe40000000800 */
[----:B------:R-:W-:Y:S02]  /*4420*/  VIADD R0, R49, UR4 ;  /* 0x0000000431007c36 */ /* 0x000fe40008000000 */
[----:B------:R-:W-:-:S13]  /*4430*/  PLOP3.LUT P0, PT, PT, PT, UP0, 0x80, 0x0 ;  /* 0x000000000000781c */ /* 0x000fda0003f0f008 */
[----:B------:R-:W-:Y:S05]  /*4440*/  @!P0 BRA `(.L_x_1994) ;  /* 0x0000002000748947 */ /* 0x000fea0003800000 */
[----:B------:R-:W0:Y:S02]  /*4450*/  LDC R6, c[0x0][0x9e4] ;  /* 0x00027900ff067b82 */ /* 0x000e240000000800 */
[----:B0-----:R-:W-:-:S13]  /*4460*/  ISETP.GE.AND P0, PT, R6, 0x1, PT ;  /* 0x000000010600780c */ /* 0x001fda0003f06270 */
[----:B------:R-:W-:Y:S05]  /*4470*/  @!P0 BRA `(.L_x_1995) ;  /* 0x0000000000488947 */ /* 0x000fea0003800000 */
[C---:B------:R-:W-:Y:S01]  /*4480*/  ISETP.GT.AND P1, PT, R49.reuse, RZ, PT ;  /* 0x000000ff3100720c */ /* 0x040fe20003f24270 */
[----:B------:R-:W-:Y:S01]  /*4490*/  BSSY B0, `(.L_x_1996) ;  /* 0x000000e000007945 */ /* 0x000fe20003800000 */
[----:B------:R-:W-:-:S11]  /*44a0*/  VIADD R3, R49, 0xffffffff ;  /* 0xffffffff31037836 */ /* 0x000fd60000000000 */
[----:B------:R-:W-:Y:S05]  /*44b0*/  @P1 BRA `(.L_x_1997) ;  /* 0x00000000001c1947 */ /* 0x000fea0003800000 */
[----:B------:R-:W-:Y:S02]  /*44c0*/  ISETP.NE.AND P1, PT, R6, 0x1, PT ;  /* 0x000000010600780c */ /* 0x000fe40003f25270 */
[----:B------:R-:W-:-:S11]  /*44d0*/  IADD3 R3, -R49, RZ, RZ ;  /* 0x000000ff31037210 */ /* 0x000fd60007ffe1ff */
[----:B------:R-:W0:Y:S02]  /*44e0*/  @P1 LDC.64 R4, c[0x0][0x9e8] ;  /* 0x00027a00ff041b82 */ /* 0x000e240000000a00 */
[----:B0-----:R-:W-:-:S05]  /*44f0*/  @P1 IMAD.HI.U32 R4, R3, R4, RZ ;  /* 0x0000000403041227 */ /* 0x001fca00078e00ff */
[----:B------:R-:W-:-:S04]  /*4500*/  @P1 SHF.R.U32.HI R3, RZ, R5, R4 ;  /* 0x00000005ff031219 */ /* 0x000fc80000011604 */
[----:B------:R-:W-:Y:S01]  /*4510*/  LOP3.LUT R3, RZ, R3, RZ, 0x33, !PT ;  /* 0x00000003ff037212 */ /* 0x000fe200078e33ff */
[----:B------:R-:W-:Y:S06]  /*4520*/  BRA `(.L_x_1998) ;  /* 0x0000000000107947 */ /* 0x000fec0003800000 */
.L_x_1997:
[----:B------:R-:W-:-:S13]  /*4530*/  ISETP.NE.AND P1, PT, R6, 0x1, PT ;  /* 0x000000010600780c */ /* 0x000fda0003f25270 */
[----:B------:R-:W0:Y:S02]  /*4540*/  @P1 LDC.64 R4, c[0x0][0x9e8] ;  /* 0x00027a00ff041b82 */ /* 0x000e240000000a00 */
[----:B0-----:R-:W-:-:S05]  /*4550*/  @P1 IMAD.HI.U32 R4, R3, R4, RZ ;  /* 0x0000000403041227 */ /* 0x001fca00078e00ff */
[----:B------:R-:W-:-:S07]  /*4560*/  @P1 SHF.R.U32.HI R3, RZ, R5, R4 ;  /* 0x00000005ff031219 */ /* 0x000fce0000011604 */
.L_x_1998:
[----:B------:R-:W-:Y:S05]  /*4570*/  BSYNC B0 ;  /* 0x0000000000007941 */ /* 0x000fea0003800000 */
.L_x_1996:
[----:B------:R-:W-:-:S05]  /*4580*/  IMAD R3, R3, R6, R6 ;  /* 0x0000000603037224 */ /* 0x000fca00078e0206 */
[----:B------:R-:W-:-:S07]  /*4590*/  VIMNMX R0, R0, R3, PT ;  /* 0x0000000300007248 */ /* 0x000fce0003fe0100 */
.L_x_1995:
[----:B------:R-:W-:Y:S01]  /*45a0*/  VIADD R0, R0, 0x3f ;  /* 0x0000003f00007836 */ /* 0x000fe20000000000 */
[----:B------:R-:W-:Y:S02]  /*45b0*/  ULDC UR4, c[0x0][0x9dc] ;  /* 0x0002770000047ab9 */ /* 0x000fe40000000800 */
[----:B------:R-:W-:Y:S02]  /*45c0*/  VIADD R4, R47, -UR4 ;  /* 0x800000042f047c36 */ /* 0x000fe40008000000 */
[----:B------:R-:W-:-:S04]  /*45d0*/  SHF.R.S32.HI R3, RZ, 0x1f, R0 ;  /* 0x0000001fff037819 */ /* 0x000fc80000011400 */
[----:B------:R-:W-:-:S04]  /*45e0*/  LEA.HI R3, R3, R0, RZ, 0x6 ;  /* 0x0000000003037211 */ /* 0x000fc800078f30ff */
[----:B------:R-:W-:-:S04]  /*45f0*/  SHF.R.S32.HI R3, RZ, 0x6, R3 ;  /* 0x00000006ff037819 */ /* 0x000fc80000011403 */
[----:B------:R-:W-:Y:S01]  /*4600*/  VIMNMX R8, R168, R3, PT ;  /* 0x00000003a8087248 */ /* 0x000fe20003fe0100 */
        /* <DEDUP_REMOVED lines=11> */
.L_x_2001:
[----:B------:R-:W-:-:S13]  /*46c0*/  ISETP.NE.AND P0, PT, R6, 0x1, PT ;  /* 0x000000010600780c */ /* 0x000fda0003f05270 */
[----:B------:R-:W0:Y:S02]  /*46d0*/  @P0 LDC.64 R10, c[0x0][0x9e8] ;  /* 0x00027a00ff0a0b82 */ /* 0x000e240000000a00 */
[----:B0-----:R-:W-:-:S05]  /*46e0*/  @P0 IMAD.HI.U32 R10, R47, R10, RZ ;  /* 0x0000000a2f0a0227 */ /* 0x001fca00078e00ff */
[----:B------:R-:W-:-:S07]  /*46f0*/  @P0 SHF.R.U32.HI R47, RZ, R11, R10 ;  /* 0x0000000bff2f0219 */ /* 0x000fce000001160a */
.L_x_2002:
[----:B------:R-:W-:Y:S05]  /*4700*/  BSYNC B0 ;  /* 0x0000000000007941 */ /* 0x000fea0003800000 */
.L_x_2000:
[----:B------:R-:W-:-:S05]  /*4710*/  IMAD R47, R47, R6, RZ ;  /* 0x000000062f2f7224 */ /* 0x000fca00078e02ff */
[----:B------:R-:W-:-:S07]  /*4720*/  VIMNMX R4, R4, R47, !PT ;  /* 0x0000002f04047248 */ /* 0x000fce0007fe0100 */
.L_x_1999:
        /* <DEDUP_REMOVED lines=14> */
[----:B------:R-:W-:Y:S02]  /*4810*/  CS2R R136, SRZ ;  /* 0x0000000000887805 */ /* 0x000fe4000001ff00 */
[----:B------:R-:W-:Y:S02]  /*4820*/  CS2R R134, SRZ ;  /* 0x0000000000867805 */ /* 0x000fe4000001ff00 */
[----:B------:R-:W-:Y:S02]  /*4830*/  ISETP.GT.AND P1, PT, R8, R4, PT ;  /* 0x000000040800720c */ /* 0x000fe40003f24270 */
        /* <DEDUP_REMOVED lines=30> */
[----:B---3--:R-:W-:Y:S02]  /*4a20*/  CS2R R80, SRZ ;  /* 0x0000000000507805 */ /* 0x008fe4000001ff00 */
[----:B------:R-:W-:Y:S02]  /*4a30*/  CS2R R78, SRZ ;  /* 0x00000000004e7805 */ /* 0x000fe4000001ff00 */
[----:B----4-:R-:W-:-:S02]  /*4a40*/  CS2R R76, SRZ ;  /* 0x00000000004c7805 */ /* 0x010fc4000001ff00 */
        /* <DEDUP_REMOVED lines=15> */
[----:B------:R-:W-:Y:S02]  /*4b40*/  CS2R R38, SRZ ;  /* 0x0000000000267805 */ /* 0x000fe4000001ff00 */
[----:B------:R-:W-:Y:S02]  /*4b50*/  CS2R R170, SRZ ;  /* 0x0000000000aa7805 */ /* 0x000fe4000001ff00 */
[----:B------:R-:W-:Y:S02]  /*4b60*/  CS2R R34, SRZ ;  /* 0x0000000000227805 */ /* 0x000fe4000001ff00 */
[----:B------:R-:W-:-:S02]  /*4b70*/  CS2R R172, SRZ ;  /* 0x0000000000ac7805 */ /* 0x000fc4000001ff00 */
[----:B------:R-:W-:Y:S02]  /*4b80*/  MOV R31, RZ ;  /* 0x000000ff001f7202 */ /* 0x000fe40000000f00 */
[----:B------:R-:W-:Y:S02]  /*4b90*/  CS2R R6, SRZ ;  /* 0x0000000000067805 */ /* 0x000fe4000001ff00 */
[----:B------:R-:W-:Y:S01]  /*4ba0*/  CS2R R174, SRZ ;  /* 0x0000000000ae7805 */ /* 0x000fe2000001ff00 */
[----:B------:R-:W-:Y:S02]  /*4bb0*/  IMAD.MOV.U32 R27, RZ, RZ, RZ ;  /* 0x000000ffff1b7224 */ /* 0x000fe400078e00ff */
[----:B------:R-:W-:Y:S01]  /*4bc0*/  IMAD.MOV.U32 R5, RZ, RZ, RZ ;  /* 0x000000ffff057224 */ /* 0x000fe200078e00ff */
[----:B------:R-:W-:Y:S06]  /*4bd0*/  @!P1 BRA `(.L_x_2003) ;  /* 0x000000e000e89947 */ /* 0x000fec0003800000 */
[----:B------:R-:W0:Y:S02]  /*4be0*/  SHFL.IDX PT, R0, R219, RZ, 0x1f ;  /* 0x00001fffdb007589 */ /* 0x000e2400000e0000 */
[----:B0-----:R-:W-:-:S04]  /*4bf0*/  LEA.HI R3, R0, R0, RZ, 0x1 ;  /* 0x0000000000037211 */ /* 0x001fc800078f08ff */
[----:B------:R-:W-:-:S05]  /*4c00*/  LOP3.LUT R3, R3, 0x1fffe, RZ, 0xc0, !PT ;  /* 0x0001fffe03037812 */ /* 0x000fca00078ec0ff */
[----:B------:R-:W-:Y:S01]  /*4c10*/  IMAD.IADD R3, R0, 0x1, -R3 ;  /* 0x0000000100037824 */ /* 0x000fe200078e0a03 */
[----:B------:R-:W-:-:S03]  /*4c20*/  MOV R0, UR37 ;  /* 0x0000002500007c02 */ /* 0x000fc60008000f00 */
[----:B------:R-:W-:Y:S01]  /*4c30*/  IMAD R3, R3, 0x8000, R2 ;  /* 0x0000800003037824 */ /* 0x000fe200078e0202 */
[----:B------:R-:W-:-:S03]  /*4c40*/  ISETP.NE.AND P0, PT, R0, 0x3, PT ;  /* 0x000000030000780c */ /* 0x000fc60003f05270 */
[----:B------:R-:W-:-:S05]  /*4c50*/  VIADD R3, R3, 0x400 ;  /* 0x0000040003037836 */ /* 0x000fca0000000000 */
[----:B------:R-:W-:-:S04]  /*4c60*/  SHF.R.U32.HI R3, RZ, 0x4, R3 ;  /* 0x00000004ff037819 */ /* 0x000fc80000011603 */
[----:B------:R-:W-:-:S04]  /*4c70*/  LOP3.LUT R3, R3, 0x3fff, RZ, 0xc0, !PT ;  /* 0x00003fff03037812 */ /* 0x000fc800078ec0ff */
[----:B------:R-:W-:Y:S01]  /*4c80*/  LOP3.LUT R153, R3, 0x2000000, RZ, 0xfc, !PT ;  /* 0x0200000003997812 */ /* 0x000fe200078efcff */
[----:B------:R-:W-:Y:S06]  /*4c90*/  @!P0 BRA `(.L_x_2004) ;  /* 0x0000000000048947 */ /* 0x000fec0003800000 */
[----:B------:R-:W-:Y:S01]  /*4ca0*/  BPT.TRAP 0x1 ;  /* 0x000000040000795c */ /* 0x000fe20000300000 */
.L_x_2004:
[----:B------:R-:W-:Y:S01]  /*4cb0*/  IMAD R152, R18, 0x8, R2 ;  /* 0x0000000812987824 */ /* 0x000fe200078e0202 */
[----:B------:R-:W-:Y:S01]  /*4cc0*/  SHF.L.U32 R3, R19, 0x1f, RZ ;  /* 0x0000001f13037819 */ /* 0x000fe200000006ff */
[----:B------:R-:W-:Y:S01]  /*4cd0*/  VIADD R0, R2, 0x26800 ;  /* 0x0002680002007836 */ /* 0x000fe20000000000 */
[----:B------:R-:W-:Y:S01]  /*4ce0*/  BSSY B0, `(.L_x_2005) ;  /* 0x0000008000007945 */ /* 0x000fe20003800000 */
[----:B------:R-:W-:Y:S01]  /*4cf0*/  IMAD R10, R18, 0x1000, R153 ;  /* 0x00001000120a7824 */ /* 0x000fe200078e0299 */
[----:B------:R-:W0:Y:S01]  /*4d00*/  SYNCS.PHASECHK.TRANS64.TRYWAIT P1, [R152+URZ+0x28c50], R3 ;  /* 0x028c5003980075a7 */ /* 0x000e22000802017f */
[----:B------:R-:W-:Y:S01]  /*4d10*/  IMAD.MOV.U32 R11, RZ, RZ, 0x40000040 ;  /* 0x40000040ff0b7424 */ /* 0x000fe200078e00ff */
[----:B------:R-:W-:-:S04]  /*4d20*/  SHF.R.U32.HI R0, RZ, 0x4, R0 ;  /* 0x00000004ff007819 */ /* 0x000fc80000011600 */
[----:B------:R-:W-:-:S04]  /*4d30*/  LOP3.LUT R0, R0, 0x3fff, RZ, 0xc0, !PT ;  /* 0x00003fff00007812 */ /* 0x000fc800078ec0ff */
[----:B------:R-:W-:Y:S01]  /*4d40*/  LOP3.LUT R6, R0, 0x10000, RZ, 0xfc, !PT ;  /* 0x0001000000067812 */ /* 0x000fe200078efcff */
[----:B0-----:R-:W-:Y:S06]  /*4d50*/  @!P1 BRA `(.L_x_2006) ;  /* 0x0000017000c89947 */ /* 0x001fec0003800000 */
.L_x_2284:
[----:B------:R-:W-:Y:S05]  /*4d60*/  BSYNC B0 ;  /* 0x0000000000007941 */ /* 0x000fea0003800000 */
.L_x_2005:
[----:B------:R-:W-:Y:S01]  /*4d70*/  BAR.SYNC.DEFER_BLOCKING 0xe, 0x100 ;  /* 0x0384000000007b1d */ /* 0x000fe20000010000 */
[----:B------:R-:W-:Y:S01]  /*4d80*/  IMAD.MOV.U32 R7, RZ, RZ, 0x40000040 ;  /* 0x40000040ff077424 */ /* 0x000fe200078e00ff */
[----:B------:R-:W-:Y:S01]  /*4d90*/  R2UR UR6, R10 ;  /* 0x000000000a0672ca */ /* 0x000fe200000e0000 */
[C---:B------:R-:W-:Y:S01]  /*4da0*/  VIADD R14, R6.reuse, 0x2 ;  /* 0x00000002060e7836 */ /* 0x040fe20000000000 */
[----:B------:R-:W-:Y:S01]  /*4db0*/  R2UR UR7, R11 ;  /* 0x000000000b0772ca */ /* 0x000fe200000e0000 */
[----:B------:R-:W-:Y:S01]  /*4dc0*/  IMAD.MOV.U32 R13, RZ, RZ, 0x40000040 ;  /* 0x40000040ff0d7424 */ /* 0x000fe200078e00ff */
[----:B------:R-:W-:Y:S01]  /*4dd0*/  R2UR UR4, R6 ;  /* 0x00000000060472ca */ /* 0x000fe200000e0000 */
[----:B------:R-:W-:Y:S01]  /*4de0*/  IMAD.MOV.U32 R15, RZ, RZ, 0x40000040 ;  /* 0x40000040ff0f7424 */ /* 0x000fe200078e00ff */
[----:B------:R-:W-:Y:S01]  /*4df0*/  R2UR UR5, R7 ;  /* 0x00000000070572ca */ /* 0x000fe200000e0000 */
[C---:B------:R-:W-:Y:S01]  /*4e00*/  VIADD R20, R10.reuse, 0x100 ;  /* 0x000001000a147836 */ /* 0x040fe20000000000 */
[C---:B------:R-:W-:Y:S01]  /*4e10*/  IADD3 R12, R10.reuse, 0x80, RZ ;  /* 0x000000800a0c7810 */ /* 0x040fe20007ffe0ff */
[----:B------:R-:W-:Y:S01]  /*4e20*/  VIADD R10, R10, 0x180 ;  /* 0x000001800a0a7836 */ /* 0x000fe20000000000 */
[----:B------:R-:W-:Y:S01]  /*4e30*/  MOV R21, 0x40000040 ;  /* 0x4000004000157802 */ /* 0x000fe20000000f00 */
[----:B------:R-:W-:Y:S01]  /*4e40*/  IMAD.MOV.U32 R11, RZ, RZ, 0x40000040 ;  /* 0x40000040ff0b7424 */ /* 0x000fe200078e00ff */
[----:B------:R-:W1:Y:S01]  /*4e50*/  S2R R0, SR_TID.X ;  /* 0x0000000000007919 */ /* 0x000e620000002100 */
[----:B0-----:R-:W-:Y:S01]  /*4e60*/  VIADD R3, R8, 0xfffffffe ;  /* 0xfffffffe08037836 */ /* 0x001fe20000000000 */
[----:B------:R-:W-:Y:S04]  /*4e70*/  BSSY B0, `(.L_x_2007) ;  /* 0x00000eb000007945 */ /* 0x000fe80003800000 */
[----:B------:R-:W-:Y:S01]  /*4e80*/  ISETP.GE.AND P2, PT, R3, R4, PT ;  /* 0x000000040300720c */ /* 0x000fe20003f46270 */
        /* <DEDUP_REMOVED lines=9> */
[----:B------:R-:W-:-:S13]  /*4f20*/  ISETP.NE.AND P1, PT, R0, RZ, PT ;  /* 0x000000ff0000720c */ /* 0x000fda0003f25270 */
[----:B------:R-:W-:-:S04]  /*4f30*/  @!P1 IADD3 R0, R152, 0x28c60, RZ ;  /* 0x00028c6098009810 */ /* 0x000fc80007ffe0ff */
[----:B------:R-:W-:Y:S01]  /*4f40*/  @!P1 PRMT R0, RZ, 0x654, R0 ;  /* 0x00000654ff009816 */ /* 0x000fe20000000000 */
[----:B------:R-:W-:Y:S02]  /*4f50*/  WARPGROUP.DEPBAR.LE gsb0, 0x0 ;  /* 0x00008000000079c5 */ /* 0x000fe40000010000 */
[----:B------:R-:W-:-:S06]  /*4f60*/  WARPGROUP.ARRIVE ;  /* 0x00000000000079c5 */ /* 0x000fcc0000000000 */
[----:B------:R-:W-:Y:S01]  /*4f70*/  HGMMA.64x256x16.F32 R24, gdesc[UR4].tnspB, R24, gsb0 ;  /* 0x43e00000041879f0 */ /* 0x000fe20008000818 */
[----:B------:R-:W-:Y:S01]  /*4f80*/  R2UR UR6, R20 ;  /* 0x00000000140672ca */ /* 0x000fe200000e0000 */
[----:B------:R-:W-:Y:S01]  /*4f90*/  VIADD R20, R6, 0x6 ;  /* 0x0000000606147836 */ /* 0x000fe20000000000 */
[----:B------:R-:W-:Y:S01]  /*4fa0*/  R2UR UR7, R21 ;  /* 0x00000000150772ca */ /* 0x000fe200000e0000 */
[----:B------:R-:W-:Y:S01]  /*4fb0*/  IMAD.MOV.U32 R21, RZ, RZ, 0x40000040 ;  /* 0x40000040ff157424 */ /* 0x000fe200078e00ff */
        /* <DEDUP_REMOVED lines=18> */
.L_x_2014:
[----:B------:R-:W-:Y:S01]  /*50e0*/  BAR.SYNC.DEFER_BLOCKING 0xe, 0x100 ;  /* 0x0384000000007b1d */ /* 0x000fe20000010000 */
[C---:B------:R-:W-:Y:S01]  /*50f0*/  IMAD R5, R18.reuse, 0x40, R192 ;  /* 0x0000004012057824 */ /* 0x040fe200078e02c0 */
[----:B------:R-:W-:Y:S01]  /*5100*/  ISETP.GT.AND P3, PT, R3, R4, PT ;  /* 0x000000040300720c */ /* 0x000fe20003f64270 */
[----:B------:R-:W-:Y:S02]  /*5110*/  VIADD R18, R18, 0x1 ;  /* 0x0000000112127836 */ /* 0x000fe40000000000 */
[----:B------:R-:W-:Y:S02]  /*5120*/  IMAD R5, R5, 0x4, R2 ;  /* 0x0000000405057824 */ /* 0x000fe400078e0202 */
[----:B------:R-:W-:Y:S01]  /*5130*/  VIADD R3, R3, 0xffffffff ;  /* 0xffffffff03037836 */ /* 0x000fe20000000000 */
[----:B------:R-:W-:-:S04]  /*5140*/  ISETP.NE.AND P2, PT, R18, 0x2, PT ;  /* 0x000000021200780c */ /* 0x000fc80003f45270 */
[----:B------:R-:W-:Y:S02]  /*5150*/  SEL R8, RZ, 0x1, P2 ;  /* 0x00000001ff087807 */ /* 0x000fe40001000000 */
[----:B------:R-:W-:Y:S02]  /*5160*/  SEL R18, R18, RZ, P2 ;  /* 0x000000ff12127207 */ /* 0x000fe40001000000 */
[----:B------:R-:W-:Y:S01]  /*5170*/  LOP3.LUT R19, R19, R8, RZ, 0x3c, !PT ;  /* 0x0000000813137212 */ /* 0x000fe200078e3cff */
[----:B01----:R-:W0:Y:S04]  /*5180*/  LDS R0, [R5+0x28800] ;  /* 0x0288000005007984 */ /* 0x003e280000000800 */
        /* <DEDUP_REMOVED lines=131> */
.L_x_2009:
[----:B------:R-:W-:Y:S02]  /*59c0*/  LEA R0, R18, R2, 0x3 ;  /* 0x0000000212007211 */ /* 0x000fe400078e18ff */
[----:B------:R-:W-:-:S04]  /*59d0*/  SHF.L.U32 R5, R19, 0x1f, RZ ;  /* 0x0000001f13057819 */ /* 0x000fc800000006ff */
[----:B------:R0:W1:Y:S01]  /*59e0*/  SYNCS.PHASECHK.TRANS64.TRYWAIT P2, [R0+URZ+0x28c50], R5 ;  /* 0x028c5005000075a7 */ /* 0x000062000804017f */
[----:B------:R-:W-:Y:S05]  /*59f0*/  @!P0 BRA `(.L_x_2010) ;  /* 0x0000000000048947 */ /* 0x000fea0003800000 */
[----:B------:R-:W-:Y:S01]  /*5a00*/  BPT.TRAP 0x1 ;  /* 0x000000040000795c */ /* 0x000fe20000300000 */
.L_x_2010:
[----:B------:R-:W-:Y:S04]  /*5a10*/  BSSY B1, `(.L_x_2011) ;  /* 0x0000004000017945 */ /* 0x000fe80003800000 */
[----:B-1----:R-:W-:Y:S05]  /*5a20*/  @P2 BRA `(.L_x_2012) ;  /* 0x0000000000082947 */ /* 0x002fea0003800000 */
[----:B------:R-:W1:Y:S02]  /*5a30*/  SYNCS.PHASECHK.TRANS64.TRYWAIT P2, [R0+URZ+0x28c50], R5 ;  /* 0x028c5005000075a7 */ /* 0x000e64000804017f */
[----:B-1----:R-:W-:Y:S05]  /*5a40*/  @!P2 BRA `(.L_x_2013) ;  /* 0x0000016400a0a947 */ /* 0x002fea0003800000 */
.L_x_2012:
[----:B------:R-:W-:Y:S05]  /*5a50*/  BSYNC B1 ;  /* 0x0000000000017941 */ /* 0x000fea0003800000 */
.L_x_2011:
[----:B------:R-:W-:Y:S01]  /*5a60*/  IMAD R8, R18, 0x1000, R153 ;  /* 0x0000100012087824 */ /* 0x000fe200078e0299 */
[----:B------:R-:W-:Y:S01]  /*5a70*/  R2UR UR4, R6 ;  /* 0x00000000060472ca */ /* 0x000fe200000e0000 */
[----:B------:R-:W-:Y:S01]  /*5a80*/  IMAD.MOV.U32 R9, RZ, RZ, 0x40000040 ;  /* 0x40000040ff097424 */ /* 0x000fe200078e00ff */
[----:B------:R-:W-:Y:S01]  /*5a90*/  R2UR UR5, R7 ;  /* 0x00000000070572ca */ /* 0x000fe200000e0000 */
[----:B------:R-:W-:Y:S01]  /*5aa0*/  WARPGROUP.ARRIVE ;  /* 0x00000000000079c5 */ /* 0x000fe20000000000 */
[C---:B------:R-:W-:Y:S01]  /*5ab0*/  R2UR UR6, R8.reuse ;  /* 0x00000000080672ca */ /* 0x040fe200000e0000 */
[----:B------:R-:W-:Y:S01]  /*5ac0*/  VIADD R10, R8, 0x80 ;  /* 0x00000080080a7836 */ /* 0x000fe20000000000 */
[----:B------:R-:W-:Y:S01]  /*5ad0*/  R2UR UR7, R9 ;  /* 0x00000000090772ca */ /* 0x000fe200000e0000 */
[----:B------:R-:W-:Y:S02]  /*5ae0*/  IMAD.MOV.U32 R11, RZ, RZ, 0x40000040 ;  /* 0x40000040ff0b7424 */ /* 0x000fe400078e00ff */
[----:B------:R-:W-:-:S02]  /*5af0*/  IMAD.MOV.U32 R9, RZ, RZ, 0x40000040 ;  /* 0x40000040ff097424 */ /* 0x000fc400078e00ff */
[----:B01----:R-:W-:-:S05]  /*5b00*/  @!P1 VIADD R0, R0, 0x28c60 ;  /* 0x00028c6000009836 */ /* 0x003fca0000000000 */
[----:B------:R-:W-:-:S03]  /*5b10*/  @!P1 PRMT R0, RZ, 0x654, R0 ;  /* 0x00000654ff009816 */ /* 0x000fc60000000000 */
        /* <DEDUP_REMOVED lines=32> */
.L_x_2008:
[----:B------:R-:W-:Y:S05]  /*5d20*/  BSYNC B0 ;  /* 0x0000000000007941 */ /* 0x000fea0003800000 */
.L_x_2007:
[----:B------:R-:W-:Y:S01]  /*5d30*/  BAR.SYNC.DEFER_BLOCKING 0xe, 0x100 ;  /* 0x0384000000007b1d */ /* 0x000fe20000010000 */
[C---:B------:R-:W-:Y:S01]  /*5d40*/  IMAD R3, R18.reuse, 0x40, R192 ;  /* 0x0000004012037824 */ /* 0x040fe200078e02c0 */
[----:B------:R-:W-:Y:S02]  /*5d50*/  IADD3 R18, R18, 0x1, RZ ;  /* 0x0000000112127810 */ /* 0x000fe40007ffe0ff */
[----:B------:R-:W-:Y:S01]  /*5d60*/  PLOP3.LUT P0, PT, PT, PT, PT, 0x8, 0x0 ;  /* 0x000000000000781c */ /* 0x000fe20003f0e170 */
[----:B------:R-:W-:Y:S01]  /*5d70*/  IMAD R3, R3, 0x4, R2 ;  /* 0x0000000403037824 */ /* 0x000fe200078e0202 */
[----:B------:R-:W-:-:S04]  /*5d80*/  ISETP.NE.AND P1, PT, R18, 0x2, PT ;  /* 0x000000021200780c */ /* 0x000fc80003f25270 */
[----:B------:R-:W-:Y:S02]  /*5d90*/  SEL R4, RZ, 0x1, P1 ;  /* 0x00000001ff047807 */ /* 0x000fe40000800000 */
[----:B------:R-:W-:Y:S02]  /*5da0*/  SEL R18, R18, RZ, P1 ;  /* 0x000000ff12127207 */ /* 0x000fe40000800000 */
[----:B------:R-:W-:Y:S01]  /*5db0*/  LOP3.LUT R19, R19, R4, RZ, 0x3c, !PT ;  /* 0x0000000413137212 */ /* 0x000fe200078e3cff */
[----:B------:R-:W2:Y:S04]  /*5dc0*/  LDS R2, [R3+0x28800] ;  /* 0x0288000003027984 */ /* 0x000ea80000000800 */
[----:B01----:R0:W1:Y:S02]  /*5dd0*/  LDS R0, [R3+0x28820] ;  /* 0x0288200003007984 */ /* 0x0030640000000800 */
[----:B0-----:R-:W-:-:S02]  /*5de0*/  IMAD.MOV.U32 R3, RZ, RZ, RZ ;  /* 0x000000ffff037224 */ /* 0x001fc400078e00ff */
[-C--:B--2---:R-:W-:Y:S01]  /*5df0*/  FMUL.FTZ R173, R25, R2.reuse ;  /* 0x0000000219ad7220 */ /* 0x084fe20000410000 */
[-C--:B------:R-:W-:Y:S01]  /*5e00*/  FMUL.FTZ R6, R29, R2.reuse ;  /* 0x000000021d067220 */ /* 0x080fe20000410000 */
[-C--:B------:R-:W-:Y:S01]  /*5e10*/  FMUL.FTZ R156, R68, R2.reuse ;  /* 0x00000002449c7220 */ /* 0x080fe20000410000 */
[----:B------:R-:W-:Y:S01]  /*5e20*/  FMUL.FTZ R175, R24, R2 ;  /* 0x0000000218af7220 */ /* 0x000fe20000410000 */
[-C--:B-1----:R-:W-:Y:S01]  /*5e30*/  FMUL.FTZ R11, R46, R0.reuse ;  /* 0x000000002e0b7220 */ /* 0x082fe20000410000 */
[-C--:B------:R-:W-:Y:S01]  /*5e40*/  FMUL.FTZ R13, R50, R0.reuse ;  /* 0x00000000320d7220 */ /* 0x080fe20000410000 */
[-C--:B------:R-:W-:Y:S01]  /*5e50*/  FMUL.FTZ R15, R54, R0.reuse ;  /* 0x00000000360f7220 */ /* 0x080fe20000410000 */
[-C--:B------:R-:W-:Y:S01]  /*5e60*/  FMUL.FTZ R25, R58, R0.reuse ;  /* 0x000000003a197220 */ /* 0x080fe20000410000 */
[----:B------:R-:W-:Y:S01]  /*5e70*/  FMUL.FTZ R29, R66, R0 ;  /* 0x00000000421d7220 */ /* 0x000fe20000410000 */
        /* <DEDUP_REMOVED lines=122> */
.L_x_1994:
[----:B------:R-:W0:Y:S02]  /*6620*/  LDC R6, c[0x0][0x9e4] ;  /* 0x00027900ff067b82 */ /* 0x000e240000000800 */
[----:B0-----:R-:W-:-:S13]  /*6630*/  ISETP.GE.AND P0, PT, R6, 0x1, PT ;  /* 0x000000010600780c */ /* 0x001fda0003f06270 */
[----:B------:R-:W-:Y:S05]  /*6640*/  @!P0 BRA `(.L_x_2015) ;  /* 0x0000000000488947 */ /* 0x000fea0003800000 */
        /* <DEDUP_REMOVED lines=11> */
.L_x_2017:
[----:B------:R-:W-:-:S13]  /*6700*/  ISETP.NE.AND P1, PT, R6, 0x1, PT ;  /* 0x000000010600780c */ /* 0x000fda0003f25270 */
[----:B------:R-:W0:Y:S02]  /*6710*/  @P1 LDC.64 R4, c[0x0][0x9e8] ;  /* 0x00027a00ff041b82 */ /* 0x000e240000000a00 */
[----:B0-----:R-:W-:-:S05]  /*6720*/  @P1 IMAD.HI.U32 R4, R3, R4, RZ ;  /* 0x0000000403041227 */ /* 0x001fca00078e00ff */
[----:B------:R-:W-:-:S07]  /*6730*/  @P1 SHF.R.U32.HI R3, RZ, R5, R4 ;  /* 0x00000005ff031219 */ /* 0x000fce0000011604 */
.L_x_2018:
[----:B------:R-:W-:Y:S05]  /*6740*/  BSYNC B0 ;  /* 0x0000000000007941 */ /* 0x000fea0003800000 */
.L_x_2016:
[----:B------:R-:W-:-:S05]  /*6750*/  IMAD R3, R3, R6, R6 ;  /* 0x0000000603037224 */ /* 0x000fca00078e0206 */
[----:B------:R-:W-:-:S07]  /*6760*/  VIMNMX R0, R0, R3, PT ;  /* 0x0000000300007248 */ /* 0x000fce0003fe0100 */
.L_x_2015:
[----:B------:R-:W-:Y:S01]  /*6770*/  VIADD R0, R0, 0x3f ;  /* 0x0000003f00007836 */ /* 0x000fe20000000000 */
[----:B------:R-:W-:-:S04]  /*6780*/  ULDC UR4, c[0x0][0x9dc] ;  /* 0x0002770000047ab9 */ /* 0x000fc80000000800 */
[----:B------:R-:W-:-:S04]  /*6790*/  SHF.R.S32.HI R3, RZ, 0x1f, R0 ;  /* 0x0000001fff037819 */ /* 0x000fc80000011400 */
[----:B------:R-:W-:-:S04]  /*67a0*/  LEA.HI R3, R3, R0, RZ, 0x6 ;  /* 0x0000000003037211 */ /* 0x000fc800078f30ff */
[----:B------:R-:W-:Y:S02]  /*67b0*/  SHF.R.S32.HI R5, RZ, 0x6, R3 ;  /* 0x00000006ff057819 */ /* 0x000fe40000011403 */
[----:B------:R-:W-:Y:S02]  /*67c0*/  IADD3 R3, R47, -UR4, RZ ;  /* 0x800000042f037c10 */ /* 0x000fe4000fffe0ff */
        /* <DEDUP_REMOVED lines=12> */
.L_x_2021:
[----:B------:R-:W-:-:S13]  /*6890*/  ISETP.NE.AND P0, PT, R6, 0x1, PT ;  /* 0x000000010600780c */ /* 0x000fda0003f05270 */
[----:B------:R-:W0:Y:S02]  /*68a0*/  @P0 LDC.64 R4, c[0x0][0x9e8] ;  /* 0x00027a00ff040b82 */ /* 0x000e240000000a00 */
[----:B0-----:R-:W-:-:S05]  /*68b0*/  @P0 IMAD.HI.U32 R4, R47, R4, RZ ;  /* 0x000000042f040227 */ /* 0x001fca00078e00ff */
[----:B------:R-:W-:-:S07]  /*68c0*/  @P0 SHF.R.U32.HI R47, RZ, R5, R4 ;  /* 0x00000005ff2f0219 */ /* 0x000fce0000011604 */
.L_x_2022:
[----:B------:R-:W-:Y:S05]  /*68d0*/  BSYNC B0 ;  /* 0x0000000000007941 */ /* 0x000fea0003800000 */
.L_x_2020:
[----:B------:R-:W-:-:S05]  /*68e0*/  IMAD R6, R47, R6, RZ ;  /* 0x000000062f067224 */ /* 0x000fca00078e02ff */
[----:B------:R-:W-:-:S07]  /*68f0*/  VIMNMX R3, R3, R6, !PT ;  /* 0x0000000603037248 */ /* 0x000fce0007fe0100 */
.L_x_2019:
        /* <DEDUP_REMOVED lines=73> */
[----:B------:R-:W-:Y:S01]  /*6d90*/  MOV R5, RZ ;  /* 0x000000ff00057202 */ /* 0x000fe20000000f00 */
[----:B------:R-:W-:Y:S06]  /*6da0*/  @!P1 BRA `(.L_x_2003) ;  /* 0x000000c000749947 */ /* 0x000fec0003800000 */
[----:B------:R-:W0:Y:S01]  /*6db0*/  SHFL.IDX PT, R0, R219, RZ, 0x1f ;  /* 0x00001fffdb007589 */ /* 0x000e2200000e0000 */
[----:B------:R-:W-:Y:S01]  /*6dc0*/  BSSY B6, `(.L_x_2023) ;  /* 0x000001c000067945 */ /* 0x000fe20003800000 */
[----:B0-----:R-:W-:-:S04]  /*6dd0*/  LEA.HI R3, R0, R0, RZ, 0x1 ;  /* 0x0000000000037211 */ /* 0x001fc800078f08ff */
[----:B------:R-:W-:-:S05]  /*6de0*/  LOP3.LUT R3, R3, 0x1fffe, RZ, 0xc0, !PT ;  /* 0x0001fffe03037812 */ /* 0x000fca00078ec0ff */
[----:B------:R-:W-:Y:S02]  /*6df0*/  IMAD.IADD R3, R0, 0x1, -R3 ;  /* 0x0000000100037824 */ /* 0x000fe400078e0a03 */
[----:B------:R-:W-:Y:S02]  /*6e00*/  VIADD R0, R2, 0x26800 ;  /* 0x0002680002007836 */ /* 0x000fe40000000000 */
[----:B------:R-:W-:-:S03]  /*6e10*/  IMAD R3, R3, 0x8000, R2 ;  /* 0x0000800003037824 */ /* 0x000fc600078e0202 */
[----:B------:R-:W-:Y:S01]  /*6e20*/  LOP3.LUT P0, RZ, R0, 0x3ff, RZ, 0xc0, !PT ;  /* 0x000003ff00ff7812 */ /* 0x000fe2000780c0ff */
        /* <DEDUP_REMOVED lines=21> */
.L_x_2024:
[----:B------:R-:W-:Y:S05]  /*6f80*/  BSYNC B6 ;  /* 0x0000000000067941 */ /* 0x000fea0003800000 */
.L_x_2023:
        /* <DEDUP_REMOVED lines=12> */
.L_x_2028:
[----:B-1----:R1:W2:Y:S02]  /*7050*/  SYNCS.PHASECHK.TRANS64.TRYWAIT P0, [R2+URZ+0x28c00], R3 ;  /* 0x028c0003020075a7 */ /* 0x0022a4000800017f */
[----:B--2---:R-:W-:Y:S05]  /*7060*/  @!P0 NANOSLEEP.SYNCS 0x989680 ;  /* 0x009896800000895d */ /* 0x004fea0003900000 */
[----:B------:R-:W2:Y:S02]  /*7070*/  @!P0 SYNCS.PHASECHK.TRANS64 P0, [R2+URZ+0x28c00], R3 ;  /* 0x028c0003020085a7 */ /* 0x000ea4000800007f */
[----:B--2---:R-:W-:Y:S05]  /*7080*/  @!P0 BRA `(.L_x_2028) ;  /* 0xfffffffc00f08947 */ /* 0x004fea000383ffff */
.L_x_2027:
[----:B------:R-:W-:Y:S05]  /*7090*/  BSYNC B0 ;  /* 0x0000000000007941 */ /* 0x000fea0003800000 */
.L_x_2026:
[----:B------:R-:W-:Y:S05]  /*70a0*/  BRA `(.L_x_2029) ;  /* 0x0000002c004c7947 */ /* 0x000fea0003800000 */
.L_x_2025:
[----:B------:R-:W0:Y:S01]  /*70b0*/  LDC.64 R46, c[0x0][0x3d8] ;  /* 0x0000f600ff2e7b82 */ /* 0x000e220000000a00 */
[----:B------:R-:W-:Y:S01]  /*70c0*/  VIADD R0, R2, 0x20400 ;  /* 0x0002040002007836 */ /* 0x000fe20000000000 */
[----:B-----5:R-:W-:Y:S01]  /*70d0*/  SHF.R.S32.HI R3, RZ, 0x1f, R33 ;  /* 0x0000001fff037819 */ /* 0x020fe20000011421 */
[----:B------:R-:W-:Y:S01]  /*70e0*/  IMAD.SHL.U32 R24, R218, 0x4, RZ ;  /* 0x00000004da187824 */ /* 0x000fe200078e00ff */
[--C-:B------:R-:W-:Y:S01]  /*70f0*/  SHF.R.S32.HI R5, RZ, 0x1f, R16.reuse ;  /* 0x0000001fff057819 */ /* 0x100fe20000011410 */
[----:B------:R-:W-:Y:S01]  /*7100*/  IMAD.MOV.U32 R4, RZ, RZ, R16 ;  /* 0x000000ffff047224 */ /* 0x000fe200078e0010 */
[----:B------:R-:W-:Y:S01]  /*7110*/  LOP3.LUT P0, RZ, R0, 0x3ff, RZ, 0xc0, !PT ;  /* 0x000003ff00ff7812 */ /* 0x000fe2000780c0ff */
[----:B------:R-:W-:Y:S01]  /*7120*/  BSSY B6, `(.L_x_2030) ;  /* 0x0000030000067945 */ /* 0x000fe20003800000 */
[----:B------:R-:W1:Y:S01]  /*7130*/  LDC.64 R44, c[0x0][0x3e8] ;  /* 0x0000fa00ff2c7b82 */ /* 0x000e620000000a00 */
[----:B------:R-:W-:Y:S01]  /*7140*/  SHF.R.S32.HI R25, RZ, 0x1f, R24 ;  /* 0x0000001fff197819 */ /* 0x000fe20000011418 */
[----:B0-----:R-:W-:-:S02]  /*7150*/  IMAD R8, R220, R46, RZ ;  /* 0x0000002edc087224 */ /* 0x001fc400078e02ff */
[-C--:B------:R-:W-:Y:S02]  /*7160*/  IMAD R0, R3, R46.reuse, RZ ;  /* 0x0000002e03007224 */ /* 0x080fe400078e02ff */
[----:B------:R-:W-:Y:S02]  /*7170*/  IMAD R48, R23, R47, R8 ;  /* 0x0000002f17307224 */ /* 0x000fe400078e0208 */
[----:B------:R-:W-:-:S04]  /*7180*/  IMAD.WIDE.U32 R42, R33, R46, RZ ;  /* 0x0000002e212a7225 */ /* 0x000fc800078e00ff */
[-C--:B-1----:R-:W-:Y:S02]  /*7190*/  IMAD R10, R220, R44.reuse, RZ ;  /* 0x0000002cdc0a7224 */ /* 0x082fe400078e02ff */
[-C--:B------:R-:W-:Y:S02]  /*71a0*/  IMAD R6, R3, R44.reuse, RZ ;  /* 0x0000002c03067224 */ /* 0x080fe400078e02ff */
[----:B------:R-:W-:Y:S02]  /*71b0*/  IMAD R50, R23, R45, R10 ;  /* 0x0000002d17327224 */ /* 0x000fe400078e020a */
[C---:B------:R-:W-:Y:S01]  /*71c0*/  IMAD R49, R33.reuse, R47, R0 ;  /* 0x0000002f21317224 */ /* 0x040fe200078e0200 */
[----:B------:R-:W-:Y:S01]  /*71d0*/  SHF.L.U64.HI R47, R46, 0x5, R47 ;  /* 0x000000052e2f7819 */ /* 0x000fe2000001022f */
[C---:B------:R-:W-:Y:S01]  /*71e0*/  IMAD R51, R33.reuse, R45, R6 ;  /* 0x0000002d21337224 */ /* 0x040fe200078e0206 */
[----:B------:R-:W-:Y:S01]  /*71f0*/  SHF.L.U64.HI R45, R44, 0x5, R45 ;  /* 0x000000052c2d7819 */ /* 0x000fe2000001022d */
[----:B------:R-:W-:Y:S01]  /*7200*/  IMAD.WIDE.U32 R40, R33, R44, RZ ;  /* 0x0000002c21287225 */ /* 0x000fe200078e00ff */
[----:B------:R-:W-:-:S03]  /*7210*/  IADD3 R49, R49, R43, RZ ;  /* 0x0000002b31317210 */ /* 0x000fc60007ffe0ff */
[----:B------:R-:W-:-:S04]  /*7220*/  IMAD.WIDE.U32 R8, R23, R46, R4 ;  /* 0x0000002e17087225 */ /* 0x000fc800078e0004 */
[----:B------:R-:W-:Y:S01]  /*7230*/  IMAD.WIDE.U32 R10, R23, R44, R4 ;  /* 0x0000002c170a7225 */ /* 0x000fe200078e0004 */
[----:B------:R-:W-:-:S03]  /*7240*/  IADD3 R27, P3, R8, R42, RZ ;  /* 0x0000002a081b7210 */ /* 0x000fc60007f7e0ff */
[----:B------:R-:W-:Y:S01]  /*7250*/  IMAD.WIDE.U32 R4, R23, R46, R24 ;  /* 0x0000002e17047225 */ /* 0x000fe200078e0018 */
[----:B------:R-:W-:Y:S02]  /*7260*/  IADD3 R29, P4, R10, R40, RZ ;  /* 0x000000280a1d7210 */ /* 0x000fe40007f9e0ff */
[----:B------:R-:W-:Y:S01]  /*7270*/  IADD3.X R26, R49, R48, R9, P3, !PT ;  /* 0x00000030311a7210 */ /* 0x000fe20001ffe409 */
[----:B------:R-:W-:Y:S01]  /*7280*/  IMAD.WIDE.U32 R6, R23, R44, R24 ;  /* 0x0000002c17067225 */ /* 0x000fe200078e0018 */
[----:B------:R-:W-:-:S03]  /*7290*/  IADD3 R53, P1, R4, R42, RZ ;  /* 0x0000002a04357210 */ /* 0x000fc60007f3e0ff */
[----:B------:R-:W-:Y:S01]  /*72a0*/  IMAD.IADD R51, R51, 0x1, R41 ;  /* 0x0000000133337824 */ /* 0x000fe200078e0229 */
[----:B------:R-:W-:Y:S01]  /*72b0*/  IADD3 R55, P2, R6, R40, RZ ;  /* 0x0000002806377210 */ /* 0x000fe20007f5e0ff */
[----:B------:R-:W-:Y:S01]  /*72c0*/  IMAD.SHL.U32 R46, R46, 0x20, RZ ;  /* 0x000000202e2e7824 */ /* 0x000fe200078e00ff */
[----:B------:R-:W-:Y:S01]  /*72d0*/  IADD3.X R48, R49, R5, R48, P1, !PT ;  /* 0x0000000531307210 */ /* 0x000fe20000ffe430 */
[----:B------:R-:W-:Y:S01]  /*72e0*/  IMAD.SHL.U32 R44, R44, 0x20, RZ ;  /* 0x000000202c2c7824 */ /* 0x000fe200078e00ff */
[C---:B------:R-:W-:Y:S02]  /*72f0*/  IADD3.X R28, R51.reuse, R50, R11, P4, !PT ;  /* 0x00000032331c7210 */ /* 0x040fe400027fe40b */
[----:B------:R-:W-:Y:S01]  /*7300*/  IADD3.X R50, R51, R7, R50, P2, !PT ;  /* 0x0000000733327210 */ /* 0x000fe200017fe432 */
        /* <DEDUP_REMOVED lines=11> */
[----:B------:R-:W-:Y:S01]  /*73c0*/  MOV R13, RZ ;  /* 0x000000ff000d7202 */ /* 0x000fe20000000f00 */
[----:B------:R-:W-:-:S02]  /*73d0*/  IMAD.U32 R11, RZ, RZ, UR7 ;  /* 0x00000007ff0b7e24 */ /* 0x000fc4000f8e00ff */
[----:B------:R-:W-:Y:S02]  /*73e0*/  IMAD.MOV.U32 R8, RZ, RZ, 0x70 ;  /* 0x00000070ff087424 */ /* 0x000fe400078e00ff */
[----:B0-----:R-:W-:-:S07]  /*73f0*/  IMAD.MOV.U32 R12, RZ, RZ, 0x1 ;  /* 0x00000001ff0c7424 */ /* 0x001fce00078e00ff */
[----:B------:R-:W-:-:S07]  /*7400*/  LEPC R20, `(.L_x_2031) ;  /* 0x000000001014794e */ /* 0x000fce0000000000 */
[----:B-1----:R-:W-:Y:S05]  /*7410*/  CALL.ABS.NOINC R14 ;  /* 0x000000000e007343 */ /* 0x002fea0003c00000 */
.L_x_2031:
[----:B------:R-:W-:Y:S05]  /*7420*/  BSYNC B6 ;  /* 0x0000000000067941 */ /* 0x000fea0003800000 */
.L_x_2030:
[----:B------:R-:W0:Y:S01]  /*7430*/  LDC.64 R6, c[0x0][0x3d8] ;  /* 0x0000f600ff067b82 */ /* 0x000e220000000a00 */
[----:B------:R-:W-:Y:S01]  /*7440*/  SHF.R.S32.HI R3, RZ, 0x1f, R189 ;  /* 0x0000001fff037819 */ /* 0x000fe200000114bd */
[----:B------:R-:W-:Y:S01]  /*7450*/  ULDC.U8 UR4, c[0x0][0x3f0] ;  /* 0x0000fc0000047ab9 */ /* 0x000fe20000000000 */
[----:B------:R-:W-:Y:S01]  /*7460*/  BSSY B0, `(.L_x_2032) ;  /* 0x000028f000007945 */ /* 0x000fe20003800000 */
[----:B------:R-:W-:-:S04]  /*7470*/  ISETP.NE.AND P0, PT, RZ, UR4, PT ;  /* 0x00000004ff007c0c */ /* 0x000fc8000bf05270 */
[----:B------:R-:W1:Y:S01]  /*7480*/  LDC.64 R4, c[0x0][0x3e8] ;  /* 0x0000fa00ff047b82 */ /* 0x000e620000000a00 */
[-C--:B0-----:R-:W-:Y:S02]  /*7490*/  IMAD R0, R3, R6.reuse, RZ ;  /* 0x0000000603007224 */ /* 0x081fe400078e02ff */
[----:B------:R-:W-:-:S04]  /*74a0*/  IMAD.WIDE.U32 R8, R189, R6, RZ ;  /* 0x00000006bd087225 */ /* 0x000fc800078e00ff */
[----:B------:R-:W-:Y:S02]  /*74b0*/  IMAD.SHL.U32 R52, R8, 0x40, RZ ;  /* 0x0000004008347824 */ /* 0x000fe400078e00ff */
[-C--:B-1----:R-:W-:Y:S02]  /*74c0*/  IMAD R12, R3, R4.reuse, RZ ;  /* 0x00000004030c7224 */ /* 0x082fe400078e02ff */
[C---:B------:R-:W-:Y:S02]  /*74d0*/  IMAD R3, R189.reuse, R7, R0 ;  /* 0x00000007bd037224 */ /* 0x040fe400078e0200 */
[----:B------:R-:W-:-:S04]  /*74e0*/  IMAD.WIDE.U32 R10, R189, R4, RZ ;  /* 0x00000004bd0a7225 */ /* 0x000fc800078e00ff */
[----:B------:R-:W-:Y:S02]  /*74f0*/  IMAD R13, R189, R5, R12 ;  /* 0x00000005bd0d7224 */ /* 0x000fe400078e020c */
[----:B------:R-:W-:Y:S02]  /*7500*/  IMAD.IADD R9, R9, 0x1, R3 ;  /* 0x0000000109097824 */ /* 0x000fe400078e0203 */
[----:B------:R-:W-:Y:S02]  /*7510*/  IMAD R0, R189, -0x40, R186 ;  /* 0xffffffc0bd007824 */ /* 0x000fe400078e02ba */
[----:B------:R-:W-:Y:S01]  /*7520*/  IMAD.IADD R3, R11, 0x1, R13 ;  /* 0x000000010b037824 */ /* 0x000fe200078e020d */
[----:B------:R-:W-:Y:S01]  /*7530*/  SHF.L.U64.HI R57, R8, 0x6, R9 ;  /* 0x0000000608397819 */ /* 0x000fe20000010209 */
[----:B------:R-:W-:Y:S01]  /*7540*/  IMAD.SHL.U32 R54, R10, 0x40, RZ ;  /* 0x000000400a367824 */ /* 0x000fe200078e00ff */
[----:B------:R-:W-:Y:S02]  /*7550*/  VIMNMX R8, R0, 0x40, PT ;  /* 0x0000004000087848 */ /* 0x000fe40003fe0100 */
[----:B------:R-:W-:Y:S01]  /*7560*/  SHF.L.U64.HI R59, R10, 0x6, R3 ;  /* 0x000000060a3b7819 */ /* 0x000fe20000010203 */
[----:B------:R-:W-:Y:S06]  /*7570*/  @!P0 BRA `(.L_x_2033) ;  /* 0x0000001400488947 */ /* 0x000fec0003800000 */
[----:B------:R-:W0:Y:S01]  /*7580*/  LDC R0, c[0x0][0x428] ;  /* 0x00010a00ff007b82 */ /* 0x000e220000000800 */
[----:B------:R-:W-:Y:S01]  /*7590*/  IMAD R3, R189, 0x40, R23 ;  /* 0x00000040bd037824 */ /* 0x000fe200078e0217 */
[-C--:B------:R-:W-:Y:S01]  /*75a0*/  ISETP.GE.AND P0, PT, R23, R8.reuse, PT ;  /* 0x000000081700720c */ /* 0x080fe20003f06270 */
[----:B------:R-:W-:Y:S01]  /*75b0*/  BSSY B1, `(.L_x_2034) ;  /* 0x000002c000017945 */ /* 0x000fe20003800000 */
[----:B------:R-:W-:Y:S01]  /*75c0*/  ISETP.GE.AND P1, PT, R227, R8, PT ;  /* 0x00000008e300720c */ /* 0x000fe20003f26270 */
[----:B------:R-:W-:Y:S01]  /*75d0*/  IMAD.MOV.U32 R10, RZ, RZ, R42 ;  /* 0x000000ffff0a7224 */ /* 0x000fe200078e002a */
[----:B------:R-:W-:Y:S01]  /*75e0*/  LEA R3, R218, R3, 0x5 ;  /* 0x00000003da037211 */ /* 0x000fe200078e28ff */
[----:B------:R-:W-:Y:S01]  /*75f0*/  IMAD.MOV.U32 R11, RZ, RZ, R49 ;  /* 0x000000ffff0b7224 */ /* 0x000fe200078e0031 */
[----:B------:R-:W-:Y:S01]  /*7600*/  CS2R R26, SRZ ;  /* 0x00000000001a7805 */ /* 0x000fe2000001ff00 */
[----:B------:R-:W-:Y:S01]  /*7610*/  IMAD.MOV.U32 R12, RZ, RZ, R40 ;  /* 0x000000ffff0c7224 */ /* 0x000fe200078e0028 */
[----:B------:R-:W-:Y:S01]  /*7620*/  CS2R R34, SRZ ;  /* 0x0000000000227805 */ /* 0x000fe2000001ff00 */
[----:B------:R-:W-:Y:S01]  /*7630*/  IMAD.MOV.U32 R13, RZ, RZ, R51 ;  /* 0x000000ffff0d7224 */ /* 0x000fe200078e0033 */
[----:B------:R-:W-:-:S02]  /*7640*/  CS2R R30, SRZ ;  /* 0x00000000001e7805 */ /* 0x000fc4000001ff00 */
[----:B------:R-:W-:Y:S02]  /*7650*/  CS2R R36, SRZ ;  /* 0x0000000000247805 */ /* 0x000fe4000001ff00 */
[----:B------:R-:W-:Y:S02]  /*7660*/  CS2R R28, SRZ ;  /* 0x00000000001c7805 */ /* 0x000fe4000001ff00 */
[----:B------:R-:W-:Y:S02]  /*7670*/  CS2R R20, SRZ ;  /* 0x0000000000147805 */ /* 0x000fe4000001ff00 */
[----:B------:R-:W-:Y:S02]  /*7680*/  CS2R R32, SRZ ;  /* 0x0000000000207805 */ /* 0x000fe4000001ff00 */
[----:B0-----:R-:W-:-:S13]  /*7690*/  ISETP.NE.AND P2, PT, R0, 0x1, PT ;  /* 0x000000010000780c */ /* 0x001fda0003f45270 */
[----:B------:R-:W0:Y:S08]  /*76a0*/  @P2 LDC R0, c[0x0][0x42c] ;  /* 0x00010b00ff002b82 */ /* 0x000e300000000800 */
[----:B------:R-:W1:Y:S01]  /*76b0*/  @P2 LDC R9, c[0x0][0x430] ;  /* 0x00010c00ff092b82 */ /* 0x000e620000000800 */
[----:B0-----:R-:W-:-:S05]  /*76c0*/  @P2 IMAD.HI.U32 R0, R3, R0, RZ ;  /* 0x0000000003002227 */ /* 0x001fca00078e00ff */
[----:B-1----:R-:W-:Y:S02]  /*76d0*/  @P2 SHF.R.U32.HI R3, RZ, R9, R0 ;  /* 0x00000009ff032219 */ /* 0x002fe40000011600 */
[----:B------:R-:W-:Y:S02]  /*76e0*/  CS2R R8, SRZ ;  /* 0x0000000000087805 */ /* 0x000fe4000001ff00 */
[----:B------:R-:W-:Y:S01]  /*76f0*/  SHF.R.S32.HI R41, RZ, 0x1f, R3 ;  /* 0x0000001fff297819 */ /* 0x000fe20000011403 */
[----:B------:R-:W-:Y:S06]  /*7700*/  @P0 BRA `(.L_x_2035) ;  /* 0x0000000000580947 */ /* 0x000fec0003800000 */
[----:B------:R-:W-:Y:S01]  /*7710*/  VIADD R14, R24, 0x10 ;  /* 0x00000010180e7836 */ /* 0x000fe20000000000 */
[----:B------:R-:W-:Y:S01]  /*7720*/  IADD3 R0, P5, R54, R55, RZ ;  /* 0x0000003736007210 */ /* 0x000fe20007fbe0ff */
[----:B------:R-:W-:Y:S01]  /*7730*/  ULDC UR4, c[0x0][0x3d4] ;  /* 0x0000f50000047ab9 */ /* 0x000fe20000000800 */
[----:B------:R-:W-:Y:S01]  /*7740*/  IADD3 R15, P4, R52, R53, RZ ;  /* 0x00000035340f7210 */ /* 0x000fe20007f9e0ff */
[----:B------:R-:W-:Y:S01]  /*7750*/  ULDC.64 UR6, c[0x0][0x3c8] ;  /* 0x0000f20000067ab9 */ /* 0x000fe20000000a00 */
[----:B------:R-:W-:Y:S01]  /*7760*/  ISETP.GE.AND P2, PT, R14, UR4, PT ;  /* 0x000000040e007c0c */ /* 0x000fe2000bf46270 */
[----:B------:R-:W-:Y:S01]  /*7770*/  ULDC.64 UR8, c[0x0][0x3e0] ;  /* 0x0000f80000087ab9 */ /* 0x000fe20000000a00 */
[----:B------:R-:W-:Y:S01]  /*7780*/  ISETP.GE.AND P3, PT, R24, UR4, PT ;  /* 0x0000000418007c0c */ /* 0x000fe2000bf66270 */
[----:B------:R-:W-:Y:S01]  /*7790*/  IMAD.X R31, R59, 0x1, R50, P5 ;  /* 0x000000013b1f7824 */ /* 0x000fe200028e0632 */
[----:B------:R-:W-:Y:S02]  /*77a0*/  IADD3.X R30, R57, R48, RZ, P4, !PT ;  /* 0x00000030391e7210 */ /* 0x000fe400027fe4ff */
[----:B------:R-:W-:-:S02]  /*77b0*/  CS2R R36, SRZ ;  /* 0x0000000000247805 */ /* 0x000fc4000001ff00 */
[C---:B------:R-:W-:Y:S02]  /*77c0*/  LEA R14, P4, R15.reuse, UR6, 0x1 ;  /* 0x000000060f0e7c11 */ /* 0x040fe4000f8808ff */
[----:B------:R-:W-:Y:S02]  /*77d0*/  CS2R R32, SRZ ;  /* 0x0000000000207805 */ /* 0x000fe4000001ff00 */
[C---:B------:R-:W-:Y:S02]  /*77e0*/  LEA R38, P5, R0.reuse, UR8, 0x1 ;  /* 0x0000000800267c11 */ /* 0x040fe4000f8a08ff */
[----:B------:R-:W-:Y:S02]  /*77f0*/  CS2R R34, SRZ ;  /* 0x0000000000227805 */ /* 0x000fe4000001ff00 */
[----:B------:R-:W-:Y:S02]  /*7800*/  LEA.HI.X R15, R15, UR7, R30, 0x1, P4 ;  /* 0x000000070f0f7c11 */ /* 0x000fe4000a0f0c1e */
[----:B------:R-:W-:-:S02]  /*7810*/  LEA.HI.X R39, R0, UR9, R31, 0x1, P5 ;  /* 0x0000000900277c11 */ /* 0x000fc4000a8f0c1f */
[----:B------:R-:W-:Y:S01]  /*7820*/  CS2R R30, SRZ ;  /* 0x00000000001e7805 */ /* 0x000fe2000001ff00 */
[----:B------:R0:W5:Y:S04]  /*7830*/  @!P3 LDG.E.64 R36, desc[UR42][R14.64] ;  /* 0x0000002a0e24b981 */ /* 0x000168000c1e1b00 */
[----:B------:R0:W5:Y:S04]  /*7840*/  @!P2 LDG.E.64 R32, desc[UR42][R14.64+0x20] ;  /* 0x0000202a0e20a981 */ /* 0x000168000c1e1b00 */
[----:B------:R0:W5:Y:S04]  /*7850*/  @!P3 LDG.E.64 R34, desc[UR42][R38.64] ;  /* 0x0000002a2622b981 */ /* 0x000168000c1e1b00 */
[----:B------:R0:W5:Y:S02]  /*7860*/  @!P2 LDG.E.64 R30, desc[UR42][R38.64+0x20] ;  /* 0x0000202a261ea981 */ /* 0x000164000c1e1b00 */
.L_x_2035:
[----:B------:R-:W-:Y:S05]  /*7870*/  BSYNC B1 ;  /* 0x0000000000017941 */ /* 0x000fea0003800000 */
.L_x_2034:
[----:B------:R-:W-:Y:S04]  /*7880*/  BSSY B1, `(.L_x_2036) ;  /* 0x0000018000017945 */ /* 0x000fe80003800000 */
[----:B------:R-:W-:Y:S05]  /*7890*/  @P1 BRA `(.L_x_2037) ;  /* 0x0000000000581947 */ /* 0x000fea0003800000 */
[----:B------:R-:W-:Y:S01]  /*78a0*/  IADD3 R0, P4, P5, R55, R44, R54 ;  /* 0x0000002c37007210 */ /* 0x000fe20007d9e036 */
[----:B0-----:R-:W-:Y:S01]  /*78b0*/  VIADD R14, R24, 0x10 ;  /* 0x00000010180e7836 */ /* 0x001fe20000000000 */
[----:B------:R-:W-:Y:S01]  /*78c0*/  IADD3 R8, P2, P3, R53, R46, R52 ;  /* 0x0000002e35087210 */ /* 0x000fe20007b5e034 */
[----:B------:R-:W-:Y:S01]  /*78d0*/  ULDC UR4, c[0x0][0x3d4] ;  /* 0x0000f50000047ab9 */ /* 0x000fe20000000800 */
[----:B------:R-:W-:Y:S01]  /*78e0*/  IADD3.X R9, R50, R45, R59, P4, P5 ;  /* 0x0000002d32097210 */ /* 0x000fe200027ea43b */
[----:B------:R-:W-:Y:S01]  /*78f0*/  ULDC.64 UR6, c[0x0][0x3c8] ;  /* 0x0000f20000067ab9 */ /* 0x000fe20000000a00 */
[----:B------:R-:W-:Y:S02]  /*7900*/  ISETP.GE.AND P5, PT, R14, UR4, PT ;  /* 0x000000040e007c0c */ /* 0x000fe4000bfa6270 */
[----:B------:R-:W-:Y:S02]  /*7910*/  CS2R R28, SRZ ;  /* 0x00000000001c7805 */ /* 0x000fe4000001ff00 */
[----:B------:R-:W-:Y:S01]  /*7920*/  ISETP.GE.AND P4, PT, R24, UR4, PT ;  /* 0x0000000418007c0c */ /* 0x000fe2000bf86270 */
[----:B------:R-:W-:Y:S01]  /*7930*/  ULDC.64 UR4, c[0x0][0x3e0] ;  /* 0x0000f80000047ab9 */ /* 0x000fe20000000a00 */
[----:B------:R-:W-:-:S02]  /*7940*/  IADD3.X R15, R48, R47, R57, P2, P3 ;  /* 0x0000002f300f7210 */ /* 0x000fc400017e6439 */
[----:B------:R-:W-:Y:S02]  /*7950*/  CS2R R20, SRZ ;  /* 0x0000000000147805 */ /* 0x000fe4000001ff00 */
[----:B------:R-:W-:Y:S02]  /*7960*/  LEA R14, P2, R8, UR6, 0x1 ;  /* 0x00000006080e7c11 */ /* 0x000fe4000f8408ff */
[----:B------:R-:W-:Y:S02]  /*7970*/  CS2R R26, SRZ ;  /* 0x00000000001a7805 */ /* 0x000fe4000001ff00 */
[----:B------:R-:W-:Y:S02]  /*7980*/  LEA R38, P3, R0, UR4, 0x1 ;  /* 0x0000000400267c11 */ /* 0x000fe4000f8608ff */
[----:B------:R-:W-:Y:S02]  /*7990*/  LEA.HI.X R15, R8, UR7, R15, 0x1, P2 ;  /* 0x00000007080f7c11 */ /* 0x000fe400090f0c0f */
[----:B------:R-:W-:-:S02]  /*79a0*/  LEA.HI.X R39, R0, UR5, R9, 0x1, P3 ;  /* 0x0000000500277c11 */ /* 0x000fc400098f0c09 */
[----:B------:R-:W-:Y:S01]  /*79b0*/  CS2R R8, SRZ ;  /* 0x0000000000087805 */ /* 0x000fe2000001ff00 */
[----:B------:R1:W5:Y:S04]  /*79c0*/  @!P4 LDG.E.64 R28, desc[UR42][R14.64] ;  /* 0x0000002a0e1cc981 */ /* 0x000368000c1e1b00 */
[----:B------:R1:W5:Y:S04]  /*79d0*/  @!P5 LDG.E.64 R20, desc[UR42][R14.64+0x20] ;  /* 0x0000202a0e14d981 */ /* 0x000368000c1e1b00 */
[----:B------:R1:W5:Y:S04]  /*79e0*/  @!P4 LDG.E.64 R26, desc[UR42][R38.64] ;  /* 0x0000002a261ac981 */ /* 0x000368000c1e1b00 */
[----:B------:R1:W5:Y:S02]  /*79f0*/  @!P5 LDG.E.64 R8, desc[UR42][R38.64+0x20] ;  /* 0x0000202a2608d981 */ /* 0x000364000c1e1b00 */
.L_x_2037:
[----:B------:R-:W-:Y:S05]  /*7a00*/  BSYNC B1 ;  /* 0x0000000000017941 */ /* 0x000fea0003800000 */
.L_x_2036:
[C---:B------:R-:W-:Y:S01]  /*7a10*/  IMAD.WIDE.U32 R10, R3.reuse, R6, R10 ;  /* 0x00000006030a7225 */ /* 0x040fe200078e000a */
[----:B------:R-:W-:Y:S01]  /*7a20*/  LEA.HI R0, R216, R216, RZ, 0x1 ;  /* 0x000000d8d8007211 */ /* 0x000fe200078f08ff */
[----:B------:R-:W-:Y:S01]  /*7a30*/  ULDC.64 UR4, c[0x0][0x3c8] ;  /* 0x0000f20000047ab9 */ /* 0x000fe20000000a00 */
[----:B------:R-:W-:Y:S01]  /*7a40*/  ULDC.64 UR6, c[0x0][0x3e0] ;  /* 0x0000f80000067ab9 */ /* 0x000fe20000000a00 */
[----:B------:R-:W-:Y:S01]  /*7a50*/  IMAD.WIDE.U32 R12, R3, R4, R12 ;  /* 0x00000004030c7225 */ /* 0x000fe200078e000c */
[----:B01----:R-:W-:-:S03]  /*7a60*/  LOP3.LUT R15, R0, 0xfffffffe, RZ, 0xc0, !PT ;  /* 0xfffffffe000f7812 */ /* 0x003fc600078ec0ff */
[C---:B------:R-:W-:Y:S01]  /*7a70*/  IMAD R6, R41.reuse, R6, RZ ;  /* 0x0000000629067224 */ /* 0x040fe200078e02ff */
[----:B------:R-:W-:Y:S01]  /*7a80*/  LEA R0, P3, R12, UR6, 0x1 ;  /* 0x000000060c007c11 */ /* 0x000fe2000f8608ff */
[----:B------:R-:W-:Y:S02]  /*7a90*/  IMAD R4, R41, R4, RZ ;  /* 0x0000000429047224 */ /* 0x000fe400078e02ff */
[----:B------:R-:W-:Y:S02]  /*7aa0*/  IMAD.SHL.U32 R14, R193, 0x40, RZ ;  /* 0x00000040c10e7824 */ /* 0x000fe400078e00ff */
[C---:B------:R-:W-:Y:S02]  /*7ab0*/  IMAD R7, R3.reuse, R7, R6 ;  /* 0x0000000703077224 */ /* 0x040fe400078e0206 */
[----:B------:R-:W-:Y:S01]  /*7ac0*/  IMAD R3, R3, R5, R4 ;  /* 0x0000000503037224 */ /* 0x000fe200078e0204 */
[----:B------:R-:W-:Y:S01]  /*7ad0*/  LOP3.LUT R39, R14, 0x1c0, RZ, 0xc0, !PT ;  /* 0x000001c00e277812 */ /* 0x000fe200078ec0ff */
[----:B------:R-:W-:Y:S01]  /*7ae0*/  IMAD.IADD R5, R11, 0x1, R7 ;  /* 0x000000010b057824 */ /* 0x000fe200078e0207 */
[----:B------:R-:W-:Y:S01]  /*7af0*/  LEA R4, P2, R10, UR4, 0x1 ;  /* 0x000000040a047c11 */ /* 0x000fe2000f8408ff */
[----:B------:R-:W-:Y:S01]  /*7b00*/  IMAD.IADD R3, R13, 0x1, R3 ;  /* 0x000000010d037824 */ /* 0x000fe200078e0203 */
[----:B------:R-:W-:Y:S01]  /*7b10*/  LOP3.LUT R6, R39, 0x18, R16, 0xf8, !PT ;  /* 0x0000001827067812 */ /* 0x000fe200078ef810 */
[----:B------:R-:W-:Y:S01]  /*7b20*/  UMOV UR4, 0xffffffff ;  /* 0xffffffff00047882 */ /* 0x000fe20000000000 */
[----:B------:R-:W-:-:S02]  /*7b30*/  SHF.R.U32.HI R39, RZ, 0x3, R39 ;  /* 0x00000003ff277819 */ /* 0x000fc40000011627 */
[----:B------:R-:W-:Y:S02]  /*7b40*/  IADD3 R7, R216, -R15, RZ ;  /* 0x8000000fd8077210 */ /* 0x000fe40007ffe0ff */
[----:B------:R-:W-:Y:S02]  /*7b50*/  LEA.HI.X R5, R10, UR5, R5, 0x1, P2 ;  /* 0x000000050a057c11 */ /* 0x000fe400090f0c05 */
[----:B------:R-:W-:Y:S02]  /*7b60*/  LEA.HI.X R3, R12, UR7, R3, 0x1, P3 ;  /* 0x000000070c037c11 */ /* 0x000fe400098f0c03 */
[----:B------:R-:W-:Y:S02]  /*7b70*/  LOP3.LUT R39, R6, R39, RZ, 0x3c, !PT ;  /* 0x0000002706277212 */ /* 0x000fe400078e3cff */
[----:B------:R-:W-:Y:S01]  /*7b80*/  SHF.L.U32 R7, R7, 0x1f, RZ ;  /* 0x0000001f07077819 */ /* 0x000fe200000006ff */
[----:B------:R-:W-:Y:S06]  /*7b90*/  BRA.DIV UR4, `(.L_x_2038) ;  /* 0x0000014604607947 */ /* 0x000fec000b800000 */
.L_x_2287:
[----:B------:R-:W-:-:S03]  /*7ba0*/  UMOV UR4, 0xffffffff ;  /* 0xffffffff00047882 */ /* 0x000fc60000000000 */
[----:B------:R-:W-:Y:S05]  /*7bb0*/  BRA.DIV UR4, `(.L_x_2039) ;  /* 0x0000014604807947 */ /* 0x000fea000b800000 */
.L_x_2290:
[----:B------:R-:W-:-:S03]  /*7bc0*/  UMOV UR4, 0xffffffff ;  /* 0xffffffff00047882 */ /* 0x000fc60000000000 */
[----:B------:R-:W-:Y:S05]  /*7bd0*/  BRA.DIV UR4, `(.L_x_2040) ;  /* 0x0000014604a07947 */ /* 0x000fea000b800000 */
.L_x_2293:
[----:B------:R-:W-:-:S03]  /*7be0*/  UMOV UR4, 0xffffffff ;  /* 0xffffffff00047882 */ /* 0x000fc60000000000 */
[----:B------:R-:W-:Y:S05]  /*7bf0*/  BRA.DIV UR4, `(.L_x_2041) ;  /* 0x0000014604c07947 */ /* 0x000fea000b800000 */
.L_x_2296:
[----:B------:R-:W-:-:S03]  /*7c00*/  UMOV UR4, 0xffffffff ;  /* 0xffffffff00047882 */ /* 0x000fc60000000000 */
[----:B------:R-:W-:Y:S05]  /*7c10*/  BRA.DIV UR4, `(.L_x_2042) ;  /* 0x0000014604e07947 */ /* 0x000fea000b800000 */
.L_x_2299:
[----:B------:R-:W-:-:S03]  /*7c20*/  UMOV UR4, 0xffffffff ;  /* 0xffffffff00047882 */ /* 0x000fc60000000000 */
[----:B------:R-:W-:Y:S05]  /*7c30*/  BRA.DIV UR4, `(.L_x_2043) ;  /* 0x0000014a04007947 */ /* 0x000fea000b800000 */
.L_x_2302:
[----:B------:R-:W-:-:S03]  /*7c40*/  UMOV UR4, 0xffffffff ;  /* 0xffffffff00047882 */ /* 0x000fc60000000000 */
[----:B------:R-:W-:Y:S05]  /*7c50*/  BRA.DIV UR4, `(.L_x_2044) ;  /* 0x0000014a04207947 */ /* 0x000fea000b800000 */
.L_x_2305:
[----:B------:R-:W-:-:S03]  /*7c60*/  UMOV UR4, 0xffffffff ;  /* 0xffffffff00047882 */ /* 0x000fc60000000000 */
[----:B------:R-:W-:Y:S05]  /*7c70*/  BRA.DIV UR4, `(.L_x_2045) ;  /* 0x0000014a04407947 */ /* 0x000fea000b800000 */
.L_x_2308:
[----:B------:R-:W0:Y:S01]  /*7c80*/  SYNCS.PHASECHK.TRANS64.TRYWAIT P2, [R2+URZ+0x28c00], R7 ;  /* 0x028c0007020075a7 */ /* 0x000e22000804017f */
[----:B-----5:R-:W-:Y:S01]  /*7c90*/  IMAD.MOV.U32 R3, RZ, RZ, R35 ;  /* 0x000000ffff037224 */ /* 0x020fe200078e0023 */
[----:B------:R-:W-:Y:S01]  /*7ca0*/  LOP3.LUT P3, RZ, R193, 0x4, RZ, 0xc0, !PT ;  /* 0x00000004c1ff7812 */ /* 0x000fe2000786c0ff */
[----:B------:R-:W-:Y:S01]  /*7cb0*/  IMAD.MOV.U32 R4, RZ, RZ, R30 ;  /* 0x000000ffff047224 */ /* 0x000fe200078e001e */
[----:B------:R-:W-:Y:S01]  /*7cc0*/  BSSY B1, `(.L_x_2046) ;  /* 0x000001f000017945 */ /* 0x000fe20003800000 */
[----:B------:R-:W-:Y:S02]  /*7cd0*/  IMAD.MOV.U32 R5, RZ, RZ, R31 ;  /* 0x000000ffff057224 */ /* 0x000fe400078e001f */
[----:B------:R-:W-:Y:S01]  /*7ce0*/  IMAD.MOV.U32 R0, RZ, RZ, R34 ;  /* 0x000000ffff007224 */ /* 0x000fe200078e0022 */
[----:B------:R-:W-:Y:S01]  /*7cf0*/  PRMT R42, R3, 0x5410, R4 ;  /* 0x00005410032a7816 */ /* 0x000fe20000000004 */
[----:B------:R-:W-:Y:S01]  /*7d00*/  IMAD.MOV.U32 R4, RZ, RZ, R37 ;  /* 0x000000ffff047224 */ /* 0x000fe200078e0025 */
[----:B------:R-:W-:Y:S01]  /*7d10*/  LEA R3, R200, R39, 0x9 ;  /* 0x00000027c8037211 */ /* 0x000fe200078e48ff */
[----:B------:R-:W-:Y:S01]  /*7d20*/  IMAD.MOV.U32 R6, RZ, RZ, R26 ;  /* 0x000000ffff067224 */ /* 0x000fe200078e001a */
[----:B------:R-:W-:Y:S01]  /*7d30*/  PRMT R43, R5, 0x7610, R43 ;  /* 0x00007610052b7816 */ /* 0x000fe2000000002b */
[----:B------:R-:W-:Y:S01]  /*7d40*/  IMAD.MOV.U32 R5, RZ, RZ, R32 ;  /* 0x000000ffff057224 */ /* 0x000fe200078e0020 */
[----:B------:R-:W-:Y:S01]  /*7d50*/  PRMT R10, R0, 0x7610, R10 ;  /* 0x00007610000a7816 */ /* 0x000fe2000000000a */
[----:B------:R-:W-:Y:S01]  /*7d60*/  IMAD R3, R3, 0x2, R2 ;  /* 0x0000000203037824 */ /* 0x000fe200078e0202 */
[----:B------:R-:W-:Y:S01]  /*7d70*/  PRMT R43, R43, 0x5410, R4 ;  /* 0x000054102b2b7816 */ /* 0x000fe20000000004 */
[----:B------:R-:W-:Y:S01]  /*7d80*/  IMAD.MOV.U32 R0, RZ, RZ, R36 ;  /* 0x000000ffff007224 */ /* 0x000fe200078e0024 */
[----:B------:R-:W-:Y:S01]  /*7d90*/  PRMT R44, R5, 0x7610, R44 ;  /* 0x00007610052c7816 */ /* 0x000fe2000000002c */
[----:B------:R-:W-:-:S02]  /*7da0*/  IMAD.MOV.U32 R5, RZ, RZ, R33 ;  /* 0x000000ffff057224 */ /* 0x000fc400078e0021 */
[C---:B------:R-:W-:Y:S01]  /*7db0*/  VIADD R4, R3.reuse, 0x20400 ;  /* 0x0002040003047836 */ /* 0x040fe20000000000 */
[----:B------:R-:W-:Y:S01]  /*7dc0*/  PRMT R14, R0, 0x7610, R14 ;  /* 0x00007610000e7816 */ /* 0x000fe2000000000e */
[----:B------:R-:W-:Y:S01]  /*7dd0*/  IMAD.MOV.U32 R11, RZ, RZ, R27 ;  /* 0x000000ffff0b7224 */ /* 0x000fe200078e001b */
[----:B------:R-:W-:Y:S01]  /*7de0*/  IADD3 R0, R3, 0x20440, RZ ;  /* 0x0002044003007810 */ /* 0x000fe20007ffe0ff */
[----:B------:R-:W-:Y:S01]  /*7df0*/  @P3 VIADD R0, R4, 0xffffffc0 ;  /* 0xffffffc004003836 */ /* 0x000fe20000000000 */
[----:B------:R-:W-:Y:S01]  /*7e00*/  PRMT R44, R44, 0x5410, R5 ;  /* 0x000054102c2c7816 */ /* 0x000fe20000000005 */
[----:B------:R-:W-:Y:S01]  /*7e10*/  IMAD.MOV.U32 R4, RZ, RZ, R8 ;  /* 0x000000ffff047224 */ /* 0x000fe200078e0008 */
[----:B------:R-:W-:Y:S01]  /*7e20*/  PRMT R45, R6, 0x5410, R11 ;  /* 0x00005410062d7816 */ /* 0x000fe2000000000b */
[----:B------:R-:W-:Y:S01]  /*7e30*/  IMAD.MOV.U32 R5, RZ, RZ, R9 ;  /* 0x000000ffff057224 */ /* 0x000fe200078e0009 */
[----:B------:R-:W-:Y:S01]  /*7e40*/  MOV R6, R28 ;  /* 0x0000001c00067202 */ /* 0x000fe20000000f00 */
[----:B------:R-:W-:-:S03]  /*7e50*/  IMAD.MOV.U32 R11, RZ, RZ, R29 ;  /* 0x000000ffff0b7224 */ /* 0x000fc600078e001d */
[----:B------:R-:W-:Y:S01]  /*7e60*/  PRMT R46, R4, 0x5410, R5 ;  /* 0x00005410042e7816 */ /* 0x000fe20000000005 */
[----:B------:R-:W-:Y:S01]  /*7e70*/  IMAD.MOV.U32 R4, RZ, RZ, R20 ;  /* 0x000000ffff047224 */ /* 0x000fe200078e0014 */
[----:B------:R-:W-:Y:S01]  /*7e80*/  PRMT R47, R6, 0x5410, R11 ;  /* 0x00005410062f7816 */ /* 0x000fe2000000000b */
[----:B------:R-:W-:Y:S01]  /*7e90*/  IMAD.MOV.U32 R5, RZ, RZ, R21 ;  /* 0x000000ffff057224 */ /* 0x000fe200078e0015 */
[----:B0-----:R-:W-:Y:S06]  /*7ea0*/  @!P2 BRA `(.L_x_2047) ;  /* 0x0000014400dca947 */ /* 0x001fec0003800000 */
.L_x_2309:
[----:B------:R-:W-:Y:S05]  /*7eb0*/  BSYNC B1 ;  /* 0x0000000000017941 */ /* 0x000fea0003800000 */
.L_x_2046:
        /* <DEDUP_REMOVED lines=9> */
[----:B0-----:R-:W0:Y:S01]  /*7f50*/  LDS.128 R4, [R3+0x20400] ;  /* 0x0204000003047984 */ /* 0x001e220000000c00 */
[----:B------:R-:W-:Y:S01]  /*7f60*/  SHF.R.U32.HI R15, RZ, 0x10, R37 ;  /* 0x00000010ff0f7819 */ /* 0x000fe20000011625 */
[----:B------:R-:W-:Y:S01]  /*7f70*/  HADD2.F32 R14, -RZ, R14.H0_H0 ;  /* 0x2000000eff0e7230 */ /* 0x000fe20000004100 */
[--C-:B------:R-:W-:Y:S01]  /*7f80*/  SHF.R.U64 R39, R34, 0x10, R35.reuse ;  /* 0x0000001022277819 */ /* 0x100fe20000001223 */
[----:B------:R-:W-:Y:S01]  /*7f90*/  HADD2.F32 R34, -RZ, R10.H0_H0 ;  /* 0x2000000aff227230 */ /* 0x000fe20000004100 */
[----:B------:R-:W-:Y:S01]  /*7fa0*/  SHF.R.U32.HI R35, RZ, 0x10, R35 ;  /* 0x00000010ff237819 */ /* 0x000fe20000011623 */
[----:B------:R-:W-:Y:S01]  /*7fb0*/  HADD2.F32 R15, -RZ, R15.H0_H0 ;  /* 0x2000000fff0f7230 */ /* 0x000fe20000004100 */
[----:B------:R-:W-:-:S03]  /*7fc0*/  SHF.R.U64 R41, R36, 0x10, R37 ;  /* 0x0000001024297819 */ /* 0x000fc60000001225 */
[----:B------:R-:W-:Y:S02]  /*7fd0*/  HADD2.F32 R35, -RZ, R35.H0_H0 ;  /* 0x20000023ff237230 */ /* 0x000fe40000004100 */
[--C-:B0-----:R-:W-:Y:S02]  /*7fe0*/  HADD2.F32 R12, -RZ, R7.reuse.H0_H0 ;  /* 0x20000007ff0c7230 */ /* 0x101fe40000004100 */
[----:B------:R-:W-:Y:S02]  /*7ff0*/  HADD2.F32 R13, -RZ, R7.H1_H1 ;  /* 0x30000007ff0d7230 */ /* 0x000fe40000004100 */
[--C-:B------:R-:W-:Y:S02]  /*8000*/  HADD2.F32 R7, -RZ, R4.reuse.H0_H0 ;  /* 0x20000004ff077230 */ /* 0x100fe40000004100 */
[----:B------:R-:W-:Y:S02]  /*8010*/  HADD2.F32 R4, -RZ, R4.H1_H1 ;  /* 0x30000004ff047230 */ /* 0x000fe40000004100 */
[C---:B------:R-:W-:Y:S01]  /*8020*/  FMUL.FTZ R38, R13.reuse, R15 ;  /* 0x0000000f0d267220 */ /* 0x040fe20000410000 */
[----:B------:R-:W-:Y:S01]  /*8030*/  FMUL.FTZ R37, R13, R35 ;  /* 0x000000230d257220 */ /* 0x000fe20000410000 */
[----:B------:R-:W-:-:S02]  /*8040*/  HADD2.F32 R10, -RZ, R6.H0_H0 ;  /* 0x20000006ff0a7230 */ /* 0x000fc40000004100 */
[----:B------:R-:W-:Y:S01]  /*8050*/  FMUL.FTZ R36, R4, R34 ;  /* 0x0000002204247220 */ /* 0x000fe20000410000 */
[----:B------:R-:W-:Y:S01]  /*8060*/  FFMA.FTZ R40, R12, R35, R38 ;  /* 0x000000230c287223 */ /* 0x000fe20000010026 */
[----:B------:R-:W-:Y:S02]  /*8070*/  HADD2.F32 R11, -RZ, R6.H1_H1 ;  /* 0x30000006ff0b7230 */ /* 0x000fe40000004100 */
[-C--:B------:R-:W-:Y:S01]  /*8080*/  FMUL.FTZ R38, R4, R14.reuse ;  /* 0x0000000e04267220 */ /* 0x080fe20000410000 */
[C---:B------:R-:W-:Y:S01]  /*8090*/  FFMA.FTZ R36, R7.reuse, R14, -R36 ;  /* 0x0000000e07247223 */ /* 0x040fe20000010824 */
[--C-:B------:R-:W-:Y:S02]  /*80a0*/  HADD2.F32 R6, -RZ, R5.reuse.H0_H0 ;  /* 0x20000005ff067230 */ /* 0x100fe40000004100 */
[----:B------:R-:W-:Y:S01]  /*80b0*/  FFMA.FTZ R37, R12, R15, -R37 ;  /* 0x0000000f0c257223 */ /* 0x000fe20000010825 */
[----:B------:R-:W-:Y:S02]  /*80c0*/  HADD2.F32 R14, -RZ, R42.H0_H0 ;  /* 0x2000002aff0e7230 */ /* 0x000fe40000004100 */
[----:B------:R-:W-:Y:S01]  /*80d0*/  FFMA.FTZ R15, R7, R34, R38 ;  /* 0x00000022070f7223 */ /* 0x000fe20000010026 */
[----:B------:R-:W-:-:S02]  /*80e0*/  HADD2.F32 R5, -RZ, R5.H1_H1 ;  /* 0x30000005ff057230 */ /* 0x000fc40000004100 */
[----:B------:R-:W-:Y:S02]  /*80f0*/  HADD2.F32 R12, -RZ, R43.H1_H1 ;  /* 0x3000002bff0c7230 */ /* 0x000fe40000004100 */
[C---:B------:R-:W-:Y:S01]  /*8100*/  FMUL.FTZ R35, R11.reuse, R14 ;  /* 0x0000000e0b237220 */ /* 0x040fe20000410000 */
[----:B------:R-:W-:Y:S02]  /*8110*/  HADD2.F32 R13, -RZ, R39.H0_H0 ;  /* 0x20000027ff0d7230 */ /* 0x000fe40000004100 */
[----:B------:R-:W-:Y:S02]  /*8120*/  HADD2.F32 R4, -RZ, R41.H0_H0 ;  /* 0x20000029ff047230 */ /* 0x000fe40000004100 */
[-C--:B------:R-:W-:Y:S01]  /*8130*/  FMUL.FTZ R11, R11, R12.reuse ;  /* 0x0000000c0b0b7220 */ /* 0x080fe20000410000 */
[C---:B------:R-:W-:Y:S01]  /*8140*/  FFMA.FTZ R35, R10.reuse, R12, -R35 ;  /* 0x0000000c0a237223 */ /* 0x040fe20000010823 */
[C---:B------:R-:W-:Y:S01]  /*8150*/  FMUL.FTZ R7, R5.reuse, R13 ;  /* 0x0000000d05077220 */ /* 0x040fe20000410000 */
[----:B------:R-:W-:Y:S01]  /*8160*/  FMUL.FTZ R34, R5, R4 ;  /* 0x0000000405227220 */ /* 0x000fe20000410000 */
[----:B------:R-:W-:-:S02]  /*8170*/  FFMA.FTZ R10, R10, R14, R11 ;  /* 0x0000000e0a0a7223 */ /* 0x000fc4000001000b */
[----:B------:R-:W-:Y:S01]  /*8180*/  FFMA.FTZ R5, R6, R4, -R7 ;  /* 0x0000000406057223 */ /* 0x000fe20000010807 */
[----:B------:R-:W-:Y:S01]  /*8190*/  F2FP.F16.F32.PACK_AB R7, R40, R37 ;  /* 0x000000252807723e */ /* 0x000fe200000000ff */
[----:B------:R-:W-:Y:S01]  /*81a0*/  FFMA.FTZ R34, R6, R13, R34 ;  /* 0x0000000d06227223 */ /* 0x000fe20000010022 */
[----:B------:R-:W-:Y:S02]  /*81b0*/  F2FP.F16.F32.PACK_AB R4, R15, R36 ;  /* 0x000000240f04723e */ /* 0x000fe400000000ff */
[----:B------:R-:W-:Y:S02]  /*81c0*/  F2FP.F16.F32.PACK_AB R6, R10, R35 ;  /* 0x000000230a06723e */ /* 0x000fe400000000ff */
[----:B------:R-:W-:-:S05]  /*81d0*/  F2FP.F16.F32.PACK_AB R5, R34, R5 ;  /* 0x000000052205723e */ /* 0x000fca00000000ff */
[----:B------:R1:W-:Y:S02]  /*81e0*/  STS.128 [R3+0x20400], R4 ;  /* 0x0204000403007388 */ /* 0x0003e40000000c00 */
.L_x_2051:
[----:B------:R-:W-:Y:S05]  /*81f0*/  BSYNC B2 ;  /* 0x0000000000027941 */ /* 0x000fea0003800000 */
.L_x_2050:
[----:B------:R-:W-:Y:S05]  /*8200*/  @P2 BRA `(.L_x_2049) ;  /* 0x0000000000a82947 */ /* 0x000fea0003800000 */
[----:B01----:R-:W0:Y:S01]  /*8210*/  LDS.128 R4, [R0] ;  /* 0x0000000000047984 */ /* 0x003e220000000c00 */
[----:B------:R-:W-:Y:S01]  /*8220*/  SHF.R.U32.HI R15, RZ, 0x10, R33 ;  /* 0x00000010ff0f7819 */ /* 0x000fe20000011621 */
[----:B------:R-:W-:Y:S01]  /*8230*/  HADD2.F32 R14, -RZ, R44.H0_H0 ;  /* 0x2000002cff0e7230 */ /* 0x000fe20000004100 */
[--C-:B------:R-:W-:Y:S01]  /*8240*/  SHF.R.U64 R35, R30, 0x10, R31.reuse ;  /* 0x000000101e237819 */ /* 0x100fe2000000121f */
[----:B------:R-:W-:Y:S01]  /*8250*/  HADD2.F32 R30, -RZ, R42.H1_H1 ;  /* 0x3000002aff1e7230 */ /* 0x000fe20000004100 */
        /* <DEDUP_REMOVED lines=16> */
[----:B------:R-:W-:Y:S02]  /*8360*/  HADD2.F32 R6, -RZ, R5.H0_H0 ;  /* 0x20000005ff067230 */ /* 0x000fe40000004100 */
        /* <DEDUP_REMOVED lines=19> */
[----:B------:R2:W-:Y:S02]  /*84a0*/  STS.128 [R0], R4 ;  /* 0x0000000400007388 */ /* 0x0005e40000000c00 */
.L_x_2049:
[----:B------:R-:W-:Y:S05]  /*84b0*/  BSYNC B1 ;  /* 0x0000000000017941 */ /* 0x000fea0003800000 */
.L_x_2048:
[----:B------:R-:W-:Y:S05]  /*84c0*/  @P1 BRA `(.L_x_2052) ;  /* 0x0000001800201947 */ /* 0x000fea0003800000 */
[----:B-12---:R-:W1:Y:S01]  /*84d0*/  LDC R5, c[0x0][0x3d4] ;  /* 0x0000f500ff057b82 */ /* 0x006e620000000800 */
        /* <DEDUP_REMOVED lines=8> */
[----:B------:R-:W-:Y:S01]  /*8560*/  SHF.R.U32.HI R25, RZ, 0x10, R27 ;  /* 0x00000010ff197819 */ /* 0x000fe2000001161b */
[----:B------:R-:W-:Y:S01]  /*8570*/  HADD2.F32 R14, -RZ, R47.H0_H0 ;  /* 0x2000002fff0e7230 */ /* 0x000fe20000004100 */
[----:B------:R-:W-:Y:S01]  /*8580*/  SHF.R.U64 R31, R28, 0x10, R29 ;  /* 0x000000101c1f7819 */ /* 0x000fe2000000121d */
[----:B------:R-:W-:Y:S01]  /*8590*/  HADD2.F32 R15, -RZ, R15.H0_H0 ;  /* 0x2000000fff0f7230 */ /* 0x000fe20000004100 */
[----:B------:R-:W-:Y:S01]  /*85a0*/  SHF.R.U64 R29, R26, 0x10, R27 ;  /* 0x000000101a1d7819 */ /* 0x000fe2000000121b */
[----:B------:R-:W-:Y:S02]  /*85b0*/  HADD2.F32 R25, -RZ, R25.H0_H0 ;  /* 0x20000019ff197230 */ /* 0x000fe40000004100 */
[----:B0-----:R-:W-:-:S02]  /*85c0*/  HADD2.F32 R12, -RZ, R7.H0_H0 ;  /* 0x20000007ff0c7230 */ /* 0x001fc40000004100 */
[----:B------:R-:W-:Y:S02]  /*85d0*/  HADD2.F32 R13, -RZ, R7.H1_H1 ;  /* 0x30000007ff0d7230 */ /* 0x000fe40000004100 */
[--C-:B------:R-:W-:Y:S02]  /*85e0*/  HADD2.F32 R7, -RZ, R4.reuse.H0_H0 ;  /* 0x20000004ff077230 */ /* 0x100fe40000004100 */
[----:B------:R-:W-:Y:S02]  /*85f0*/  HADD2.F32 R4, -RZ, R4.H1_H1 ;  /* 0x30000004ff047230 */ /* 0x000fe40000004100 */
[C---:B------:R-:W-:Y:S01]  /*8600*/  FMUL.FTZ R28, R13.reuse, R15 ;  /* 0x0000000f0d1c7220 */ /* 0x040fe20000410000 */
[-C--:B------:R-:W-:Y:S01]  /*8610*/  FMUL.FTZ R27, R13, R25.reuse ;  /* 0x000000190d1b7220 */ /* 0x080fe20000410000 */
[--C-:B------:R-:W-:Y:S02]  /*8620*/  HADD2.F32 R10, -RZ, R6.reuse.H0_H0 ;  /* 0x20000006ff0a7230 */ /* 0x100fe40000004100 */
[----:B------:R-:W-:Y:S01]  /*8630*/  FMUL.FTZ R26, R4, R24 ;  /* 0x00000018041a7220 */ /* 0x000fe20000410000 */
[----:B------:R-:W-:Y:S01]  /*8640*/  FFMA.FTZ R30, R12, R25, R28 ;  /* 0x000000190c1e7223 */ /* 0x000fe2000001001c */
[----:B------:R-:W-:-:S02]  /*8650*/  HADD2.F32 R11, -RZ, R6.H1_H1 ;  /* 0x30000006ff0b7230 */ /* 0x000fc40000004100 */
[----:B------:R-:W-:Y:S01]  /*8660*/  FFMA.FTZ R27, R12, R15, -R27 ;  /* 0x0000000f0c1b7223 */ /* 0x000fe2000001081b */
[-C--:B------:R-:W-:Y:S01]  /*8670*/  FMUL.FTZ R28, R4, R14.reuse ;  /* 0x0000000e041c7220 */ /* 0x080fe20000410000 */
[C---:B------:R-:W-:Y:S01]  /*8680*/  FFMA.FTZ R26, R7.reuse, R14, -R26 ;  /* 0x0000000e071a7223 */ /* 0x040fe2000001081a */
[----:B------:R-:W-:Y:S02]  /*8690*/  HADD2.F32 R6, -RZ, R5.H0_H0 ;  /* 0x20000005ff067230 */ /* 0x000fe40000004100 */
[----:B------:R-:W-:Y:S02]  /*86a0*/  HADD2.F32 R14, -RZ, R45.H1_H1 ;  /* 0x3000002dff0e7230 */ /* 0x000fe40000004100 */
[----:B------:R-:W-:Y:S01]  /*86b0*/  FFMA.FTZ R7, R7, R24, R28 ;  /* 0x0000001807077223 */ /* 0x000fe2000001001c */
[----:B------:R-:W-:Y:S02]  /*86c0*/  HADD2.F32 R12, -RZ, R47.H1_H1 ;  /* 0x3000002fff0c7230 */ /* 0x000fe40000004100 */
[----:B------:R-:W-:-:S02]  /*86d0*/  HADD2.F32 R5, -RZ, R5.H1_H1 ;  /* 0x30000005ff057230 */ /* 0x000fc40000004100 */
[C---:B------:R-:W-:Y:S01]  /*86e0*/  FMUL.FTZ R15, R11.reuse, R14 ;  /* 0x0000000e0b0f7220 */ /* 0x040fe20000410000 */
[----:B------:R-:W-:Y:S02]  /*86f0*/  HADD2.F32 R13, -RZ, R29.H0_H0 ;  /* 0x2000001dff0d7230 */ /* 0x000fe40000004100 */
[-C--:B------:R-:W-:Y:S01]  /*8700*/  FMUL.FTZ R25, R11, R12.reuse ;  /* 0x0000000c0b197220 */ /* 0x080fe20000410000 */
[----:B------:R-:W-:Y:S02]  /*8710*/  HADD2.F32 R4, -RZ, R31.H0_H0 ;  /* 0x2000001fff047230 */ /* 0x000fe40000004100 */
[----:B------:R-:W-:Y:S01]  /*8720*/  FFMA.FTZ R15, R10, R12, -R15 ;  /* 0x0000000c0a0f7223 */ /* 0x000fe2000001080f */
[----:B------:R-:W-:Y:S01]  /*8730*/  F2FP.F16.F32.PACK_AB R31, R30, R27 ;  /* 0x0000001b1e1f723e */ /* 0x000fe200000000ff */
[C---:B------:R-:W-:Y:S01]  /*8740*/  FMUL.FTZ R11, R5.reuse, R13 ;  /* 0x0000000d050b7220 */ /* 0x040fe20000410000 */
[----:B------:R-:W-:Y:S01]  /*8750*/  FFMA.FTZ R10, R10, R14, R25 ;  /* 0x0000000e0a0a7223 */ /* 0x000fe20000010019 */
[----:B------:R-:W-:Y:S01]  /*8760*/  FMUL.FTZ R24, R5, R4 ;  /* 0x0000000405187220 */ /* 0x000fe20000410000 */
[----:B------:R-:W-:Y:S01]  /*8770*/  F2FP.F16.F32.PACK_AB R28, R7, R26 ;  /* 0x0000001a071c723e */ /* 0x000fe200000000ff */
[----:B------:R-:W-:-:S02]  /*8780*/  FFMA.FTZ R11, R6, R4, -R11 ;  /* 0x00000004060b7223 */ /* 0x000fc4000001080b */
[----:B------:R-:W-:Y:S01]  /*8790*/  FFMA.FTZ R24, R6, R13, R24 ;  /* 0x0000000d06187223 */ /* 0x000fe20000010018 */
[----:B------:R-:W-:-:S04]  /*87a0*/  F2FP.F16.F32.PACK_AB R30, R10, R15 ;  /* 0x0000000f0a1e723e */ /* 0x000fc800000000ff */
[----:B------:R-:W-:-:S05]  /*87b0*/  F2FP.F16.F32.PACK_AB R29, R24, R11 ;  /* 0x0000000b181d723e */ /* 0x000fca00000000ff */
[----:B------:R1:W-:Y:S02]  /*87c0*/  STS.128 [R3+0x21400], R28 ;  /* 0x0214001c03007388 */ /* 0x0003e40000000c00 */
.L_x_2054:
[----:B------:R-:W-:Y:S05]  /*87d0*/  BSYNC B1 ;  /* 0x0000000000017941 */ /* 0x000fea0003800000 */
.L_x_2053:
        /* <DEDUP_REMOVED lines=10> */
[----:B0-----:R-:W-:-:S02]  /*8880*/  HADD2.F32 R10, -RZ, R7.H1_H1 ;  /* 0x30000007ff0a7230 */ /* 0x001fc40000004100 */
[--C-:B-1----:R-:W-:Y:S02]  /*8890*/  HADD2.F32 R3, -RZ, R4.reuse.H0_H0 ;  /* 0x20000004ff037230 */ /* 0x102fe40000004100 */
[----:B------:R-:W-:Y:S02]  /*88a0*/  HADD2.F32 R4, -RZ, R4.H1_H1 ;  /* 0x30000004ff047230 */ /* 0x000fe40000004100 */
[C---:B------:R-:W-:Y:S01]  /*88b0*/  FMUL.FTZ R20, R10.reuse, R14 ;  /* 0x0000000e0a147220 */ /* 0x040fe20000410000 */
[----:B------:R-:W-:Y:S02]  /*88c0*/  HADD2.F32 R9, -RZ, R7.H0_H0 ;  /* 0x20000007ff097230 */ /* 0x000fe40000004100 */
[----:B------:R-:W-:Y:S01]  /*88d0*/  FMUL.FTZ R15, R10, R12 ;  /* 0x0000000c0a0f7220 */ /* 0x000fe20000410000 */
[--C-:B------:R-:W-:Y:S02]  /*88e0*/  HADD2.F32 R7, -RZ, R6.reuse.H0_H0 ;  /* 0x20000006ff077230 */ /* 0x100fe40000004100 */
[----:B------:R-:W-:Y:S01]  /*88f0*/  FMUL.FTZ R10, R4, R13 ;  /* 0x0000000d040a7220 */ /* 0x000fe20000410000 */
[----:B------:R-:W-:-:S02]  /*8900*/  HADD2.F32 R8, -RZ, R6.H1_H1 ;  /* 0x30000006ff087230 */ /* 0x000fc40000004100 */
[C---:B------:R-:W-:Y:S01]  /*8910*/  FFMA.FTZ R20, R9.reuse, R12, -R20 ;  /* 0x0000000c09147223 */ /* 0x040fe20000010814 */
[----:B------:R-:W-:Y:S01]  /*8920*/  FFMA.FTZ R15, R9, R14, R15 ;  /* 0x0000000e090f7223 */ /* 0x000fe2000001000f */
[--C-:B------:R-:W-:Y:S02]  /*8930*/  HADD2.F32 R6, -RZ, R5.reuse.H0_H0 ;  /* 0x20000005ff067230 */ /* 0x100fe40000004100 */
[-C--:B------:R-:W-:Y:S01]  /*8940*/  FMUL.FTZ R14, R4, R11.reuse ;  /* 0x0000000b040e7220 */ /* 0x080fe20000410000 */
[----:B------:R-:W-:Y:S01]  /*8950*/  FFMA.FTZ R12, R3, R11, -R10 ;  /* 0x0000000b030c7223 */ /* 0x000fe2000001080a */
[----:B------:R-:W-:Y:S01]  /*8960*/  HADD2.F32 R5, -RZ, R5.H1_H1 ;  /* 0x30000005ff057230 */ /* 0x000fe20000004100 */
[----:B------:R-:W-:Y:S01]  /*8970*/  F2FP.F16.F32.PACK_AB R15, R15, R20 ;  /* 0x000000140f0f723e */ /* 0x000fe200000000ff */
[----:B------:R-:W-:Y:S02]  /*8980*/  HADD2.F32 R11, -RZ, R46.H1_H1 ;  /* 0x3000002eff0b7230 */ /* 0x000fe40000004100 */
[----:B------:R-:W-:Y:S01]  /*8990*/  FFMA.FTZ R3, R3, R13, R14 ;  /* 0x0000000d03037223 */ /* 0x000fe2000001000e */
[----:B------:R-:W-:-:S02]  /*89a0*/  HADD2.F32 R10, -RZ, R21.H0_H0 ;  /* 0x20000015ff0a7230 */ /* 0x000fc40000004100 */
[----:B------:R-:W-:Y:S02]  /*89b0*/  HADD2.F32 R9, -RZ, R48.H1_H1 ;  /* 0x30000030ff097230 */ /* 0x000fe40000004100 */
[C---:B------:R-:W-:Y:S01]  /*89c0*/  FMUL.FTZ R14, R8.reuse, R11 ;  /* 0x0000000b080e7220 */ /* 0x040fe20000410000 */
[----:B------:R-:W-:Y:S02]  /*89d0*/  HADD2.F32 R4, -RZ, R24.H0_H0 ;  /* 0x20000018ff047230 */ /* 0x000fe40000004100 */
[----:B------:R-:W-:Y:S01]  /*89e0*/  FMUL.FTZ R13, R5, R10 ;  /* 0x0000000a050d7220 */ /* 0x000fe20000410000 */
[----:B------:R-:W-:Y:S01]  /*89f0*/  F2FP.F16.F32.PACK_AB R12, R3, R12 ;  /* 0x0000000c030c723e */ /* 0x000fe200000000ff */
[-C--:B------:R-:W-:Y:S01]  /*8a00*/  FMUL.FTZ R8, R8, R9.reuse ;  /* 0x0000000908087220 */ /* 0x080fe20000410000 */
[----:B------:R-:W-:Y:S01]  /*8a10*/  FFMA.FTZ R14, R7, R9, -R14 ;  /* 0x00000009070e7223 */ /* 0x000fe2000001080e */
[-C--:B------:R-:W-:Y:S01]  /*8a20*/  FMUL.FTZ R5, R5, R4.reuse ;  /* 0x0000000405057220 */ /* 0x080fe20000410000 */
[----:B------:R-:W-:Y:S01]  /*8a30*/  FFMA.FTZ R13, R6, R4, -R13 ;  /* 0x00000004060d7223 */ /* 0x000fe2000001080d */
[----:B------:R-:W-:-:S02]  /*8a40*/  FFMA.FTZ R7, R7, R11, R8 ;  /* 0x0000000b07077223 */ /* 0x000fc40000010008 */
[----:B------:R-:W-:-:S03]  /*8a50*/  FFMA.FTZ R6, R6, R10, R5 ;  /* 0x0000000a06067223 */ /* 0x000fc60000010005 */
[----:B------:R-:W-:Y:S02]  /*8a60*/  F2FP.F16.F32.PACK_AB R14, R7, R14 ;  /* 0x0000000e070e723e */ /* 0x000fe400000000ff */
[----:B------:R-:W-:-:S05]  /*8a70*/  F2FP.F16.F32.PACK_AB R13, R6, R13 ;  /* 0x0000000d060d723e */ /* 0x000fca00000000ff */
[----:B------:R3:W-:Y:S01]  /*8a80*/  STS.128 [R0+0x1000], R12 ;  /* 0x0010000c00007388 */ /* 0x0007e20000000c00 */
[----:B------:R-:W-:Y:S05]  /*8a90*/  BRA `(.L_x_2052) ;  /* 0x0000001000ac7947 */ /* 0x000fea0003800000 */
.L_x_2033:
[----:B------:R-:W0:Y:S01]  /*8aa0*/  LDC R41, c[0x0][0x3d4] ;  /* 0x0000f500ff297b82 */ /* 0x000e220000000800 */
[----:B------:R-:W-:Y:S01]  /*8ab0*/  ULDC.64 UR4, c[0x0][0x3c8] ;  /* 0x0000f20000047ab9 */ /* 0x000fe20000000a00 */
[----:B------:R-:W-:Y:S01]  /*8ac0*/  ULDC.64 UR6, c[0x0][0x3e0] ;  /* 0x0000f80000067ab9 */ /* 0x000fe20000000a00 */
[----:B------:R-:W-:Y:S02]  /*8ad0*/  CS2R R32, SRZ ;  /* 0x0000000000207805 */ /* 0x000fe4000001ff00 */
[----:B------:R-:W-:Y:S02]  /*8ae0*/  CS2R R34, SRZ ;  /* 0x0000000000227805 */ /* 0x000fe4000001ff00 */
[----:B0-----:R-:W-:-:S04]  /*8af0*/  ISETP.GE.AND P0, PT, R16, R41, PT ;  /* 0x000000291000720c */ /* 0x001fc80003f06270 */
[-C--:B------:R-:W-:Y:S02]  /*8b00*/  ISETP.GE.OR P1, PT, R227, R8.reuse, P0 ;  /* 0x00000008e300720c */ /* 0x080fe40000726670 */
[----:B------:R-:W-:-:S11]  /*8b10*/  ISETP.GE.OR P0, PT, R23, R8, P0 ;  /* 0x000000081700720c */ /* 0x000fd60000706670 */
[----:B------:R-:W0:Y:S01]  /*8b20*/  @!P1 LDC.64 R14, c[0x0][0x3c8] ;  /* 0x0000f200ff0e9b82 */ /* 0x000e220000000a00 */
[----:B------:R-:W-:Y:S02]  /*8b30*/  @!P1 IADD3 R13, P5, P6, R27, R46, R52 ;  /* 0x0000002e1b0d9210 */ /* 0x000fe40007ebe034 */
[----:B------:R-:W-:Y:S02]  /*8b40*/  @!P0 IADD3 R9, P4, R52, R27, RZ ;  /* 0x0000001b34098210 */ /* 0x000fe40007f9e0ff */
[----:B------:R-:W-:Y:S02]  /*8b50*/  @!P1 IADD3 R0, P2, P3, R29, R44, R54 ;  /* 0x0000002c1d009210 */ /* 0x000fe40007b5e036 */
[----:B------:R-:W-:Y:S01]  /*8b60*/  @!P0 IADD3.X R10, R57, R26, RZ, P4, !PT ;  /* 0x0000001a390a8210 */ /* 0x000fe200027fe4ff */
[----:B------:R-:W1:Y:S01]  /*8b70*/  @!P1 LDC.64 R30, c[0x0][0x3e0] ;  /* 0x0000f800ff1e9b82 */ /* 0x000e620000000a00 */
[----:B------:R-:W-:Y:S02]  /*8b80*/  @!P0 LEA R8, P4, R9, UR4, 0x1 ;  /* 0x0000000409088c11 */ /* 0x000fe4000f8808ff */
[----:B------:R-:W-:-:S02]  /*8b90*/  @!P1 IADD3.X R20, R26, R47, R57, P5, P6 ;  /* 0x0000002f1a149210 */ /* 0x000fc40002fec439 */
[----:B------:R-:W-:Y:S02]  /*8ba0*/  @!P1 IADD3.X R3, R28, R45, R59, P2, P3 ;  /* 0x0000002d1c039210 */ /* 0x000fe400017e643b */
[----:B------:R-:W-:Y:S02]  /*8bb0*/  @!P0 IADD3 R11, P5, R54, R29, RZ ;  /* 0x0000001d360b8210 */ /* 0x000fe40007fbe0ff */
[----:B------:R-:W-:Y:S02]  /*8bc0*/  @!P0 LEA.HI.X R9, R9, UR5, R10, 0x1, P4 ;  /* 0x0000000509098c11 */ /* 0x000fe4000a0f0c0a */
[----:B------:R-:W-:Y:S01]  /*8bd0*/  @!P0 LEA R10, P2, R11, UR6, 0x1 ;  /* 0x000000060b0a8c11 */ /* 0x000fe2000f8408ff */
[----:B------:R-:W-:Y:S01]  /*8be0*/  @!P0 IMAD.X R24, R59, 0x1, R28, P5 ;  /* 0x000000013b188824 */ /* 0x000fe200028e061c */
[----:B0-----:R-:W-:Y:S02]  /*8bf0*/  @!P1 LEA R12, P3, R13, R14, 0x1 ;  /* 0x0000000e0d0c9211 */ /* 0x001fe400078608ff */
[----:B------:R-:W-:-:S02]  /*8c00*/  CS2R R28, SRZ ;  /* 0x00000000001c7805 */ /* 0x000fc4000001ff00 */
[----:B------:R-:W-:Y:S01]  /*8c10*/  @!P0 LEA.HI.X R11, R11, UR7, R24, 0x1, P2 ;  /* 0x000000070b0b8c11 */ /* 0x000fe200090f0c18 */
[----:B------:R0:W5:Y:S01]  /*8c20*/  @!P0 LDG.E.128 R32, desc[UR42][R8.64] ;  /* 0x0000002a08208981 */ /* 0x000162000c1e1d00 */
[----:B------:R-:W-:Y:S02]  /*8c30*/  @!P1 LEA.HI.X R13, R13, R15, R20, 0x1, P3 ;  /* 0x0000000f0d0d9211 */ /* 0x000fe400018f0c14 */
[----:B-1----:R-:W-:-:S04]  /*8c40*/  @!P1 LEA R14, P4, R0, R30, 0x1 ;  /* 0x0000001e000e9211 */ /* 0x002fc800078808ff */
[----:B------:R-:W-:Y:S02]  /*8c50*/  @!P1 LEA.HI.X R15, R0, R31, R3, 0x1, P4 ;  /* 0x0000001f000f9211 */ /* 0x000fe400020f0c03 */
[----:B------:R-:W-:Y:S01]  /*8c60*/  CS2R R30, SRZ ;  /* 0x00000000001e7805 */ /* 0x000fe2000001ff00 */
[----:B------:R-:W1:Y:S05]  /*8c70*/  LDC R0, c[0x0][0x428] ;  /* 0x00010a00ff007b82 */ /* 0x000e6a0000000800 */
[----:B------:R-:W5:Y:S01]  /*8c80*/  @!P1 LDG.E.128 R28, desc[UR42][R14.64] ;  /* 0x0000002a0e1c9981 */ /* 0x000f62000c1e1d00 */
[----:B-1----:R-:W-:-:S13]  /*8c90*/  ISETP.NE.AND P2, PT, R0, 0x1, PT ;  /* 0x000000010000780c */ /* 0x002fda0003f45270 */
[----:B------:R-:W1:Y:S08]  /*8ca0*/  @P2 LDC R0, c[0x0][0x42c] ;  /* 0x00010b00ff002b82 */ /* 0x000e700000000800 */
[----:B0-----:R-:W0:Y:S01]  /*8cb0*/  @P2 LDC R9, c[0x0][0x430] ;  /* 0x00010c00ff092b82 */ /* 0x001e220000000800 */
[----:B------:R-:W-:-:S04]  /*8cc0*/  IMAD R3, R189, 0x40, R23 ;  /* 0x00000040bd037824 */ /* 0x000fc800078e0217 */
[----:B------:R-:W-:Y:S01]  /*8cd0*/  IMAD R3, R218, 0x20, R3 ;  /* 0x00000020da037824 */ /* 0x000fe200078e0203 */
[----:B------:R-:W-:Y:S02]  /*8ce0*/  CS2R R36, SRZ ;  /* 0x0000000000247805 */ /* 0x000fe4000001ff00 */
[----:B------:R-:W-:Y:S02]  /*8cf0*/  CS2R R38, SRZ ;  /* 0x0000000000267805 */ /* 0x000fe4000001ff00 */
[----:B------:R-:W-:Y:S02]  /*8d00*/  CS2R R24, SRZ ;  /* 0x0000000000187805 */ /* 0x000fe4000001ff00 */
[----:B------:R-:W-:Y:S01]  /*8d10*/  CS2R R26, SRZ ;  /* 0x00000000001a7805 */ /* 0x000fe2000001ff00 */
[----:B------:R-:W-:Y:S01]  /*8d20*/  IMAD.MOV.U32 R8, RZ, RZ, R42 ;  /* 0x000000ffff087224 */ /* 0x000fe200078e002a */
[----:B------:R2:W5:Y:S01]  /*8d30*/  @!P0 LDG.E.128 R36, desc[UR42][R10.64] ;  /* 0x0000002a0a248981 */ /* 0x000562000c1e1d00 */
[----:B-1----:R-:W-:-:S03]  /*8d40*/  @P2 IMAD.HI.U32 R0, R3, R0, RZ ;  /* 0x0000000003002227 */ /* 0x002fc600078e00ff */
[----:B------:R1:W5:Y:S02]  /*8d50*/  @!P1 LDG.E.128 R24, desc[UR42][R12.64] ;  /* 0x0000002a0c189981 */ /* 0x000364000c1e1d00 */
[----:B0-----:R-:W-:-:S04]  /*8d60*/  @P2 SHF.R.U32.HI R3, RZ, R9, R0 ;  /* 0x00000009ff032219 */ /* 0x001fc80000011600 */
[----:B------:R-:W-:Y:S01]  /*8d70*/  SHF.R.S32.HI R21, RZ, 0x1f, R3 ;  /* 0x0000001fff157819 */ /* 0x000fe20000011403 */
[----:B------:R-:W-:Y:S01]  /*8d80*/  IMAD.MOV.U32 R9, RZ, RZ, R49 ;  /* 0x000000ffff097224 */ /* 0x000fe200078e0031 */
[----:B--2---:R-:W-:Y:S01]  /*8d90*/  MOV R10, R40 ;  /* 0x00000028000a7202 */ /* 0x004fe20000000f00 */
[----:B------:R-:W-:Y:S02]  /*8da0*/  IMAD.MOV.U32 R11, RZ, RZ, R51 ;  /* 0x000000ffff0b7224 */ /* 0x000fe400078e0033 */
[C---:B------:R-:W-:Y:S02]  /*8db0*/  IMAD R0, R21.reuse, R6, RZ ;  /* 0x0000000615007224 */ /* 0x040fe400078e02ff */
[----:B-1----:R-:W-:Y:S02]  /*8dc0*/  IMAD R12, R21, R4, RZ ;  /* 0x00000004150c7224 */ /* 0x002fe400078e02ff */
[----:B------:R-:W-:-:S04]  /*8dd0*/  IMAD.WIDE.U32 R8, R3, R6, R8 ;  /* 0x0000000603087225 */ /* 0x000fc800078e0008 */
[----:B------:R-:W-:-:S04]  /*8de0*/  IMAD.WIDE.U32 R10, R3, R4, R10 ;  /* 0x00000004030a7225 */ /* 0x000fc800078e000a */
[C---:B------:R-:W-:Y:S02]  /*8df0*/  IMAD R7, R3.reuse, R7, R0 ;  /* 0x0000000703077224 */ /* 0x040fe400078e0200 */
[----:B------:R-:W-:Y:S01]  /*8e00*/  IMAD R3, R3, R5, R12 ;  /* 0x0000000503037224 */ /* 0x000fe200078e020c */
[----:B------:R-:W-:Y:S01]  /*8e10*/  LEA R4, P2, R8, UR4, 0x1 ;  /* 0x0000000408047c11 */ /* 0x000fe2000f8408ff */
[----:B------:R-:W-:Y:S01]  /*8e20*/  IMAD.IADD R5, R9, 0x1, R7 ;  /* 0x0000000109057824 */ /* 0x000fe200078e0207 */
[----:B------:R-:W-:Y:S01]  /*8e30*/  LEA R0, P3, R10, UR6, 0x1 ;  /* 0x000000060a007c11 */ /* 0x000fe2000f8608ff */
[----:B------:R-:W-:Y:S01]  /*8e40*/  IMAD.IADD R3, R11, 0x1, R3 ;  /* 0x000000010b037824 */ /* 0x000fe200078e0203 */
[----:B------:R-:W-:Y:S02]  /*8e50*/  UMOV UR4, 0xffffffff ;  /* 0xffffffff00047882 */ /* 0x000fe40000000000 */
[----:B------:R-:W-:Y:S02]  /*8e60*/  LEA.HI.X R5, R8, UR5, R5, 0x1, P2 ;  /* 0x0000000508057c11 */ /* 0x000fe400090f0c05 */
[----:B------:R-:W-:-:S02]  /*8e70*/  LEA.HI.X R3, R10, UR7, R3, 0x1, P3 ;  /* 0x000000070a037c11 */ /* 0x000fc400098f0c03 */
[----:B------:R-:W-:Y:S01]  /*8e80*/  LEA.HI R6, R216, R216, RZ, 0x1 ;  /* 0x000000d8d8067211 */ /* 0x000fe200078f08ff */
[----:B------:R-:W-:Y:S06]  /*8e90*/  BRA.DIV UR4, `(.L_x_2055) ;  /* 0x0000013604f47947 */ /* 0x000fec000b800000 */
.L_x_2312:
[----:B------:R-:W-:-:S03]  /*8ea0*/  UMOV UR4, 0xffffffff ;  /* 0xffffffff00047882 */ /* 0x000fc60000000000 */
[----:B------:R-:W-:Y:S05]  /*8eb0*/  BRA.DIV UR4, `(.L_x_2056) ;  /* 0x0000013a04147947 */ /* 0x000fea000b800000 */
.L_x_2315:
[----:B------:R-:W-:-:S03]  /*8ec0*/  UMOV UR4, 0xffffffff ;  /* 0xffffffff00047882 */ /* 0x000fc60000000000 */
[----:B------:R-:W-:Y:S05]  /*8ed0*/  BRA.DIV UR4, `(.L_x_2057) ;  /* 0x0000013a04347947 */ /* 0x000fea000b800000 */
.L_x_2318:
[----:B------:R-:W-:-:S03]  /*8ee0*/  UMOV UR4, 0xffffffff ;  /* 0xffffffff00047882 */ /* 0x000fc60000000000 */
[----:B------:R-:W-:Y:S05]  /*8ef0*/  BRA.DIV UR4, `(.L_x_2058) ;  /* 0x0000013a04547947 */ /* 0x000fea000b800000 */
.L_x_2321:
[----:B------:R-:W-:-:S03]  /*8f00*/  UMOV UR4, 0xffffffff ;  /* 0xffffffff00047882 */ /* 0x000fc60000000000 */
[----:B------:R-:W-:Y:S05]  /*8f10*/  BRA.DIV UR4, `(.L_x_2059) ;  /* 0x0000013a04747947 */ /* 0x000fea000b800000 */
.L_x_2324:
[----:B------:R-:W-:Y:S01]  /*8f20*/  UMOV UR4, 0xffffffff ;  /* 0xffffffff00047882 */ /* 0x000fe20000000000 */
[----:B------:R-:W-:Y:S02]  /*8f30*/  LOP3.LUT R5, R6, 0xfffffffe, RZ, 0xc0, !PT ;  /* 0xfffffffe06057812 */ /* 0x000fe400078ec0ff */
[----:B------:R-:W-:Y:S05]  /*8f40*/  BRA.DIV UR4, `(.L_x_2060) ;  /* 0x0000013a04907947 */ /* 0x000fea000b800000 */
.L_x_2327:
[----:B------:R-:W-:Y:S01]  /*8f50*/  UMOV UR4, 0xffffffff ;  /* 0xffffffff00047882 */ /* 0x000fe20000000000 */
[----:B------:R-:W-:Y:S02]  /*8f60*/  IMAD.IADD R5, R216, 0x1, -R5 ;  /* 0x00000001d8057824 */ /* 0x000fe400078e0a05 */
[----:B------:R-:W-:Y:S05]  /*8f70*/  BRA.DIV UR4, `(.L_x_2061) ;  /* 0x0000013a04ac7947 */ /* 0x000fea000b800000 */
.L_x_2330:
[----:B------:R-:W-:Y:S01]  /*8f80*/  UMOV UR4, 0xffffffff ;  /* 0xffffffff00047882 */ /* 0x000fe20000000000 */
[----:B------:R-:W-:Y:S02]  /*8f90*/  SHF.L.U32 R3, R5, 0x1f, RZ ;  /* 0x0000001f05037819 */ /* 0x000fe400000006ff */
[----:B------:R-:W-:Y:S05]  /*8fa0*/  BRA.DIV UR4, `(.L_x_2062) ;  /* 0x0000013a04c87947 */ /* 0x000fea000b800000 */
.L_x_2333:
[----:B------:R-:W0:Y:S01]  /*8fb0*/  SYNCS.PHASECHK.TRANS64.TRYWAIT P2, [R2+URZ+0x28c00], R3 ;  /* 0x028c0003020075a7 */ /* 0x000e22000804017f */
[----:B-----5:R-:W-:Y:S01]  /*8fc0*/  IMAD.MOV.U32 R0, RZ, RZ, R32 ;  /* 0x000000ffff007224 */ /* 0x020fe200078e0020 */
[----:B------:R-:W-:Y:S01]  /*8fd0*/  MOV R4, R33 ;  /* 0x0000002100047202 */ /* 0x000fe20000000f00 */
[----:B------:R-:W-:Y:S01]  /*8fe0*/  IMAD.MOV.U32 R5, RZ, RZ, R34 ;  /* 0x000000ffff057224 */ /* 0x000fe200078e0022 */
[----:B------:R-:W-:Y:S01]  /*8ff0*/  BSSY B1, `(.L_x_2063) ;  /* 0x0000018000017945 */ /* 0x000fe20003800000 */
[----:B------:R-:W-:Y:S01]  /*9000*/  IMAD.MOV.U32 R6, RZ, RZ, R35 ;  /* 0x000000ffff067224 */ /* 0x000fe200078e0023 */
[----:B------:R-:W-:Y:S01]  /*9010*/  PRMT R50, R50, 0x5410, R0 ;  /* 0x0000541032327816 */ /* 0x000fe20000000000 */
        /* <DEDUP_REMOVED lines=9> */
[----:B------:R-:W-:-:S02]  /*90b0*/  MOV R4, R39 ;  /* 0x0000002700047202 */ /* 0x000fc40000000f00 */
[----:B------:R-:W-:Y:S01]  /*90c0*/  PRMT R49, R49, 0x5410, R0 ;  /* 0x0000541031317816 */ /* 0x000fe20000000000 */
[----:B------:R-:W-:Y:S01]  /*90d0*/  IMAD.MOV.U32 R0, RZ, RZ, R28 ;  /* 0x000000ffff007224 */ /* 0x000fe200078e001c */
[----:B------:R-:W-:Y:S02]  /*90e0*/  PRMT R50, R4, 0x7610, R50 ;  /* 0x0000761004327816 */ /* 0x000fe40000000032 */
[----:B------:R-:W-:Y:S01]  /*90f0*/  PRMT R53, R5, 0x5410, R6 ;  /* 0x0000541005357816 */ /* 0x000fe20000000006 */
[----:B------:R-:W-:Y:S01]  /*9100*/  IMAD.MOV.U32 R5, RZ, RZ, R26 ;  /* 0x000000ffff057224 */ /* 0x000fe200078e001a */
[----:B------:R-:W-:Y:S01]  /*9110*/  MOV R4, R29 ;  /* 0x0000001d00047202 */ /* 0x000fe20000000f00 */
[----:B------:R-:W-:-:S03]  /*9120*/  IMAD.MOV.U32 R6, RZ, RZ, R27 ;  /* 0x000000ffff067224 */ /* 0x000fc600078e001b */
[----:B------:R-:W-:Y:S01]  /*9130*/  PRMT R52, R0, 0x5410, R4 ;  /* 0x0000541000347816 */ /* 0x000fe20000000004 */
[----:B------:R-:W-:Y:S01]  /*9140*/  IMAD.IADD R0, R16, 0x1, R41 ;  /* 0x0000000110007824 */ /* 0x000fe200078e0229 */
[----:B------:R-:W-:Y:S01]  /*9150*/  PRMT R54, R5, 0x5410, R6 ;  /* 0x0000541005367816 */ /* 0x000fe20000000006 */
[----:B0-----:R-:W-:Y:S06]  /*9160*/  @!P2 BRA `(.L_x_2064) ;  /* 0x000001380080a947 */ /* 0x001fec0003800000 */
.L_x_2334:
[----:B------:R-:W-:Y:S05]  /*9170*/  BSYNC B1 ;  /* 0x0000000000017941 */ /* 0x000fea0003800000 */
.L_x_2063:
[----:B------:R-:W-:Y:S01]  /*9180*/  BSSY B1, `(.L_x_2065) ;  /* 0x0000063000017945 */ /* 0x000fe20003800000 */
[----:B------:R-:W-:Y:S01]  /*9190*/  IMAD.MOV.U32 R55, RZ, RZ, R30 ;  /* 0x000000ffff377224 */ /* 0x000fe200078e001e */
[----:B0-----:R-:W-:Y:S01]  /*91a0*/  LOP3.LUT R3, R0, 0x38, RZ, 0xc0, !PT ;  /* 0x0000003800037812 */ /* 0x001fe200078ec0ff */
[----:B------:R-:W-:Y:S01]  /*91b0*/  IMAD.MOV.U32 R56, RZ, RZ, R31 ;  /* 0x000000ffff387224 */ /* 0x000fe200078e001f */
[----:B------:R-:W-:Y:S06]  /*91c0*/  @P0 BRA `(.L_x_2066) ;  /* 0x0000000400780947 */ /* 0x000fec0003800000 */
[----:B------:R-:W-:Y:S01]  /*91d0*/  IMAD.SHL.U32 R0, R193, 0x40, RZ ;  /* 0x00000040c1007824 */ /* 0x000fe200078e00ff */
[--C-:B------:R-:W-:Y:S02]  /*91e0*/  SHF.R.U64 R48, R32, 0x10, R33.reuse ;  /* 0x0000001020307819 */ /* 0x100fe40000001221 */
[----:B------:R-:W-:Y:S01]  /*91f0*/  SHF.R.U32.HI R40, RZ, 0x10, R33 ;  /* 0x00000010ff287819 */ /* 0x000fe20000011621 */
[--C-:B------:R-:W-:Y:S01]  /*9200*/  HADD2.F32 R33, -RZ, R15.reuse.H1_H1 ;  /* 0x3000000fff217230 */ /* 0x100fe20000004100 */
[----:B------:R-:W-:Y:S02]  /*9210*/  LOP3.LUT R4, R0, 0x1c0, RZ, 0xc0, !PT ;  /* 0x000001c000047812 */ /* 0x000fe400078ec0ff */
[----:B------:R-:W-:Y:S01]  /*9220*/  SHF.R.U64 R47, R34, 0x10, R35 ;  /* 0x00000010222f7819 */ /* 0x000fe20000001223 */
[----:B------:R-:W-:Y:S01]  /*9230*/  HADD2.F32 R34, -RZ, R15.H0_H0 ;  /* 0x2000000fff227230 */ /* 0x000fe20000004100 */
[----:B------:R-:W-:Y:S02]  /*9240*/  LOP3.LUT R0, R4, 0x38, R16, 0xf8, !PT ;  /* 0x0000003804007812 */ /* 0x000fe400078ef810 */
[----:B------:R-:W-:-:S02]  /*9250*/  SHF.R.U32.HI R7, RZ, 0x3, R4 ;  /* 0x00000003ff077819 */ /* 0x000fc40000011604 */
[--C-:B------:R-:W-:Y:S02]  /*9260*/  SHF.R.U64 R45, R36, 0x10, R37.reuse ;  /* 0x00000010242d7819 */ /* 0x100fe40000001225 */
[----:B------:R-:W-:Y:S02]  /*9270*/  LOP3.LUT R5, R0, R7, RZ, 0x3c, !PT ;  /* 0x0000000700057212 */ /* 0x000fe400078e3cff */
[----:B------:R-:W-:Y:S02]  /*9280*/  SHF.R.U32.HI R36, RZ, 0x10, R37 ;  /* 0x00000010ff247819 */ /* 0x000fe40000011625 */
[----:B------:R-:W-:Y:S01]  /*9290*/  SHF.R.U64 R44, R38, 0x10, R39 ;  /* 0x00000010262c7819 */ /* 0x000fe20000001227 */
[----:B------:R-:W-:Y:S01]  /*92a0*/  IMAD R5, R200, 0x200, R5 ;  /* 0x00000200c8057824 */ /* 0x000fe200078e0205 */
[----:B------:R-:W-:Y:S02]  /*92b0*/  SHF.R.U32.HI R41, RZ, 0x10, R39 ;  /* 0x00000010ff297819 */ /* 0x000fe40000011627 */
[----:B------:R-:W-:Y:S01]  /*92c0*/  SHF.R.U32.HI R46, RZ, 0x10, R35 ;  /* 0x00000010ff2e7819 */ /* 0x000fe20000011623 */
[----:B------:R-:W-:Y:S01]  /*92d0*/  HADD2.F32 R35, -RZ, R36.H0_H0 ;  /* 0x20000024ff237230 */ /* 0x000fe20000004100 */
[----:B------:R-:W-:Y:S01]  /*92e0*/  LEA R42, R5, R2, 0x1 ;  /* 0x00000002052a7211 */ /* 0x000fe200078e08ff */
[----:B------:R-:W-:Y:S01]  /*92f0*/  HADD2.F32 R36, -RZ, R50.H0_H0 ;  /* 0x20000032ff247230 */ /* 0x000fe20000004100 */
[----:B------:R-:W-:-:S03]  /*9300*/  LOP3.LUT R5, R7, R3, R4, 0x1e, !PT ;  /* 0x0000000307057212 */ /* 0x000fc600078e1e04 */
[----:B------:R-:W0:Y:S02]  /*9310*/  LDS.128 R8, [R42+0x20400] ;  /* 0x020400002a087984 */ /* 0x000e240000000c00 */
[----:B------:R-:W-:-:S04]  /*9320*/  IMAD R5, R200, 0x200, R5 ;  /* 0x00000200c8057824 */ /* 0x000fc800078e0205 */
[----:B------:R-:W-:-:S05]  /*9330*/  IMAD R43, R5, 0x2, R2 ;  /* 0x00000002052b7824 */ /* 0x000fca00078e0202 */
[----:B------:R-:W1:Y:S01]  /*9340*/  LDS.128 R4, [R43+0x20400] ;  /* 0x020400002b047984 */ /* 0x000e620000000c00 */
[--C-:B0-----:R-:W-:Y:S02]  /*9350*/  HADD2.F32 R12, -RZ, R9.reuse.H0_H0 ;  /* 0x20000009ff0c7230 */ /* 0x101fe40000004100 */
[----:B------:R-:W-:Y:S02]  /*9360*/  HADD2.F32 R9, -RZ, R9.H1_H1 ;  /* 0x30000009ff097230 */ /* 0x000fe40000004100 */
[--C-:B------:R-:W-:Y:S02]  /*9370*/  HADD2.F32 R13, -RZ, R11.reuse.H0_H0 ;  /* 0x2000000bff0d7230 */ /* 0x100fe40000004100 */
[----:B------:R-:W-:Y:S02]  /*9380*/  HADD2.F32 R14, -RZ, R11.H1_H1 ;  /* 0x3000000bff0e7230 */ /* 0x000fe40000004100 */
[----:B------:R-:W-:Y:S02]  /*9390*/  HADD2.F32 R0, -RZ, R8.H0_H0 ;  /* 0x20000008ff007230 */ /* 0x000fe40000004100 */
[----:B------:R-:W-:-:S02]  /*93a0*/  HADD2.F32 R11, -RZ, R10.H0_H0 ;  /* 0x2000000aff0b7230 */ /* 0x000fc40000004100 */
[--C-:B-1----:R-:W-:Y:S02]  /*93b0*/  HADD2.F32 R15, -RZ, R5.reuse.H0_H0 ;  /* 0x20000005ff0f7230 */ /* 0x102fe40000004100 */
[----:B------:R-:W-:Y:S02]  /*93c0*/  HADD2.F32 R20, -RZ, R5.H1_H1 ;  /* 0x30000005ff147230 */ /* 0x000fe40000004100 */
[----:B------:R-:W-:Y:S02]  /*93d0*/  HADD2.F32 R21, -RZ, R7.H0_H0 ;  /* 0x20000007ff157230 */ /* 0x000fe40000004100 */
[CC--:B------:R-:W-:Y:S01]  /*93e0*/  FMUL.FTZ R37, R15.reuse, R34.reuse ;  /* 0x000000220f257220 */ /* 0x0c0fe20000410000 */
[----:B------:R-:W-:Y:S01]  /*93f0*/  FMUL.FTZ R39, R15, R33 ;  /* 0x000000210f277220 */ /* 0x000fe20000410000 */
[----:B------:R-:W-:Y:S02]  /*9400*/  HADD2.F32 R15, -RZ, R40.H0_H0 ;  /* 0x20000028ff0f7230 */ /* 0x000fe40000004100 */
[----:B------:R-:W-:Y:S01]  /*9410*/  FMUL.FTZ R38, R20, R35 ;  /* 0x0000002314267220 */ /* 0x000fe20000410000 */
[C---:B------:R-:W-:Y:S01]  /*9420*/  FFMA.FTZ R37, R12.reuse, R33, -R37 ;  /* 0x000000210c257223 */ /* 0x040fe20000010825 */
[----:B------:R-:W-:Y:S01]  /*9430*/  FFMA.FTZ R39, R12, R34, R39 ;  /* 0x000000220c277223 */ /* 0x000fe20000010027 */
[----:B------:R-:W-:-:S02]  /*9440*/  HADD2.F32 R12, -RZ, R51.H1_H1 ;  /* 0x30000033ff0c7230 */ /* 0x000fc40000004100 */
[C---:B------:R-:W-:Y:S01]  /*9450*/  FMUL.FTZ R40, R21.reuse, R36 ;  /* 0x0000002415287220 */ /* 0x040fe20000410000 */
[----:B------:R-:W-:Y:S02]  /*9460*/  HADD2.F32 R32, -RZ, R7.H1_H1 ;  /* 0x30000007ff207230 */ /* 0x000fe40000004100 */
[-C--:B------:R-:W-:Y:S01]  /*9470*/  FMUL.FTZ R20, R20, R15.reuse ;  /* 0x0000000f14147220 */ /* 0x080fe20000410000 */
[----:B------:R-:W-:Y:S02]  /*9480*/  HADD2.F32 R33, -RZ, R41.H0_H0 ;  /* 0x20000029ff217230 */ /* 0x000fe40000004100 */
[-C--:B------:R-:W-:Y:S01]  /*9490*/  FMUL.FTZ R21, R21, R12.reuse ;  /* 0x0000000c15157220 */ /* 0x080fe20000410000 */
[C---:B------:R-:W-:Y:S01]  /*94a0*/  FFMA.FTZ R38, R9.reuse, R15, -R38 ;  /* 0x0000000f09267223 */ /* 0x040fe20000010826 */
[----:B------:R-:W-:Y:S01]  /*94b0*/  FFMA.FTZ R34, R9, R35, R20 ;  /* 0x0000002309227223 */ /* 0x000fe20000010014 */
[----:B------:R-:W-:Y:S01]  /*94c0*/  FFMA.FTZ R40, R13, R12, -R40 ;  /* 0x0000000c0d287223 */ /* 0x000fe20000010828 */
[----:B------:R-:W-:-:S02]  /*94d0*/  HADD2.F32 R15, -RZ, R46.H0_H0 ;  /* 0x2000002eff0f7230 */ /* 0x000fc40000004100 */
[----:B------:R-:W-:Y:S01]  /*94e0*/  FFMA.FTZ R36, R13, R36, R21 ;  /* 0x000000240d247223 */ /* 0x000fe20000010015 */
[----:B------:R-:W-:Y:S02]  /*94f0*/  HADD2.F32 R5, -RZ, R4.H0_H0 ;  /* 0x20000004ff057230 */ /* 0x000fe40000004100 */
[C---:B------:R-:W-:Y:S01]  /*9500*/  FMUL.FTZ R21, R32.reuse, R33 ;  /* 0x0000002120157220 */ /* 0x040fe20000410000 */
[----:B------:R-:W-:Y:S02]  /*9510*/  HADD2.F32 R9, -RZ, R50.H1_H1 ;  /* 0x30000032ff097230 */ /* 0x000fe40000004100 */
[-C--:B------:R-:W-:Y:S01]  /*9520*/  FMUL.FTZ R41, R32, R15.reuse ;  /* 0x0000000f20297220 */ /* 0x080fe20000410000 */
[----:B------:R-:W-:Y:S02]  /*9530*/  HADD2.F32 R13, -RZ, R49.H0_H0 ;  /* 0x20000031ff0d7230 */ /* 0x000fe40000004100 */
[----:B------:R-:W-:Y:S01]  /*9540*/  FFMA.FTZ R35, R14, R15, -R21 ;  /* 0x0000000f0e237223 */ /* 0x000fe20000010815 */
[----:B------:R-:W-:-:S02]  /*9550*/  HADD2.F32 R7, -RZ, R6.H0_H0 ;  /* 0x20000006ff077230 */ /* 0x000fc40000004100 */
[C---:B------:R-:W-:Y:S01]  /*9560*/  FMUL.FTZ R32, R5.reuse, R9 ;  /* 0x0000000905207220 */ /* 0x040fe20000410000 */
[----:B------:R-:W-:Y:S02]  /*9570*/  HADD2.F32 R20, -RZ, R49.H1_H1 ;  /* 0x30000031ff147230 */ /* 0x000fe40000004100 */
[----:B------:R-:W-:Y:S01]  /*9580*/  FMUL.FTZ R15, R5, R13 ;  /* 0x0000000d050f7220 */ /* 0x000fe20000410000 */
[----:B------:R-:W-:Y:S02]  /*9590*/  HADD2.F32 R12, -RZ, R51.H0_H0 ;  /* 0x20000033ff0c7230 */ /* 0x000fe40000004100 */
[----:B------:R-:W-:Y:S01]  /*95a0*/  FFMA.FTZ R41, R14, R33, R41 ;  /* 0x000000210e297223 */ /* 0x000fe20000010029 */
[C---:B------:R-:W-:Y:S01]  /*95b0*/  FFMA.FTZ R32, R0.reuse, R13, R32 ;  /* 0x0000000d00207223 */ /* 0x040fe20000010020 */
[----:B------:R-:W-:Y:S01]  /*95c0*/  FFMA.FTZ R15, R0, R9, -R15 ;  /* 0x00000009000f7223 */ /* 0x000fe2000001080f */
[----:B------:R-:W-:Y:S02]  /*95d0*/  HADD2.F32 R4, -RZ, R4.H1_H1 ;  /* 0x30000004ff047230 */ /* 0x000fe40000004100 */
[----:B------:R-:W-:Y:S01]  /*95e0*/  FMUL.FTZ R14, R7, R20 ;  /* 0x00000014070e7220 */ /* 0x000fe20000410000 */
[----:B------:R-:W-:-:S02]  /*95f0*/  HADD2.F32 R6, -RZ, R6.H1_H1 ;  /* 0x30000006ff067230 */ /* 0x000fc40000004100 */
[-C--:B------:R-:W-:Y:S01]  /*9600*/  FMUL.FTZ R0, R7, R12.reuse ;  /* 0x0000000c07007220 */ /* 0x080fe20000410000 */
[----:B------:R-:W-:Y:S02]  /*9610*/  HADD2.F32 R9, -RZ, R45.H0_H0 ;  /* 0x2000002dff097230 */ /* 0x000fe40000004100 */
[C---:B------:R-:W-:Y:S01]  /*9620*/  FFMA.FTZ R14, R11.reuse, R12, -R14 ;  /* 0x0000000c0b0e7223 */ /* 0x040fe2000001080e */
[----:B------:R-:W-:Y:S02]  /*9630*/  HADD2.F32 R13, -RZ, R44.H0_H0 ;  /* 0x2000002cff0d7230 */ /* 0x000fe40000004100 */
[----:B------:R-:W-:Y:S01]  /*9640*/  FFMA.FTZ R20, R11, R20, R0 ;  /* 0x000000140b147223 */ /* 0x000fe20000010000 */
[----:B------:R-:W-:Y:S02]  /*9650*/  HADD2.F32 R5, -RZ, R48.H0_H0 ;  /* 0x20000030ff057230 */ /* 0x000fe40000004100 */
[----:B------:R-:W-:Y:S01]  /*9660*/  FMUL.FTZ R11, R4, R9 ;  /* 0x00000009040b7220 */ /* 0x000fe20000410000 */
[----:B------:R-:W-:-:S02]  /*9670*/  HADD2.F32 R7, -RZ, R47.H0_H0 ;  /* 0x2000002fff077230 */ /* 0x000fc40000004100 */
[----:B------:R-:W-:Y:S01]  /*9680*/  FMUL.FTZ R33, R6, R13 ;  /* 0x0000000d06217220 */ /* 0x000fe20000410000 */
[----:B------:R-:W-:Y:S02]  /*9690*/  HADD2.F32 R8, -RZ, R8.H1_H1 ;  /* 0x30000008ff087230 */ /* 0x000fe40000004100 */
[----:B------:R-:W-:Y:S01]  /*96a0*/  FMUL.FTZ R0, R4, R5 ;  /* 0x0000000504007220 */ /* 0x000fe20000410000 */
[----:B------:R-:W-:Y:S02]  /*96b0*/  HADD2.F32 R10, -RZ, R10.H1_H1 ;  /* 0x3000000aff0a7230 */ /* 0x000fe40000004100 */
[----:B------:R-:W-:Y:S01]  /*96c0*/  FMUL.FTZ R6, R6, R7 ;  /* 0x0000000706067220 */ /* 0x000fe20000410000 */
[C---:B------:R-:W-:Y:S01]  /*96d0*/  FFMA.FTZ R4, R8.reuse, R5, -R11 ;  /* 0x0000000508047223 */ /* 0x040fe2000001080b */
[----:B------:R-:W-:Y:S01]  /*96e0*/  FFMA.FTZ R21, R8, R9, R0 ;  /* 0x0000000908157223 */ /* 0x000fe20000010000 */
[C---:B------:R-:W-:Y:S01]  /*96f0*/  FFMA.FTZ R33, R10.reuse, R7, -R33 ;  /* 0x000000070a217223 */ /* 0x040fe20000010821 */
        /* <DEDUP_REMOVED lines=11> */
.L_x_2066:
[----:B------:R-:W-:Y:S05]  /*97b0*/  BSYNC B1 ;  /* 0x0000000000017941 */ /* 0x000fea0003800000 */
.L_x_2065:
[----:B------:R-:W-:Y:S01]  /*97c0*/  PRMT R39, R55, 0x5410, R56 ;  /* 0x0000541037277816 */ /* 0x000fe20000000038 */
[----:B------:R-:W-:Y:S06]  /*97d0*/  @P1 BRA `(.L_x_2052) ;  /* 0x00000004005c1947 */ /* 0x000fec0003800000 */
[----:B------:R-:W-:Y:S01]  /*97e0*/  LOP3.LUT R0, R226, R3, R222, 0x1e, !PT ;  /* 0x00000003e2007212 */ /* 0x000fe200078e1ede */
[----:B0-----:R-:W0:Y:S01]  /*97f0*/  LDS.128 R8, [R221+0x20400] ;  /* 0x02040000dd087984 */ /* 0x001e220000000c00 */
[----:B------:R-:W-:Y:S02]  /*9800*/  SHF.R.U64 R36, R28, 0x10, R29 ;  /* 0x000000101c247819 */ /* 0x000fe4000000121d */
[----:B------:R-:W-:Y:S01]  /*9810*/  SHF.R.U64 R37, R26, 0x10, R27 ;  /* 0x000000101a257819 */ /* 0x000fe2000000121b */
[----:B------:R-:W-:Y:S01]  /*9820*/  IMAD.IADD R3, R223, 0x1, R0 ;  /* 0x00000001df037824 */ /* 0x000fe200078e0200 */
[----:B------:R-:W-:Y:S01]  /*9830*/  SHF.R.U32.HI R28, RZ, 0x10, R29 ;  /* 0x00000010ff1c7819 */ /* 0x000fe2000001161d */
[----:B------:R-:W-:Y:S01]  /*9840*/  HADD2.F32 R26, -RZ, R52.H1_H1 ;  /* 0x30000034ff1a7230 */ /* 0x000fe20000004100 */
[--C-:B------:R-:W-:Y:S01]  /*9850*/  SHF.R.U64 R38, R24, 0x10, R25.reuse ;  /* 0x0000001018267819 */ /* 0x100fe20000001219 */
[----:B------:R-:W-:Y:S01]  /*9860*/  IMAD R3, R3, 0x2, R2 ;  /* 0x0000000203037824 */ /* 0x000fe200078e0202 */
[----:B------:R-:W-:Y:S01]  /*9870*/  SHF.R.U32.HI R32, RZ, 0x10, R25 ;  /* 0x00000010ff207819 */ /* 0x000fe20000011619 */
[----:B------:R-:W-:Y:S01]  /*9880*/  HADD2.F32 R25, -RZ, R53.H1_H1 ;  /* 0x30000035ff197230 */ /* 0x000fe20000004100 */
[----:B------:R-:W-:Y:S01]  /*9890*/  SHF.R.U32.HI R34, RZ, 0x10, R27 ;  /* 0x00000010ff227819 */ /* 0x000fe2000001161b */
[----:B------:R-:W-:Y:S01]  /*98a0*/  HADD2.F32 R27, -RZ, R28.H0_H0 ;  /* 0x2000001cff1b7230 */ /* 0x000fe20000004100 */
[----:B------:R-:W1:Y:S01]  /*98b0*/  LDS.128 R4, [R3+0x20400] ;  /* 0x0204000003047984 */ /* 0x000e620000000c00 */
[----:B------:R-:W-:-:S02]  /*98c0*/  SHF.R.U64 R35, R30, 0x10, R31 ;  /* 0x000000101e237819 */ /* 0x000fc4000000121f */
[----:B------:R-:W-:Y:S01]  /*98d0*/  SHF.R.U32.HI R33, RZ, 0x10, R31 ;  /* 0x00000010ff217819 */ /* 0x000fe2000001161f */
[--C-:B0-----:R-:W-:Y:S02]  /*98e0*/  HADD2.F32 R12, -RZ, R9.reuse.H0_H0 ;  /* 0x20000009ff0c7230 */ /* 0x101fe40000004100 */
[----:B------:R-:W-:Y:S02]  /*98f0*/  HADD2.F32 R9, -RZ, R9.H1_H1 ;  /* 0x30000009ff097230 */ /* 0x000fe40000004100 */
[----:B------:R-:W-:Y:S02]  /*9900*/  HADD2.F32 R0, -RZ, R8.H0_H0 ;  /* 0x20000008ff007230 */ /* 0x000fe40000004100 */
[----:B------:R-:W-:Y:S02]  /*9910*/  HADD2.F32 R13, -RZ, R10.H0_H0 ;  /* 0x2000000aff0d7230 */ /* 0x000fe40000004100 */
[--C-:B------:R-:W-:Y:S02]  /*9920*/  HADD2.F32 R14, -RZ, R11.reuse.H0_H0 ;  /* 0x2000000bff0e7230 */ /* 0x100fe40000004100 */
[----:B------:R-:W-:-:S02]  /*9930*/  HADD2.F32 R11, -RZ, R11.H1_H1 ;  /* 0x3000000bff0b7230 */ /* 0x000fc40000004100 */
[----:B------:R-:W-:Y:S02]  /*9940*/  HADD2.F32 R8, -RZ, R8.H1_H1 ;  /* 0x30000008ff087230 */ /* 0x000fe40000004100 */
[--C-:B-1----:R-:W-:Y:S02]  /*9950*/  HADD2.F32 R15, -RZ, R5.reuse.H0_H0 ;  /* 0x20000005ff0f7230 */ /* 0x102fe40000004100 */
[----:B------:R-:W-:Y:S02]  /*9960*/  HADD2.F32 R20, -RZ, R5.H1_H1 ;  /* 0x30000005ff147230 */ /* 0x000fe40000004100 */
[----:B------:R-:W-:Y:S02]  /*9970*/  HADD2.F32 R5, -RZ, R4.H0_H0 ;  /* 0x20000004ff057230 */ /* 0x000fe40000004100 */
[C---:B------:R-:W-:Y:S01]  /*9980*/  FMUL.FTZ R29, R15.reuse, R26 ;  /* 0x0000001a0f1d7220 */ /* 0x040fe20000410000 */
[----:B------:R-:W-:Y:S01]  /*9990*/  FMUL.FTZ R31, R15, R25 ;  /* 0x000000190f1f7220 */ /* 0x000fe20000410000 */
[----:B------:R-:W-:-:S02]  /*99a0*/  HADD2.F32 R15, -RZ, R32.H0_H0 ;  /* 0x20000020ff0f7230 */ /* 0x000fc40000004100 */
[----:B------:R-:W-:Y:S01]  /*99b0*/  FMUL.FTZ R28, R20, R27 ;  /* 0x0000001b141c7220 */ /* 0x000fe20000410000 */
[C---:B------:R-:W-:Y:S01]  /*99c0*/  FFMA.FTZ R29, R12.reuse, R25, -R29 ;  /* 0x000000190c1d7223 */ /* 0x040fe2000001081d */
[----:B------:R-:W-:Y:S02]  /*99d0*/  HADD2.F32 R25, -RZ, R52.H0_H0 ;  /* 0x20000034ff197230 */ /* 0x000fe40000004100 */
[----:B------:R-:W-:Y:S01]  /*99e0*/  FFMA.FTZ R31, R12, R26, R31 ;  /* 0x0000001a0c1f7223 */ /* 0x000fe2000001001f */
[----:B------:R-:W-:Y:S02]  /*99f0*/  HADD2.F32 R12, -RZ, R53.H0_H0 ;  /* 0x20000035ff0c7230 */ /* 0x000fe40000004100 */
[-C--:B------:R-:W-:Y:S01]  /*9a00*/  FMUL.FTZ R30, R20, R15.reuse ;  /* 0x0000000f141e7220 */ /* 0x080fe20000410000 */
[----:B------:R-:W-:Y:S01]  /*9a10*/  FFMA.FTZ R28, R9, R15, -R28 ;  /* 0x0000000f091c7223 */ /* 0x000fe2000001081c */
[----:B------:R-:W-:Y:S01]  /*9a20*/  FMUL.FTZ R15, R5, R25 ;  /* 0x00000019050f7220 */ /* 0x000fe20000410000 */
[----:B------:R-:W-:-:S02]  /*9a30*/  HADD2.F32 R21, -RZ, R6.H0_H0 ;  /* 0x20000006ff157230 */ /* 0x000fc40000004100 */
[-C--:B------:R-:W-:Y:S01]  /*9a40*/  FMUL.FTZ R26, R5, R12.reuse ;  /* 0x0000000c051a7220 */ /* 0x080fe20000410000 */
[----:B------:R-:W-:Y:S02]  /*9a50*/  HADD2.F32 R20, -RZ, R39.H0_H0 ;  /* 0x20000027ff147230 */ /* 0x000fe40000004100 */
[C---:B------:R-:W-:Y:S01]  /*9a60*/  FFMA.FTZ R15, R0.reuse, R12, -R15 ;  /* 0x0000000c000f7223 */ /* 0x040fe2000001080f */
[----:B------:R-:W-:Y:S01]  /*9a70*/  FFMA.FTZ R30, R9, R27, R30 ;  /* 0x0000001b091e7223 */ /* 0x000fe2000001001e */
[----:B------:R-:W-:Y:S02]  /*9a80*/  HADD2.F32 R12, -RZ, R54.H0_H0 ;  /* 0x20000036ff0c7230 */ /* 0x000fe40000004100 */
[----:B------:R-:W-:Y:S01]  /*9a90*/  FFMA.FTZ R26, R0, R25, R26 ;  /* 0x00000019001a7223 */ /* 0x000fe2000001001a */
[----:B------:R-:W-:Y:S02]  /*9aa0*/  HADD2.F32 R24, -RZ, R7.H0_H0 ;  /* 0x20000007ff187230 */ /* 0x000fe40000004100 */
[----:B------:R-:W-:Y:S01]  /*9ab0*/  FMUL.FTZ R0, R21, R20 ;  /* 0x0000001415007220 */ /* 0x000fe20000410000 */
[----:B------:R-:W-:-:S02]  /*9ac0*/  HADD2.F32 R9, -RZ, R39.H1_H1 ;  /* 0x30000027ff097230 */ /* 0x000fc40000004100 */
[-C--:B------:R-:W-:Y:S01]  /*9ad0*/  FMUL.FTZ R32, R21, R12.reuse ;  /* 0x0000000c15207220 */ /* 0x080fe20000410000 */
[----:B------:R-:W-:Y:S02]  /*9ae0*/  HADD2.F32 R5, -RZ, R54.H1_H1 ;  /* 0x30000036ff057230 */ /* 0x000fe40000004100 */
[----:B------:R-:W-:Y:S01]  /*9af0*/  FFMA.FTZ R21, R13, R12, -R0 ;  /* 0x0000000c0d157223 */ /* 0x000fe20000010800 */
[----:B------:R-:W-:Y:S02]  /*9b00*/  HADD2.F32 R7, -RZ, R7.H1_H1 ;  /* 0x30000007ff077230 */ /* 0x000fe40000004100 */
[C---:B------:R-:W-:Y:S01]  /*9b10*/  FMUL.FTZ R25, R24.reuse, R9 ;  /* 0x0000000918197220 */ /* 0x040fe20000410000 */
[----:B------:R-:W-:Y:S02]  /*9b20*/  HADD2.F32 R12, -RZ, R33.H0_H0 ;  /* 0x20000021ff0c7230 */ /* 0x000fe40000004100 */
[----:B------:R-:W-:Y:S01]  /*9b30*/  FMUL.FTZ R24, R24, R5 ;  /* 0x0000000518187220 */ /* 0x000fe20000410000 */
[----:B------:R-:W-:-:S02]  /*9b40*/  HADD2.F32 R0, -RZ, R34.H0_H0 ;  /* 0x20000022ff007230 */ /* 0x000fc40000004100 */
[----:B------:R-:W-:Y:S01]  /*9b50*/  FFMA.FTZ R32, R13, R20, R32 ;  /* 0x000000140d207223 */ /* 0x000fe20000010020 */
[C---:B------:R-:W-:Y:S01]  /*9b60*/  FFMA.FTZ R20, R14.reuse, R5, -R25 ;  /* 0x000000050e147223 */ /* 0x040fe20000010819 */
[----:B------:R-:W-:Y:S01]  /*9b70*/  FFMA.FTZ R24, R14, R9, R24 ;  /* 0x000000090e187223 */ /* 0x000fe20000010018 */
[----:B------:R-:W-:Y:S02]  /*9b80*/  HADD2.F32 R4, -RZ, R4.H1_H1 ;  /* 0x30000004ff047230 */ /* 0x000fe40000004100 */
[C---:B------:R-:W-:Y:S01]  /*9b90*/  FMUL.FTZ R34, R7.reuse, R12 ;  /* 0x0000000c07227220 */ /* 0x040fe20000410000 */
[-C--:B------:R-:W-:Y:S01]  /*9ba0*/  FMUL.FTZ R14, R7, R0.reuse ;  /* 0x00000000070e7220 */ /* 0x080fe20000410000 */
[----:B------:R-:W-:Y:S02]  /*9bb0*/  HADD2.F32 R9, -RZ, R36.H0_H0 ;  /* 0x20000024ff097230 */ /* 0x000fe40000004100 */
[----:B------:R-:W-:Y:S02]  /*9bc0*/  HADD2.F32 R5, -RZ, R38.H0_H0 ;  /* 0x20000026ff057230 */ /* 0x000fe40000004100 */
[----:B------:R-:W-:Y:S01]  /*9bd0*/  FFMA.FTZ R27, R11, R0, -R34 ;  /* 0x000000000b1b7223 */ /* 0x000fe20000010822 */
[----:B------:R-:W-:-:S02]  /*9be0*/  HADD2.F32 R6, -RZ, R6.H1_H1 ;  /* 0x30000006ff067230 */ /* 0x000fc40000004100 */
[----:B------:R-:W-:Y:S01]  /*9bf0*/  FFMA.FTZ R33, R11, R12, R14 ;  /* 0x0000000c0b217223 */ /* 0x000fe2000001000e */
[----:B------:R-:W-:Y:S02]  /*9c00*/  HADD2.F32 R13, -RZ, R35.H0_H0 ;  /* 0x20000023ff0d7230 */ /* 0x000fe40000004100 */
[C---:B------:R-:W-:Y:S01]  /*9c10*/  FMUL.FTZ R11, R4.reuse, R9 ;  /* 0x00000009040b7220 */ /* 0x040fe20000410000 */
[----:B------:R-:W-:Y:S02]  /*9c20*/  HADD2.F32 R7, -RZ, R37.H0_H0 ;  /* 0x20000025ff077230 */ /* 0x000fe40000004100 */
[----:B------:R-:W-:Y:S01]  /*9c30*/  FMUL.FTZ R4, R4, R5 ;  /* 0x0000000504047220 */ /* 0x000fe20000410000 */
[----:B------:R-:W-:Y:S02]  /*9c40*/  HADD2.F32 R10, -RZ, R10.H1_H1 ;  /* 0x3000000aff0a7230 */ /* 0x000fe40000004100 */
[----:B------:R-:W-:Y:S01]  /*9c50*/  FMUL.FTZ R25, R6, R13 ;  /* 0x0000000d06197220 */ /* 0x000fe20000410000 */
[----:B------:R-:W-:Y:S01]  /*9c60*/  FFMA.FTZ R0, R8, R5, -R11 ;  /* 0x0000000508007223 */ /* 0x000fe2000001080b */
[----:B------:R-:W-:Y:S01]  /*9c70*/  FMUL.FTZ R6, R6, R7 ;  /* 0x0000000706067220 */ /* 0x000fe20000410000 */
[----:B------:R-:W-:Y:S01]  /*9c80*/  FFMA.FTZ R9, R8, R9, R4 ;  /* 0x0000000908097223 */ /* 0x000fe20000010004 */
[C---:B------:R-:W-:Y:S01]  /*9c90*/  FFMA.FTZ R4, R10.reuse, R7, -R25 ;  /* 0x000000070a047223 */ /* 0x040fe20000010819 */
[----:B------:R-:W-:Y:S01]  /*9ca0*/  F2FP.F16.F32.PACK_AB R39, R33, R24 ;  /* 0x000000182127723e */ /* 0x000fe200000000ff */
[----:B------:R-:W-:Y:S01]  /*9cb0*/  FFMA.FTZ R13, R10, R13, R6 ;  /* 0x0000000d0a0d7223 */ /* 0x000fe20000010006 */
[----:B------:R-:W-:-:S02]  /*9cc0*/  F2FP.F16.F32.PACK_AB R27, R27, R20 ;  /* 0x000000141b1b723e */ /* 0x000fc400000000ff */
[----:B------:R-:W-:Y:S02]  /*9cd0*/  F2FP.F16.F32.PACK_AB R36, R9, R26 ;  /* 0x0000001a0924723e */ /* 0x000fe400000000ff */
[----:B------:R-:W-:Y:S02]  /*9ce0*/  F2FP.F16.F32.PACK_AB R25, R28, R29 ;  /* 0x0000001d1c19723e */ /* 0x000fe400000000ff */
[----:B------:R-:W-:Y:S02]  /*9cf0*/  F2FP.F16.F32.PACK_AB R24, R0, R15 ;  /* 0x0000000f0018723e */ /* 0x000fe400000000ff */
[----:B------:R-:W-:Y:S02]  /*9d00*/  F2FP.F16.F32.PACK_AB R26, R4, R21 ;  /* 0x00000015041a723e */ /* 0x000fe400000000ff */
[----:B------:R-:W-:Y:S02]  /*9d10*/  F2FP.F16.F32.PACK_AB R37, R30, R31 ;  /* 0x0000001f1e25723e */ /* 0x000fe400000000ff */
[----:B------:R-:W-:Y:S01]  /*9d20*/  F2FP.F16.F32.PACK_AB R38, R13, R32 ;  /* 0x000000200d26723e */ /* 0x000fe200000000ff */
[----:B------:R1:W-:Y:S04]  /*9d30*/  STS.128 [R221+0x20400], R24 ;  /* 0x02040018dd007388 */ /* 0x0003e80000000c00 */
[----:B------:R1:W-:Y:S02]  /*9d40*/  STS.128 [R3+0x20400], R36 ;  /* 0x0204002403007388 */ /* 0x0003e40000000c00 */
.L_x_2052:
[----:B------:R-:W-:Y:S05]  /*9d50*/  BSYNC B0 ;  /* 0x0000000000007941 */ /* 0x000fea0003800000 */
.L_x_2032:
[----:B------:R-:W-:Y:S01]  /*9d60*/  @!PT LDS RZ, [RZ] ;  /* 0x00000000fffff984 */ /* 0x000fe20000000800 */
[----:B------:R-:W-:Y:S01]  /*9d70*/  @!PT LDS RZ, [RZ] ;  /* 0x00000000fffff984 */ /* 0x000fe20000000800 */
[----:B------:R-:W-:Y:S01]  /*9d80*/  @!PT LDS RZ, [RZ] ;  /* 0x00000000fffff984 */ /* 0x000fe20000000800 */
[----:B------:R-:W-:Y:S01]  /*9d90*/  @!PT LDS RZ, [RZ] ;  /* 0x00000000fffff984 */ /* 0x000fe20000000800 */
[----:B------:R4:W-:Y:S06]  /*9da0*/  MEMBAR.ALL.CTA ;  /* 0x0000000000007992 */ /* 0x0009ec0000008000 */
[----:B----4-:R-:W4:Y:S01]  /*9db0*/  FENCE.VIEW.ASYNC.S ;  /* 0x00000000000073c6 */ /* 0x010f220000000000 */
[----:B------:R-:W-:Y:S05]  /*9dc0*/  WARPSYNC.ALL ;  /* 0x0000000000007948 */ /* 0x000fea0003800000 */
[----:B----4-:R-:W-:Y:S06]  /*9dd0*/  BAR.SYNC.DEFER_BLOCKING 0xd, 0x80 ;  /* 0x0342000000007b1d */ /* 0x010fec0000010000 */
.L_x_2029:
[----:B--23--:R-:W-:-:S05]  /*9de0*/  IMAD.U32 R0, RZ, RZ, UR37 ;  /* 0x00000025ff007e24 */ /* 0x00cfca000f8e00ff */
[----:B------:R-:W-:-:S13]  /*9df0*/  ISETP.NE.AND P0, PT, R0, 0x3, PT ;  /* 0x000000030000780c */ /* 0x000fda0003f05270 */
[----:B------:R-:W-:Y:S05]  /*9e00*/  @!P0 BRA `(.L_x_2067) ;  /* 0x0000000000048947 */ /* 0x000fea0003800000 */
[----:B------:R-:W-:Y:S01]  /*9e10*/  BPT.TRAP 0x1 ;  /* 0x000000040000795c */ /* 0x000fe20000300000 */
.L_x_2067:
[----:B------:R-:W-:Y:S02]  /*9e20*/  LEA R14, R18, R2, 0x3 ;  /* 0x00000002120e7211 */ /* 0x000fe400078e18ff */
[----:B------:R-:W-:-:S04]  /*9e30*/  SHF.L.U32 R57, R19, 0x1f, RZ ;  /* 0x0000001f13397819 */ /* 0x000fc800000006ff */
[----:B------:R2:W3:Y:S01]  /*9e40*/  SYNCS.PHASECHK.TRANS64.TRYWAIT P2, [R14+URZ+0x28c30], R57 ;  /* 0x028c30390e0075a7 */ /* 0x0004e2000804017f */
[----:B------:R-:W-:Y:S05]  /*9e50*/  @!P0 BRA `(.L_x_2068) ;  /* 0x0000000000048947 */ /* 0x000fea0003800000 */
[----:B------:R-:W-:Y:S01]  /*9e60*/  BPT.TRAP 0x1 ;  /* 0x000000040000795c */ /* 0x000fe20000300000 */
.L_x_2068:
[----:B------:R-:W4:Y:S02]  /*9e70*/  S2R R0, SR_TID.X ;  /* 0x0000000000007919 */ /* 0x000f240000002100 */
[----:B----4-:R-:W-:-:S04]  /*9e80*/  LOP3.LUT R0, R0, 0x7f, RZ, 0xc0, !PT ;  /* 0x0000007f00007812 */ /* 0x010fc800078ec0ff */
[----:B------:R-:W-:Y:S01]  /*9e90*/  ISETP.NE.AND P1, PT, R0, RZ, PT ;  /* 0x000000ff0000720c */ /* 0x000fe20003f25270 */
[----:B------:R-:W-:-:S05]  /*9ea0*/  VIADD R0, R2, 0x22400 ;  /* 0x0002240002007836 */ /* 0x000fca0000000000 */
[----:B------:R-:W-:Y:S01]  /*9eb0*/  SHF.R.U32.HI R0, RZ, 0x4, R0 ;  /* 0x00000004ff007819 */ /* 0x000fe20000011600 */
[----:B---3--:R-:W-:Y:S06]  /*9ec0*/  @P2 BRA `(.L_x_2069) ;  /* 0x0000000000082947 */ /* 0x008fec0003800000 */
[----:B------:R-:W3:Y:S02]  /*9ed0*/  SYNCS.PHASECHK.TRANS64.TRYWAIT P2, [R14+URZ+0x28c30], R57 ;  /* 0x028c30390e0075a7 */ /* 0x000ee4000804017f */
[----:B---3--:R-:W-:Y:S05]  /*9ee0*/  @!P2 BRA `(.L_x_2070) ;  /* 0x0000012c0034a947 */ /* 0x008fea0003800000 */
.L_x_2069:
[----:B------:R-:W-:Y:S01]  /*9ef0*/  LOP3.LUT R0, R0, 0x3fff, RZ, 0xc0, !PT ;  /* 0x00003fff00007812 */ /* 0x000fe200078ec0ff */
[----:B------:R-:W-:Y:S05]  /*9f00*/  WARPSYNC.ALL ;  /* 0x0000000000007948 */ /* 0x000fea0003800000 */
[----:B------:R-:W-:Y:S01]  /*9f10*/  LOP3.LUT R21, R0, 0x10000, RZ, 0xfc, !PT ;  /* 0x0001000000157812 */ /* 0x000fe200078efcff */
[----:B------:R-:W-:Y:S01]  /*9f20*/  VIADD R0, R2, 0x20400 ;  /* 0x0002040002007836 */ /* 0x000fe20000000000 */
[----:B01---5:R-:W-:-:S03]  /*9f30*/  WARPGROUP.ARRIVE ;  /* 0x00000000000079c5 */ /* 0x023fc60000000000 */
[----:B------:R-:W-:Y:S01]  /*9f40*/  IMAD R6, R18, 0x200, R21 ;  /* 0x0000020012067824 */ /* 0x000fe200078e0215 */
[----:B------:R-:W-:Y:S01]  /*9f50*/  ULDC.64 UR40, c[0x0][0x9e0] ;  /* 0x0002780000287ab9 */ /* 0x000fe20000000a00 */
[----:B------:R-:W-:Y:S01]  /*9f60*/  IMAD.MOV.U32 R7, RZ, RZ, 0x40000040 ;  /* 0x40000040ff077424 */ /* 0x000fe200078e00ff */
[----:B------:R-:W-:Y:S01]  /*9f70*/  SHF.R.U32.HI R0, RZ, 0x4, R0 ;  /* 0x00000004ff007819 */ /* 0x000fe20000011600 */
[----:B------:R-:W-:Y:S01]  /*9f80*/  IMAD.MOV.U32 R5, RZ, RZ, 0x40000040 ;  /* 0x40000040ff057424 */ /* 0x000fe200078e00ff */
[----:B------:R-:W-:Y:S01]  /*9f90*/  R2UR UR6, R6 ;  /* 0x00000000060672ca */ /* 0x000fe200000e0000 */
[----:B------:R-:W-:Y:S01]  /*9fa0*/  IMAD.MOV.U32 R9, RZ, RZ, 0x40000040 ;  /* 0x40000040ff097424 */ /* 0x000fe200078e00ff */
[----:B------:R-:W-:Y:S01]  /*9fb0*/  LOP3.LUT R0, R0, 0x3fff, RZ, 0xc0, !PT ;  /* 0x00003fff00007812 */ /* 0x000fe200078ec0ff */
[----:B------:R-:W-:Y:S01]  /*9fc0*/  IMAD.MOV.U32 R13, RZ, RZ, 0x40000040 ;  /* 0x40000040ff0d7424 */ /* 0x000fe200078e00ff */
[----:B------:R-:W-:Y:S01]  /*9fd0*/  R2UR UR7, R7 ;  /* 0x00000000070772ca */ /* 0x000fe200000e0000 */
[----:B------:R-:W-:Y:S01]  /*9fe0*/  IMAD.MOV.U32 R11, RZ, RZ, 0x40000040 ;  /* 0x40000040ff0b7424 */ /* 0x000fe200078e00ff */
[----:B------:R-:W-:Y:S01]  /*9ff0*/  LOP3.LUT R4, R0, 0x10000, RZ, 0xfc, !PT ;  /* 0x0001000000047812 */ /* 0x000fe200078efcff */
[----:B------:R-:W-:Y:S01]  /*a000*/  IMAD.MOV.U32 R7, RZ, RZ, 0x40000040 ;  /* 0x40000040ff077424 */ /* 0x000fe200078e00ff */
[----:B------:R-:W-:Y:S01]  /*a010*/  R2UR UR5, R5 ;  /* 0x00000000050572ca */ /* 0x000fe200000e0000 */
[----:B------:R-:W-:Y:S01]  /*a020*/  IMAD.MOV.U32 R3, RZ, RZ, -0x40 ;  /* 0xffffffc0ff037424 */ /* 0x000fe200078e00ff */
[C---:B------:R-:W-:Y:S01]  /*a030*/  R2UR UR4, R4.reuse ;  /* 0x00000000040472ca */ /* 0x040fe200000e0000 */
[----:B------:R-:W-:Y:S01]  /*a040*/  VIADD R12, R4, 0x2 ;  /* 0x00000002040c7836 */ /* 0x000fe20000000000 */
[----:B------:R-:W-:Y:S01]  /*a050*/  IADD3 R8, R6, 0x2, RZ ;  /* 0x0000000206087810 */ /* 0x000fe20007ffe0ff */
[----:B------:R-:W-:Y:S01]  /*a060*/  VIADD R10, R4, 0x4 ;  /* 0x00000004040a7836 */ /* 0x000fe20000000000 */
[----:B------:R-:W-:Y:S01]  /*a070*/  UISETP.GE.AND UP0, UPT, UR41, 0x1, UPT ;  /* 0x000000012900788c */ /* 0x000fe2000bf06270 */
[----:B------:R-:W-:Y:S01]  /*a080*/  IMAD R3, R168, R3, 0x41 ;  /* 0x00000041a8037424 */ /* 0x000fe200078e0203 */
[----:B------:R-:W-:-:S02]  /*a090*/  @!P1 IADD3 R0, R14, 0x28c40, RZ ;  /* 0x00028c400e009810 */ /* 0x000fc40007ffe0ff */
[----:B------:R-:W-:Y:S01]  /*a0a0*/  LEA R20, R168, 0xffffffc0, 0x6 ;  /* 0xffffffc0a8147811 */ /* 0x000fe200078e30ff */
[----:B------:R-:W-:Y:S01]  /*a0b0*/  UP2UR UR47, UPR, URZ, 0x1 ;  /* 0x000000013f2f7883 */ /* 0x000fe20008000000 */
[----:B------:R-:W-:Y:S01]  /*a0c0*/  PLOP3.LUT P2, PT, PT, PT, UP0, 0x40, 0x0 ;  /* 0x000000000000781c */ /* 0x000fe20003f4e808 */
[----:B------:R-:W-:Y:S01]  /*a0d0*/  VIADD R58, R3, 0xffffffff ;  /* 0xffffffff033a7836 */ /* 0x000fe20000000000 */
[----:B------:R-:W-:Y:S01]  /*a0e0*/  @!P1 PRMT R0, RZ, 0x654, R0 ;  /* 0x00000654ff009816 */ /* 0x000fe20000000000 */
[----:B------:R-:W-:Y:S01]  /*a0f0*/  HGMMA.64x64x16.F32 R24, gdesc[UR4], RZ, !UPT, gsb0 ;  /* 0x00e00000041879f0 */ /* 0x000fe2000c0008ff */
[----:B------:R-:W-:Y:S01]  /*a100*/  R2UR UR6, R8 ;  /* 0x00000000080672ca */ /* 0x000fe200000e0000 */
[----:B------:R-:W-:Y:S01]  /*a110*/  VIADD R8, R6, 0x4 ;  /* 0x0000000406087836 */ /* 0x000fe20000000000 */
[----:B------:R-:W-:Y:S02]  /*a120*/  R2UR UR7, R9 ;  /* 0x00000000090772ca */ /* 0x000fe400000e0000 */
[----:B------:R-:W-:-:S02]  /*a130*/  R2UR UR4, R12 ;  /* 0x000000000c0472ca */ /* 0x000fc400000e0000 */
[----:B------:R-:W-:Y:S02]  /*a140*/  R2UR UR5, R13 ;  /* 0x000000000d0572ca */ /* 0x000fe400000e0000 */
[----:B------:R-:W-:Y:S02]  /*a150*/  MOV R9, 0x40000040 ;  /* 0x4000004000097802 */ /* 0x000fe40000000f00 */
[----:B------:R-:W-:Y:S01]  /*a160*/  IADD3 R15, -R22, R185, -R20 ;  /* 0x000000b9160f7210 */ /* 0x000fe20007ffe914 */
[----:B------:R-:W-:Y:S02]  /*a170*/  WARPGROUP.DEPBAR.LE gsb0, 0x0 ;  /* 0x00008000000079c5 */ /* 0x000fe40000010000 */
[----:B------:R-:W-:-:S06]  /*a180*/  WARPGROUP.ARRIVE ;  /* 0x00000000000079c5 */ /* 0x000fcc0000000000 */
[----:B------:R-:W-:Y:S01]  /*a190*/  HGMMA.64x64x16.F32 R24, gdesc[UR4], R24, gsb0 ;  /* 0x00e00000041879f0 */ /* 0x000fe20008000818 */
[----:B------:R-:W-:Y:S01]  /*a1a0*/  R2UR UR6, R8 ;  /* 0x00000000080672ca */ /* 0x000fe200000e0000 */
[----:B------:R-:W-:Y:S01]  /*a1b0*/  VIADD R8, R6, 0x6 ;  /* 0x0000000606087836 */ /* 0x000fe20000000000 */
[----:B------:R-:W-:Y:S01]  /*a1c0*/  R2UR UR7, R9 ;  /* 0x00000000090772ca */ /* 0x000fe200000e0000 */
[----:B------:R-:W-:Y:S01]  /*a1d0*/  VIADD R6, R4, 0x6 ;  /* 0x0000000604067836 */ /* 0x000fe20000000000 */
[----:B------:R-:W-:Y:S01]  /*a1e0*/  R2UR UR4, R10 ;  /* 0x000000000a0472ca */ /* 0x000fe200000e0000 */
[----:B------:R-:W-:Y:S01]  /*a1f0*/  IMAD.MOV.U32 R9, RZ, RZ, 0x40000040 ;  /* 0x40000040ff097424 */ /* 0x000fe200078e00ff */
[----:B------:R-:W-:Y:S01]  /*a200*/  R2UR UR5, R11 ;  /* 0x000000000b0572ca */ /* 0x000fe200000e0000 */
[----:B------:R-:W-:Y:S02]  /*a210*/  WARPGROUP.DEPBAR.LE gsb0, 0x0 ;  /* 0x00008000000079c5 */ /* 0x000fe40000010000 */
[----:B------:R-:W-:-:S10]  /*a220*/  WARPGROUP.ARRIVE ;  /* 0x00000000000079c5 */ /* 0x000fd40000000000 */
[----:B------:R-:W-:Y:S01]  /*a230*/  HGMMA.64x64x16.F32 R24, gdesc[UR4], R24, gsb0 ;  /* 0x00e00000041879f0 */ /* 0x000fe20008000818 */
[----:B------:R-:W-:Y:S02]  /*a240*/  R2UR UR6, R8 ;  /* 0x00000000080672ca */ /* 0x000fe400000e0000 */
[----:B------:R-:W-:Y:S02]  /*a250*/  R2UR UR7, R9 ;  /* 0x00000000090772ca */ /* 0x000fe400000e0000 */
[----:B------:R-:W-:Y:S02]  /*a260*/  R2UR UR4, R6 ;  /* 0x00000000060472ca */ /* 0x000fe400000e0000 */
[----:B------:R-:W-:Y:S02]  /*a270*/  R2UR UR5, R7 ;  /* 0x00000000070572ca */ /* 0x000fe400000e0000 */
[----:B------:R-:W-:-:S05]  /*a280*/  IADD3 R9, -R186, R3, R185 ;  /* 0x00000003ba097210 */ /* 0x000fca0007ffe1b9 */
[----:B------:R-:W-:-:S04]  /*a290*/  IMAD.IADD R9, R9, 0x1, -R22 ;  /* 0x0000000109097824 */ /* 0x000fc800078e0a16 */
[----:B------:R-:W-:Y:S01]  /*a2a0*/  VIADD R56, R9, UR40 ;  /* 0x0000002809387c36 */ /* 0x000fe20008000000 */
[----:B------:R-:W-:Y:S02]  /*a2b0*/  WARPGROUP.DEPBAR.LE gsb0, 0x0 ;  /* 0x00008000000079c5 */ /* 0x000fe40000010000 */
[----:B------:R-:W-:-:S06]  /*a2c0*/  WARPGROUP.ARRIVE ;  /* 0x00000000000079c5 */ /* 0x000fcc0000000000 */
[----:B------:R-:W-:Y:S01]  /*a2d0*/  HGMMA.64x64x16.F32 R24, gdesc[UR4], R24, gsb0 ;  /* 0x00e00000041879f0 */ /* 0x000fe20008000818 */
[----:B------:R-:W-:Y:S02]  /*a2e0*/  ULDC UR4, c[0x0][0x9dc] ;  /* 0x0002770000047ab9 */ /* 0x000fe40000000800 */
[----:B------:R-:W-:-:S05]  /*a2f0*/  IMAD.U32 R188, RZ, RZ, UR4 ;  /* 0x00000004ffbc7e24 */ /* 0x000fca000f8e00ff */
[----:B------:R-:W-:-:S04]  /*a300*/  LOP3.LUT R8, RZ, R188, RZ, 0x33, !PT ;  /* 0x000000bcff087212 */ /* 0x000fc800078e33ff */
[----:B------:R-:W-:Y:S01]  /*a310*/  IADD3 R59, R9, R8, RZ ;  /* 0x00000008093b7210 */ /* 0x000fe20007ffe0ff */
[----:B------:R-:W-:Y:S02]  /*a320*/  WARPGROUP.DEPBAR.LE gsb0, 0x0 ;  /* 0x00008000000079c5 */ /* 0x000fe40000010000 */
[----:B------:R0:W-:Y:S02]  /*a330*/  @!P1 SYNCS.ARRIVE.TRANS64.RED.A1T0 RZ, [R0+URZ], RZ ;  /* 0x000000ff00ff99a7 */ /* 0x0001e4000810043f */
[----:B0-----:R-:W-:-:S04]  /*a340*/  IMAD R0, R189, 0x40, R192 ;  /* 0x00000040bd007824 */ /* 0x001fc800078e02c0 */
[----:B------:R-:W-:Y:S01]  /*a350*/  IMAD.IADD R8, R59, 0x1, R0 ;  /* 0x000000013b087824 */ /* 0x000fe200078e0200 */
[----:B------:R-:W-:Y:S01]  /*a360*/  VIADDMNMX R3, R0, R56, R15, PT ;  /* 0x0000003800037246 */ /* 0x000fe2000380010f */
[----:B------:R-:W-:Y:S06]  /*a370*/  @P2 BRA `(.L_x_2071) ;  /* 0x0000000000582947 */ /* 0x000fec0003800000 */
[----:B------:R-:W-:Y:S01]  /*a380*/  IADD3 R9, R0, R185, -R186 ;  /* 0x000000b900097210 */ /* 0x000fe20007ffe8ba */
[----:B------:R-:W-:Y:S03]  /*a390*/  BSSY B0, `(.L_x_2072) ;  /* 0x0000010000007945 */ /* 0x000fe60003800000 */
[----:B------:R-:W-:-:S13]  /*a3a0*/  ISETP.GT.AND P2, PT, R9, -0x1, PT ;  /* 0xffffffff0900780c */ /* 0x000fda0003f44270 */
[----:B------:R-:W-:Y:S05]  /*a3b0*/  @P2 BRA `(.L_x_2073) ;  /* 0x0000000000202947 */ /* 0x000fea0003800000 */
[----:B------:R-:W-:Y:S01]  /*a3c0*/  UISETP.NE.AND UP0, UPT, UR41, 0x1, UPT ;  /* 0x000000012900788c */ /* 0x000fe2000bf05270 */
[----:B------:R-:W-:-:S05]  /*a3d0*/  LOP3.LUT R9, RZ, R9, RZ, 0x33, !PT ;  /* 0x00000009ff097212 */ /* 0x000fca00078e33ff */
[----:B------:R-:W-:-:S05]  /*a3e0*/  PLOP3.LUT P2, PT, PT, PT, UP0, 0x80, 0x0 ;  /* 0x000000000000781c */ /* 0x000fca0003f4f008 */
[----:B------:R-:W-:-:S08]  /*a3f0*/  @UP0 ULDC.64 UR4, c[0x0][0x9e8] ;  /* 0x00027a0000040ab9 */ /* 0x000fd00000000a00 */
[----:B------:R-:W-:-:S05]  /*a400*/  @P2 IMAD.HI.U32 R60, R9, UR4, RZ ;  /* 0x00000004093c2c27 */ /* 0x000fca000f8e00ff */
[----:B------:R-:W-:-:S04]  /*a410*/  @P2 SHF.R.U32.HI R9, RZ, UR5, R60 ;  /* 0x00000005ff092c19 */ /* 0x000fc8000801163c */
[----:B------:R-:W-:Y:S01]  /*a420*/  LOP3.LUT R9, RZ, R9, RZ, 0x33, !PT ;  /* 0x00000009ff097212 */ /* 0x000fe200078e33ff */
[----:B------:R-:W-:Y:S06]  /*a430*/  BRA `(.L_x_2074) ;  /* 0x0000000000147947 */ /* 0x000fec0003800000 */
.L_x_2073:
[----:B------:R-:W-:-:S06]  /*a440*/  UISETP.NE.AND UP0, UPT, UR41, 0x1, UPT ;  /* 0x000000012900788c */ /* 0x000fcc000bf05270 */
[----:B------:R-:W-:-:S05]  /*a450*/  PLOP3.LUT P2, PT, PT, PT, UP0, 0x80, 0x0 ;  /* 0x000000000000781c */ /* 0x000fca0003f4f008 */
[----:B------:R-:W-:-:S08]  /*a460*/  @UP0 ULDC.64 UR4, c[0x0][0x9e8] ;  /* 0x00027a0000040ab9 */ /* 0x000fd00000000a00 */
[----:B------:R-:W-:-:S05]  /*a470*/  @P2 IMAD.HI.U32 R60, R9, UR4, RZ ;  /* 0x00000004093c2c27 */ /* 0x000fca000f8e00ff */
[----:B------:R-:W-:-:S07]  /*a480*/  @P2 SHF.R.U32.HI R9, RZ, UR5, R60 ;  /* 0x00000005ff092c19 */ /* 0x000fce000801163c */
.L_x_2074:
[----:B------:R-:W-:Y:S05]  /*a490*/  BSYNC B0 ;  /* 0x0000000000007941 */ /* 0x000fea0003800000 */
.L_x_2072:
[----:B------:R-:W-:-:S04]  /*a4a0*/  IMAD R9, R9, UR41, -R20 ;  /* 0x0000002909097c24 */ /* 0x000fc8000f8e0a14 */
[----:B------:R-:W-:-:S05]  /*a4b0*/  IMAD.IADD R9, R9, 0x1, -R22 ;  /* 0x0000000109097824 */ /* 0x000fca00078e0a16 */
[----:B------:R-:W-:Y:S02]  /*a4c0*/  VIMNMX R8, R8, R9, !PT ;  /* 0x0000000908087248 */ /* 0x000fe40007fe0100 */
[----:B------:R-:W-:-:S07]  /*a4d0*/  VIADDMNMX R3, R9, UR41, R3, PT ;  /* 0x0000002909037c46 */ /* 0x000fce000b800103 */
.L_x_2071:
[C---:B------:R-:W-:Y:S01]  /*a4e0*/  ISETP.GE.AND P2, PT, R58.reuse, 0x2, PT ;  /* 0x000000023a00780c */ /* 0x040fe20003f46270 */
[----:B------:R-:W-:Y:S01]  /*a4f0*/  UISETP.NE.AND UP0, UPT, UR47, URZ, UPT ;  /* 0x0000003f2f00728c */ /* 0x000fe2000bf05270 */
[----:B------:R-:W-:Y:S02]  /*a500*/  ISETP.GE.AND P6, PT, R58, 0xa, PT ;  /* 0x0000000a3a00780c */ /* 0x000fe40003fc6270 */
[----:B------:R-:W-:Y:S02]  /*a510*/  ISETP.GT.AND P4, PT, R8, 0x1, !P2 ;  /* 0x000000010800780c */ /* 0x000fe40005784270 */
[----:B------:R-:W-:Y:S02]  /*a520*/  ISETP.GE.AND P3, PT, R58, 0x9, PT ;  /* 0x000000093a00780c */ /* 0x000fe40003f66270 */
[----:B------:R-:W-:Y:S02]  /*a530*/  ISETP.LT.OR P4, PT, R3, 0x2, P4 ;  /* 0x000000020300780c */ /* 0x000fe40002781670 */
[----:B------:R-:W-:-:S02]  /*a540*/  P2R R60, PR, RZ, 0x40 ;  /* 0x00000040ff3c7803 */ /* 0x000fc40000000000 */
[----:B------:R-:W-:Y:S02]  /*a550*/  FSEL R61, R25, -INF , !P4 ;  /* 0xff800000193d7808 */ /* 0x000fe40006000000 */
[C---:B------:R-:W-:Y:S02]  /*a560*/  ISETP.GT.AND P4, PT, R8.reuse, 0x9, !P6 ;  /* 0x000000090800780c */ /* 0x040fe40007784270 */
[----:B------:R-:W-:Y:S02]  /*a570*/  ISETP.GT.AND P5, PT, R8, 0x8, !P3 ;  /* 0x000000080800780c */ /* 0x000fe40005fa4270 */
[----:B------:R-:W-:Y:S02]  /*a580*/  ISETP.LT.OR P4, PT, R3, 0xa, P4 ;  /* 0x0000000a0300780c */ /* 0x000fe40002781670 */
[----:B------:R-:W-:Y:S02]  /*a590*/  ISETP.GE.AND P6, PT, R58, 0x11, PT ;  /* 0x000000113a00780c */ /* 0x000fe40003fc6270 */
[----:B------:R-:W-:-:S02]  /*a5a0*/  FSEL R65, R29, -INF , !P4 ;  /* 0xff8000001d417808 */ /* 0x000fc40006000000 */
[C---:B------:R-:W-:Y:S02]  /*a5b0*/  ISETP.LT.OR P5, PT, R3.reuse, 0x9, P5 ;  /* 0x000000090300780c */ /* 0x040fe40002fa1670 */
[----:B------:R-:W-:Y:S02]  /*a5c0*/  ISETP.GT.AND P4, PT, R8, 0x10, !P6 ;  /* 0x000000100800780c */ /* 0x000fe40007784270 */
[----:B------:R-:W-:Y:S02]  /*a5d0*/  FSEL R63, R28, -INF , !P5 ;  /* 0xff8000001c3f7808 */ /* 0x000fe40006800000 */
[----:B------:R-:W-:Y:S02]  /*a5e0*/  ISETP.LT.OR P4, PT, R3, 0x11, P4 ;  /* 0x000000110300780c */ /* 0x000fe40002781670 */
[----:B------:R-:W-:Y:S02]  /*a5f0*/  ISETP.GE.AND P5, PT, R58, 0x12, PT ;  /* 0x000000123a00780c */ /* 0x000fe40003fa6270 */
[----:B------:R-:W-:-:S02]  /*a600*/  FSEL R67, R32, -INF , !P4 ;  /* 0xff80000020437808 */ /* 0x000fc40006000000 */
[----:B------:R-:W-:Y:S02]  /*a610*/  ISETP.GT.AND P4, PT, R8, 0x11, !P5 ;  /* 0x000000110800780c */ /* 0x000fe40006f84270 */
        /* <DEDUP_REMOVED lines=37> */
[----:B------:R-:W-:Y:S02]  /*a870*/  P2R R28, PR, RZ, 0x40 ;  /* 0x00000040ff1c7803 */ /* 0x000fe40000000000 */
[----:B------:R-:W-:Y:S02]  /*a880*/  FSEL R81, R48, -INF , !P4 ;  /* 0xff80000030517808 */ /* 0x000fe40006000000 */
[----:B------:R-:W-:-:S04]  /*a890*/  ISETP.GE.AND P4, PT, R58, 0x32, PT ;  /* 0x000000323a00780c */ /* 0x000fc80003f86270 */
[----:B------:R-:W-:-:S04]  /*a8a0*/  ISETP.GT.AND P5, PT, R8, 0x31, !P4 ;  /* 0x000000310800780c */ /* 0x000fc800067a4270 */
        /* <DEDUP_REMOVED lines=15> */
[----:B------:R-:W-:Y:S01]  /*a9a0*/  ISETP.LT.OR P6, PT, R3, 0x3a, P6 ;  /* 0x0000003a0300780c */ /* 0x000fe200037c1670 */
[----:B------:R-:W-:-:S03]  /*a9b0*/  VIADD R3, R0, 0x8 ;  /* 0x0000000800037836 */ /* 0x000fc60000000000 */
[----:B------:R-:W-:Y:S02]  /*a9c0*/  FSEL R53, R53, -INF , !P6 ;  /* 0xff80000035357808 */ /* 0x000fe40007000000 */
[----:B------:R-:W-:Y:S02]  /*a9d0*/  PLOP3.LUT P6, PT, PT, PT, UP0, 0x40, 0x0 ;  /* 0x000000000000781c */ /* 0x000fe40003fce808 */
[----:B------:R-:W-:-:S11]  /*a9e0*/  VIADDMNMX R3, R3, R56, R15, PT ;  /* 0x0000003803037246 */ /* 0x000fd6000380010f */
[----:B------:R-:W-:Y:S05]  /*a9f0*/  @P6 BRA `(.L_x_2075) ;  /* 0x0000000000646947 */ /* 0x000fea0003800000 */
[----:B------:R-:W-:Y:S01]  /*aa00*/  IADD3 R9, R0, R185, -R186 ;  /* 0x000000b900097210 */ /* 0x000fe20007ffe8ba */
[----:B------:R-:W-:Y:S04]  /*aa10*/  BSSY B0, `(.L_x_2076) ;  /* 0x0000013000007945 */ /* 0x000fe80003800000 */
[----:B------:R-:W-:-:S05]  /*aa20*/  VIADD R9, R9, 0x8 ;  /* 0x0000000809097836 */ /* 0x000fca0000000000 */
[----:B------:R-:W-:-:S13]  /*aa30*/  ISETP.GT.AND P6, PT, R9, -0x1, PT ;  /* 0xffffffff0900780c */ /* 0x000fda0003fc4270 */
[----:B------:R-:W-:Y:S05]  /*aa40*/  @P6 BRA `(.L_x_2077) ;  /* 0x0000000000246947 */ /* 0x000fea0003800000 */
[----:B------:R-:W-:Y:S01]  /*aa50*/  UISETP.NE.AND UP0, UPT, UR41, 0x1, UPT ;  /* 0x000000012900788c */ /* 0x000fe2000bf05270 */
[----:B------:R-:W-:-:S05]  /*aa60*/  LOP3.LUT R9, RZ, R9, RZ, 0x33, !PT ;  /* 0x00000009ff097212 */ /* 0x000fca00078e33ff */
[----:B------:R-:W-:-:S05]  /*aa70*/  PLOP3.LUT P6, PT, PT, PT, UP0, 0x80, 0x0 ;  /* 0x000000000000781c */ /* 0x000fca0003fcf008 */
[----:B------:R-:W-:-:S08]  /*aa80*/  @UP0 ULDC.64 UR4, c[0x0][0x9e8] ;  /* 0x00027a0000040ab9 */ /* 0x000fd00000000a00 */
[----:B------:R-:W-:Y:S01]  /*aa90*/  @P6 IMAD.HI.U32 R15, R9, UR4, RZ ;  /* 0x00000004090f6c27 */ /* 0x000fe2000f8e00ff */
[----:B------:R-:W-:-:S13]  /*aaa0*/  PLOP3.LUT P6, PT, PT, PT, UP0, 0x80, 0x0 ;  /* 0x000000000000781c */ /* 0x000fda0003fcf008 */
[----:B------:R-:W-:-:S04]  /*aab0*/  @P6 SHF.R.U32.HI R9, RZ, UR5, R15 ;  /* 0x00000005ff096c19 */ /* 0x000fc8000801160f */
[----:B------:R-:W-:Y:S01]  /*aac0*/  LOP3.LUT R9, RZ, R9, RZ, 0x33, !PT ;  /* 0x00000009ff097212 */ /* 0x000fe200078e33ff */
[----:B------:R-:W-:Y:S06]  /*aad0*/  BRA `(.L_x_2078) ;  /* 0x0000000000187947 */ /* 0x000fec0003800000 */
.L_x_2077:
[----:B------:R-:W-:-:S06]  /*aae0*/  UISETP.NE.AND UP0, UPT, UR41, 0x1, UPT ;  /* 0x000000012900788c */ /* 0x000fcc000bf05270 */
[----:B------:R-:W-:-:S05]  /*aaf0*/  PLOP3.LUT P6, PT, PT, PT, UP0, 0x80, 0x0 ;  /* 0x000000000000781c */ /* 0x000fca0003fcf008 */
[----:B------:R-:W-:-:S08]  /*ab00*/  @UP0 ULDC.64 UR4, c[0x0][0x9e8] ;  /* 0x00027a0000040ab9 */ /* 0x000fd00000000a00 */
[----:B------:R-:W-:Y:S01]  /*ab10*/  @P6 IMAD.HI.U32 R15, R9, UR4, RZ ;  /* 0x00000004090f6c27 */ /* 0x000fe2000f8e00ff */
[----:B------:R-:W-:-:S13]  /*ab20*/  PLOP3.LUT P6, PT, PT, PT, UP0, 0x80, 0x0 ;  /* 0x000000000000781c */ /* 0x000fda0003fcf008 */
[----:B------:R-:W-:-:S07]  /*ab30*/  @P6 SHF.R.U32.HI R9, RZ, UR5, R15 ;  /* 0x00000005ff096c19 */ /* 0x000fce000801160f */
.L_x_2078:
[----:B------:R-:W-:Y:S05]  /*ab40*/  BSYNC B0 ;  /* 0x0000000000007941 */ /* 0x000fea0003800000 */
.L_x_2076:
[----:B------:R-:W-:-:S05]  /*ab50*/  IMAD R9, R9, UR41, -R20 ;  /* 0x0000002909097c24 */ /* 0x000fca000f8e0a14 */
[----:B------:R-:W-:-:S04]  /*ab60*/  IADD3 R9, -R22, R9, RZ ;  /* 0x0000000916097210 */ /* 0x000fc80007ffe1ff */
[----:B------:R-:W-:Y:S02]  /*ab70*/  VIMNMX R8, R8, R9, !PT ;  /* 0x0000000908087248 */ /* 0x000fe40007fe0100 */
[----:B------:R-:W-:-:S07]  /*ab80*/  VIADDMNMX R3, R9, UR41, R3, PT ;  /* 0x0000002909037c46 */ /* 0x000fce000b800103 */
.L_x_2075:
        /* <DEDUP_REMOVED lines=33> */
[----:B------:R-:W-:Y:S02]  /*ada0*/  ISETP.GT.AND P3, PT, R8, 0x8, !P3 ;  /* 0x000000080800780c */ /* 0x000fe40005f64270 */
[----:B------:R-:W-:Y:S02]  /*adb0*/  FSEL R38, R38, -INF , !P2 ;  /* 0xff80000026267808 */ /* 0x000fe40005000000 */
[----:B------:R-:W-:Y:S02]  /*adc0*/  ISETP.NE.AND P2, PT, R36, RZ, PT ;  /* 0x000000ff2400720c */ /* 0x000fe40003f45270 */
[----:B------:R-:W-:Y:S02]  /*add0*/  FMNMX.FTZ R9, R83, R9, !PT ;  /* 0x0000000953097209 */ /* 0x000fe40007810000 */
[----:B------:R-:W-:-:S02]  /*ade0*/  ISETP.GT.AND P2, PT, R8, 0x19, !P2 ;  /* 0x000000190800780c */ /* 0x000fc40005744270 */
[C---:B------:R-:W-:Y:S02]  /*adf0*/  ISETP.LT.OR P3, PT, R3.reuse, 0x9, P3 ;  /* 0x000000090300780c */ /* 0x040fe40001f61670 */
[----:B------:R-:W-:Y:S02]  /*ae00*/  ISETP.LT.OR P2, PT, R3, 0x1a, P2 ;  /* 0x0000001a0300780c */ /* 0x000fe40001741670 */
[----:B------:R-:W-:Y:S02]  /*ae10*/  FMNMX.FTZ R20, R53, R9, !PT ;  /* 0x0000000935147209 */ /* 0x000fe40007810000 */
[----:B------:R-:W-:Y:S02]  /*ae20*/  FSEL R32, R39, -INF , !P2 ;  /* 0xff80000027207808 */ /* 0x000fe40005000000 */
[----:B------:R-:W-:Y:S01]  /*ae30*/  ISETP.NE.AND P2, PT, R37, RZ, PT ;  /* 0x000000ff2500720c */ /* 0x000fe20003f45270 */
[----:B------:R-:W0:Y:S01]  /*ae40*/  SHFL.BFLY PT, R9, R20, 0x2, 0x1f ;  /* 0x0c401f0014097f89 */ /* 0x000e2200000e0000 */
        /* <DEDUP_REMOVED lines=8> */
[C---:B------:R-:W-:Y:S02]  /*aed0*/  ISETP.GT.AND P2, PT, R8.reuse, 0x21, !P2 ;  /* 0x000000210800780c */ /* 0x040fe40005744270 */
[----:B------:R-:W-:Y:S02]  /*aee0*/  ISETP.GT.AND P5, PT, R8, 0x38, !P5 ;  /* 0x000000380800780c */ /* 0x000fe40006fa4270 */
[C---:B------:R-:W-:Y:S02]  /*aef0*/  ISETP.LT.OR P2, PT, R3.reuse, 0x22, P2 ;  /* 0x000000220300780c */ /* 0x040fe40001741670 */
[----:B------:R-:W-:Y:S02]  /*af00*/  ISETP.LT.OR P4, PT, R3, 0x32, P4 ;  /* 0x000000320300780c */ /* 0x000fe40002781670 */
[----:B------:R-:W-:-:S02]  /*af10*/  FSEL R36, R43, -INF , !P2 ;  /* 0xff8000002b247808 */ /* 0x000fc40005000000 */
[----:B------:R-:W-:Y:S02]  /*af20*/  ISETP.GT.AND P2, PT, R8, 0x28, !P3 ;  /* 0x000000280800780c */ /* 0x000fe40005f44270 */
[----:B0-----:R-:W-:Y:S02]  /*af30*/  FMNMX.FTZ R29, R20, R9, !PT ;  /* 0x00000009141d7209 */ /* 0x001fe40007810000 */
[----:B------:R-:W-:Y:S02]  /*af40*/  ISETP.LT.OR P2, PT, R3, 0x29, P2 ;  /* 0x000000290300780c */ /* 0x000fe40001741670 */
[----:B------:R-:W-:Y:S01]  /*af50*/  ISETP.NE.AND P3, PT, R62, RZ, PT ;  /* 0x000000ff3e00720c */ /* 0x000fe20003f65270 */
[----:B------:R-:W0:Y:S01]  /*af60*/  SHFL.BFLY PT, R40, R29, 0x1, 0x1f ;  /* 0x0c201f001d287f89 */ /* 0x000e2200000e0000 */
[----:B------:R-:W-:Y:S02]  /*af70*/  FSEL R46, R46, -INF , !P2 ;  /* 0xff8000002e2e7808 */ /* 0x000fe40005000000 */
[----:B------:R-:W-:-:S02]  /*af80*/  ISETP.GT.AND P2, PT, R8, RZ, !P6 ;  /* 0x000000ff0800720c */ /* 0x000fc40007744270 */
[----:B------:R-:W-:Y:S02]  /*af90*/  ISETP.GT.AND P3, PT, R8, 0x30, !P3 ;  /* 0x000000300800780c */ /* 0x000fe40005f64270 */
[C---:B------:R-:W-:Y:S02]  /*afa0*/  ISETP.LT.OR P2, PT, R3.reuse, 0x1, P2 ;  /* 0x000000010300780c */ /* 0x040fe40001741670 */
[----:B------:R-:W-:Y:S02]  /*afb0*/  ISETP.LT.OR P3, PT, R3, 0x31, P3 ;  /* 0x000000310300780c */ /* 0x000fe40001f61670 */
[----:B------:R-:W-:Y:S02]  /*afc0*/  FSEL R26, R26, -INF , !P2 ;  /* 0xff8000001a1a7808 */ /* 0x000fe40005000000 */
[----:B------:R-:W-:Y:S02]  /*afd0*/  ISETP.NE.AND P2, PT, R44, RZ, PT ;  /* 0x000000ff2c00720c */ /* 0x000fe40003f45270 */
[----:B------:R-:W-:-:S02]  /*afe0*/  FMNMX.FTZ R9, R26, R27, !PT ;  /* 0x0000001b1a097209 */ /* 0x000fc40007810000 */
[----:B------:R-:W-:Y:S02]  /*aff0*/  ISETP.GT.AND P2, PT, R8, 0x29, !P2 ;  /* 0x000000290800780c */ /* 0x000fe40005744270 */
[----:B------:R-:W-:Y:S02]  /*b000*/  FMNMX.FTZ R9, R30, R9, !PT ;  /* 0x000000091e097209 */ /* 0x000fe40007810000 */
[----:B------:R-:W-:Y:S02]  /*b010*/  ISETP.LT.OR P2, PT, R3, 0x2a, P2 ;  /* 0x0000002a0300780c */ /* 0x000fe40001741670 */
[----:B------:R-:W-:Y:S02]  /*b020*/  FMNMX.FTZ R9, R24, R9, !PT ;  /* 0x0000000918097209 */ /* 0x000fe40007810000 */
[----:B------:R-:W-:Y:S02]  /*b030*/  ISETP.NE.AND P6, PT, R48, RZ, PT ;  /* 0x000000ff3000720c */ /* 0x000fe40003fc5270 */
[----:B------:R-:W-:-:S02]  /*b040*/  FMNMX.FTZ R15, R34, R9, !PT ;  /* 0x00000009220f7209 */ /* 0x000fc40007810000 */
[----:B0-----:R-:W-:Y:S02]  /*b050*/  FMNMX.FTZ R9, R29, R40, !PT ;  /* 0x000000281d097209 */ /* 0x001fe40007810000 */
[----:B------:R-:W-:Y:S01]  /*b060*/  FMNMX.FTZ R25, R28, R15, !PT ;  /* 0x0000000f1c197209 */ /* 0x000fe20007810000 */
[----:B------:R-:W-:Y:S01]  /*b070*/  IMAD.U32 R15, RZ, RZ, UR4 ;  /* 0x00000004ff0f7e24 */ /* 0x000fe2000f8e00ff */
[----:B------:R-:W-:Y:S02]  /*b080*/  FSEL R40, R47, -INF , !P2 ;  /* 0xff8000002f287808 */ /* 0x000fe40005000000 */
[----:B------:R-:W-:Y:S01]  /*b090*/  FMNMX.FTZ R25, R38, R25, !PT ;  /* 0x0000001926197209 */ /* 0x000fe20007810000 */
[C---:B------:R-:W-:Y:S01]  /*b0a0*/  FMUL.FTZ R20, R9.reuse, R15 ;  /* 0x0000000f09147220 */ /* 0x040fe20000410000 */
[----:B------:R-:W-:Y:S02]  /*b0b0*/  FSETP.NEU.FTZ.AND P2, PT, R9, -INF , PT ;  /* 0xff8000000900780b */ /* 0x000fe40003f5d000 */
[----:B------:R-:W-:-:S02]  /*b0c0*/  FMNMX.FTZ R25, R32, R25, !PT ;  /* 0x0000001920197209 */ /* 0x000fc40007810000 */
[----:B------:R-:W-:Y:S02]  /*b0d0*/  FSEL R50, R50, -INF , !P3 ;  /* 0xff80000032327808 */ /* 0x000fe40005800000 */
[----:B------:R-:W-:Y:S02]  /*b0e0*/  FMNMX.FTZ R25, R42, R25, !PT ;  /* 0x000000192a197209 */ /* 0x000fe40007810000 */
[----:B------:R-:W-:Y:S02]  /*b0f0*/  FSEL R48, R20, RZ, P2 ;  /* 0x000000ff14307208 */ /* 0x000fe40001000000 */
[----:B------:R-:W-:Y:S02]  /*b100*/  FMNMX.FTZ R25, R36, R25, !PT ;  /* 0x0000001924197209 */ /* 0x000fe40007810000 */
[----:B------:R-:W-:Y:S01]  /*b110*/  ISETP.GT.AND P2, PT, R8, 0x39, !P6 ;  /* 0x000000390800780c */ /* 0x000fe20007744270 */
[--C-:B------:R-:W-:Y:S01]  /*b120*/  FFMA.FTZ R20, R33, R15, -R48.reuse ;  /* 0x0000000f21147223 */ /* 0x100fe20000010830 */
[----:B------:R-:W-:Y:S01]  /*b130*/  FMNMX.FTZ R25, R46, R25, !PT ;  /* 0x000000192e197209 */ /* 0x000fe20007810000 */
[--C-:B------:R-:W-:Y:S01]  /*b140*/  FFMA.FTZ R29, R61, R15, -R48.reuse ;  /* 0x0000000f3d1d7223 */ /* 0x100fe20000010830 */
[----:B------:R-:W-:Y:S01]  /*b150*/  ISETP.LT.OR P5, PT, R3, 0x39, P5 ;  /* 0x000000390300780c */ /* 0x000fe20002fa1670 */
[----:B------:R0:W-:Y:S01]  /*b160*/  MUFU.EX2 R164, R20 ;  /* 0x0000001400a47308 */ /* 0x0001e20000000800 */
[----:B------:R-:W-:Y:S01]  /*b170*/  FMNMX.FTZ R25, R40, R25, !PT ;  /* 0x0000001928197209 */ /* 0x000fe20007810000 */
[-CC-:B------:R-:W-:Y:S01]  /*b180*/  FFMA.FTZ R31, R65, R15.reuse, -R48.reuse ;  /* 0x0000000f411f7223 */ /* 0x180fe20000010830 */
[----:B------:R-:W-:Y:S01]  /*b190*/  FSEL R8, R51, -INF , !P4 ;  /* 0xff80000033087808 */ /* 0x000fe20006000000 */
[--C-:B------:R-:W-:Y:S01]  /*b1a0*/  FFMA.FTZ R33, R67, R15, -R48.reuse ;  /* 0x0000000f43217223 */ /* 0x100fe20000010830 */
[----:B------:R-:W-:Y:S01]  /*b1b0*/  FMNMX.FTZ R25, R50, R25, !PT ;  /* 0x0000001932197209 */ /* 0x000fe20007810000 */
[-CC-:B------:R-:W-:Y:S01]  /*b1c0*/  FFMA.FTZ R43, R45, R15.reuse, -R48.reuse ;  /* 0x0000000f2d2b7223 */ /* 0x180fe20000010830 */
[----:B------:R-:W-:Y:S01]  /*b1d0*/  ISETP.LT.OR P2, PT, R3, 0x3a, P2 ;  /* 0x0000003a0300780c */ /* 0x000fe20001741670 */
[--C-:B------:R-:W-:Y:S01]  /*b1e0*/  FFMA.FTZ R3, R63, R15, -R48.reuse ;  /* 0x0000000f3f037223 */ /* 0x100fe20000010830 */
[----:B------:R-:W-:Y:S01]  /*b1f0*/  FSEL R54, R54, -INF , !P5 ;  /* 0xff80000036367808 */ /* 0x000fe20006800000 */
[----:B------:R-:W1:Y:S01]  /*b200*/  MUFU.EX2 R29, R29 ;  /* 0x0000001d001d7308 */ /* 0x000e620000000800 */
[----:B------:R-:W-:Y:S01]  /*b210*/  FMNMX.FTZ R25, R8, R25, !PT ;  /* 0x0000001908197209 */ /* 0x000fe20007810000 */
[-CC-:B------:R-:W-:Y:S01]  /*b220*/  FFMA.FTZ R45, R49, R15.reuse, -R48.reuse ;  /* 0x0000000f312d7223 */ /* 0x180fe20000010830 */
[----:B------:R-:W-:Y:S01]  /*b230*/  FSEL R44, R55, -INF , !P2 ;  /* 0xff800000372c7808 */ /* 0x000fe20005000000 */
[--C-:B------:R-:W-:Y:S01]  /*b240*/  FFMA.FTZ R35, R69, R15, -R48.reuse ;  /* 0x0000000f45237223 */ /* 0x100fe20000010830 */
[----:B------:R-:W-:Y:S01]  /*b250*/  FMNMX.FTZ R25, R54, R25, !PT ;  /* 0x0000001936197209 */ /* 0x000fe20007810000 */
[-CC-:B------:R-:W-:Y:S01]  /*b260*/  FFMA.FTZ R37, R71, R15.reuse, -R48.reuse ;  /* 0x0000000f47257223 */ /* 0x180fe20000010830 */
[--C-:B------:R-:W-:Y:S01]  /*b270*/  FFMA.FTZ R39, R73, R15, -R48.reuse ;  /* 0x0000000f49277223 */ /* 0x100fe20000010830 */
[----:B------:R-:W-:Y:S01]  /*b280*/  MUFU.EX2 R166, R3 ;  /* 0x0000000300a67308 */ /* 0x000fe20000000800 */
[----:B------:R-:W-:Y:S01]  /*b290*/  FMNMX.FTZ R25, R44, R25, !PT ;  /* 0x000000192c197209 */ /* 0x000fe20007810000 */
[----:B------:R-:W-:-:S04]  /*b2a0*/  FFMA.FTZ R41, R75, R15, -R48 ;  /* 0x0000000f4b297223 */ /* 0x000fc80000010830 */
[----:B0-----:R-:W0:Y:S02]  /*b2b0*/  SHFL.BFLY PT, R20, R25, 0x2, 0x1f ;  /* 0x0c401f0019147f89 */ /* 0x001e2400000e0000 */
[----:B------:R-:W-:Y:S08]  /*b2c0*/  MUFU.EX2 R31, R31 ;  /* 0x0000001f001f7308 */ /* 0x000ff00000000800 */
[----:B------:R1:W-:Y:S08]  /*b2d0*/  MUFU.EX2 R56, R45 ;  /* 0x0000002d00387308 */ /* 0x0003f00000000800 */
[----:B------:R-:W-:Y:S01]  /*b2e0*/  MUFU.EX2 R33, R33 ;  /* 0x0000002100217308 */ /* 0x000fe20000000800 */
[----:B-1----:R-:W-:Y:S01]  /*b2f0*/  FADD.FTZ R45, R164, R29 ;  /* 0x0000001da42d7221 */ /* 0x002fe20000010000 */
[----:B------:R-:W-:-:S02]  /*b300*/  F2FP.F16.F32.PACK_AB R164, R29, R164 ;  /* 0x000000a41da4723e */ /* 0x000fc400000000ff */
[----:B0-----:R-:W-:Y:S01]  /*b310*/  FMNMX.FTZ R3, R25, R20, !PT ;  /* 0x0000001419037209 */ /* 0x001fe20007810000 */
[----:B------:R-:W-:-:S03]  /*b320*/  FFMA.FTZ R25, R77, R15, -R48 ;  /* 0x0000000f4d197223 */ /* 0x000fc60000010830 */
[----:B------:R0:W-:Y:S01]  /*b330*/  MUFU.EX2 R160, R35 ;  /* 0x0000002300a07308 */ /* 0x0001e20000000800 */
[----:B------:R-:W1:Y:S07]  /*b340*/  SHFL.BFLY PT, R20, R3, 0x1, 0x1f ;  /* 0x0c201f0003147f89 */ /* 0x000e6e00000e0000 */
[----:B------:R4:W-:Y:S01]  /*b350*/  MUFU.EX2 R156, R25 ;  /* 0x00000019009c7308 */ /* 0x0009e20000000800 */
[----:B0-----:R-:W-:-:S07]  /*b360*/  FFMA.FTZ R35, R79, R15, -R48 ;  /* 0x0000000f4f237223 */ /* 0x001fce0000010830 */
[----:B------:R-:W-:Y:S08]  /*b370*/  MUFU.EX2 R37, R37 ;  /* 0x0000002500257308 */ /* 0x000ff00000000800 */
[----:B------:R0:W-:Y:S01]  /*b380*/  MUFU.EX2 R162, R39 ;  /* 0x0000002700a27308 */ /* 0x0001e20000000800 */
[----:B-1----:R-:W-:Y:S01]  /*b390*/  FMNMX.FTZ R20, R3, R20, !PT ;  /* 0x0000001403147209 */ /* 0x002fe20007810000 */
[----:B------:R-:W-:-:S03]  /*b3a0*/  FFMA.FTZ R3, R83, R15, -R48 ;  /* 0x0000000f53037223 */ /* 0x000fc60000010830 */
[C---:B------:R-:W-:Y:S01]  /*b3b0*/  FSETP.NEU.FTZ.AND P2, PT, R20.reuse, -INF , PT ;  /* 0xff8000001400780b */ /* 0x040fe20003f5d000 */
[-C--:B----4-:R-:W-:Y:S02]  /*b3c0*/  FMUL.FTZ R25, R20, R15.reuse ;  /* 0x0000000f14197220 */ /* 0x090fe40000410000 */
[----:B------:R-:W-:Y:S01]  /*b3d0*/  MUFU.EX2 R41, R41 ;  /* 0x0000002900297308 */ /* 0x000fe20000000800 */
[-CC-:B0-----:R-:W-:Y:S01]  /*b3e0*/  FFMA.FTZ R39, R81, R15.reuse, -R48.reuse ;  /* 0x0000000f51277223 */ /* 0x181fe20000010830 */
[----:B------:R-:W-:Y:S01]  /*b3f0*/  FFMA.FTZ R48, R53, R15, -R48 ;  /* 0x0000000f35307223 */ /* 0x000fe20000010830 */
[----:B------:R-:W-:-:S05]  /*b400*/  FSEL R25, R25, RZ, P2 ;  /* 0x000000ff19197208 */ /* 0x000fca0001000000 */
        /* <DEDUP_REMOVED lines=16> */
[----:B------:R-:W0:Y:S01]  /*b510*/  MUFU.EX2 R27, R27 ;  /* 0x0000001b001b7308 */ /* 0x000e220000000800 */
[-CC-:B------:R-:W-:Y:S01]  /*b520*/  FFMA.FTZ R54, R54, R15.reuse, -R25.reuse ;  /* 0x0000000f36367223 */ /* 0x180fe20000010819 */
[----:B------:R-:W-:-:S06]  /*b530*/  FFMA.FTZ R25, R44, R15, -R25 ;  /* 0x0000000f2c197223 */ /* 0x000fcc0000010819 */
[----:B------:R-:W1:Y:S08]  /*b540*/  MUFU.EX2 R30, R30 ;  /* 0x0000001e001e7308 */ /* 0x000e700000000800 */
[----:B------:R4:W5:Y:S01]  /*b550*/  MUFU.EX2 R167, R24 ;  /* 0x0000001800a77308 */ /* 0x0009620000000800 */
[----:B0-----:R-:W-:-:S07]  /*b560*/  F2FP.F16.F32.PACK_AB R165, R27, R26 ;  /* 0x0000001a1ba5723e */ /* 0x001fce00000000ff */
[----:B------:R-:W0:Y:S01]  /*b570*/  MUFU.EX2 R34, R34 ;  /* 0x0000002200227308 */ /* 0x000e220000000800 */
[----:B----4-:R-:W-:Y:S01]  /*b580*/  FADD.FTZ R24, R166, R45 ;  /* 0x0000002da6187221 */ /* 0x010fe20000010000 */
[----:B------:R-:W-:Y:S01]  /*b590*/  FADD.FTZ R45, R26, R27 ;  /* 0x0000001b1a2d7221 */ /* 0x000fe20000010000 */
[----:B------:R-:W-:-:S05]  /*b5a0*/  F2FP.F16.F32.PACK_AB R166, R31, R166 ;  /* 0x000000a61fa6723e */ /* 0x000fca00000000ff */
[----:B------:R4:W2:Y:S08]  /*b5b0*/  MUFU.EX2 R161, R28 ;  /* 0x0000001c00a17308 */ /* 0x0008b00000000800 */
[----:B------:R-:W3:Y:S01]  /*b5c0*/  MUFU.EX2 R38, R38 ;  /* 0x0000002600267308 */ /* 0x000ee20000000800 */
[----:B----4-:R-:W-:Y:S01]  /*b5d0*/  FADD.FTZ R28, R31, R24 ;  /* 0x000000181f1c7221 */ /* 0x010fe20000010000 */
[----:B-1----:R-:W-:-:S03]  /*b5e0*/  FADD.FTZ R24, R30, R45 ;  /* 0x0000002d1e187221 */ /* 0x002fc60000010000 */
[----:B------:R-:W-:Y:S01]  /*b5f0*/  FADD.FTZ R49, R33, R28 ;  /* 0x0000001c21317221 */ /* 0x000fe20000010000 */
[C---:B-----5:R-:W-:Y:S01]  /*b600*/  FADD.FTZ R47, R167.reuse, R24 ;  /* 0x00000018a72f7221 */ /* 0x060fe20000010000 */
[----:B------:R-:W-:Y:S01]  /*b610*/  F2FP.F16.F32.PACK_AB R167, R167, R30 ;  /* 0x0000001ea7a7723e */ /* 0x000fe200000000ff */
[----:B------:R-:W1:Y:S01]  /*b620*/  MUFU.EX2 R163, R32 ;  /* 0x0000002000a37308 */ /* 0x000e620000000800 */
[----:B------:R-:W-:Y:S01]  /*b630*/  FADD.FTZ R28, R160, R49 ;  /* 0x00000031a01c7221 */ /* 0x000fe20000010000 */
[----:B0-----:R-:W-:Y:S01]  /*b640*/  FADD.FTZ R24, R34, R47 ;  /* 0x0000002f22187221 */ /* 0x001fe20000010000 */
[----:B------:R-:W-:Y:S01]  /*b650*/  F2FP.F16.F32.PACK_AB R160, R160, R33 ;  /* 0x00000021a0a0723e */ /* 0x000fe200000000ff */
[----:B------:R0:W-:Y:S01]  /*b660*/  STSM.16.M88.4 [R195+0x26800], R164 ;  /* 0x026800a4c3007844 */ /* 0x0001e20000000200 */
[----:B------:R-:W-:Y:S01]  /*b670*/  FADD.FTZ R47, R37, R28 ;  /* 0x0000001c252f7221 */ /* 0x000fe20000010000 */
[C---:B--2---:R-:W-:Y:S01]  /*b680*/  FADD.FTZ R29, R161.reuse, R24 ;  /* 0x00000018a11d7221 */ /* 0x044fe20000010000 */
[----:B------:R-:W-:Y:S01]  /*b690*/  F2FP.F16.F32.PACK_AB R161, R161, R34 ;  /* 0x00000022a1a1723e */ /* 0x000fe200000000ff */
[----:B------:R-:W2:Y:S01]  /*b6a0*/  MUFU.EX2 R42, R42 ;  /* 0x0000002a002a7308 */ /* 0x000ea20000000800 */
[C---:B------:R-:W-:Y:S01]  /*b6b0*/  FADD.FTZ R24, R162.reuse, R47 ;  /* 0x0000002fa2187221 */ /* 0x040fe20000010000 */
[----:B------:R-:W-:-:S03]  /*b6c0*/  F2FP.F16.F32.PACK_AB R162, R162, R37 ;  /* 0x00000025a2a2723e */ /* 0x000fc600000000ff */
[----:B------:R-:W-:-:S03]  /*b6d0*/  FADD.FTZ R31, R41, R24 ;  /* 0x00000018291f7221 */ /* 0x000fc60000010000 */
[----:B------:R-:W4:Y:S01]  /*b6e0*/  MUFU.EX2 R157, R36 ;  /* 0x00000024009d7308 */ /* 0x000f220000000800 */
[C---:B------:R-:W-:Y:S01]  /*b6f0*/  FADD.FTZ R24, R156.reuse, R31 ;  /* 0x0000001f9c187221 */ /* 0x040fe20000010000 */
[----:B------:R-:W-:-:S06]  /*b700*/  F2FP.F16.F32.PACK_AB R156, R156, R41 ;  /* 0x000000299c9c723e */ /* 0x000fcc00000000ff */
[----:B------:R-:W5:Y:S08]  /*b710*/  MUFU.EX2 R46, R46 ;  /* 0x0000002e002e7308 */ /* 0x000f700000000800 */
[----:B------:R3:W-:Y:S08]  /*b720*/  MUFU.EX2 R45, R8 ;  /* 0x00000008002d7308 */ /* 0x0007f00000000800 */
[----:B------:R-:W0:Y:S01]  /*b730*/  MUFU.EX2 R52, R43 ;  /* 0x0000002b00347308 */ /* 0x000e220000000800 */
[----:B---3--:R-:W-:-:S04]  /*b740*/  FADD.FTZ R8, R38, R29 ;  /* 0x0000001d26087221 */ /* 0x008fc80000010000 */
[C---:B-1----:R-:W-:Y:S01]  /*b750*/  FADD.FTZ R29, R163.reuse, R8 ;  /* 0x00000008a31d7221 */ /* 0x042fe20000010000 */
[----:B------:R-:W-:Y:S02]  /*b760*/  F2FP.F16.F32.PACK_AB R163, R163, R38 ;  /* 0x00000026a3a3723e */ /* 0x000fe400000000ff */
[----:B------:R-:W1:Y:S01]  /*b770*/  MUFU.EX2 R43, R40 ;  /* 0x00000028002b7308 */ /* 0x000e620000000800 */
[----:B--2---:R-:W-:Y:S01]  /*b780*/  FADD.FTZ R8, R42, R29 ;  /* 0x0000001d2a087221 */ /* 0x004fe20000010000 */
[----:B------:R-:W-:Y:S01]  /*b790*/  FADD.FTZ R29, R35, R24 ;  /* 0x00000018231d7221 */ /* 0x000fe20000010000 */
[----:B------:R2:W-:Y:S02]  /*b7a0*/  STSM.16.M88.4 [R196], R160 ;  /* 0x000000a0c4007844 */ /* 0x0005e40000000200 */
[C---:B----4-:R-:W-:Y:S01]  /*b7b0*/  FADD.FTZ R27, R157.reuse, R8 ;  /* 0x000000089d1b7221 */ /* 0x050fe20000010000 */
[----:B------:R-:W-:Y:S02]  /*b7c0*/  F2FP.F16.F32.PACK_AB R157, R157, R42 ;  /* 0x0000002a9d9d723e */ /* 0x000fe400000000ff */
[----:B------:R-:W3:Y:S01]  /*b7d0*/  MUFU.EX2 R39, R39 ;  /* 0x0000002700277308 */ /* 0x000ee20000000800 */
[----:B-----5:R-:W-:Y:S01]  /*b7e0*/  FADD.FTZ R8, R46, R27 ;  /* 0x0000001b2e087221 */ /* 0x020fe20000010000 */
[C---:B0-----:R-:W-:Y:S01]  /*b7f0*/  F2FP.F16.F32.PACK_AB R158, R52.reuse, R35 ;  /* 0x00000023349e723e */ /* 0x041fe200000000ff */
[----:B------:R-:W-:-:S05]  /*b800*/  FADD.FTZ R52, R52, R29 ;  /* 0x0000001d34347221 */ /* 0x000fca0000010000 */
[----:B------:R-:W0:Y:S01]  /*b810*/  MUFU.EX2 R50, R50 ;  /* 0x0000003200327308 */ /* 0x000e220000000800 */
[C---:B-1----:R-:W-:Y:S01]  /*b820*/  F2FP.F16.F32.PACK_AB R159, R43.reuse, R46 ;  /* 0x0000002e2b9f723e */ /* 0x042fe200000000ff */
[----:B------:R-:W-:-:S04]  /*b830*/  FADD.FTZ R43, R43, R8 ;  /* 0x000000082b2b7221 */ /* 0x000fc80000010000 */
[----:B------:R2:W-:Y:S02]  /*b840*/  STSM.16.M88.4 [R198], R156 ;  /* 0x0000009cc6007844 */ /* 0x0005e40000000200 */
[----:B------:R-:W-:Y:S01]  /*b850*/  MUFU.EX2 R3, R3 ;  /* 0x0000000300037308 */ /* 0x000fe20000000800 */
[----:B---3--:R-:W-:Y:S01]  /*b860*/  F2FP.F16.F32.PACK_AB R152, R56, R39 ;  /* 0x000000273898723e */ /* 0x008fe200000000ff */
[----:B------:R-:W-:-:S04]  /*b870*/  FADD.FTZ R39, R39, R52 ;  /* 0x0000003427277221 */ /* 0x000fc80000010000 */
[----:B------:R-:W-:Y:S02]  /*b880*/  FADD.FTZ R56, R56, R39 ;  /* 0x0000002738387221 */ /* 0x000fe40000010000 */
[----:B------:R-:W1:Y:S01]  /*b890*/  MUFU.EX2 R48, R48 ;  /* 0x0000003000307308 */ /* 0x000e620000000800 */
[----:B0-----:R-:W-:Y:S01]  /*b8a0*/  F2FP.F16.F32.PACK_AB R153, R45, R50 ;  /* 0x000000322d99723e */ /* 0x001fe200000000ff */
[----:B------:R-:W-:-:S04]  /*b8b0*/  FADD.FTZ R50, R50, R43 ;  /* 0x0000002b32327221 */ /* 0x000fc80000010000 */
[----:B------:R-:W-:Y:S02]  /*b8c0*/  FADD.FTZ R45, R45, R50 ;  /* 0x000000322d2d7221 */ /* 0x000fe40000010000 */
[----:B------:R-:W0:Y:S08]  /*b8d0*/  MUFU.EX2 R54, R54 ;  /* 0x0000003600367308 */ /* 0x000e300000000800 */
[----:B------:R-:W3:Y:S01]  /*b8e0*/  MUFU.EX2 R25, R25 ;  /* 0x0000001900197308 */ /* 0x000ee20000000800 */
[----:B-1----:R-:W-:Y:S01]  /*b8f0*/  F2FP.F16.F32.PACK_AB R154, R48, R3 ;  /* 0x00000003309a723e */ /* 0x002fe200000000ff */
[----:B------:R-:W-:-:S04]  /*b900*/  FADD.FTZ R3, R3, R56 ;  /* 0x0000003803037221 */ /* 0x000fc80000010000 */
[----:B------:R-:W-:Y:S01]  /*b910*/  FADD.FTZ R3, R48, R3 ;  /* 0x0000000330037221 */ /* 0x000fe20000010000 */
[----:B0-----:R-:W-:Y:S01]  /*b920*/  FADD.FTZ R8, R54, R45 ;  /* 0x0000002d36087221 */ /* 0x001fe20000010000 */
[----:B---3--:R-:W-:-:S03]  /*b930*/  F2FP.F16.F32.PACK_AB R155, R25, R54 ;  /* 0x00000036199b723e */ /* 0x008fc600000000ff */
[----:B------:R-:W-:Y:S02]  /*b940*/  FADD.FTZ R8, R25, R8 ;  /* 0x0000000819087221 */ /* 0x000fe40000010000 */
[----:B------:R2:W-:Y:S01]  /*b950*/  STSM.16.M88.4 [R197], R152 ;  /* 0x00000098c5007844 */ /* 0x0005e20000000200 */
[----:B------:R-:W-:Y:S05]  /*b960*/  @!P0 BRA `(.L_x_2079) ;  /* 0x0000000000048947 */ /* 0x000fea0003800000 */
[----:B------:R-:W-:Y:S01]  /*b970*/  BPT.TRAP 0x1 ;  /* 0x000000040000795c */ /* 0x000fe20000300000 */
.L_x_2079:
[----:B------:R0:W1:Y:S01]  /*b980*/  SYNCS.PHASECHK.TRANS64.TRYWAIT P2, [R14+URZ+0x28c50], R57 ;  /* 0x028c50390e0075a7 */ /* 0x000062000804017f */
[----:B------:R-:W-:Y:S05]  /*b990*/  @!P0 BRA `(.L_x_2080) ;  /* 0x0000000000048947 */ /* 0x000fea0003800000 */
[----:B------:R-:W-:Y:S01]  /*b9a0*/  BPT.TRAP 0x1 ;  /* 0x000000040000795c */ /* 0x000fe20000300000 */
.L_x_2080:
[----:B------:R-:W-:Y:S01]  /*b9b0*/  ULDC UR44, c[0x0][0x9e4] ;  /* 0x00027900002c7ab9 */ /* 0x000fe20000000800 */
[----:B------:R-:W-:Y:S01]  /*b9c0*/  ULDC UR45, c[0x0][0x9dc] ;  /* 0x00027700002d7ab9 */ /* 0x000fe20000000800 */
[----:B------:R-:W-:Y:S01]  /*b9d0*/  ULDC UR39, c[0x0][0x988] ;  /* 0x0002620000277ab9 */ /* 0x000fe20000000800 */
[----:B------:R-:W-:Y:S01]  /*b9e0*/  ULDC UR46, c[0x0][0x9e0] ;  /* 0x00027800002e7ab9 */ /* 0x000fe20000000800 */
[----:B------:R-:W-:Y:S01]  /*b9f0*/  BSSY B0, `(.L_x_2081) ;  /* 0x0000006000007945 */ /* 0x000fe20003800000 */
[----:B------:R-:W-:Y:S02]  /*ba00*/  IMAD R170, R18, 0x1000, R190 ;  /* 0x0000100012aa7824 */ /* 0x000fe400078e02be */
[----:B------:R-:W-:Y:S01]  /*ba10*/  IMAD.MOV.U32 R171, RZ, RZ, 0x40000040 ;  /* 0x40000040ffab7424 */ /* 0x000fe200078e00ff */
[----:B-1----:R-:W-:Y:S06]  /*ba20*/  @P2 BRA `(.L_x_2082) ;  /* 0x0000000000082947 */ /* 0x002fec0003800000 */
[----:B------:R-:W1:Y:S02]  /*ba30*/  SYNCS.PHASECHK.TRANS64.TRYWAIT P2, [R14+URZ+0x28c50], R57 ;  /* 0x028c50390e0075a7 */ /* 0x000e64000804017f */
[----:B-1----:R-:W-:Y:S05]  /*ba40*/  @!P2 BRA `(.L_x_2083) ;  /* 0x000001100070a947 */ /* 0x002fea0003800000 */
.L_x_2082:
[----:B------:R-:W-:Y:S05]  /*ba50*/  BSYNC B0 ;  /* 0x0000000000007941 */ /* 0x000fea0003800000 */
.L_x_2081:
[----:B------:R-:W-:Y:S01]  /*ba60*/  R2UR UR6, R170 ;  /* 0x00000000aa0672ca */ /* 0x000fe200000e0000 */
[----:B01----:R-:W-:Y:S01]  /*ba70*/  WARPGROUP.ARRIVE ;  /* 0x00000000000079c5 */ /* 0x003fe20000000000 */
[----:B------:R-:W-:Y:S01]  /*ba80*/  R2UR UR7, R171 ;  /* 0x00000000ab0772ca */ /* 0x000fe200000e0000 */
[----:B------:R-:W-:Y:S01]  /*ba90*/  IMAD.MOV.U32 R171, RZ, RZ, 0x40000040 ;  /* 0x40000040ffab7424 */ /* 0x000fe200078e00ff */
[----:B------:R-:W-:Y:S01]  /*baa0*/  UISETP.NE.AND UP0, UPT, UR47, URZ, UPT ;  /* 0x0000003f2f00728c */ /* 0x000fe2000bf05270 */
[----:B------:R-:W-:Y:S02]  /*bab0*/  @!P1 VIADD R14, R14, 0x28c60 ;  /* 0x00028c600e0e9836 */ /* 0x000fe40000000000 */
[----:B------:R-:W-:-:S03]  /*bac0*/  IMAD.IADD R201, R185, 0x1, -R186 ;  /* 0x00000001b9c97824 */ /* 0x000fc600078e0aba */
[----:B------:R-:W-:Y:S02]  /*bad0*/  PLOP3.LUT P2, PT, PT, PT, UP0, 0x40, 0x0 ;  /* 0x000000000000781c */ /* 0x000fe40003f4e808 */
[----:B------:R-:W-:-:S03]  /*bae0*/  @!P1 PRMT R14, RZ, 0x654, R14 ;  /* 0x00000654ff0e9816 */ /* 0x000fc6000000000e */
[----:B------:R-:W-:Y:S03]  /*baf0*/  HGMMA.64x256x16.F32 R24, R164, gdesc[UR4].tnspB, RZ, !UPT, gsb0 ;  /* 0x43e00004a4187df0 */ /* 0x000fe6000c0008ff */
[----:B------:R-:W-:Y:S02]  /*bb00*/  WARPGROUP.DEPBAR.LE gsb0, 0x0 ;  /* 0x00008000000079c5 */ /* 0x000fe40000010000 */
[----:B------:R-:W-:Y:S01]  /*bb10*/  VIADD R164, R170, 0x80 ;  /* 0x00000080aaa47836 */ /* 0x000fe20000000000 */
[----:B------:R-:W-:Y:S01]  /*bb20*/  WARPGROUP.ARRIVE ;  /* 0x00000000000079c5 */ /* 0x000fe20000000000 */
[----:B------:R-:W-:-:S03]  /*bb30*/  IMAD.MOV.U32 R165, RZ, RZ, 0x40000040 ;  /* 0x40000040ffa57424 */ /* 0x000fc600078e00ff */
[----:B------:R-:W-:Y:S02]  /*bb40*/  R2UR UR6, R164 ;  /* 0x00000000a40672ca */ /* 0x000fe400000e0000 */
[----:B------:R-:W-:-:S15]  /*bb50*/  R2UR UR7, R165 ;  /* 0x00000000a50772ca */ /* 0x000fde00000e0000 */
[----:B------:R-:W-:-:S01]  /*bb60*/  NOP ;  /* 0x0000000000007918 */ /* 0x000fc20000000000 */
[----:B------:R-:W-:Y:S03]  /*bb70*/  HGMMA.64x256x16.F32 R24, R160, gdesc[UR4].tnspB, R24, gsb0 ;  /* 0x43e00004a0187df0 */ /* 0x000fe60008000818 */
[----:B------:R-:W-:Y:S02]  /*bb80*/  WARPGROUP.DEPBAR.LE gsb0, 0x0 ;  /* 0x00008000000079c5 */ /* 0x000fe40000010000 */
[----:B--2---:R-:W-:Y:S01]  /*bb90*/  IMAD.MOV.U32 R161, RZ, RZ, 0x40000040 ;  /* 0x40000040ffa17424 */ /* 0x004fe200078e00ff */
[C---:B------:R-:W-:Y:S01]  /*bba0*/  IADD3 R160, R170.reuse, 0x100, RZ ;  /* 0x00000100aaa07810 */ /* 0x040fe20007ffe0ff */
[----:B------:R-:W-:Y:S01]  /*bbb0*/  WARPGROUP.ARRIVE ;  /* 0x00000000000079c5 */ /* 0x000fe20000000000 */
[----:B------:R-:W-:Y:S02]  /*bbc0*/  VIADD R170, R170, 0x180 ;  /* 0x00000180aaaa7836 */ /* 0x000fe40000000000 */
[----:B------:R-:W-:-:S02]  /*bbd0*/  R2UR UR6, R160 ;  /* 0x00000000a00672ca */ /* 0x000fc400000e0000 */
[----:B------:R-:W-:-:S15]  /*bbe0*/  R2UR UR7, R161 ;  /* 0x00000000a10772ca */ /* 0x000fde00000e0000 */
[----:B------:R-:W-:-:S01]  /*bbf0*/  NOP ;  /* 0x0000000000007918 */ /* 0x000fc20000000000 */
        /* <DEDUP_REMOVED lines=13> */
[----:B0-----:R-:W0:Y:S01]  /*bcd0*/  FENCE.VIEW.ASYNC.S ;  /* 0x00000000000073c6 */ /* 0x001e220000000000 */
[----:B------:R-:W-:-:S05]  /*bce0*/  LEA R154, R189, R201, 0x6 ;  /* 0x000000c9bd9a7211 */ /* 0x000fca00078e30ff */
[----:B------:R-:W-:Y:S01]  /*bcf0*/  VIADD R152, R154, UR40 ;  /* 0x000000289a987c36 */ /* 0x000fe20008000000 */
[----:B0-----:R-:W-:Y:S01]  /*bd00*/  NOP ;  /* 0x0000000000007918 */ /* 0x001fe20000000000 */
[----:B------:R-:W-:Y:S06]  /*bd10*/  BAR.ARV 0xe, 0x100 ;  /* 0x0384000000007b1d */ /* 0x000fec0000002000 */
[----:B------:R0:W-:Y:S02]  /*bd20*/  @!P1 SYNCS.ARRIVE.TRANS64.RED.A1T0 RZ, [R14+URZ], RZ ;  /* 0x000000ff0eff99a7 */ /* 0x0001e4000810043f */
[----:B0-----:R-:W-:Y:S01]  /*bd30*/  VIADD R14, R168, 0xfffffffe ;  /* 0xfffffffea80e7836 */ /* 0x001fe20000000000 */
[----:B------:R-:W-:Y:S06]  /*bd40*/  @P2 BRA `(.L_x_2084) ;  /* 0x0000000000542947 */ /* 0x000fec0003800000 */
[C---:B------:R-:W-:Y:S01]  /*bd50*/  ISETP.GT.AND P2, PT, R154.reuse, RZ, PT ;  /* 0x000000ff9a00720c */ /* 0x040fe20003f44270 */
[----:B------:R-:W-:Y:S01]  /*bd60*/  BSSY B0, `(.L_x_2085) ;  /* 0x0000010000007945 */ /* 0x000fe20003800000 */
[----:B------:R-:W-:-:S11]  /*bd70*/  VIADD R153, R154, 0xffffffff ;  /* 0xffffffff9a997836 */ /* 0x000fd60000000000 */
[----:B------:R-:W-:Y:S05]  /*bd80*/  @P2 BRA `(.L_x_2086) ;  /* 0x0000000000202947 */ /* 0x000fea0003800000 */
[----:B------:R-:W-:Y:S01]  /*bd90*/  UISETP.NE.AND UP0, UPT, UR41, 0x1, UPT ;  /* 0x000000012900788c */ /* 0x000fe2000bf05270 */
[----:B------:R-:W-:-:S05]  /*bda0*/  IMAD.MOV R153, RZ, RZ, -R154 ;  /* 0x000000ffff997224 */ /* 0x000fca00078e0a9a */
[----:B------:R-:W-:-:S05]  /*bdb0*/  PLOP3.LUT P2, PT, PT, PT, UP0, 0x80, 0x0 ;  /* 0x000000000000781c */ /* 0x000fca0003f4f008 */
[----:B------:R-:W-:-:S08]  /*bdc0*/  @UP0 ULDC.64 UR4, c[0x0][0x9e8] ;  /* 0x00027a0000040ab9 */ /* 0x000fd00000000a00 */
[----:B------:R-:W-:-:S05]  /*bdd0*/  @P2 IMAD.HI.U32 R154, R153, UR4, RZ ;  /* 0x00000004999a2c27 */ /* 0x000fca000f8e00ff */
[----:B------:R-:W-:-:S04]  /*bde0*/  @P2 SHF.R.U32.HI R153, RZ, UR5, R154 ;  /* 0x00000005ff992c19 */ /* 0x000fc8000801169a */
[----:B------:R-:W-:Y:S01]  /*bdf0*/  LOP3.LUT R153, RZ, R153, RZ, 0x33, !PT ;  /* 0x00000099ff997212 */ /* 0x000fe200078e33ff */
[----:B------:R-:W-:Y:S06]  /*be00*/  BRA `(.L_x_2087) ;  /* 0x0000000000147947 */ /* 0x000fec0003800000 */
.L_x_2086:
[----:B------:R-:W-:-:S06]  /*be10*/  UISETP.NE.AND UP0, UPT, UR41, 0x1, UPT ;  /* 0x000000012900788c */ /* 0x000fcc000bf05270 */
[----:B------:R-:W-:-:S05]  /*be20*/  PLOP3.LUT P2, PT, PT, PT, UP0, 0x80, 0x0 ;  /* 0x000000000000781c */ /* 0x000fca0003f4f008 */
[----:B------:R-:W-:-:S08]  /*be30*/  @UP0 ULDC.64 UR4, c[0x0][0x9e8] ;  /* 0x00027a0000040ab9 */ /* 0x000fd00000000a00 */
[----:B------:R-:W-:-:S05]  /*be40*/  @P2 IMAD.HI.U32 R154, R153, UR4, RZ ;  /* 0x00000004999a2c27 */ /* 0x000fca000f8e00ff */
[----:B------:R-:W-:-:S07]  /*be50*/  @P2 SHF.R.U32.HI R153, RZ, UR5, R154 ;  /* 0x00000005ff992c19 */ /* 0x000fce000801169a */
.L_x_2087:
[----:B------:R-:W-:Y:S05]  /*be60*/  BSYNC B0 ;  /* 0x0000000000007941 */ /* 0x000fea0003800000 */
.L_x_2085:
[----:B------:R-:W-:-:S04]  /*be70*/  IMAD.U32 R154, RZ, RZ, UR41 ;  /* 0x00000029ff9a7e24 */ /* 0x000fc8000f8e00ff */
[----:B------:R-:W-:-:S05]  /*be80*/  IMAD R153, R153, R154, UR41 ;  /* 0x0000002999997e24 */ /* 0x000fca000f8e029a */
[----:B------:R-:W-:-:S07]  /*be90*/  VIMNMX R152, R152, R153, PT ;  /* 0x0000009998987248 */ /* 0x000fce0003fe0100 */
.L_x_2084:
[----:B------:R-:W-:Y:S01]  /*bea0*/  SHF.R.S32.HI R153, RZ, 0x1f, R152 ;  /* 0x0000001fff997819 */ /* 0x000fe20000011498 */
[----:B------:R-:W-:Y:S03]  /*beb0*/  BSSY B1, `(.L_x_2088) ;  /* 0x000024f000017945 */ /* 0x000fe60003800000 */
[----:B------:R-:W-:-:S04]  /*bec0*/  LEA.HI R153, R153, R152, RZ, 0x6 ;  /* 0x0000009899997211 */ /* 0x000fc800078f30ff */
[----:B------:R-:W-:-:S04]  /*bed0*/  SHF.R.S32.HI R204, RZ, 0x6, R153 ;  /* 0x00000006ffcc7819 */ /* 0x000fc80000011499 */
[----:B------:R-:W-:-:S04]  /*bee0*/  VIMNMX R204, R191, R204, !PT ;  /* 0x000000ccbfcc7248 */ /* 0x000fc80007fe0100 */
[----:B------:R-:W-:-:S13]  /*bef0*/  ISETP.GE.AND P2, PT, R14, R204, PT ;  /* 0x000000cc0e00720c */ /* 0x000fda0003f46270 */
[----:B------:R-:W-:Y:S05]  /*bf00*/  @!P2 BRA `(.L_x_2089) ;  /* 0x000000240024a947 */ /* 0x000fea0003800000 */
[----:B------:R-:W-:Y:S01]  /*bf10*/  IADD3 R205, R0, R201, RZ ;  /* 0x000000c900cd7210 */ /* 0x000fe20007ffe0ff */
[----:B------:R-:W-:Y:S04]  /*bf20*/  BSSY B0, `(.L_x_2090) ;  /* 0x0000244000007945 */ /* 0x000fe80003800000 */
[----:B------:R-:W-:-:S07]  /*bf30*/  VIADD R210, R205, 0x8 ;  /* 0x00000008cdd27836 */ /* 0x000fce0000000000 */
.L_x_2109:
[----:B------:R-:W-:-:S05]  /*bf40*/  VIADD R211, R18, 0x1 ;  /* 0x0000000112d37836 */ /* 0x000fca0000000000 */
[----:B------:R-:W-:-:S04]  /*bf50*/  ISETP.NE.AND P2, PT, R211, 0x2, PT ;  /* 0x00000002d300780c */ /* 0x000fc80003f45270 */
[----:B------:R-:W-:Y:S02]  /*bf60*/  SEL R152, RZ, 0x1, P2 ;  /* 0x00000001ff987807 */ /* 0x000fe40001000000 */
[----:B------:R-:W-:Y:S02]  /*bf70*/  SEL R211, R211, RZ, P2 ;  /* 0x000000ffd3d37207 */ /* 0x000fe40001000000 */
[----:B------:R-:W-:Y:S01]  /*bf80*/  LOP3.LUT R19, R19, R152, RZ, 0x3c, !PT ;  /* 0x0000009813137212 */ /* 0x000fe200078e3cff */
[----:B0-----:R-:W-:Y:S06]  /*bf90*/  @!P0 BRA `(.L_x_2091) ;  /* 0x0000000000048947 */ /* 0x001fec0003800000 */
[----:B------:R-:W-:Y:S01]  /*bfa0*/  BPT.TRAP 0x1 ;  /* 0x000000040000795c */ /* 0x000fe20000300000 */
.L_x_2091:
[----:B------:R-:W-:Y:S01]  /*bfb0*/  IMAD R212, R211, 0x8, R2 ;  /* 0x00000008d3d47824 */ /* 0x000fe200078e0202 */
[----:B------:R-:W-:-:S04]  /*bfc0*/  SHF.L.U32 R213, R19, 0x1f, RZ ;  /* 0x0000001f13d57819 */ /* 0x000fc800000006ff */
[----:B------:R0:W1:Y:S01]  /*bfd0*/  SYNCS.PHASECHK.TRANS64.TRYWAIT P2, [R212+URZ+0x28c30], R213 ;  /* 0x028c30d5d40075a7 */ /* 0x000062000804017f */
[----:B------:R-:W-:Y:S05]  /*bfe0*/  @!P0 BRA `(.L_x_2092) ;  /* 0x0000000000048947 */ /* 0x000fea0003800000 */
[----:B------:R-:W-:Y:S01]  /*bff0*/  BPT.TRAP 0x1 ;  /* 0x000000040000795c */ /* 0x000fe20000300000 */
.L_x_2092:
[----:B------:R-:W-:Y:S01]  /*c000*/  BSSY B2, `(.L_x_2093) ;  /* 0x0000006000027945 */ /* 0x000fe20003800000 */
[----:B------:R-:W-:Y:S02]  /*c010*/  IMAD R206, R211, 0x200, R21 ;  /* 0x00000200d3ce7824 */ /* 0x000fe400078e0215 */
[----:B------:R-:W-:Y:S01]  /*c020*/  IMAD.MOV.U32 R207, RZ, RZ, 0x40000040 ;  /* 0x40000040ffcf7424 */ /* 0x000fe200078e00ff */
[----:B-1----:R-:W-:Y:S06]  /*c030*/  @P2 BRA `(.L_x_2094) ;  /* 0x0000000000082947 */ /* 0x002fec0003800000 */
[----:B------:R-:W1:Y:S02]  /*c040*/  SYNCS.PHASECHK.TRANS64.TRYWAIT P2, [R212+URZ+0x28c30], R213 ;  /* 0x028c30d5d40075a7 */ /* 0x000e64000804017f */
[----:B-1----:R-:W-:Y:S05]  /*c050*/  @!P2 BRA `(.L_x_2095) ;  /* 0x0000010c0000a947 */ /* 0x002fea0003800000 */
.L_x_2094:
[----:B------:R-:W-:Y:S05]  /*c060*/  BSYNC B2 ;  /* 0x0000000000027941 */ /* 0x000fea0003800000 */
.L_x_2093:
[----:B------:R-:W-:Y:S01]  /*c070*/  R2UR UR6, R206 ;  /* 0x00000000ce0672ca */ /* 0x000fe200000e0000 */
[----:B------:R-:W-:Y:S01]  /*c080*/  WARPGROUP.ARRIVE ;  /* 0x00000000000079c5 */ /* 0x000fe20000000000 */
[----:B------:R-:W-:Y:S01]  /*c090*/  R2UR UR7, R207 ;  /* 0x00000000cf0772ca */ /* 0x000fe200000e0000 */
[----:B------:R-:W-:Y:S01]  /*c0a0*/  IMAD.MOV.U32 R209, RZ, RZ, 0x40000040 ;  /* 0x40000040ffd17424 */ /* 0x000fe200078e00ff */
[----:B------:R-:W-:Y:S01]  /*c0b0*/  R2UR UR4, R4 ;  /* 0x00000000040472ca */ /* 0x000fe200000e0000 */
[----:B------:R-:W-:Y:S01]  /*c0c0*/  IMAD.MOV.U32 R207, RZ, RZ, 0x40000040 ;  /* 0x40000040ffcf7424 */ /* 0x000fe200078e00ff */
[----:B------:R-:W-:Y:S01]  /*c0d0*/  R2UR UR5, R5 ;  /* 0x00000000050572ca */ /* 0x000fe200000e0000 */
[----:B------:R-:W-:Y:S01]  /*c0e0*/  UISETP.NE.AND UP0, UPT, UR47, URZ, UPT ;  /* 0x0000003f2f00728c */ /* 0x000fe2000bf05270 */
[----:B------:R-:W-:Y:S01]  /*c0f0*/  IADD3 R208, R206, 0x2, RZ ;  /* 0x00000002ced07810 */ /* 0x000fe20007ffe0ff */
[----:B------:R-:W-:Y:S01]  /*c100*/  IMAD.U32 R188, RZ, RZ, UR45 ;  /* 0x0000002dffbc7e24 */ /* 0x000fe2000f8e00ff */
[----:B------:R-:W-:-:S03]  /*c110*/  @!P1 IADD3 R15, R212, 0x28c40, RZ ;  /* 0x00028c40d40f9810 */ /* 0x000fc60007ffe0ff */
[----:B------:R-:W-:Y:S02]  /*c120*/  PLOP3.LUT P2, PT, PT, PT, UP0, 0x40, 0x0 ;  /* 0x000000000000781c */ /* 0x000fe40003f4e808 */
[----:B------:R-:W-:-:S04]  /*c130*/  @!P1 PRMT R15, RZ, 0x654, R15 ;  /* 0x00000654ff0f9816 */ /* 0x000fc8000000000f */
[----:B------:R-:W-:Y:S01]  /*c140*/  HGMMA.64x64x16.F32 R152, gdesc[UR4], RZ, !UPT, gsb0 ;  /* 0x00e00000049879f0 */ /* 0x000fe2000c0008ff */
[----:B------:R-:W-:Y:S01]  /*c150*/  R2UR UR6, R208 ;  /* 0x00000000d00672ca */ /* 0x000fe200000e0000 */
[----:B------:R-:W-:Y:S01]  /*c160*/  VIADD R208, R206, 0x4 ;  /* 0x00000004ced07836 */ /* 0x000fe20000000000 */
[----:B------:R-:W-:Y:S01]  /*c170*/  R2UR UR7, R209 ;  /* 0x00000000d10772ca */ /* 0x000fe200000e0000 */
[----:B------:R-:W-:Y:S01]  /*c180*/  IMAD.MOV.U32 R209, RZ, RZ, 0x40000040 ;  /* 0x40000040ffd17424 */ /* 0x000fe200078e00ff */
[----:B------:R-:W-:Y:S01]  /*c190*/  R2UR UR4, R12 ;  /* 0x000000000c0472ca */ /* 0x000fe200000e0000 */
[----:B------:R-:W-:Y:S01]  /*c1a0*/  VIADD R206, R206, 0x6 ;  /* 0x00000006cece7836 */ /* 0x000fe20000000000 */
[----:B------:R-:W-:Y:S01]  /*c1b0*/  R2UR UR5, R13 ;  /* 0x000000000d0572ca */ /* 0x000fe200000e0000 */
[----:B------:R-:W-:Y:S02]  /*c1c0*/  WARPGROUP.DEPBAR.LE gsb0, 0x0 ;  /* 0x00008000000079c5 */ /* 0x000fe40000010000 */
[----:B------:R-:W-:-:S10]  /*c1d0*/  WARPGROUP.ARRIVE ;  /* 0x00000000000079c5 */ /* 0x000fd40000000000 */
[----:B------:R-:W-:Y:S01]  /*c1e0*/  HGMMA.64x64x16.F32 R152, gdesc[UR4], R152, gsb0 ;  /* 0x00e00000049879f0 */ /* 0x000fe20008000898 */
[----:B------:R-:W-:Y:S01]  /*c1f0*/  R2UR UR6, R208 ;  /* 0x00000000d00672ca */ /* 0x000fe200000e0000 */
[----:B------:R-:W-:Y:S01]  /*c200*/  IMAD.SHL.U32 R208, R14, 0x40, RZ ;  /* 0x000000400ed07824 */ /* 0x000fe200078e00ff */
        /* <DEDUP_REMOVED lines=10> */
[----:B------:R-:W-:Y:S01]  /*c2b0*/  LOP3.LUT R206, RZ, R188, RZ, 0x33, !PT ;  /* 0x000000bcffce7212 */ /* 0x000fe200078e33ff */
[----:B------:R-:W-:-:S02]  /*c2c0*/  WARPGROUP.DEPBAR.LE gsb0, 0x0 ;  /* 0x00008000000079c5 */ /* 0x000fc40000010000 */
[----:B------:R-:W-:-:S08]  /*c2d0*/  WARPGROUP.ARRIVE ;  /* 0x00000000000079c5 */ /* 0x000fd00000000000 */
[----:B------:R-:W-:Y:S03]  /*c2e0*/  HGMMA.64x64x16.F32 R152, gdesc[UR4], R152, gsb0 ;  /* 0x00e00000049879f0 */ /* 0x000fe60008000898 */
[----:B------:R-:W-:Y:S02]  /*c2f0*/  WARPGROUP.DEPBAR.LE gsb0, 0x0 ;  /* 0x00008000000079c5 */ /* 0x000fe40000010000 */
[----:B------:R2:W-:Y:S02]  /*c300*/  @!P1 SYNCS.ARRIVE.TRANS64.RED.A1T0 RZ, [R15+URZ], RZ ;  /* 0x000000ff0fff99a7 */ /* 0x0005e4000810043f */
[----:B--2---:R-:W-:-:S04]  /*c310*/  IADD3 R15, R185, 0x1, -R208 ;  /* 0x00000001b90f7810 */ /* 0x004fc80007ffe8d0 */
[----:B------:R-:W-:-:S05]  /*c320*/  IADD3 R15, -R22, R15, -R186 ;  /* 0x0000000f160f7210 */ /* 0x000fca0007ffe9ba */
[----:B------:R-:W-:Y:S02]  /*c330*/  IMAD.IADD R231, R206, 0x1, R15 ;  /* 0x00000001cee77824 */ /* 0x000fe400078e020f */
[----:B------:R-:W-:-:S03]  /*c340*/  VIADD R229, R15, UR46 ;  /* 0x0000002e0fe57c36 */ /* 0x000fc60008000000 */
[C---:B------:R-:W-:Y:S01]  /*c350*/  IADD3 R15, R0.reuse, R231, RZ ;  /* 0x000000e7000f7210 */ /* 0x040fe20007ffe0ff */
[----:B------:R-:W-:Y:S01]  /*c360*/  IMAD.IADD R209, R0, 0x1, R229 ;  /* 0x0000000100d17824 */ /* 0x000fe200078e02e5 */
[----:B------:R-:W-:Y:S06]  /*c370*/  @P2 BRA `(.L_x_2096) ;  /* 0x0000000000582947 */ /* 0x000fec0003800000 */
[----:B------:R-:W-:Y:S01]  /*c380*/  IMAD.IADD R233, R0, 0x1, R201 ;  /* 0x0000000100e97824 */ /* 0x000fe200078e02c9 */
[----:B------:R-:W-:Y:S04]  /*c390*/  BSSY B2, `(.L_x_2097) ;  /* 0x0000010000027945 */ /* 0x000fe80003800000 */
[----:B------:R-:W-:-:S13]  /*c3a0*/  ISETP.GT.AND P2, PT, R233, -0x1, PT ;  /* 0xffffffffe900780c */ /* 0x000fda0003f44270 */
[----:B------:R-:W-:Y:S05]  /*c3b0*/  @P2 BRA `(.L_x_2098) ;  /* 0x0000000000202947 */ /* 0x000fea0003800000 */
[----:B------:R-:W-:Y:S01]  /*c3c0*/  IMAD.U32 R228, RZ, RZ, UR44 ;  /* 0x0000002cffe47e24 */ /* 0x000fe2000f8e00ff */
[----:B------:R-:W-:-:S04]  /*c3d0*/  LOP3.LUT R233, RZ, R233, RZ, 0x33, !PT ;  /* 0x000000e9ffe97212 */ /* 0x000fc800078e33ff */
[----:B------:R-:W-:-:S13]  /*c3e0*/  ISETP.NE.AND P2, PT, R228, 0x1, PT ;  /* 0x00000001e400780c */ /* 0x000fda0003f45270 */
[----:B------:R-:W2:Y:S02]  /*c3f0*/  @P2 LDC.64 R206, c[0x0][0x9e8] ;  /* 0x00027a00ffce2b82 */ /* 0x000ea40000000a00 */
[----:B--2---:R-:W-:-:S05]  /*c400*/  @P2 IMAD.HI.U32 R206, R233, R206, RZ ;  /* 0x000000cee9ce2227 */ /* 0x004fca00078e00ff */
[----:B------:R-:W-:-:S04]  /*c410*/  @P2 SHF.R.U32.HI R233, RZ, R207, R206 ;  /* 0x000000cfffe92219 */ /* 0x000fc800000116ce */
[----:B------:R-:W-:Y:S01]  /*c420*/  LOP3.LUT R233, RZ, R233, RZ, 0x33, !PT ;  /* 0x000000e9ffe97212 */ /* 0x000fe200078e33ff */
[----:B------:R-:W-:Y:S06]  /*c430*/  BRA `(.L_x_2099) ;  /* 0x0000000000147947 */ /* 0x000fec0003800000 */
.L_x_2098:
[----:B------:R-:W-:-:S05]  /*c440*/  IMAD.U32 R228, RZ, RZ, UR44 ;  /* 0x0000002cffe47e24 */ /* 0x000fca000f8e00ff */
[----:B------:R-:W-:-:S13]  /*c450*/  ISETP.NE.AND P2, PT, R228, 0x1, PT ;  /* 0x00000001e400780c */ /* 0x000fda0003f45270 */
[----:B------:R-:W2:Y:S02]  /*c460*/  @P2 LDC.64 R206, c[0x0][0x9e8] ;  /* 0x00027a00ffce2b82 */ /* 0x000ea40000000a00 */
[----:B--2---:R-:W-:-:S05]  /*c470*/  @P2 IMAD.HI.U32 R206, R233, R206, RZ ;  /* 0x000000cee9ce2227 */ /* 0x004fca00078e00ff */
[----:B------:R-:W-:-:S07]  /*c480*/  @P2 SHF.R.U32.HI R233, RZ, R207, R206 ;  /* 0x000000cfffe92219 */ /* 0x000fce00000116ce */
.L_x_2099:
[----:B------:R-:W-:Y:S05]  /*c490*/  BSYNC B2 ;  /* 0x0000000000027941 */ /* 0x000fea0003800000 */
.L_x_2097:
[----:B------:R-:W-:-:S04]  /*c4a0*/  IMAD R233, R233, R228, -R208 ;  /* 0x000000e4e9e97224 */ /* 0x000fc800078e0ad0 */
[----:B------:R-:W-:-:S05]  /*c4b0*/  IMAD.IADD R206, R233, 0x1, -R22 ;  /* 0x00000001e9ce7824 */ /* 0x000fca00078e0a16 */
[----:B------:R-:W-:Y:S02]  /*c4c0*/  VIADDMNMX R209, R206, R228, R209, PT ;  /* 0x000000e4ced17246 */ /* 0x000fe400038001d1 */
[----:B------:R-:W-:-:S07]  /*c4d0*/  VIMNMX R15, R15, R206, !PT ;  /* 0x000000ce0f0f7248 */ /* 0x000fce0007fe0100 */
.L_x_2096:
[----:B------:R-:W-:Y:S01]  /*c4e0*/  ISETP.GT.AND P2, PT, R14, -0x1, PT ;  /* 0xffffffff0e00780c */ /* 0x000fe20003f44270 */
[----:B------:R-:W-:Y:S01]  /*c4f0*/  UISETP.NE.AND UP0, UPT, UR47, URZ, UPT ;  /* 0x0000003f2f00728c */ /* 0x000fe2000bf05270 */
[----:B------:R-:W-:Y:S02]  /*c500*/  IADD3 R229, R229, 0x8, R0 ;  /* 0x00000008e5e57810 */ /* 0x000fe40007ffe000 */
[C---:B------:R-:W-:Y:S02]  /*c510*/  ISETP.GT.AND P5, PT, R15.reuse, RZ, P2 ;  /* 0x000000ff0f00720c */ /* 0x040fe400017a4270 */
[----:B------:R-:W-:Y:S02]  /*c520*/  ISETP.GT.AND P4, PT, R15, 0x1, P2 ;  /* 0x000000010f00780c */ /* 0x000fe40001784270 */
[----:B------:R-:W-:Y:S02]  /*c530*/  ISETP.LT.OR P5, PT, R209, 0x1, P5 ;  /* 0x00000001d100780c */ /* 0x000fe40002fa1670 */
[----:B------:R-:W-:-:S02]  /*c540*/  ISETP.GT.AND P6, PT, R15, 0x8, P2 ;  /* 0x000000080f00780c */ /* 0x000fc400017c4270 */
[----:B------:R-:W-:Y:S02]  /*c550*/  FSEL R206, R152, -INF , !P5 ;  /* 0xff80000098ce7808 */ /* 0x000fe40006800000 */
[C---:B------:R-:W-:Y:S02]  /*c560*/  ISETP.GT.AND P5, PT, R15.reuse, 0x10, P2 ;  /* 0x000000100f00780c */ /* 0x040fe400017a4270 */
[----:B------:R-:W-:Y:S02]  /*c570*/  ISETP.GT.AND P3, PT, R15, 0x9, P2 ;  /* 0x000000090f00780c */ /* 0x000fe40001764270 */
[C---:B------:R-:W-:Y:S02]  /*c580*/  ISETP.LT.OR P5, PT, R209.reuse, 0x11, P5 ;  /* 0x00000011d100780c */ /* 0x040fe40002fa1670 */
[----:B------:R-:W-:Y:S02]  /*c590*/  ISETP.LT.OR P4, PT, R209, 0x2, P4 ;  /* 0x00000002d100780c */ /* 0x000fe40002781670 */
[----:B------:R-:W-:-:S02]  /*c5a0*/  FSEL R160, R160, -INF , !P5 ;  /* 0xff800000a0a07808 */ /* 0x000fc40006800000 */
[----:B------:R-:W-:Y:S02]  /*c5b0*/  ISETP.GT.AND P5, PT, R15, 0x20, P2 ;  /* 0x000000200f00780c */ /* 0x000fe400017a4270 */
[C---:B------:R-:W-:Y:S02]  /*c5c0*/  ISETP.LT.OR P6, PT, R209.reuse, 0x9, P6 ;  /* 0x00000009d100780c */ /* 0x040fe400037c1670 */
[C---:B------:R-:W-:Y:S02]  /*c5d0*/  ISETP.LT.OR P3, PT, R209.reuse, 0xa, P3 ;  /* 0x0000000ad100780c */ /* 0x040fe40001f61670 */
[----:B------:R-:W-:Y:S02]  /*c5e0*/  ISETP.LT.OR P5, PT, R209, 0x21, P5 ;  /* 0x00000021d100780c */ /* 0x000fe40002fa1670 */
[----:B------:R-:W-:Y:S02]  /*c5f0*/  FSEL R228, R153, -INF , !P4 ;  /* 0xff80000099e47808 */ /* 0x000fe40006000000 */
[----:B------:R-:W-:-:S02]  /*c600*/  FSEL R156, R156, -INF , !P6 ;  /* 0xff8000009c9c7808 */ /* 0x000fc40007000000 */
[----:B------:R-:W-:Y:S02]  /*c610*/  FSEL R230, R157, -INF , !P3 ;  /* 0xff8000009de67808 */ /* 0x000fe40005800000 */
[C---:B------:R-:W-:Y:S02]  /*c620*/  ISETP.GT.AND P4, PT, R15.reuse, 0x11, P2 ;  /* 0x000000110f00780c */ /* 0x040fe40001784270 */
[C---:B------:R-:W-:Y:S02]  /*c630*/  ISETP.GT.AND P6, PT, R15.reuse, 0x18, P2 ;  /* 0x000000180f00780c */ /* 0x040fe400017c4270 */
[C---:B------:R-:W-:Y:S02]  /*c640*/  ISETP.GT.AND P3, PT, R15.reuse, 0x19, P2 ;  /* 0x000000190f00780c */ /* 0x040fe40001764270 */
[----:B------:R-:W-:Y:S02]  /*c650*/  FSEL R168, R168, -INF , !P5 ;  /* 0xff800000a8a87808 */ /* 0x000fe40006800000 */
[----:B------:R-:W-:-:S02]  /*c660*/  ISETP.GT.AND P5, PT, R15, 0x30, P2 ;  /* 0x000000300f00780c */ /* 0x000fc400017a4270 */
[C---:B------:R-:W-:Y:S02]  /*c670*/  ISETP.LT.OR P4, PT, R209.reuse, 0x12, P4 ;  /* 0x00000012d100780c */ /* 0x040fe40002781670 */
        /* <DEDUP_REMOVED lines=8> */
[----:B------:R-:W-:Y:S02]  /*c700*/  ISETP.GT.AND P3, PT, R15, 0x29, P2 ;  /* 0x000000290f00780c */ /* 0x000fe40001764270 */
[----:B------:R-:W-:Y:S02]  /*c710*/  FSEL R176, R176, -INF , !P5 ;  /* 0xff800000b0b07808 */ /* 0x000fe40006800000 */
[----:B------:R-:W-:-:S02]  /*c720*/  PLOP3.LUT P5, PT, PT, PT, UP0, 0x40, 0x0 ;  /* 0x000000000000781c */ /* 0x000fc40003fae808 */
        /* <DEDUP_REMOVED lines=12> */
[----:B------:R-:W-:Y:S02]  /*c7f0*/  IADD3 R231, R231, 0x8, R0 ;  /* 0x00000008e7e77810 */ /* 0x000fe40007ffe000 */
[----:B------:R-:W-:Y:S02]  /*c800*/  FSEL R177, R177, -INF , !P4 ;  /* 0xff800000b1b17808 */ /* 0x000fe40006000000 */
[----:B------:R-:W-:Y:S02]  /*c810*/  FSEL R180, R180, -INF , !P6 ;  /* 0xff800000b4b47808 */ /* 0x000fe40007000000 */
[----:B------:R-:W-:Y:S01]  /*c820*/  FSEL R181, R181, -INF , !P3 ;  /* 0xff800000b5b57808 */ /* 0x000fe20005800000 */
[----:B------:R-:W-:Y:S06]  /*c830*/  @P5 BRA `(.L_x_2100) ;  /* 0x00000000005c5947 */ /* 0x000fec0003800000 */
[----:B------:R-:W-:Y:S01]  /*c840*/  ISETP.GT.AND P3, PT, R210, -0x1, PT ;  /* 0xffffffffd200780c */ /* 0x000fe20003f64270 */
[----:B------:R-:W-:-:S12]  /*c850*/  BSSY B2, `(.L_x_2101) ;  /* 0x0000011000027945 */ /* 0x000fd80003800000 */
[----:B------:R-:W-:Y:S05]  /*c860*/  @P3 BRA `(.L_x_2102) ;  /* 0x0000000000243947 */ /* 0x000fea0003800000 */
[----:B------:R-:W-:Y:S01]  /*c870*/  IMAD.U32 R15, RZ, RZ, UR44 ;  /* 0x0000002cff0f7e24 */ /* 0x000fe2000f8e00ff */
[----:B------:R-:W-:-:S04]  /*c880*/  IADD3 R157, R205, 0x8, RZ ;  /* 0x00000008cd9d7810 */ /* 0x000fc80007ffe0ff */
[----:B------:R-:W-:Y:S02]  /*c890*/  ISETP.NE.AND P3, PT, R15, 0x1, PT ;  /* 0x000000010f00780c */ /* 0x000fe40003f65270 */
[----:B------:R-:W-:-:S11]  /*c8a0*/  LOP3.LUT R157, RZ, R157, RZ, 0x33, !PT ;  /* 0x0000009dff9d7212 */ /* 0x000fd600078e33ff */
[----:B------:R-:W2:Y:S02]  /*c8b0*/  @P3 LDC.64 R152, c[0x0][0x9e8] ;  /* 0x00027a00ff983b82 */ /* 0x000ea40000000a00 */
[----:B--2---:R-:W-:-:S05]  /*c8c0*/  @P3 IMAD.HI.U32 R152, R157, R152, RZ ;  /* 0x000000989d983227 */ /* 0x004fca00078e00ff */
[----:B------:R-:W-:-:S04]  /*c8d0*/  @P3 SHF.R.U32.HI R157, RZ, R153, R152 ;  /* 0x00000099ff9d3219 */ /* 0x000fc80000011698 */
[----:B------:R-:W-:Y:S01]  /*c8e0*/  LOP3.LUT R152, RZ, R157, RZ, 0x33, !PT ;  /* 0x0000009dff987212 */ /* 0x000fe200078e33ff */
[----:B------:R-:W-:Y:S06]  /*c8f0*/  BRA `(.L_x_2103) ;  /* 0x0000000000187947 */ /* 0x000fec0003800000 */
.L_x_2102:
[----:B------:R-:W-:-:S05]  /*c900*/  IMAD.U32 R15, RZ, RZ, UR44 ;  /* 0x0000002cff0f7e24 */ /* 0x000fca000f8e00ff */
[----:B------:R-:W-:-:S13]  /*c910*/  ISETP.NE.AND P3, PT, R15, 0x1, PT ;  /* 0x000000010f00780c */ /* 0x000fda0003f65270 */
[----:B------:R-:W2:Y:S02]  /*c920*/  @P3 LDC.64 R152, c[0x0][0x9e8] ;  /* 0x00027a00ff983b82 */ /* 0x000ea40000000a00 */
[----:B--2---:R-:W-:-:S04]  /*c930*/  @P3 IMAD.HI.U32 R157, R210, R152, RZ ;  /* 0x00000098d29d3227 */ /* 0x004fc800078e00ff */
[----:B------:R-:W-:Y:S01]  /*c940*/  IMAD.MOV.U32 R152, RZ, RZ, R210 ;  /* 0x000000ffff987224 */ /* 0x000fe200078e00d2 */
[----:B------:R-:W-:-:S07]  /*c950*/  @P3 SHF.R.U32.HI R152, RZ, R153, R157 ;  /* 0x00000099ff983219 */ /* 0x000fce000001169d */
.L_x_2103:
[----:B------:R-:W-:Y:S05]  /*c960*/  BSYNC B2 ;  /* 0x0000000000027941 */ /* 0x000fea0003800000 */
.L_x_2101:
[----:B------:R-:W-:-:S04]  /*c970*/  IMAD R153, R152, R15, -R208 ;  /* 0x0000000f98997224 */ /* 0x000fc800078e0ad0 */
[----:B------:R-:W-:-:S05]  /*c980*/  IMAD.IADD R152, R153, 0x1, -R22 ;  /* 0x0000000199987824 */ /* 0x000fca00078e0a16 */
[----:B------:R-:W-:Y:S02]  /*c990*/  VIADDMNMX R229, R152, R15, R229, PT ;  /* 0x0000000f98e57246 */ /* 0x000fe400038001e5 */
[----:B------:R-:W-:-:S07]  /*c9a0*/  VIMNMX R231, R231, R152, !PT ;  /* 0x00000098e7e77248 */ /* 0x000fce0007fe0100 */
.L_x_2100:
[----:B------:R-:W-:Y:S02]  /*c9b0*/  FMNMX.FTZ R15, R206, R9, !PT ;  /* 0x00000009ce0f7209 */ /* 0x000fe40007810000 */
[----:B------:R-:W-:Y:S02]  /*c9c0*/  ISETP.GT.AND P4, PT, R231, 0x9, P2 ;  /* 0x00000009e700780c */ /* 0x000fe40001784270 */
[----:B------:R-:W-:Y:S02]  /*c9d0*/  FMNMX.FTZ R15, R228, R15, !PT ;  /* 0x0000000fe40f7209 */ /* 0x000fe40007810000 */
[----:B------:R-:W-:Y:S02]  /*c9e0*/  ISETP.LT.OR P4, PT, R229, 0xa, P4 ;  /* 0x0000000ae500780c */ /* 0x000fe40002781670 */
[----:B------:R-:W-:Y:S02]  /*c9f0*/  FMNMX.FTZ R15, R156, R15, !PT ;  /* 0x0000000f9c0f7209 */ /* 0x000fe40007810000 */
[----:B------:R-:W-:-:S02]  /*ca00*/  FSEL R208, R159, -INF , !P4 ;  /* 0xff8000009fd07808 */ /* 0x000fc40006000000 */
[----:B------:R-:W-:Y:S02]  /*ca10*/  FMNMX.FTZ R15, R230, R15, !PT ;  /* 0x0000000fe60f7209 */ /* 0x000fe40007810000 */
[C---:B------:R-:W-:Y:S02]  /*ca20*/  ISETP.GT.AND P4, PT, R231.reuse, 0x19, P2 ;  /* 0x00000019e700780c */ /* 0x040fe40001784270 */
[----:B------:R-:W-:Y:S02]  /*ca30*/  FMNMX.FTZ R15, R160, R15, !PT ;  /* 0x0000000fa00f7209 */ /* 0x000fe40007810000 */
[----:B------:R-:W-:Y:S02]  /*ca40*/  ISETP.GT.AND P5, PT, R231, 0x10, P2 ;  /* 0x00000010e700780c */ /* 0x000fe400017a4270 */
[----:B------:R-:W-:Y:S02]  /*ca50*/  FMNMX.FTZ R15, R232, R15, !PT ;  /* 0x0000000fe80f7209 */ /* 0x000fe40007810000 */
[----:B------:R-:W-:-:S02]  /*ca60*/  ISETP.LT.OR P4, PT, R229, 0x1a, P4 ;  /* 0x0000001ae500780c */ /* 0x000fc40002781670 */
[----:B------:R-:W-:Y:S02]  /*ca70*/  FMNMX.FTZ R15, R164, R15, !PT ;  /* 0x0000000fa40f7209 */ /* 0x000fe40007810000 */
[----:B------:R-:W-:Y:S02]  /*ca80*/  ISETP.LT.OR P5, PT, R229, 0x11, P5 ;  /* 0x00000011e500780c */ /* 0x000fe40002fa1670 */
[----:B------:R-:W-:Y:S02]  /*ca90*/  FMNMX.FTZ R15, R234, R15, !PT ;  /* 0x0000000fea0f7209 */ /* 0x000fe40007810000 */
[----:B------:R-:W-:Y:S02]  /*caa0*/  FSEL R167, R167, -INF , !P4 ;  /* 0xff800000a7a77808 */ /* 0x000fe40006000000 */
[----:B------:R-:W-:Y:S02]  /*cab0*/  FMNMX.FTZ R15, R168, R15, !PT ;  /* 0x0000000fa80f7209 */ /* 0x000fe40007810000 */
[----:B------:R-:W-:-:S02]  /*cac0*/  ISETP.GT.AND P4, PT, R231, RZ, P2 ;  /* 0x000000ffe700720c */ /* 0x000fc40001784270 */
[----:B------:R-:W-:Y:S02]  /*cad0*/  FMNMX.FTZ R15, R236, R15, !PT ;  /* 0x0000000fec0f7209 */ /* 0x000fe40007810000 */
[----:B------:R-:W-:Y:S02]  /*cae0*/  FSEL R162, R162, -INF , !P5 ;  /* 0xff800000a2a27808 */ /* 0x000fe40006800000 */
[----:B------:R-:W-:Y:S02]  /*caf0*/  FMNMX.FTZ R152, R172, R15, !PT ;  /* 0x0000000fac987209 */ /* 0x000fe40007810000 */
[----:B------:R-:W-:Y:S02]  /*cb00*/  ISETP.GT.AND P3, PT, R231, 0x1, P2 ;  /* 0x00000001e700780c */ /* 0x000fe40001764270 */
[----:B------:R-:W-:Y:S02]  /*cb10*/  FMNMX.FTZ R15, R173, R152, !PT ;  /* 0x00000098ad0f7209 */ /* 0x000fe40007810000 */
[----:B------:R-:W-:-:S02]  /*cb20*/  ISETP.GT.AND P5, PT, R231, 0x20, P2 ;  /* 0x00000020e700780c */ /* 0x000fc400017a4270 */
[----:B------:R-:W-:Y:S02]  /*cb30*/  FMNMX.FTZ R152, R176, R15, !PT ;  /* 0x0000000fb0987209 */ /* 0x000fe40007810000 */
[----:B------:R-:W-:Y:S02]  /*cb40*/  ISETP.LT.OR P4, PT, R229, 0x1, P4 ;  /* 0x00000001e500780c */ /* 0x000fe40002781670 */
[----:B------:R-:W-:Y:S02]  /*cb50*/  FMNMX.FTZ R15, R177, R152, !PT ;  /* 0x00000098b10f7209 */ /* 0x000fe40007810000 */
[C---:B------:R-:W-:Y:S02]  /*cb60*/  ISETP.LT.OR P3, PT, R229.reuse, 0x2, P3 ;  /* 0x00000002e500780c */ /* 0x040fe40001f61670 */
[----:B------:R-:W-:Y:S02]  /*cb70*/  FMNMX.FTZ R152, R180, R15, !PT ;  /* 0x0000000fb4987209 */ /* 0x000fe40007810000 */
[----:B------:R-:W-:-:S02]  /*cb80*/  ISETP.LT.OR P5, PT, R229, 0x21, P5 ;  /* 0x00000021e500780c */ /* 0x000fc40002fa1670 */
[----:B------:R-:W-:Y:S02]  /*cb90*/  FMNMX.FTZ R153, R181, R152, !PT ;  /* 0x00000098b5997209 */ /* 0x000fe40007810000 */
[----:B------:R-:W-:Y:S02]  /*cba0*/  ISETP.GT.AND P6, PT, R231, 0x8, P2 ;  /* 0x00000008e700780c */ /* 0x000fe400017c4270 */
[----:B------:R-:W-:Y:S01]  /*cbb0*/  FSEL R154, R154, -INF , !P4 ;  /* 0xff8000009a9a7808 */ /* 0x000fe20006000000 */
[----:B------:R-:W2:Y:S01]  /*cbc0*/  SHFL.BFLY PT, R152, R153, 0x2, 0x1f ;  /* 0x0c401f0099987f89 */ /* 0x000ea200000e0000 */
[----:B------:R-:W-:Y:S02]  /*cbd0*/  ISETP.LT.OR P6, PT, R229, 0x9, P6 ;  /* 0x00000009e500780c */ /* 0x000fe400037c1670 */
[----:B------:R-:W-:Y:S02]  /*cbe0*/  ISETP.GT.AND P4, PT, R231, 0x31, P2 ;  /* 0x00000031e700780c */ /* 0x000fe40001784270 */
[----:B------:R-:W-:-:S02]  /*cbf0*/  FSEL R158, R158, -INF , !P6 ;  /* 0xff8000009e9e7808 */ /* 0x000fc40007000000 */
[----:B------:R-:W-:Y:S02]  /*cc00*/  ISETP.GT.AND P6, PT, R231, 0x18, P2 ;  /* 0x00000018e700780c */ /* 0x000fe400017c4270 */
[C---:B------:R-:W-:Y:S02]  /*cc10*/  ISETP.LT.OR P4, PT, R229.reuse, 0x32, P4 ;  /* 0x00000032e500780c */ /* 0x040fe40002781670 */
[----:B------:R-:W-:-:S04]  /*cc20*/  ISETP.LT.OR P6, PT, R229, 0x19, P6 ;  /* 0x00000019e500780c */ /* 0x000fc800037c1670 */
[----:B------:R-:W-:Y:S02]  /*cc30*/  FSEL R166, R166, -INF , !P6 ;  /* 0xff800000a6a67808 */ /* 0x000fe40007000000 */
[----:B------:R-:W-:-:S04]  /*cc40*/  ISETP.GT.AND P6, PT, R231, 0x28, P2 ;  /* 0x00000028e700780c */ /* 0x000fc800017c4270 */
[----:B------:R-:W-:Y:S02]  /*cc50*/  ISETP.LT.OR P6, PT, R229, 0x29, P6 ;  /* 0x00000029e500780c */ /* 0x000fe400037c1670 */
[----:B--2---:R-:W-:Y:S02]  /*cc60*/  FMNMX.FTZ R15, R153, R152, !PT ;  /* 0x00000098990f7209 */ /* 0x004fe40007810000 */
[----:B------:R-:W-:Y:S02]  /*cc70*/  FSEL R152, R155, -INF , !P3 ;  /* 0xff8000009b987808 */ /* 0x000fe40005800000 */
[----:B------:R-:W-:Y:S02]  /*cc80*/  FSEL R153, R170, -INF , !P5 ;  /* 0xff800000aa997808 */ /* 0x000fe40006800000 */
[----:B------:R-:W2:Y:S01]  /*cc90*/  SHFL.BFLY PT, R170, R15, 0x1, 0x1f ;  /* 0x0c201f000faa7f89 */ /* 0x000ea200000e0000 */
[----:B------:R-:W-:Y:S02]  /*cca0*/  FMNMX.FTZ R155, R154, R20, !PT ;  /* 0x000000149a9b7209 */ /* 0x000fe40007810000 */
[----:B------:R-:W-:-:S02]  /*ccb0*/  ISETP.GT.AND P3, PT, R231, 0x11, P2 ;  /* 0x00000011e700780c */ /* 0x000fc40001764270 */
[----:B------:R-:W-:Y:S02]  /*ccc0*/  FMNMX.FTZ R155, R152, R155, !PT ;  /* 0x0000009b989b7209 */ /* 0x000fe40007810000 */
[----:B------:R-:W-:Y:S02]  /*ccd0*/  ISETP.LT.OR P3, PT, R229, 0x12, P3 ;  /* 0x00000012e500780c */ /* 0x000fe40001f61670 */
[----:B------:R-:W-:Y:S02]  /*cce0*/  FMNMX.FTZ R155, R158, R155, !PT ;  /* 0x0000009b9e9b7209 */ /* 0x000fe40007810000 */
[----:B------:R-:W-:Y:S02]  /*ccf0*/  FSEL R163, R163, -INF , !P3 ;  /* 0xff800000a3a37808 */ /* 0x000fe40005800000 */
[----:B------:R-:W-:Y:S02]  /*cd00*/  FMNMX.FTZ R155, R208, R155, !PT ;  /* 0x0000009bd09b7209 */ /* 0x000fe40007810000 */
[----:B------:R-:W-:-:S02]  /*cd10*/  ISETP.GT.AND P5, PT, R231, 0x29, P2 ;  /* 0x00000029e700780c */ /* 0x000fc400017a4270 */
[----:B------:R-:W-:Y:S02]  /*cd20*/  FMNMX.FTZ R155, R162, R155, !PT ;  /* 0x0000009ba29b7209 */ /* 0x000fe40007810000 */
[----:B------:R-:W-:Y:S02]  /*cd30*/  ISETP.GT.AND P3, PT, R231, 0x21, P2 ;  /* 0x00000021e700780c */ /* 0x000fe40001764270 */
[----:B------:R-:W-:Y:S02]  /*cd40*/  FMNMX.FTZ R155, R163, R155, !PT ;  /* 0x0000009ba39b7209 */ /* 0x000fe40007810000 */
[----:B------:R-:W-:Y:S02]  /*cd50*/  ISETP.LT.OR P5, PT, R229, 0x2a, P5 ;  /* 0x0000002ae500780c */ /* 0x000fe40002fa1670 */
[----:B--2---:R-:W-:Y:S01]  /*cd60*/  FMNMX.FTZ R170, R15, R170, !PT ;  /* 0x000000aa0faa7209 */ /* 0x004fe20007810000 */
[----:B------:R-:W-:Y:S01]  /*cd70*/  IMAD.U32 R15, RZ, RZ, UR39 ;  /* 0x00000027ff0f7e24 */ /* 0x000fe2000f8e00ff */
[----:B------:R-:W-:-:S02]  /*cd80*/  FMNMX.FTZ R157, R166, R155, !PT ;  /* 0x0000009ba69d7209 */ /* 0x000fc40007810000 */
[----:B------:R-:W-:Y:S01]  /*cd90*/  ISETP.LT.OR P3, PT, R229, 0x22, P3 ;  /* 0x00000022e500780c */ /* 0x000fe20001f61670 */
[C---:B------:R-:W-:Y:S01]  /*cda0*/  FMUL.FTZ R159, R170.reuse, R15 ;  /* 0x0000000faa9f7220 */ /* 0x040fe20000410000 */
[----:B------:R-:W-:Y:S02]  /*cdb0*/  FMNMX.FTZ R157, R167, R157, !PT ;  /* 0x0000009da79d7209 */ /* 0x000fe40007810000 */
[----:B------:R-:W-:Y:S02]  /*cdc0*/  FSEL R175, R175, -INF , !P5 ;  /* 0xff800000afaf7808 */ /* 0x000fe40006800000 */
[----:B------:R-:W-:Y:S02]  /*cdd0*/  FSETP.NEU.FTZ.AND P5, PT, R170, -INF , PT ;  /* 0xff800000aa00780b */ /* 0x000fe40003fbd000 */
[----:B------:R-:W-:Y:S02]  /*cde0*/  FSEL R171, R171, -INF , !P3 ;  /* 0xff800000abab7808 */ /* 0x000fe40005800000 */
[----:B------:R-:W-:-:S02]  /*cdf0*/  FMNMX.FTZ R157, R153, R157, !PT ;  /* 0x0000009d999d7209 */ /* 0x000fc40007810000 */
[----:B------:R-:W-:Y:S02]  /*ce00*/  FSEL R155, R159, RZ, P5 ;  /* 0x000000ff9f9b7208 */ /* 0x000fe40002800000 */
[----:B------:R-:W-:Y:S02]  /*ce10*/  ISETP.GT.AND P3, PT, R231, 0x30, P2 ;  /* 0x00000030e700780c */ /* 0x000fe40001764270 */
[----:B------:R-:W-:Y:S01]  /*ce20*/  FSEL R174, R174, -INF , !P6 ;  /* 0xff800000aeae7808 */ /* 0x000fe20007000000 */
[--C-:B------:R-:W-:Y:S01]  /*ce30*/  FFMA.FTZ R161, R228, R15, -R155.reuse ;  /* 0x0000000fe4a17223 */ /* 0x100fe2000001089b */
[----:B------:R-:W-:Y:S01]  /*ce40*/  FMNMX.FTZ R157, R171, R157, !PT ;  /* 0x0000009dab9d7209 */ /* 0x000fe20007810000 */
[-CC-:B------:R-:W-:Y:S01]  /*ce50*/  FFMA.FTZ R165, R234, R15.reuse, -R155.reuse ;  /* 0x0000000feaa57223 */ /* 0x180fe2000001089b */
[----:B------:R-:W-:Y:S01]  /*ce60*/  ISETP.LT.OR P3, PT, R229, 0x31, P3 ;  /* 0x00000031e500780c */ /* 0x000fe20001f61670 */
[--C-:B------:R-:W-:Y:S01]  /*ce70*/  FFMA.FTZ R206, R206, R15, -R155.reuse ;  /* 0x0000000fcece7223 */ /* 0x100fe2000001089b */
[----:B------:R-:W-:Y:S01]  /*ce80*/  FMNMX.FTZ R228, R174, R157, !PT ;  /* 0x0000009daee47209 */ /* 0x000fe20007810000 */
[-CC-:B------:R-:W-:Y:S01]  /*ce90*/  FFMA.FTZ R156, R156, R15.reuse, -R155.reuse ;  /* 0x0000000f9c9c7223 */ /* 0x180fe2000001089b */
[----:B------:R-:W-:Y:S01]  /*cea0*/  ISETP.GT.AND P6, PT, R231, 0x38, P2 ;  /* 0x00000038e700780c */ /* 0x000fe200017c4270 */
[----:B------:R2:W-:Y:S01]  /*ceb0*/  MUFU.EX2 R157, R161 ;  /* 0x000000a1009d7308 */ /* 0x0005e20000000800 */
[----:B------:R-:W-:Y:S01]  /*cec0*/  FSEL R178, R178, -INF , !P3 ;  /* 0xff800000b2b27808 */ /* 0x000fe20005800000 */
[-CC-:B------:R-:W-:Y:S01]  /*ced0*/  FFMA.FTZ R160, R160, R15.reuse, -R155.reuse ;  /* 0x0000000fa0a07223 */ /* 0x180fe2000001089b */
[----:B------:R-:W-:Y:S01]  /*cee0*/  FMNMX.FTZ R159, R175, R228, !PT ;  /* 0x000000e4af9f7209 */ /* 0x000fe20007810000 */
[-CC-:B------:R-:W-:Y:S01]  /*cef0*/  FFMA.FTZ R164, R164, R15.reuse, -R155.reuse ;  /* 0x0000000fa4a47223 */ /* 0x180fe2000001089b */
[----:B------:R-:W-:Y:S01]  /*cf00*/  ISETP.GT.AND P2, PT, R231, 0x39, P2 ;  /* 0x00000039e700780c */ /* 0x000fe20001744270 */
[-CC-:B------:R-:W-:Y:S01]  /*cf10*/  FFMA.FTZ R231, R180, R15.reuse, -R155.reuse ;  /* 0x0000000fb4e77223 */ /* 0x180fe2000001089b */
[----:B------:R-:W-:Y:S01]  /*cf20*/  ISETP.LT.OR P6, PT, R229, 0x39, P6 ;  /* 0x00000039e500780c */ /* 0x000fe200037c1670 */
[----:B------:R-:W-:Y:S01]  /*cf30*/  MUFU.EX2 R206, R206 ;  /* 0x000000ce00ce7308 */ /* 0x000fe20000000800 */
[----:B------:R-:W-:Y:S01]  /*cf40*/  FSEL R228, R179, -INF , !P4 ;  /* 0xff800000b3e47808 */ /* 0x000fe20006000000 */
[--C-:B------:R-:W-:Y:S01]  /*cf50*/  FFMA.FTZ R179, R230, R15, -R155.reuse ;  /* 0x0000000fe6b37223 */ /* 0x100fe2000001089b */
[----:B------:R-:W-:Y:S01]  /*cf60*/  FMNMX.FTZ R159, R178, R159, !PT ;  /* 0x0000009fb29f7209 */ /* 0x000fe20007810000 */
[-CC-:B--2---:R-:W-:Y:S01]  /*cf70*/  FFMA.FTZ R161, R232, R15.reuse, -R155.reuse ;  /* 0x0000000fe8a17223 */ /* 0x184fe2000001089b */
[----:B------:R-:W-:Y:S01]  /*cf80*/  ISETP.LT.OR P2, PT, R229, 0x3a, P2 ;  /* 0x0000003ae500780c */ /* 0x000fe20001741670 */
[--C-:B------:R-:W-:Y:S01]  /*cf90*/  FFMA.FTZ R168, R168, R15, -R155.reuse ;  /* 0x0000000fa8a87223 */ /* 0x100fe2000001089b */
[----:B------:R-:W-:Y:S01]  /*cfa0*/  FSEL R182, R182, -INF , !P6 ;  /* 0xff800000b6b67808 */ /* 0x000fe20007000000 */
[----:B------:R-:W-:Y:S01]  /*cfb0*/  MUFU.EX2 R156, R156 ;  /* 0x0000009c009c7308 */ /* 0x000fe20000000800 */
[----:B------:R-:W-:Y:S01]  /*cfc0*/  FMNMX.FTZ R159, R228, R159, !PT ;  /* 0x0000009fe49f7209 */ /* 0x000fe20007810000 */
[----:B------:R-:W-:Y:S01]  /*cfd0*/  FFMA.FTZ R236, R236, R15, -R155 ;  /* 0x0000000fecec7223 */ /* 0x000fe2000001089b */
[----:B------:R-:W-:-:S02]  /*cfe0*/  FSEL R183, R183, -INF , !P2 ;  /* 0xff800000b7b77808 */ /* 0x000fc40005000000 */
[----:B------:R-:W-:-:S03]  /*cff0*/  FMNMX.FTZ R230, R182, R159, !PT ;  /* 0x0000009fb6e67209 */ /* 0x000fc60007810000 */
[----:B------:R2:W-:Y:S01]  /*d000*/  MUFU.EX2 R159, R179 ;  /* 0x000000b3009f7308 */ /* 0x0005e20000000800 */
[----:B------:R-:W-:-:S05]  /*d010*/  FMNMX.FTZ R169, R183, R230, !PT ;  /* 0x000000e6b7a97209 */ /* 0x000fca0007810000 */
[----:B------:R-:W3:Y:S02]  /*d020*/  SHFL.BFLY PT, R230, R169, 0x2, 0x1f ;  /* 0x0c401f00a9e67f89 */ /* 0x000ee400000e0000 */
[----:B------:R-:W-:Y:S01]  /*d030*/  MUFU.EX2 R160, R160 ;  /* 0x000000a000a07308 */ /* 0x000fe20000000800 */
[----:B--2---:R-:W-:Y:S01]  /*d040*/  FFMA.FTZ R179, R172, R15, -R155 ;  /* 0x0000000facb37223 */ /* 0x004fe2000001089b */
[----:B------:R-:W-:-:S05]  /*d050*/  FSEL R172, R170, RZ, P5 ;  /* 0x000000ffaaac7208 */ /* 0x000fca0002800000 */
[----:B------:R-:W-:Y:S01]  /*d060*/  FADD.FTZ R234, -R172, R9 ;  /* 0x00000009acea7221 */ /* 0x000fe20000010100 */
[----:B------:R-:W-:Y:S03]  /*d070*/  MUFU.EX2 R161, R161 ;  /* 0x000000a100a17308 */ /* 0x000fe60000000800 */
[----:B------:R-:W-:-:S05]  /*d080*/  FMUL.FTZ R9, R234, R15 ;  /* 0x0000000fea097220 */ /* 0x000fca0000410000 */
[----:B------:R-:W-:Y:S01]  /*d090*/  MUFU.EX2 R164, R164 ;  /* 0x000000a400a47308 */ /* 0x000fe20000000800 */
[----:B---3--:R-:W-:Y:S01]  /*d0a0*/  FMNMX.FTZ R207, R169, R230, !PT ;  /* 0x000000e6a9cf7209 */ /* 0x008fe20007810000 */
[----:B------:R-:W-:-:S06]  /*d0b0*/  FFMA.FTZ R230, R173, R15, -R155 ;  /* 0x0000000fade67223 */ /* 0x000fcc000001089b */
[----:B------:R-:W2:Y:S01]  /*d0c0*/  MUFU.EX2 R9, R9 ;  /* 0x0000000900097308 */ /* 0x000ea20000000800 */
[-CC-:B------:R-:W-:Y:S01]  /*d0d0*/  FFMA.FTZ R173, R176, R15.reuse, -R155.reuse ;  /* 0x0000000fb0ad7223 */ /* 0x180fe2000001089b */
[-CC-:B------:R-:W-:Y:S01]  /*d0e0*/  FFMA.FTZ R176, R177, R15.reuse, -R155.reuse ;  /* 0x0000000fb1b07223 */ /* 0x180fe2000001089b */
[----:B------:R-:W3:Y:S01]  /*d0f0*/  SHFL.BFLY PT, R232, R207, 0x1, 0x1f ;  /* 0x0c201f00cfe87f89 */ /* 0x000ee200000e0000 */
[----:B------:R-:W-:Y:S01]  /*d100*/  FFMA.FTZ R155, R181, R15, -R155 ;  /* 0x0000000fb59b7223 */ /* 0x000fe2000001089b */
[----:B------:R-:W-:-:S03]  /*d110*/  IMAD.MOV R181, RZ, RZ, -R194 ;  /* 0x000000ffffb57224 */ /* 0x000fc600078e0ac2 */
        /* <DEDUP_REMOVED lines=12> */
[----:B---3--:R-:W-:Y:S01]  /*d1e0*/  FMNMX.FTZ R172, R207, R232, !PT ;  /* 0x000000e8cfac7209 */ /* 0x008fe20007810000 */
[-C--:B------:R-:W-:Y:S01]  /*d1f0*/  FMUL.FTZ R41, R41, R9.reuse ;  /* 0x0000000929297220 */ /* 0x080fe20000410000 */
[-C--:B------:R-:W-:Y:S01]  /*d200*/  FMUL.FTZ R44, R44, R9.reuse ;  /* 0x000000092c2c7220 */ /* 0x080fe20000410000 */
[----:B------:R-:W-:Y:S01]  /*d210*/  FMUL.FTZ R45, R45, R9 ;  /* 0x000000092d2d7220 */ /* 0x000fe20000410000 */
[C---:B------:R-:W-:Y:S01]  /*d220*/  FSETP.NEU.FTZ.AND P2, PT, R172.reuse, -INF , PT ;  /* 0xff800000ac00780b */ /* 0x040fe20003f5d000 */
[----:B------:R-:W-:Y:S01]  /*d230*/  FMUL.FTZ R180, R172, R15 ;  /* 0x0000000facb47220 */ /* 0x000fe20000410000 */
[----:B------:R-:W3:Y:S01]  /*d240*/  MUFU.EX2 R179, R179 ;  /* 0x000000b300b37308 */ /* 0x000ee20000000800 */
[-C--:B------:R-:W-:Y:S01]  /*d250*/  FMUL.FTZ R48, R48, R9.reuse ;  /* 0x0000000930307220 */ /* 0x080fe20000410000 */
[----:B------:R-:W-:Y:S01]  /*d260*/  FSEL R177, R172, RZ, P2 ;  /* 0x000000ffacb17208 */ /* 0x000fe20001000000 */
[-C--:B------:R-:W-:Y:S01]  /*d270*/  FMUL.FTZ R49, R49, R9.reuse ;  /* 0x0000000931317220 */ /* 0x080fe20000410000 */
[----:B------:R-:W-:Y:S01]  /*d280*/  FSEL R180, R180, RZ, P2 ;  /* 0x000000ffb4b47208 */ /* 0x000fe20001000000 */
[----:B------:R-:W-:Y:S01]  /*d290*/  FMUL.FTZ R52, R52, R9 ;  /* 0x0000000934347220 */ /* 0x000fe20000410000 */
[----:B------:R-:W-:Y:S01]  /*d2a0*/  ISETP.NE.AND P2, PT, R22, R181, PT ;  /* 0x000000b51600720c */ /* 0x000fe20003f45270 */
[----:B------:R-:W-:Y:S01]  /*d2b0*/  FADD.FTZ R232, -R177, R20 ;  /* 0x00000014b1e87221 */ /* 0x000fe20000010100 */
[----:B------:R-:W0:Y:S01]  /*d2c0*/  MUFU.EX2 R230, R230 ;  /* 0x000000e600e67308 */ /* 0x000e220000000800 */
[----:B------:R-:W-:Y:S01]  /*d2d0*/  FFMA.FTZ R209, R152, R15, -R180 ;  /* 0x0000000f98d17223 */ /* 0x000fe200000108b4 */
[----:B------:R-:W-:Y:S01]  /*d2e0*/  FFMA.FTZ R152, R9, R3, R206 ;  /* 0x0000000309987223 */ /* 0x000fe200000100ce */
[-CC-:B------:R-:W-:Y:S01]  /*d2f0*/  FFMA.FTZ R154, R154, R15.reuse, -R180.reuse ;  /* 0x0000000f9a9a7223 */ /* 0x180fe200000108b4 */
[-CC-:B------:R-:W-:Y:S01]  /*d300*/  FFMA.FTZ R229, R158, R15.reuse, -R180.reuse ;  /* 0x0000000f9ee57223 */ /* 0x180fe200000108b4 */
[-C--:B------:R-:W-:Y:S01]  /*d310*/  FFMA.FTZ R208, R208, R15.reuse, -R180 ;  /* 0x0000000fd0d07223 */ /* 0x080fe200000108b4 */
[----:B------:R-:W-:Y:S01]  /*d320*/  FADD.FTZ R3, R157, R152 ;  /* 0x000000989d037221 */ /* 0x000fe20000010000 */
[-CC-:B------:R-:W-:Y:S01]  /*d330*/  FFMA.FTZ R181, R162, R15.reuse, -R180.reuse ;  /* 0x0000000fa2b57223 */ /* 0x180fe200000108b4 */
[-CC-:B------:R-:W-:Y:S01]  /*d340*/  FFMA.FTZ R163, R163, R15.reuse, -R180.reuse ;  /* 0x0000000fa3a37223 */ /* 0x180fe200000108b4 */
[-CC-:B------:R-:W-:Y:S01]  /*d350*/  FFMA.FTZ R177, R166, R15.reuse, -R180.reuse ;  /* 0x0000000fa6b17223 */ /* 0x180fe200000108b4 */
[----:B------:R-:W-:Y:S01]  /*d360*/  FADD.FTZ R152, R156, R3 ;  /* 0x000000039c987221 */ /* 0x000fe20000010000 */
        /* <DEDUP_REMOVED lines=12> */
[----:B------:R-:W-:Y:S01]  /*d430*/  @!P2 LEA R3, R18, R192, 0x6 ;  /* 0x000000c01203a211 */ /* 0x000fe200078e30ff */
[----:B------:R-:W-:Y:S01]  /*d440*/  MUFU.EX2 R173, R173 ;  /* 0x000000ad00ad7308 */ /* 0x000fe20000000800 */
[----:B------:R-:W-:Y:S01]  /*d450*/  FMUL.FTZ R171, R232, R15 ;  /* 0x0000000fe8ab7220 */ /* 0x000fe20000410000 */
[----:B------:R-:W-:Y:S01]  /*d460*/  FADD.FTZ R152, R164, R183 ;  /* 0x000000b7a4987221 */ /* 0x000fe20000010000 */
[----:B------:R-:W-:Y:S01]  /*d470*/  FMUL.FTZ R53, R53, R9 ;  /* 0x0000000935357220 */ /* 0x000fe20000410000 */
[----:B------:R-:W-:-:S02]  /*d480*/  @!P2 IMAD R158, R3, 0x4, R2 ;  /* 0x00000004039ea824 */ /* 0x000fc400078e0202 */
[-C--:B------:R-:W-:Y:S01]  /*d490*/  FMUL.FTZ R56, R56, R9.reuse ;  /* 0x0000000938387220 */ /* 0x080fe20000410000 */
[----:B----4-:R-:W-:Y:S01]  /*d4a0*/  FADD.FTZ R3, R165, R152 ;  /* 0x00000098a5037221 */ /* 0x010fe20000010000 */
[----:B------:R-:W-:Y:S01]  /*d4b0*/  F2FP.F16.F32.PACK_AB R152, R157, R206 ;  /* 0x000000ce9d98723e */ /* 0x000fe200000000ff */
[----:B------:R-:W-:Y:S01]  /*d4c0*/  MUFU.EX2 R176, R176 ;  /* 0x000000b000b07308 */ /* 0x000fe20000000800 */
[----:B------:R-:W-:Y:S01]  /*d4d0*/  @!P2 STS [R158+0x28800], R9 ;  /* 0x028800099e00a388 */ /* 0x000fe20000000800 */
[----:B-----5:R-:W-:Y:S01]  /*d4e0*/  FADD.FTZ R162, R168, R3 ;  /* 0x00000003a8a27221 */ /* 0x020fe20000010000 */
[-C--:B------:R-:W-:Y:S01]  /*d4f0*/  FMUL.FTZ R57, R57, R9.reuse ;  /* 0x0000000939397220 */ /* 0x080fe20000410000 */
[-C--:B------:R-:W-:Y:S01]  /*d500*/  FMUL.FTZ R60, R60, R9.reuse ;  /* 0x000000093c3c7220 */ /* 0x080fe20000410000 */
[-C--:B------:R-:W-:Y:S01]  /*d510*/  FMUL.FTZ R61, R61, R9.reuse ;  /* 0x000000093d3d7220 */ /* 0x080fe20000410000 */
[----:B--2---:R-:W-:Y:S01]  /*d520*/  FADD.FTZ R162, R169, R162 ;  /* 0x000000a2a9a27221 */ /* 0x004fe20000010000 */
[-C--:B------:R-:W-:Y:S01]  /*d530*/  FMUL.FTZ R64, R64, R9.reuse ;  /* 0x0000000940407220 */ /* 0x080fe20000410000 */
[----:B------:R-:W-:Y:S01]  /*d540*/  MUFU.EX2 R20, R231 ;  /* 0x000000e700147308 */ /* 0x000fe20000000800 */
[-C--:B------:R-:W-:Y:S01]  /*d550*/  FMUL.FTZ R65, R65, R9.reuse ;  /* 0x0000000941417220 */ /* 0x080fe20000410000 */
[----:B---3--:R-:W-:Y:S01]  /*d560*/  FADD.FTZ R3, R179, R162 ;  /* 0x000000a2b3037221 */ /* 0x008fe20000010000 */
        /* <DEDUP_REMOVED lines=22> */
[----:B---3--:R-:W-:Y:S01]  /*d6d0*/  F2FP.F16.F32.PACK_AB R154, R159, R156 ;  /* 0x0000009c9f9a723e */ /* 0x008fe200000000ff */
[----:B0-----:R-:W-:Y:S01]  /*d6e0*/  FADD.FTZ R156, R230, R3 ;  /* 0x00000003e69c7221 */ /* 0x001fe20000010000 */
[----:B--2---:R0:W-:Y:S01]  /*d6f0*/  @!P2 STS [R158+0x28820], R171 ;  /* 0x028820ab9e00a388 */ /* 0x0041e20000000800 */
[-C--:B------:R-:W-:Y:S01]  /*d700*/  FMUL.FTZ R105, R105, R9.reuse ;  /* 0x0000000969697220 */ /* 0x080fe20000410000 */
[-C--:B------:R-:W-:Y:S01]  /*d710*/  FMUL.FTZ R108, R108, R9.reuse ;  /* 0x000000096c6c7220 */ /* 0x080fe20000410000 */
[----:B------:R-:W-:Y:S01]  /*d720*/  FADD.FTZ R3, R173, R156 ;  /* 0x0000009cad037221 */ /* 0x000fe20000010000 */
[----:B------:R-:W-:Y:S01]  /*d730*/  F2FP.F16.F32.PACK_AB R156, R161, R160 ;  /* 0x000000a0a19c723e */ /* 0x000fe200000000ff */
[----:B------:R-:W2:Y:S01]  /*d740*/  MUFU.EX2 R209, R209 ;  /* 0x000000d100d17308 */ /* 0x000ea20000000800 */
[----:B----4-:R-:W-:Y:S01]  /*d750*/  FFMA.FTZ R8, R171, R8, R18 ;  /* 0x00000008ab087223 */ /* 0x010fe20000010012 */
[----:B------:R-:W-:Y:S01]  /*d760*/  FADD.FTZ R3, R176, R3 ;  /* 0x00000003b0037221 */ /* 0x000fe20000010000 */
[----:B------:R-:W-:Y:S01]  /*d770*/  F2FP.F16.F32.PACK_AB R160, R169, R168 ;  /* 0x000000a8a9a0723e */ /* 0x000fe200000000ff */
[----:B------:R-:W-:Y:S01]  /*d780*/  FMUL.FTZ R109, R109, R9 ;  /* 0x000000096d6d7220 */ /* 0x000fe20000410000 */
[----:B0-----:R-:W-:Y:S01]  /*d790*/  F2FP.F16.F32.PACK_AB R158, R165, R164 ;  /* 0x000000a4a59e723e */ /* 0x001fe200000000ff */
[----:B------:R-:W-:Y:S01]  /*d7a0*/  FADD.FTZ R166, R20, R3 ;  /* 0x0000000314a67221 */ /* 0x000fe20000010000 */
[----:B------:R-:W-:Y:S01]  /*d7b0*/  F2FP.F16.F32.PACK_AB R164, R176, R173 ;  /* 0x000000adb0a4723e */ /* 0x000fe200000000ff */
[----:B------:R-:W0:Y:S01]  /*d7c0*/  MUFU.EX2 R229, R229 ;  /* 0x000000e500e57308 */ /* 0x000e220000000800 */
[-C--:B------:R-:W-:Y:S01]  /*d7d0*/  FMUL.FTZ R112, R112, R9.reuse ;  /* 0x0000000970707220 */ /* 0x080fe20000410000 */
[C---:B-----5:R-:W-:Y:S01]  /*d7e0*/  FADD.FTZ R3, R155.reuse, R166 ;  /* 0x000000a69b037221 */ /* 0x060fe20000010000 */
[----:B------:R-:W-:Y:S01]  /*d7f0*/  F2FP.F16.F32.PACK_AB R166, R155, R20 ;  /* 0x000000149ba6723e */ /* 0x000fe200000000ff */
        /* <DEDUP_REMOVED lines=22> */
[----:B------:R-:W-:Y:S01]  /*d960*/  FMUL.FTZ R149, R149, R9 ;  /* 0x0000000995957220 */ /* 0x000fe20000410000 */
[----:B------:R-:W-:Y:S01]  /*d970*/  F2FP.F16.F32.PACK_AB R162, R230, R179 ;  /* 0x000000b3e6a2723e */ /* 0x000fe200000000ff */
        /* <DEDUP_REMOVED lines=21> */
[----:B0-----:R-:W-:Y:S01]  /*dad0*/  FADD.FTZ R153, R229, R8 ;  /* 0x00000008e5997221 */ /* 0x001fe20000010000 */
[-C--:B------:R-:W-:Y:S01]  /*dae0*/  FMUL.FTZ R62, R62, R171.reuse ;  /* 0x000000ab3e3e7220 */ /* 0x080fe20000410000 */
[-C--:B------:R-:W-:Y:S01]  /*daf0*/  FMUL.FTZ R63, R63, R171.reuse ;  /* 0x000000ab3f3f7220 */ /* 0x080fe20000410000 */
[-C--:B------:R-:W-:Y:S01]  /*db00*/  FMUL.FTZ R66, R66, R171.reuse ;  /* 0x000000ab42427220 */ /* 0x080fe20000410000 */
[----:B---3--:R-:W-:Y:S01]  /*db10*/  FADD.FTZ R206, R208, R153 ;  /* 0x00000099d0ce7221 */ /* 0x008fe20000010000 */
[-C--:B------:R-:W-:Y:S01]  /*db20*/  FMUL.FTZ R67, R67, R171.reuse ;  /* 0x000000ab43437220 */ /* 0x080fe20000410000 */
[----:B------:R-:W-:Y:S01]  /*db30*/  FMUL.FTZ R70, R70, R171 ;  /* 0x000000ab46467220 */ /* 0x000fe20000410000 */
[----:B------:R-:W0:Y:S01]  /*db40*/  MUFU.EX2 R176, R207 ;  /* 0x000000cf00b07308 */ /* 0x000e220000000800 */
[----:B--2---:R-:W-:Y:S01]  /*db50*/  FADD.FTZ R153, R157, R206 ;  /* 0x000000ce9d997221 */ /* 0x004fe20000010000 */
[----:B----4-:R-:W-:Y:S01]  /*db60*/  F2FP.F16.F32.PACK_AB R157, R20, R157 ;  /* 0x0000009d149d723e */ /* 0x010fe200000000ff */
[-C--:B------:R-:W-:Y:S01]  /*db70*/  FMUL.FTZ R71, R71, R171.reuse ;  /* 0x000000ab47477220 */ /* 0x080fe20000410000 */
        /* <DEDUP_REMOVED lines=16> */
[----:B------:R-:W-:Y:S01]  /*dc80*/  FMUL.FTZ R99, R99, R171 ;  /* 0x000000ab63637220 */ /* 0x000fe20000410000 */
[----:B-----5:R-:W-:Y:S01]  /*dc90*/  FADD.FTZ R153, R159, R174 ;  /* 0x000000ae9f997221 */ /* 0x020fe20000010000 */
[----:B-1----:R-:W-:Y:S01]  /*dca0*/  F2FP.F16.F32.PACK_AB R159, R168, R159 ;  /* 0x0000009fa89f723e */ /* 0x002fe200000000ff */
[-C--:B------:R-:W-:Y:S01]  /*dcb0*/  FMUL.FTZ R102, R102, R171.reuse ;  /* 0x000000ab66667220 */ /* 0x080fe20000410000 */
[----:B------:R-:W1:Y:S01]  /*dcc0*/  MUFU.EX2 R165, R178 ;  /* 0x000000b200a57308 */ /* 0x000e620000000800 */
[----:B------:R-:W-:Y:S01]  /*dcd0*/  FADD.FTZ R174, R168, R153 ;  /* 0x00000099a8ae7221 */ /* 0x000fe20000010000 */
[-C--:B------:R-:W-:Y:S01]  /*dce0*/  FMUL.FTZ R103, R103, R171.reuse ;  /* 0x000000ab67677220 */ /* 0x080fe20000410000 */
[-C--:B------:R-:W-:Y:S01]  /*dcf0*/  FMUL.FTZ R106, R106, R171.reuse ;  /* 0x000000ab6a6a7220 */ /* 0x080fe20000410000 */
[----:B------:R-:W-:Y:S01]  /*dd00*/  FMUL.FTZ R107, R107, R171 ;  /* 0x000000ab6b6b7220 */ /* 0x000fe20000410000 */
[----:B------:R-:W-:Y:S01]  /*dd10*/  FADD.FTZ R153, R161, R174 ;  /* 0x000000aea1997221 */ /* 0x000fe20000010000 */
[----:B0-----:R-:W-:Y:S01]  /*dd20*/  F2FP.F16.F32.PACK_AB R161, R176, R161 ;  /* 0x000000a1b0a1723e */ /* 0x001fe200000000ff */
[-C--:B------:R-:W-:Y:S01]  /*dd30*/  FMUL.FTZ R110, R110, R171.reuse ;  /* 0x000000ab6e6e7220 */ /* 0x080fe20000410000 */
[----:B------:R-:W0:Y:S01]  /*dd40*/  MUFU.EX2 R228, R228 ;  /* 0x000000e400e47308 */ /* 0x000e220000000800 */
[----:B------:R-:W-:Y:S01]  /*dd50*/  FADD.FTZ R174, R176, R153 ;  /* 0x00000099b0ae7221 */ /* 0x000fe20000010000 */
[-C--:B------:R-:W-:Y:S01]  /*dd60*/  FMUL.FTZ R111, R111, R171.reuse ;  /* 0x000000ab6f6f7220 */ /* 0x080fe20000410000 */
[-C--:B------:R-:W-:Y:S01]  /*dd70*/  FMUL.FTZ R114, R114, R171.reuse ;  /* 0x000000ab72727220 */ /* 0x080fe20000410000 */
[----:B------:R-:W-:Y:S01]  /*dd80*/  FMUL.FTZ R115, R115, R171 ;  /* 0x000000ab73737220 */ /* 0x000fe20000410000 */
[----:B---3--:R-:W-:Y:S01]  /*dd90*/  FADD.FTZ R153, R163, R174 ;  /* 0x000000aea3997221 */ /* 0x008fe20000010000 */
[----:B----4-:R-:W-:Y:S01]  /*dda0*/  F2FP.F16.F32.PACK_AB R163, R8, R163 ;  /* 0x000000a308a3723e */ /* 0x010fe200000000ff */
[-C--:B------:R-:W-:Y:S01]  /*ddb0*/  FMUL.FTZ R118, R118, R171.reuse ;  /* 0x000000ab76767220 */ /* 0x080fe20000410000 */
[----:B------:R-:W2:Y:S01]  /*ddc0*/  MUFU.EX2 R167, R182 ;  /* 0x000000b600a77308 */ /* 0x000ea20000000800 */
[----:B------:R-:W-:Y:S01]  /*ddd0*/  FADD.FTZ R174, R8, R153 ;  /* 0x0000009908ae7221 */ /* 0x000fe20000010000 */
[----:B------:R-:W-:Y:S01]  /*dde0*/  F2FP.F16.F32.PACK_AB R153, R209, R18 ;  /* 0x00000012d199723e */ /* 0x000fe200000000ff */
[-C--:B------:R-:W-:Y:S01]  /*ddf0*/  FMUL.FTZ R119, R119, R171.reuse ;  /* 0x000000ab77777220 */ /* 0x080fe20000410000 */
[-C--:B------:R-:W-:Y:S01]  /*de00*/  FMUL.FTZ R122, R122, R171.reuse ;  /* 0x000000ab7a7a7220 */ /* 0x080fe20000410000 */
[----:B-1----:R-:W-:Y:S01]  /*de10*/  FADD.FTZ R155, R165, R174 ;  /* 0x000000aea59b7221 */ /* 0x002fe20000010000 */
[-C--:B------:R-:W-:Y:S01]  /*de20*/  FMUL.FTZ R123, R123, R171.reuse ;  /* 0x000000ab7b7b7220 */ /* 0x080fe20000410000 */
[----:B------:R-:W-:Y:S01]  /*de30*/  FMUL.FTZ R126, R126, R171 ;  /* 0x000000ab7e7e7220 */ /* 0x000fe20000410000 */
[----:B------:R-:W1:Y:S01]  /*de40*/  MUFU.EX2 R180, R180 ;  /* 0x000000b400b47308 */ /* 0x000e620000000800 */
[----:B0-----:R-:W-:Y:S01]  /*de50*/  FADD.FTZ R18, R228, R155 ;  /* 0x0000009be4127221 */ /* 0x001fe20000010000 */
[----:B------:R-:W-:Y:S01]  /*de60*/  F2FP.F16.F32.PACK_AB R155, R208, R229 ;  /* 0x000000e5d09b723e */ /* 0x000fe200000000ff */
[----:B------:R-:W-:Y:S01]  /*de70*/  BAR.SYNC.DEFER_BLOCKING 0xf, 0x100 ;  /* 0x03c4000000007b1d */ /* 0x000fe20000010000 */
[----:B------:R-:W-:Y:S01]  /*de80*/  F2FP.F16.F32.PACK_AB R165, R228, R165 ;  /* 0x000000a5e4a5723e */ /* 0x000fe200000000ff */
[-C--:B------:R-:W-:Y:S01]  /*de90*/  FMUL.FTZ R127, R127, R171.reuse ;  /* 0x000000ab7f7f7220 */ /* 0x080fe20000410000 */
[-C--:B------:R-:W-:Y:S01]  /*dea0*/  FMUL.FTZ R130, R130, R171.reuse ;  /* 0x000000ab82827220 */ /* 0x080fe20000410000 */
[-C--:B------:R-:W-:Y:S01]  /*deb0*/  FMUL.FTZ R131, R131, R171.reuse ;  /* 0x000000ab83837220 */ /* 0x080fe20000410000 */
[-C--:B------:R-:W-:Y:S01]  /*dec0*/  FMUL.FTZ R134, R134, R171.reuse ;  /* 0x000000ab86867220 */ /* 0x080fe20000410000 */
[----:B--2---:R-:W-:Y:S01]  /*ded0*/  FADD.FTZ R9, R167, R18 ;  /* 0x00000012a7097221 */ /* 0x004fe20000010000 */
[-C--:B------:R-:W-:Y:S01]  /*dee0*/  FMUL.FTZ R135, R135, R171.reuse ;  /* 0x000000ab87877220 */ /* 0x080fe20000410000 */
[-C--:B------:R-:W-:Y:S01]  /*def0*/  FMUL.FTZ R138, R138, R171.reuse ;  /* 0x000000ab8a8a7220 */ /* 0x080fe20000410000 */
[-C--:B------:R-:W-:Y:S01]  /*df00*/  FMUL.FTZ R139, R139, R171.reuse ;  /* 0x000000ab8b8b7220 */ /* 0x080fe20000410000 */
[-C--:B------:R-:W-:Y:S01]  /*df10*/  FMUL.FTZ R142, R142, R171.reuse ;  /* 0x000000ab8e8e7220 */ /* 0x080fe20000410000 */
[-C--:B------:R-:W-:Y:S01]  /*df20*/  FMUL.FTZ R143, R143, R171.reuse ;  /* 0x000000ab8f8f7220 */ /* 0x080fe20000410000 */
[-C--:B------:R-:W-:Y:S01]  /*df30*/  FMUL.FTZ R146, R146, R171.reuse ;  /* 0x000000ab92927220 */ /* 0x080fe20000410000 */
[----:B------:R-:W-:Y:S01]  /*df40*/  FMUL.FTZ R147, R147, R171 ;  /* 0x000000ab93937220 */ /* 0x000fe20000410000 */
[C---:B-1----:R-:W-:Y:S01]  /*df50*/  F2FP.F16.F32.PACK_AB R167, R180.reuse, R167 ;  /* 0x000000a7b4a7723e */ /* 0x042fe200000000ff */
[----:B------:R-:W-:Y:S01]  /*df60*/  FADD.FTZ R8, R180, R9 ;  /* 0x00000009b4087221 */ /* 0x000fe20000010000 */
[-C--:B------:R-:W-:Y:S01]  /*df70*/  FMUL.FTZ R150, R150, R171.reuse ;  /* 0x000000ab96967220 */ /* 0x080fe20000410000 */
[----:B------:R-:W-:Y:S01]  /*df80*/  FMUL.FTZ R151, R151, R171 ;  /* 0x000000ab97977220 */ /* 0x000fe20000410000 */
[----:B------:R0:W-:Y:S04]  /*df90*/  STSM.16.M88.4 [R195+0x26800], R152 ;  /* 0x02680098c3007844 */ /* 0x0001e80000000200 */
[----:B------:R0:W-:Y:S04]  /*dfa0*/  STSM.16.M88.4 [R196], R156 ;  /* 0x0000009cc4007844 */ /* 0x0001e80000000200 */
[----:B------:R0:W-:Y:S04]  /*dfb0*/  STSM.16.M88.4 [R198], R160 ;  /* 0x000000a0c6007844 */ /* 0x0001e80000000200 */
[----:B------:R0:W-:Y:S01]  /*dfc0*/  STSM.16.M88.4 [R197], R164 ;  /* 0x000000a4c5007844 */ /* 0x0001e20000000200 */
[----:B------:R-:W-:Y:S05]  /*dfd0*/  @!P0 BRA `(.L_x_2104) ;  /* 0x0000000000048947 */ /* 0x000fea0003800000 */
[----:B------:R-:W-:Y:S01]  /*dfe0*/  BPT.TRAP 0x1 ;  /* 0x000000040000795c */ /* 0x000fe20000300000 */
.L_x_2104:
[----:B------:R1:W2:Y:S01]  /*dff0*/  SYNCS.PHASECHK.TRANS64.TRYWAIT P2, [R212+URZ+0x28c50], R213 ;  /* 0x028c50d5d40075a7 */ /* 0x0002a2000804017f */
[----:B------:R-:W-:Y:S05]  /*e000*/  @!P0 BRA `(.L_x_2105) ;  /* 0x0000000000048947 */ /* 0x000fea0003800000 */
[----:B------:R-:W-:Y:S01]  /*e010*/  BPT.TRAP 0x1 ;  /* 0x000000040000795c */ /* 0x000fe20000300000 */
.L_x_2105:
[----:B------:R-:W-:Y:S04]  /*e020*/  BSSY B2, `(.L_x_2106) ;  /* 0x0000004000027945 */ /* 0x000fe80003800000 */
[----:B--2---:R-:W-:Y:S05]  /*e030*/  @P2 BRA `(.L_x_2107) ;  /* 0x0000000000082947 */ /* 0x004fea0003800000 */
[----:B------:R-:W2:Y:S02]  /*e040*/  SYNCS.PHASECHK.TRANS64.TRYWAIT P2, [R212+URZ+0x28c50], R213 ;  /* 0x028c50d5d40075a7 */ /* 0x000ea4000804017f */
[----:B--2---:R-:W-:Y:S05]  /*e050*/  @!P2 BRA `(.L_x_2108) ;  /* 0x000000ec0014a947 */ /* 0x004fea0003800000 */
.L_x_2107:
[----:B------:R-:W-:Y:S05]  /*e060*/  BSYNC B2 ;  /* 0x0000000000027941 */ /* 0x000fea0003800000 */
.L_x_2106:
[----:B------:R-:W-:Y:S01]  /*e070*/  IMAD R168, R211, 0x1000, R190 ;  /* 0x00001000d3a87824 */ /* 0x000fe200078e02be */
[----:B------:R-:W-:Y:S01]  /*e080*/  WARPGROUP.ARRIVE ;  /* 0x00000000000079c5 */ /* 0x000fe20000000000 */
[----:B------:R-:W-:Y:S01]  /*e090*/  IMAD.MOV.U32 R169, RZ, RZ, 0x40000040 ;  /* 0x40000040ffa97424 */ /* 0x000fe200078e00ff */
[----:B------:R-:W-:Y:S01]  /*e0a0*/  ISETP.GT.AND P2, PT, R14, R204, PT ;  /* 0x000000cc0e00720c */ /* 0x000fe20003f44270 */
[----:B-12---:R-:W-:Y:S01]  /*e0b0*/  @!P1 VIADD R212, R212, 0x28c60 ;  /* 0x00028c60d4d49836 */ /* 0x006fe20000000000 */
[----:B------:R-:W-:Y:S01]  /*e0c0*/  R2UR UR6, R168 ;  /* 0x00000000a80672ca */ /* 0x000fe200000e0000 */
[----:B------:R-:W-:Y:S01]  /*e0d0*/  VIADD R14, R14, 0xffffffff ;  /* 0xffffffff0e0e7836 */ /* 0x000fe20000000000 */
[----:B------:R-:W-:Y:S01]  /*e0e0*/  R2UR UR7, R169 ;  /* 0x00000000a90772ca */ /* 0x000fe200000e0000 */
[----:B------:R-:W-:Y:S01]  /*e0f0*/  IMAD.MOV.U32 R169, RZ, RZ, 0x40000040 ;  /* 0x40000040ffa97424 */ /* 0x000fe200078e00ff */
[----:B------:R-:W-:Y:S01]  /*e100*/  @!P1 PRMT R212, RZ, 0x654, R212 ;  /* 0x00000654ffd49816 */ /* 0x000fe200000000d4 */
[----:B------:R-:W-:Y:S01]  /*e110*/  IMAD.MOV.U32 R9, RZ, RZ, R170 ;  /* 0x000000ffff097224 */ /* 0x000fe200078e00aa */
[----:B------:R-:W-:Y:S01]  /*e120*/  MOV R20, R172 ;  /* 0x000000ac00147202 */ /* 0x000fe20000000f00 */
[----:B------:R-:W-:-:S08]  /*e130*/  IMAD.MOV.U32 R18, RZ, RZ, R211 ;  /* 0x000000ffff127224 */ /* 0x000fd000078e00d3 */
[----:B------:R-:W-:Y:S03]  /*e140*/  HGMMA.64x256x16.F32 R24, R152, gdesc[UR4].tnspB, R24, gsb0 ;  /* 0x43e0000498187df0 */ /* 0x000fe60008000818 */
[----:B------:R-:W-:Y:S02]  /*e150*/  WARPGROUP.DEPBAR.LE gsb0, 0x0 ;  /* 0x00008000000079c5 */ /* 0x000fe40000010000 */
[----:B0-----:R-:W-:Y:S01]  /*e160*/  VIADD R152, R168, 0x80 ;  /* 0x00000080a8987836 */ /* 0x001fe20000000000 */
        /* <DEDUP_REMOVED lines=31> */
[----:B------:R-:W-:Y:S05]  /*e360*/  BSYNC B0 ;  /* 0x0000000000007941 */ /* 0x000fea0003800000 */
.L_x_2090:
[----:B------:R-:W-:Y:S02]  /*e370*/  IMAD.MOV.U32 R20, RZ, RZ, R172 ;  /* 0x000000ffff147224 */ /* 0x000fe400078e00ac */
[----:B------:R-:W-:Y:S02]  /*e380*/  IMAD.MOV.U32 R9, RZ, RZ, R170 ;  /* 0x000000ffff097224 */ /* 0x000fe400078e00aa */
[----:B------:R-:W-:-:S07]  /*e390*/  IMAD.MOV.U32 R18, RZ, RZ, R211 ;  /* 0x000000ffff127224 */ /* 0x000fce00078e00d3 */
.L_x_2089:
[----:B------:R-:W-:Y:S05]  /*e3a0*/  BSYNC B1 ;  /* 0x0000000000017941 */ /* 0x000fea0003800000 */
.L_x_2088:
[----:B------:R-:W1:Y:S01]  /*e3b0*/  LDC R154, c[0x0][0x9e4] ;  /* 0x00027900ff9a7b82 */ /* 0x000e620000000800 */
[----:B------:R-:W-:-:S04]  /*e3c0*/  IADD3 R152, R185, 0x40, -R186 ;  /* 0x00000040b9987810 */ /* 0x000fc80007ffe8ba */
[----:B------:R-:W-:-:S05]  /*e3d0*/  LEA R153, R189, R152, 0x6 ;  /* 0x00000098bd997211 */ /* 0x000fca00078e30ff */
[----:B------:R-:W-:Y:S01]  /*e3e0*/  IMAD.IADD R188, R153, 0x1, -R188 ;  /* 0x0000000199bc7824 */ /* 0x000fe200078e0abc */
[----:B-1----:R-:W-:-:S13]  /*e3f0*/  ISETP.GE.AND P5, PT, R154, 0x1, PT ;  /* 0x000000019a00780c */ /* 0x002fda0003fa6270 */
[----:B------:R-:W-:Y:S05]  /*e400*/  @!P5 BRA `(.L_x_2110) ;  /* 0x000000000048d947 */ /* 0x000fea0003800000 */
[----:B------:R-:W-:Y:S01]  /*e410*/  IMAD.MOV.U32 R155, RZ, RZ, R153 ;  /* 0x000000ffff9b7224 */ /* 0x000fe200078e0099 */
[----:B------:R-:W-:Y:S04]  /*e420*/  BSSY B0, `(.L_x_2111) ;  /* 0x000000e000007945 */ /* 0x000fe80003800000 */
        /* <DEDUP_REMOVED lines=9> */
.L_x_2112:
[----:B------:R-:W-:-:S13]  /*e4c0*/  ISETP.NE.AND P2, PT, R154, 0x1, PT ;  /* 0x000000019a00780c */ /* 0x000fda0003f45270 */
[----:B------:R-:W1:Y:S02]  /*e4d0*/  @P2 LDC.64 R152, c[0x0][0x9e8] ;  /* 0x00027a00ff982b82 */ /* 0x000e640000000a00 */
[----:B-1----:R-:W-:-:S05]  /*e4e0*/  @P2 IMAD.HI.U32 R152, R155, R152, RZ ;  /* 0x000000989b982227 */ /* 0x002fca00078e00ff */
[----:B------:R-:W-:-:S07]  /*e4f0*/  @P2 SHF.R.U32.HI R155, RZ, R153, R152 ;  /* 0x00000099ff9b2219 */ /* 0x000fce0000011698 */
.L_x_2113:
[----:B------:R-:W-:Y:S05]  /*e500*/  BSYNC B0 ;  /* 0x0000000000007941 */ /* 0x000fea0003800000 */
.L_x_2111:
[----:B------:R-:W-:-:S05]  /*e510*/  IMAD R155, R155, R154, RZ ;  /* 0x0000009a9b9b7224 */ /* 0x000fca00078e02ff */
[----:B------:R-:W-:-:S07]  /*e520*/  VIMNMX R188, R188, R155, !PT ;  /* 0x0000009bbcbc7248 */ /* 0x000fce0007fe0100 */
.L_x_2110:
[----:B------:R-:W-:Y:S01]  /*e530*/  VIADD R188, R188, 0x3f ;  /* 0x0000003fbcbc7836 */ /* 0x000fe20000000000 */
[----:B------:R-:W-:Y:S04]  /*e540*/  BSSY B1, `(.L_x_2114) ;  /* 0x00001ad000017945 */ /* 0x000fe80003800000 */
[----:B------:R-:W-:-:S04]  /*e550*/  SHF.R.S32.HI R153, RZ, 0x1f, R188 ;  /* 0x0000001fff997819 */ /* 0x000fc800000114bc */
[----:B------:R-:W-:-:S04]  /*e560*/  LEA.HI R153, R153, R188, RZ, 0x6 ;  /* 0x000000bc99997211 */ /* 0x000fc800078f30ff */
[----:B------:R-:W-:-:S04]  /*e570*/  SHF.R.S32.HI R152, RZ, 0x6, R153 ;  /* 0x00000006ff987819 */ /* 0x000fc80000011499 */
[----:B------:R-:W-:-:S04]  /*e580*/  VIMNMX R201, R191, R152, !PT ;  /* 0x00000098bfc97248 */ /* 0x000fc80007fe0100 */
[----:B------:R-:W-:-:S13]  /*e590*/  ISETP.GE.AND P2, PT, R14, R201, PT ;  /* 0x000000c90e00720c */ /* 0x000fda0003f46270 */
[----:B------:R-:W-:Y:S05]  /*e5a0*/  @!P2 BRA `(.L_x_2115) ;  /* 0x000000180098a947 */ /* 0x000fea0003800000 */
[----:B------:R-:W-:Y:S01]  /*e5b0*/  BSSY B0, `(.L_x_2116) ;  /* 0x00001a4000007945 */ /* 0x000fe20003800000 */
[----:B------:R-:W-:Y:S01]  /*e5c0*/  IMAD.MOV.U32 R207, RZ, RZ, R20 ;  /* 0x000000ffffcf7224 */ /* 0x000fe200078e0014 */
[----:B------:R-:W-:Y:S01]  /*e5d0*/  MOV R205, R14 ;  /* 0x0000000e00cd7202 */ /* 0x000fe20000000f00 */
[----:B------:R-:W-:Y:S02]  /*e5e0*/  IMAD.MOV.U32 R208, RZ, RZ, R9 ;  /* 0x000000ffffd07224 */ /* 0x000fe400078e0009 */
[----:B------:R-:W-:-:S07]  /*e5f0*/  IMAD.MOV.U32 R209, RZ, RZ, R18 ;  /* 0x000000ffffd17224 */ /* 0x000fce00078e0012 */
.L_x_2127:
[----:B------:R-:W-:Y:S02]  /*e600*/  VIADD R18, R209, 0x1 ;  /* 0x00000001d1127836 */ /* 0x000fe40000000000 */
[----:B------:R-:W-:Y:S02]  /*e610*/  IMAD.MOV.U32 R14, RZ, RZ, R205 ;  /* 0x000000ffff0e7224 */ /* 0x000fe400078e00cd */
[----:B------:R-:W-:Y:S01]  /*e620*/  VIADD R205, R205, 0xffffffff ;  /* 0xffffffffcdcd7836 */ /* 0x000fe20000000000 */
[----:B------:R-:W-:Y:S02]  /*e630*/  ISETP.NE.AND P3, PT, R18, 0x2, PT ;  /* 0x000000021200780c */ /* 0x000fe40003f65270 */
[----:B------:R-:W-:Y:S02]  /*e640*/  ISETP.GT.AND P2, PT, R14, R201, PT ;  /* 0x000000c90e00720c */ /* 0x000fe40003f44270 */
[----:B------:R-:W-:Y:S02]  /*e650*/  SEL R14, RZ, 0x1, P3 ;  /* 0x00000001ff0e7807 */ /* 0x000fe40001800000 */
[----:B------:R-:W-:-:S02]  /*e660*/  SEL R18, R18, RZ, P3 ;  /* 0x000000ff12127207 */ /* 0x000fc40001800000 */
[----:B------:R-:W-:Y:S01]  /*e670*/  LOP3.LUT R19, R19, R14, RZ, 0x3c, !PT ;  /* 0x0000000e13137212 */ /* 0x000fe200078e3cff */
[----:B-1----:R-:W-:Y:S06]  /*e680*/  @!P0 BRA `(.L_x_2117) ;  /* 0x0000000000048947 */ /* 0x002fec0003800000 */
[----:B------:R-:W-:Y:S01]  /*e690*/  BPT.TRAP 0x1 ;  /* 0x000000040000795c */ /* 0x000fe20000300000 */
.L_x_2117:
[----:B------:R-:W-:Y:S01]  /*e6a0*/  IMAD R204, R18, 0x8, R2 ;  /* 0x0000000812cc7824 */ /* 0x000fe200078e0202 */
[----:B------:R-:W-:-:S04]  /*e6b0*/  SHF.L.U32 R206, R19, 0x1f, RZ ;  /* 0x0000001f13ce7819 */ /* 0x000fc800000006ff */
[----:B------:R1:W2:Y:S01]  /*e6c0*/  SYNCS.PHASECHK.TRANS64.TRYWAIT P3, [R204+URZ+0x28c30], R206 ;  /* 0x028c30cecc0075a7 */ /* 0x0002a2000806017f */
[----:B------:R-:W-:Y:S05]  /*e6d0*/  @!P0 BRA `(.L_x_2118) ;  /* 0x0000000000048947 */ /* 0x000fea0003800000 */
[----:B------:R-:W-:Y:S01]  /*e6e0*/  BPT.TRAP 0x1 ;  /* 0x000000040000795c */ /* 0x000fe20000300000 */
.L_x_2118:
[----:B------:R-:W-:Y:S01]  /*e6f0*/  BSSY B2, `(.L_x_2119) ;  /* 0x0000006000027945 */ /* 0x000fe20003800000 */
[----:B------:R-:W-:Y:S01]  /*e700*/  LEA R14, R18, R21, 0x9 ;  /* 0x00000015120e7211 */ /* 0x000fe200078e48ff */
[----:B------:R-:W-:Y:S02]  /*e710*/  IMAD.MOV.U32 R15, RZ, RZ, 0x40000040 ;  /* 0x40000040ff0f7424 */ /* 0x000fe400078e00ff */
[----:B--2---:R-:W-:Y:S05]  /*e720*/  @P3 BRA `(.L_x_2120) ;  /* 0x0000000000083947 */ /* 0x004fea0003800000 */
[----:B------:R-:W2:Y:S02]  /*e730*/  SYNCS.PHASECHK.TRANS64.TRYWAIT P3, [R204+URZ+0x28c30], R206 ;  /* 0x028c30cecc0075a7 */ /* 0x000ea4000806017f */
[----:B--2---:R-:W-:Y:S05]  /*e740*/  @!P3 BRA `(.L_x_2121) ;  /* 0x000000e4006cb947 */ /* 0x004fea0003800000 */
.L_x_2120:
[----:B------:R-:W-:Y:S05]  /*e750*/  BSYNC B2 ;  /* 0x0000000000027941 */ /* 0x000fea0003800000 */
.L_x_2119:
[C---:B------:R-:W-:Y:S01]  /*e760*/  R2UR UR6, R14.reuse ;  /* 0x000000000e0672ca */ /* 0x040fe200000e0000 */
[----:B------:R-:W-:Y:S01]  /*e770*/  WARPGROUP.ARRIVE ;  /* 0x00000000000079c5 */ /* 0x000fe20000000000 */
[----:B------:R-:W-:Y:S01]  /*e780*/  R2UR UR7, R15 ;  /* 0x000000000f0772ca */ /* 0x000fe200000e0000 */
[----:B------:R-:W-:Y:S01]  /*e790*/  VIADD R188, R14, 0x2 ;  /* 0x000000020ebc7836 */ /* 0x000fe20000000000 */
[----:B------:R-:W-:Y:S01]  /*e7a0*/  R2UR UR4, R4 ;  /* 0x00000000040472ca */ /* 0x000fe200000e0000 */
[----:B------:R-:W-:Y:S01]  /*e7b0*/  IMAD.MOV.U32 R189, RZ, RZ, 0x40000040 ;  /* 0x40000040ffbd7424 */ /* 0x000fe200078e00ff */
[----:B------:R-:W-:Y:S01]  /*e7c0*/  R2UR UR5, R5 ;  /* 0x00000000050572ca */ /* 0x000fe200000e0000 */
[----:B------:R-:W-:-:S12]  /*e7d0*/  IMAD.MOV.U32 R15, RZ, RZ, 0x40000040 ;  /* 0x40000040ff0f7424 */ /* 0x000fd800078e00ff */
        /* <DEDUP_REMOVED lines=43> */
[----:B------:R-:W3:Y:S02]  /*ea90*/  SHFL.BFLY PT, R14, R15, 0x2, 0x1f ;  /* 0x0c401f000f0e7f89 */ /* 0x000ee400000e0000 */
[----:B---3--:R-:W-:Y:S01]  /*eaa0*/  FMNMX.FTZ R20, R15, R14, !PT ;  /* 0x0000000e0f147209 */ /* 0x008fe20007810000 */
[----:B------:R-:W-:Y:S01]  /*eab0*/  IMAD.U32 R15, RZ, RZ, UR4 ;  /* 0x00000004ff0f7e24 */ /* 0x000fe2000f8e00ff */
[----:B------:R-:W-:-:S03]  /*eac0*/  FMNMX.FTZ R14, R154, R207, !PT ;  /* 0x000000cf9a0e7209 */ /* 0x000fc60007810000 */
[----:B------:R-:W3:Y:S01]  /*ead0*/  SHFL.BFLY PT, R189, R20, 0x1, 0x1f ;  /* 0x0c201f0014bd7f89 */ /* 0x000ee200000e0000 */
[----:B------:R-:W-:-:S04]  /*eae0*/  FMNMX.FTZ R9, R155, R14, !PT ;  /* 0x0000000e9b097209 */ /* 0x000fc80007810000 */
[----:B------:R-:W-:-:S04]  /*eaf0*/  FMNMX.FTZ R14, R158, R9, !PT ;  /* 0x000000099e0e7209 */ /* 0x000fc80007810000 */
[----:B------:R-:W-:-:S04]  /*eb00*/  FMNMX.FTZ R9, R159, R14, !PT ;  /* 0x0000000e9f097209 */ /* 0x000fc80007810000 */
[----:B------:R-:W-:Y:S02]  /*eb10*/  FMNMX.FTZ R14, R162, R9, !PT ;  /* 0x00000009a20e7209 */ /* 0x000fe40007810000 */
[----:B---3--:R-:W-:Y:S02]  /*eb20*/  FMNMX.FTZ R9, R20, R189, !PT ;  /* 0x000000bd14097209 */ /* 0x008fe40007810000 */
[----:B------:R-:W-:-:S03]  /*eb30*/  FMNMX.FTZ R189, R163, R14, !PT ;  /* 0x0000000ea3bd7209 */ /* 0x000fc60007810000 */
[----:B------:R-:W-:Y:S01]  /*eb40*/  FADD.FTZ R188, -R9, R208 ;  /* 0x000000d009bc7221 */ /* 0x000fe20000010100 */
[----:B------:R-:W-:-:S03]  /*eb50*/  FMNMX.FTZ R14, R166, R189, !PT ;  /* 0x000000bda60e7209 */ /* 0x000fc60007810000 */
[-C--:B------:R-:W-:Y:S01]  /*eb60*/  FMUL.FTZ R208, R188, R15.reuse ;  /* 0x0000000fbcd07220 */ /* 0x080fe20000410000 */
[----:B------:R-:W-:Y:S01]  /*eb70*/  FMNMX.FTZ R189, R167, R14, !PT ;  /* 0x0000000ea7bd7209 */ /* 0x000fe20007810000 */
[----:B------:R-:W-:Y:S02]  /*eb80*/  FMUL.FTZ R188, R9, R15 ;  /* 0x0000000f09bc7220 */ /* 0x000fe40000410000 */
[----:B------:R-:W3:Y:S01]  /*eb90*/  MUFU.EX2 R14, R208 ;  /* 0x000000d0000e7308 */ /* 0x000ee20000000800 */
[----:B------:R-:W-:Y:S01]  /*eba0*/  FMNMX.FTZ R20, R170, R189, !PT ;  /* 0x000000bdaa147209 */ /* 0x000fe20007810000 */
[-CC-:B------:R-:W-:Y:S01]  /*ebb0*/  FFMA.FTZ R210, R152, R15.reuse, -R188.reuse ;  /* 0x0000000f98d27223 */ /* 0x180fe200000108bc */
[-CC-:B------:R-:W-:Y:S01]  /*ebc0*/  FFMA.FTZ R152, R153, R15.reuse, -R188.reuse ;  /* 0x0000000f99987223 */ /* 0x180fe200000108bc */
[-CC-:B0-----:R-:W-:Y:S01]  /*ebd0*/  FFMA.FTZ R212, R156, R15.reuse, -R188.reuse ;  /* 0x0000000f9cd47223 */ /* 0x181fe200000108bc */
        /* <DEDUP_REMOVED lines=17> */
[----:B------:R-:W-:Y:S01]  /*ecf0*/  FFMA.FTZ R181, R181, R15, -R188 ;  /* 0x0000000fb5b57223 */ /* 0x000fe200000108bc */
[----:B------:R-:W0:Y:S01]  /*ed00*/  MUFU.EX2 R189, R210 ;  /* 0x000000d200bd7308 */ /* 0x000e220000000800 */
[-C--:B---3--:R-:W-:Y:S01]  /*ed10*/  FMUL.FTZ R24, R24, R14.reuse ;  /* 0x0000000e18187220 */ /* 0x088fe20000410000 */
[----:B------:R-:W-:Y:S01]  /*ed20*/  FMNMX.FTZ R20, R182, R211, !PT ;  /* 0x000000d3b6147209 */ /* 0x000fe20007810000 */
[-C--:B------:R-:W-:Y:S01]  /*ed30*/  FMUL.FTZ R25, R25, R14.reuse ;  /* 0x0000000e19197220 */ /* 0x080fe20000410000 */
[-C--:B------:R-:W-:Y:S01]  /*ed40*/  FMUL.FTZ R28, R28, R14.reuse ;  /* 0x0000000e1c1c7220 */ /* 0x080fe20000410000 */
[----:B------:R-:W-:Y:S01]  /*ed50*/  FMUL.FTZ R29, R29, R14 ;  /* 0x0000000e1d1d7220 */ /* 0x000fe20000410000 */
[----:B------:R-:W-:Y:S01]  /*ed60*/  FMNMX.FTZ R20, R183, R20, !PT ;  /* 0x00000014b7147209 */ /* 0x000fe20007810000 */
[-C--:B------:R-:W-:Y:S01]  /*ed70*/  FMUL.FTZ R32, R32, R14.reuse ;  /* 0x0000000e20207220 */ /* 0x080fe20000410000 */
[----:B------:R-:W3:Y:S01]  /*ed80*/  MUFU.EX2 R152, R152 ;  /* 0x0000009800987308 */ /* 0x000ee20000000800 */
[-C--:B------:R-:W-:Y:S01]  /*ed90*/  FMUL.FTZ R33, R33, R14.reuse ;  /* 0x0000000e21217220 */ /* 0x080fe20000410000 */
[-C--:B------:R-:W-:Y:S01]  /*eda0*/  FMUL.FTZ R36, R36, R14.reuse ;  /* 0x0000000e24247220 */ /* 0x080fe20000410000 */
[----:B------:R-:W4:Y:S01]  /*edb0*/  SHFL.BFLY PT, R211, R20, 0x2, 0x1f ;  /* 0x0c401f0014d37f89 */ /* 0x000f2200000e0000 */
[-C--:B------:R-:W-:Y:S01]  /*edc0*/  FMUL.FTZ R37, R37, R14.reuse ;  /* 0x0000000e25257220 */ /* 0x080fe20000410000 */
[-C--:B------:R-:W-:Y:S01]  /*edd0*/  FMUL.FTZ R40, R40, R14.reuse ;  /* 0x0000000e28287220 */ /* 0x080fe20000410000 */
[-C--:B------:R-:W-:Y:S01]  /*ede0*/  FMUL.FTZ R41, R41, R14.reuse ;  /* 0x0000000e29297220 */ /* 0x080fe20000410000 */
[-C--:B------:R-:W-:Y:S01]  /*edf0*/  FMUL.FTZ R44, R44, R14.reuse ;  /* 0x0000000e2c2c7220 */ /* 0x080fe20000410000 */
[----:B------:R5:W1:Y:S01]  /*ee00*/  MUFU.EX2 R153, R212 ;  /* 0x000000d400997308 */ /* 0x000a620000000800 */
[----:B0-----:R-:W-:Y:S01]  /*ee10*/  FFMA.FTZ R3, R14, R3, R189 ;  /* 0x000000030e037223 */ /* 0x001fe200000100bd */
        /* <DEDUP_REMOVED lines=17> */
[----:B----4-:R-:W-:Y:S01]  /*ef30*/  FMNMX.FTZ R211, R20, R211, !PT ;  /* 0x000000d314d37209 */ /* 0x010fe20007810000 */
        /* <DEDUP_REMOVED lines=29> */
[----:B------:R-:W-:Y:S01]  /*f110*/  IMAD.MOV R211, RZ, RZ, -R194 ;  /* 0x000000ffffd37224 */ /* 0x000fe200078e0ac2 */
[----:B------:R-:W-:Y:S01]  /*f120*/  MUFU.EX2 R165, R165 ;  /* 0x000000a500a57308 */ /* 0x000fe20000000800 */
[-C--:B------:R-:W-:Y:S01]  /*f130*/  FMUL.FTZ R124, R124, R14.reuse ;  /* 0x0000000e7c7c7220 */ /* 0x080fe20000410000 */
[-C--:B------:R-:W-:Y:S01]  /*f140*/  FMUL.FTZ R125, R125, R14.reuse ;  /* 0x0000000e7d7d7220 */ /* 0x080fe20000410000 */
[C---:B------:R-:W-:Y:S01]  /*f150*/  FADD.FTZ R188, -R20.reuse, R207 ;  /* 0x000000cf14bc7221 */ /* 0x040fe20000010100 */
[----:B------:R-:W-:Y:S01]  /*f160*/  FMUL.FTZ R228, R20, R15 ;  /* 0x0000000f14e47220 */ /* 0x000fe20000410000 */
[----:B------:R-:W-:Y:S01]  /*f170*/  ISETP.NE.AND P3, PT, R22, R211, PT ;  /* 0x000000d31600720c */ /* 0x000fe20003f65270 */
[----:B------:R-:W-:Y:S01]  /*f180*/  FMUL.FTZ R128, R128, R14 ;  /* 0x0000000e80807220 */ /* 0x000fe20000410000 */
[-C--:B------:R-:W-:Y:S01]  /*f190*/  FMUL.FTZ R169, R188, R15.reuse ;  /* 0x0000000fbca97220 */ /* 0x080fe20000410000 */
[-CC-:B------:R-:W-:Y:S01]  /*f1a0*/  FFMA.FTZ R188, R154, R15.reuse, -R228.reuse ;  /* 0x0000000f9abc7223 */ /* 0x180fe200000108e4 */
[-CC-:B------:R-:W-:Y:S01]  /*f1b0*/  FFMA.FTZ R155, R155, R15.reuse, -R228.reuse ;  /* 0x0000000f9b9b7223 */ /* 0x180fe200000108e4 */
[-CC-:B------:R-:W-:Y:S01]  /*f1c0*/  FFMA.FTZ R207, R158, R15.reuse, -R228.reuse ;  /* 0x0000000f9ecf7223 */ /* 0x180fe200000108e4 */
[-CC-:B------:R-:W-:Y:S01]  /*f1d0*/  FFMA.FTZ R208, R159, R15.reuse, -R228.reuse ;  /* 0x0000000f9fd07223 */ /* 0x180fe200000108e4 */
[----:B------:R-:W-:Y:S01]  /*f1e0*/  @!P1 VIADD R154, R204, 0x28c40 ;  /* 0x00028c40cc9a9836 */ /* 0x000fe20000000000 */
[----:B------:R-:W-:Y:S01]  /*f1f0*/  MUFU.EX2 R169, R169 ;  /* 0x000000a900a97308 */ /* 0x000fe20000000800 */
[-CC-:B------:R-:W-:Y:S01]  /*f200*/  FFMA.FTZ R159, R162, R15.reuse, -R228.reuse ;  /* 0x0000000fa29f7223 */ /* 0x180fe200000108e4 */
[-CC-:B------:R-:W-:Y:S01]  /*f210*/  FFMA.FTZ R210, R163, R15.reuse, -R228.reuse ;  /* 0x0000000fa3d27223 */ /* 0x180fe200000108e4 */
[-C--:B------:R-:W-:Y:S01]  /*f220*/  FFMA.FTZ R163, R166, R15.reuse, -R228 ;  /* 0x0000000fa6a37223 */ /* 0x080fe200000108e4 */
[----:B------:R-:W-:Y:S01]  /*f230*/  @!P1 PRMT R154, RZ, 0x654, R154 ;  /* 0x00000654ff9a9816 */ /* 0x000fe2000000009a */
[-CC-:B-----5:R-:W-:Y:S01]  /*f240*/  FFMA.FTZ R212, R167, R15.reuse, -R228.reuse ;  /* 0x0000000fa7d47223 */ /* 0x1a0fe200000108e4 */
[-CC-:B------:R-:W-:Y:S01]  /*f250*/  FFMA.FTZ R167, R170, R15.reuse, -R228.reuse ;  /* 0x0000000faaa77223 */ /* 0x180fe200000108e4 */
[-CC-:B------:R-:W-:Y:S01]  /*f260*/  FFMA.FTZ R170, R171, R15.reuse, -R228.reuse ;  /* 0x0000000fabaa7223 */ /* 0x180fe200000108e4 */
[----:B------:R-:W0:Y:S01]  /*f270*/  MUFU.EX2 R188, R188 ;  /* 0x000000bc00bc7308 */ /* 0x000e220000000800 */
[----:B------:R3:W-:Y:S01]  /*f280*/  @!P1 SYNCS.ARRIVE.TRANS64.RED.A1T0 RZ, [R154+URZ], RZ ;  /* 0x000000ff9aff99a7 */ /* 0x0007e2000810043f */
[-CC-:B------:R-:W-:Y:S01]  /*f290*/  FFMA.FTZ R171, R174, R15.reuse, -R228.reuse ;  /* 0x0000000faeab7223 */ /* 0x180fe200000108e4 */
[-CC-:B------:R-:W-:Y:S01]  /*f2a0*/  FFMA.FTZ R174, R175, R15.reuse, -R228.reuse ;  /* 0x0000000fafae7223 */ /* 0x180fe200000108e4 */
[-CC-:B------:R-:W-:Y:S01]  /*f2b0*/  FFMA.FTZ R175, R178, R15.reuse, -R228.reuse ;  /* 0x0000000fb2af7223 */ /* 0x180fe200000108e4 */
[----:B------:R-:W-:Y:S01]  /*f2c0*/  FFMA.FTZ R178, R179, R15, -R228 ;  /* 0x0000000fb3b27223 */ /* 0x000fe200000108e4 */
[----:B------:R-:W-:-:S02]  /*f2d0*/  @!P3 IMAD R209, R209, 0x40, R192 ;  /* 0x00000040d1d1b824 */ /* 0x000fc400078e02c0 */
[-CC-:B------:R-:W-:Y:S01]  /*f2e0*/  FFMA.FTZ R182, R182, R15.reuse, -R228.reuse ;  /* 0x0000000fb6b67223 */ /* 0x180fe200000108e4 */
[----:B------:R-:W4:Y:S01]  /*f2f0*/  MUFU.EX2 R155, R155 ;  /* 0x0000009b009b7308 */ /* 0x000f220000000800 */
[----:B---3--:R-:W-:Y:S01]  /*f300*/  FADD.FTZ R154, R152, R3 ;  /* 0x00000003989a7221 */ /* 0x008fe20000010000 */
[----:B------:R-:W-:Y:S01]  /*f310*/  FFMA.FTZ R183, R183, R15, -R228 ;  /* 0x0000000fb7b77223 */ /* 0x000fe200000108e4 */
[----:B------:R-:W-:Y:S01]  /*f320*/  @!P3 LEA R209, R209, R2, 0x2 ;  /* 0x00000002d1d1b211 */ /* 0x000fe200078e10ff */
[-C--:B------:R-:W-:Y:S01]  /*f330*/  FMUL.FTZ R129, R129, R14.reuse ;  /* 0x0000000e81817220 */ /* 0x080fe20000410000 */
[----:B-1----:R-:W-:Y:S01]  /*f340*/  FADD.FTZ R3, R153, R154 ;  /* 0x0000009a99037221 */ /* 0x002fe20000010000 */
[-C--:B------:R-:W-:Y:S01]  /*f350*/  FMUL.FTZ R132, R132, R14.reuse ;  /* 0x0000000e84847220 */ /* 0x080fe20000410000 */
[----:B------:R-:W-:Y:S01]  /*f360*/  FMUL.FTZ R133, R133, R14 ;  /* 0x0000000e85857220 */ /* 0x000fe20000410000 */
[----:B------:R-:W1:Y:S01]  /*f370*/  MUFU.EX2 R207, R207 ;  /* 0x000000cf00cf7308 */ /* 0x000e620000000800 */
[----:B0-----:R-:W-:Y:S01]  /*f380*/  FFMA.FTZ R8, R169, R8, R188 ;  /* 0x00000008a9087223 */ /* 0x001fe200000100bc */
[----:B------:R-:W-:Y:S01]  /*f390*/  FADD.FTZ R154, R156, R3 ;  /* 0x000000039c9a7221 */ /* 0x000fe20000010000 */
[----:B------:R0:W-:Y:S01]  /*f3a0*/  @!P3 STS [R209+0x28800], R14 ;  /* 0x0288000ed100b388 */ /* 0x0001e20000000800 */
[-C--:B------:R-:W-:Y:S01]  /*f3b0*/  FMUL.FTZ R136, R136, R14.reuse ;  /* 0x0000000e88887220 */ /* 0x080fe20000410000 */
[-C--:B------:R-:W-:Y:S01]  /*f3c0*/  FMUL.FTZ R137, R137, R14.reuse ;  /* 0x0000000e89897220 */ /* 0x080fe20000410000 */
[----:B------:R-:W-:Y:S01]  /*f3d0*/  FADD.FTZ R179, R157, R154 ;  /* 0x0000009a9db37221 */ /* 0x000fe20000010000 */
[----:B------:R3:W-:Y:S01]  /*f3e0*/  @!P3 STS [R209+0x28820], R169 ;  /* 0x028820a9d100b388 */ /* 0x0007e20000000800 */
[----:B------:R-:W5:Y:S01]  /*f3f0*/  MUFU.EX2 R208, R208 ;  /* 0x000000d000d07308 */ /* 0x000f620000000800 */
[----:B----4-:R-:W-:Y:S01]  /*f400*/  FADD.FTZ R8, R155, R8 ;  /* 0x000000089b087221 */ /* 0x010fe20000010000 */
[----:B------:R-:W-:Y:S01]  /*f410*/  FADD.FTZ R154, R160, R179 ;  /* 0x000000b3a09a7221 */ /* 0x000fe20000010000 */
[-C--:B------:R-:W-:Y:S01]  /*f420*/  FMUL.FTZ R140, R140, R14.reuse ;  /* 0x0000000e8c8c7220 */ /* 0x080fe20000410000 */
[-C--:B------:R-:W-:Y:S01]  /*f430*/  FMUL.FTZ R141, R141, R14.reuse ;  /* 0x0000000e8d8d7220 */ /* 0x080fe20000410000 */
[-C--:B------:R-:W-:Y:S01]  /*f440*/  FMUL.FTZ R144, R144, R14.reuse ;  /* 0x0000000e90907220 */ /* 0x080fe20000410000 */
[----:B------:R-:W-:Y:S01]  /*f450*/  FADD.FTZ R179, R161, R154 ;  /* 0x0000009aa1b37221 */ /* 0x000fe20000010000 */
[-C--:B------:R-:W-:Y:S01]  /*f460*/  FMUL.FTZ R145, R145, R14.reuse ;  /* 0x0000000e91917220 */ /* 0x080fe20000410000 */
[----:B------:R-:W4:Y:S01]  /*f470*/  MUFU.EX2 R159, R159 ;  /* 0x0000009f009f7308 */ /* 0x000f220000000800 */
[----:B-1----:R-:W-:Y:S01]  /*f480*/  FADD.FTZ R3, R207, R8 ;  /* 0x00000008cf037221 */ /* 0x002fe20000010000 */
[----:B------:R-:W-:Y:S01]  /*f490*/  FADD.FTZ R154, R164, R179 ;  /* 0x000000b3a49a7221 */ /* 0x000fe20000010000 */
[-C--:B------:R-:W-:Y:S01]  /*f4a0*/  FMUL.FTZ R148, R148, R14.reuse ;  /* 0x0000000e94947220 */ /* 0x080fe20000410000 */
[----:B------:R-:W-:Y:S01]  /*f4b0*/  FMUL.FTZ R149, R149, R14 ;  /* 0x0000000e95957220 */ /* 0x000fe20000410000 */
[----:B------:R-:W-:Y:S01]  /*f4c0*/  F2FP.F16.F32.PACK_AB R158, R164, R161 ;  /* 0x000000a1a49e723e */ /* 0x000fe200000000ff */
[----:B------:R-:W-:Y:S01]  /*f4d0*/  FADD.FTZ R179, R165, R154 ;  /* 0x0000009aa5b37221 */ /* 0x000fe20000010000 */
[----:B------:R-:W-:Y:S01]  /*f4e0*/  F2FP.F16.F32.PACK_AB R152, R152, R189 ;  /* 0x000000bd9898723e */ /* 0x000fe200000000ff */
        /* <DEDUP_REMOVED lines=79> */
[----:B------:R-:W-:Y:S01]  /*f9e0*/  FMUL.FTZ R143, R143, R169 ;  /* 0x000000a98f8f7220 */ /* 0x000fe20000410000 */
[----:B------:R-:W0:Y:S01]  /*f9f0*/  MUFU.EX2 R176, R176 ;  /* 0x000000b000b07308 */ /* 0x000e220000000800 */
[----:B----4-:R-:W-:Y:S01]  /*fa00*/  FADD.FTZ R179, R173, R154 ;  /* 0x0000009aadb37221 */ /* 0x010fe20000010000 */
[----:B------:R-:W-:Y:S01]  /*fa10*/  F2FP.F16.F32.PACK_AB R154, R156, R153 ;  /* 0x000000999c9a723e */ /* 0x000fe200000000ff */
[----:B------:R-:W-:Y:S01]  /*fa20*/  FMUL.FTZ R146, R146, R169 ;  /* 0x000000a992927220 */ /* 0x000fe20000410000 */
[----:B------:R-:W-:Y:S01]  /*fa30*/  F2FP.F16.F32.PACK_AB R156, R160, R157 ;  /* 0x0000009da09c723e */ /* 0x000fe200000000ff */
[----:B------:R-:W-:Y:S01]  /*fa40*/  FMUL.FTZ R147, R147, R169 ;  /* 0x000000a993937220 */ /* 0x000fe20000410000 */
[----:B------:R-:W-:Y:S01]  /*fa50*/  F2FP.F16.F32.PACK_AB R160, R168, R165 ;  /* 0x000000a5a8a0723e */ /* 0x000fe200000000ff */
[-C--:B------:R-:W-:Y:S01]  /*fa60*/  FMUL.FTZ R150, R150, R169.reuse ;  /* 0x000000a996967220 */ /* 0x080fe20000410000 */
[----:B------:R-:W4:Y:S01]  /*fa70*/  MUFU.EX2 R175, R175 ;  /* 0x000000af00af7308 */ /* 0x000f220000000800 */
[----:B-1----:R-:W-:Y:S01]  /*fa80*/  FADD.FTZ R8, R174, R3 ;  /* 0x00000003ae087221 */ /* 0x002fe20000010000 */
[----:B------:R-:W-:Y:S01]  /*fa90*/  F2FP.F16.F32.PACK_AB R162, R173, R172 ;  /* 0x000000acada2723e */ /* 0x000fe200000000ff */
[----:B------:R-:W-:-:S05]  /*faa0*/  FMUL.FTZ R151, R151, R169 ;  /* 0x000000a997977220 */ /* 0x000fca0000410000 */
[----:B------:R-:W1:Y:S01]  /*fab0*/  MUFU.EX2 R177, R177 ;  /* 0x000000b100b17308 */ /* 0x000e620000000800 */
[----:B0-----:R-:W-:-:S07]  /*fac0*/  FADD.FTZ R14, R176, R179 ;  /* 0x000000b3b00e7221 */ /* 0x001fce0000010000 */
[----:B------:R-:W0:Y:S01]  /*fad0*/  MUFU.EX2 R178, R178 ;  /* 0x000000b200b27308 */ /* 0x000e220000000800 */
[----:B----4-:R-:W-:-:S07]  /*fae0*/  FADD.FTZ R157, R175, R8 ;  /* 0x00000008af9d7221 */ /* 0x010fce0000010000 */
[----:B------:R-:W4:Y:S01]  /*faf0*/  MUFU.EX2 R180, R180 ;  /* 0x000000b400b47308 */ /* 0x000f220000000800 */
[C---:B-1----:R-:W-:Y:S01]  /*fb00*/  FADD.FTZ R153, R177.reuse, R14 ;  /* 0x0000000eb1997221 */ /* 0x042fe20000010000 */
[----:B------:R-:W-:-:S06]  /*fb10*/  F2FP.F16.F32.PACK_AB R164, R177, R176 ;  /* 0x000000b0b1a4723e */ /* 0x000fcc00000000ff */
[----:B------:R-:W1:Y:S01]  /*fb20*/  MUFU.EX2 R182, R182 ;  /* 0x000000b600b67308 */ /* 0x000e620000000800 */
[----:B0-----:R-:W-:Y:S01]  /*fb30*/  FADD.FTZ R161, R178, R157 ;  /* 0x0000009db2a17221 */ /* 0x001fe20000010000 */
[----:B------:R-:W-:Y:S02]  /*fb40*/  F2FP.F16.F32.PACK_AB R157, R210, R159 ;  /* 0x0000009fd29d723e */ /* 0x000fe400000000ff */
[----:B------:R-:W-:Y:S02]  /*fb50*/  F2FP.F16.F32.PACK_AB R159, R212, R163 ;  /* 0x000000a3d49f723e */ /* 0x000fe400000000ff */
[----:B------:R-:W-:Y:S02]  /*fb60*/  F2FP.F16.F32.PACK_AB R163, R174, R171 ;  /* 0x000000abaea3723e */ /* 0x000fe400000000ff */
[----:B------:R-:W0:Y:S01]  /*fb70*/  MUFU.EX2 R181, R181 ;  /* 0x000000b500b57308 */ /* 0x000e220000000800 */
[----:B----4-:R-:W-:Y:S01]  /*fb80*/  FADD.FTZ R14, R180, R153 ;  /* 0x00000099b40e7221 */ /* 0x010fe20000010000 */
[----:B------:R-:W-:-:S02]  /*fb90*/  F2FP.F16.F32.PACK_AB R153, R155, R188 ;  /* 0x000000bc9b99723e */ /* 0x000fc400000000ff */
[----:B------:R-:W-:Y:S01]  /*fba0*/  F2FP.F16.F32.PACK_AB R155, R208, R207 ;  /* 0x000000cfd09b723e */ /* 0x000fe200000000ff */
[----:B------:R-:W-:Y:S01]  /*fbb0*/  BAR.SYNC.DEFER_BLOCKING 0xf, 0x100 ;  /* 0x03c4000000007b1d */ /* 0x000fe20000010000 */
[----:B------:R-:W-:Y:S01]  /*fbc0*/  F2FP.F16.F32.PACK_AB R165, R178, R175 ;  /* 0x000000afb2a5723e */ /* 0x000fe200000000ff */
[----:B-1----:R-:W-:Y:S01]  /*fbd0*/  FADD.FTZ R8, R182, R161 ;  /* 0x000000a1b6087221 */ /* 0x002fe20000010000 */
[----:B------:R-:W-:-:S03]  /*fbe0*/  F2FP.F16.F32.PACK_AB R161, R170, R167 ;  /* 0x000000a7aaa1723e */ /* 0x000fc600000000ff */
[----:B------:R-:W1:Y:S01]  /*fbf0*/  MUFU.EX2 R183, R183 ;  /* 0x000000b700b77308 */ /* 0x000e620000000800 */
[C---:B0-----:R-:W-:Y:S01]  /*fc00*/  F2FP.F16.F32.PACK_AB R166, R181.reuse, R180 ;  /* 0x000000b4b5a6723e */ /* 0x041fe200000000ff */
[----:B------:R-:W-:Y:S01]  /*fc10*/  FADD.FTZ R3, R181, R14 ;  /* 0x0000000eb5037221 */ /* 0x000fe20000010000 */
[C---:B-1----:R-:W-:Y:S01]  /*fc20*/  F2FP.F16.F32.PACK_AB R167, R183.reuse, R182 ;  /* 0x000000b6b7a7723e */ /* 0x042fe200000000ff */
[----:B------:R3:W-:Y:S01]  /*fc30*/  STSM.16.M88.4 [R195+0x26800], R152 ;  /* 0x02680098c3007844 */ /* 0x0007e20000000200 */
[----:B------:R-:W-:-:S03]  /*fc40*/  FADD.FTZ R8, R183, R8 ;  /* 0x00000008b7087221 */ /* 0x000fc60000010000 */
[----:B------:R3:W-:Y:S04]  /*fc50*/  STSM.16.M88.4 [R196], R156 ;  /* 0x0000009cc4007844 */ /* 0x0007e80000000200 */
[----:B------:R3:W-:Y:S04]  /*fc60*/  STSM.16.M88.4 [R198], R160 ;  /* 0x000000a0c6007844 */ /* 0x0007e80000000200 */
[----:B------:R3:W-:Y:S01]  /*fc70*/  STSM.16.M88.4 [R197], R164 ;  /* 0x000000a4c5007844 */ /* 0x0007e20000000200 */
[----:B------:R-:W-:Y:S05]  /*fc80*/  @!P0 BRA `(.L_x_2122) ;  /* 0x0000000000048947 */ /* 0x000fea0003800000 */
[----:B------:R-:W-:Y:S01]  /*fc90*/  BPT.TRAP 0x1 ;  /* 0x000000040000795c */ /* 0x000fe20000300000 */
.L_x_2122:
[----:B------:R0:W1:Y:S01]  /*fca0*/  SYNCS.PHASECHK.TRANS64.TRYWAIT P3, [R204+URZ+0x28c50], R206 ;  /* 0x028c50cecc0075a7 */ /* 0x000062000806017f */
[----:B------:R-:W-:Y:S05]  /*fcb0*/  @!P0 BRA `(.L_x_2123) ;  /* 0x0000000000048947 */ /* 0x000fea0003800000 */
[----:B------:R-:W-:Y:S01]  /*fcc0*/  BPT.TRAP 0x1 ;  /* 0x000000040000795c */ /* 0x000fe20000300000 */
.L_x_2123:
[----:B------:R-:W-:Y:S04]  /*fcd0*/  BSSY B2, `(.L_x_2124) ;  /* 0x0000004000027945 */ /* 0x000fe80003800000 */
[----:B-1----:R-:W-:Y:S05]  /*fce0*/  @P3 BRA `(.L_x_2125) ;  /* 0x0000000000083947 */ /* 0x002fea0003800000 */
[----:B------:R-:W1:Y:S02]  /*fcf0*/  SYNCS.PHASECHK.TRANS64.TRYWAIT P3, [R204+URZ+0x28c50], R206 ;  /* 0x028c50cecc0075a7 */ /* 0x000e64000806017f */
[----:B-1----:R-:W-:Y:S05]  /*fd00*/  @!P3 BRA `(.L_x_2126) ;  /* 0x000000d00010b947 */ /* 0x002fea0003800000 */
.L_x_2125:
[----:B------:R-:W-:Y:S05]  /*fd10*/  BSYNC B2 ;  /* 0x0000000000027941 */ /* 0x000fea0003800000 */
.L_x_2124:
[----:B------:R-:W-:Y:S01]  /*fd20*/  IMAD R168, R18, 0x1000, R190 ;  /* 0x0000100012a87824 */ /* 0x000fe200078e02be */
[----:B------:R-:W-:Y:S01]  /*fd30*/  WARPGROUP.ARRIVE ;  /* 0x00000000000079c5 */ /* 0x000fe20000000000 */
[----:B---3--:R-:W-:Y:S01]  /*fd40*/  IMAD.MOV.U32 R169, RZ, RZ, 0x40000040 ;  /* 0x40000040ffa97424 */ /* 0x008fe200078e00ff */
[----:B------:R-:W-:Y:S01]  /*fd50*/  MOV R209, R18 ;  /* 0x0000001200d17202 */ /* 0x000fe20000000f00 */
[----:B012---:R-:W-:Y:S01]  /*fd60*/  @!P1 VIADD R204, R204, 0x28c60 ;  /* 0x00028c60cccc9836 */ /* 0x007fe20000000000 */
        /* <DEDUP_REMOVED lines=11> */
[----:B------:R-:W-:Y:S01]  /*fe20*/  R2UR UR6, R152 ;  /* 0x00000000980672ca */ /* 0x000fe200000e0000 */
[C---:B------:R-:W-:Y:S01]  /*fe30*/  VIADD R152, R168.reuse, 0x100 ;  /* 0x00000100a8987836 */ /* 0x040fe20000000000 */
[----:B------:R-:W-:Y:S01]  /*fe40*/  R2UR UR7, R153 ;  /* 0x00000000990772ca */ /* 0x000fe200000e0000 */
[----:B------:R-:W-:Y:S01]  /*fe50*/  VIADD R168, R168, 0x180 ;  /* 0x00000180a8a87836 */ /* 0x000fe20000000000 */
[----:B------:R-:W-:-:S14]  /*fe60*/  MOV R153, 0x40000040 ;  /* 0x4000004000997802 */ /* 0x000fdc0000000f00 */
        /* <DEDUP_REMOVED lines=25> */
.L_x_2116:
[----:B------:R-:W-:-:S07]  /*10000*/  IMAD.MOV.U32 R14, RZ, RZ, R205 ;  /* 0x000000ffff0e7224 */ /* 0x000fce00078e00cd */
.L_x_2115:
[----:B------:R-:W-:Y:S05]  /*10010*/  BSYNC B1 ;  /* 0x0000000000017941 */ /* 0x000fea0003800000 */
.L_x_2114:
[----:B------:R-:W-:Y:S01]  /*10020*/  ISETP.GE.AND P2, PT, R14, R191, PT ;  /* 0x000000bf0e00720c */ /* 0x000fe20003f46270 */
[----:B------:R-:W-:-:S12]  /*10030*/  BSSY B0, `(.L_x_2128) ;  /* 0x000024c000007945 */ /* 0x000fd80003800000 */
[----:B------:R-:W-:Y:S05]  /*10040*/  @!P2 BRA `(.L_x_2129) ;  /* 0x000000240028a947 */ /* 0x000fea0003800000 */
[----:B------:R-:W-:Y:S02]  /*10050*/  VIADD R201, R0, 0x8 ;  /* 0x0000000800c97836 */ /* 0x000fe40000000000 */
[----:B------:R-:W-:Y:S02]  /*10060*/  IMAD.MOV.U32 R210, RZ, RZ, R20 ;  /* 0x000000ffffd27224 */ /* 0x000fe400078e0014 */
[----:B------:R-:W-:Y:S01]  /*10070*/  IMAD.MOV.U32 R208, RZ, RZ, R9 ;  /* 0x000000ffffd07224 */ /* 0x000fe200078e0009 */
[----:B------:R-:W-:Y:S01]  /*10080*/  IADD3 R201, R201, R185, -R186 ;  /* 0x000000b9c9c97210 */ /* 0x000fe20007ffe8ba */
[----:B------:R-:W-:-:S07]  /*10090*/  IMAD.MOV.U32 R209, RZ, RZ, R18 ;  /* 0x000000ffffd17224 */ /* 0x000fce00078e0012 */
.L_x_2148:
[----:B------:R-:W-:-:S04]  /*100a0*/  IADD3 R18, R209, 0x1, RZ ;  /* 0x00000001d1127810 */ /* 0x000fc80007ffe0ff */
[----:B------:R-:W-:-:S04]  /*100b0*/  ISETP.NE.AND P2, PT, R18, 0x2, PT ;  /* 0x000000021200780c */ /* 0x000fc80003f45270 */
[----:B------:R-:W-:Y:S02]  /*100c0*/  SEL R20, RZ, 0x1, P2 ;  /* 0x00000001ff147807 */ /* 0x000fe40001000000 */
[----:B------:R-:W-:Y:S02]  /*100d0*/  SEL R18, R18, RZ, P2 ;  /* 0x000000ff12127207 */ /* 0x000fe40001000000 */
[----:B------:R-:W-:Y:S01]  /*100e0*/  LOP3.LUT R19, R19, R20, RZ, 0x3c, !PT ;  /* 0x0000001413137212 */ /* 0x000fe200078e3cff */
[----:B--2---:R-:W-:Y:S06]  /*100f0*/  @!P0 BRA `(.L_x_2130) ;  /* 0x0000000000048947 */ /* 0x004fec0003800000 */
[----:B------:R-:W-:Y:S01]  /*10100*/  BPT.TRAP 0x1 ;  /* 0x000000040000795c */ /* 0x000fe20000300000 */
.L_x_2130:
[----:B------:R-:W-:Y:S01]  /*10110*/  IMAD R206, R18, 0x8, R2 ;  /* 0x0000000812ce7824 */ /* 0x000fe200078e0202 */
[----:B------:R-:W-:-:S04]  /*10120*/  SHF.L.U32 R207, R19, 0x1f, RZ ;  /* 0x0000001f13cf7819 */ /* 0x000fc800000006ff */
[----:B------:R2:W3:Y:S01]  /*10130*/  SYNCS.PHASECHK.TRANS64.TRYWAIT P2, [R206+URZ+0x28c30], R207 ;  /* 0x028c30cfce0075a7 */ /* 0x0004e2000804017f */
[----:B------:R-:W-:Y:S05]  /*10140*/  @!P0 BRA `(.L_x_2131) ;  /* 0x0000000000048947 */ /* 0x000fea0003800000 */
[----:B------:R-:W-:Y:S01]  /*10150*/  BPT.TRAP 0x1 ;  /* 0x000000040000795c */ /* 0x000fe20000300000 */
.L_x_2131:
[----:B------:R-:W-:Y:S01]  /*10160*/  BSSY B1, `(.L_x_2132) ;  /* 0x0000006000017945 */ /* 0x000fe20003800000 */
[----:B------:R-:W-:Y:S02]  /*10170*/  IMAD R188, R18, 0x200, R21 ;  /* 0x0000020012bc7824 */ /* 0x000fe400078e0215 */
[----:B------:R-:W-:Y:S01]  /*10180*/  IMAD.MOV.U32 R189, RZ, RZ, 0x40000040 ;  /* 0x40000040ffbd7424 */ /* 0x000fe200078e00ff */
[----:B---3--:R-:W-:Y:S06]  /*10190*/  @P2 BRA `(.L_x_2133) ;  /* 0x0000000000082947 */ /* 0x008fec0003800000 */
[----:B------:R-:W3:Y:S02]  /*101a0*/  SYNCS.PHASECHK.TRANS64.TRYWAIT P2, [R206+URZ+0x28c30], R207 ;  /* 0x028c30cfce0075a7 */ /* 0x000ee4000804017f */
[----:B---3--:R-:W-:Y:S05]  /*101b0*/  @!P2 BRA `(.L_x_2134) ;  /* 0x000000c800f8a947 */ /* 0x008fea0003800000 */
.L_x_2133:
[----:B------:R-:W-:Y:S05]  /*101c0*/  BSYNC B1 ;  /* 0x0000000000017941 */ /* 0x000fea0003800000 */
.L_x_2132:
[C---:B------:R-:W-:Y:S01]  /*101d0*/  R2UR UR6, R188.reuse ;  /* 0x00000000bc0672ca */ /* 0x040fe200000e0000 */
[----:B------:R-:W-:Y:S01]  /*101e0*/  WARPGROUP.ARRIVE ;  /* 0x00000000000079c5 */ /* 0x000fe20000000000 */
[----:B------:R-:W-:Y:S01]  /*101f0*/  R2UR UR7, R189 ;  /* 0x00000000bd0772ca */ /* 0x000fe200000e0000 */
[----:B-1----:R-:W-:Y:S01]  /*10200*/  VIADD R204, R188, 0x2 ;  /* 0x00000002bccc7836 */ /* 0x002fe20000000000 */
[----:B------:R-:W-:Y:S01]  /*10210*/  R2UR UR4, R4 ;  /* 0x00000000040472ca */ /* 0x000fe200000e0000 */
[----:B------:R-:W-:Y:S01]  /*10220*/  IMAD.MOV.U32 R205, RZ, RZ, 0x40000040 ;  /* 0x40000040ffcd7424 */ /* 0x000fe200078e00ff */
[----:B------:R-:W-:Y:S01]  /*10230*/  R2UR UR5, R5 ;  /* 0x00000000050572ca */ /* 0x000fe200000e0000 */
[----:B------:R-:W-:Y:S02]  /*10240*/  IMAD.MOV.U32 R189, RZ, RZ, 0x40000040 ;  /* 0x40000040ffbd7424 */ /* 0x000fe400078e00ff */
[----:B------:R-:W-:Y:S02]  /*10250*/  @!P1 VIADD R9, R206, 0x28c40 ;  /* 0x00028c40ce099836 */ /* 0x000fe40000000000 */
[----:B------:R-:W-:-:S03]  /*10260*/  IMAD.SHL.U32 R20, R14, 0x40, RZ ;  /* 0x000000400e147824 */ /* 0x000fc600078e00ff */
[----:B------:R-:W-:-:S05]  /*10270*/  @!P1 PRMT R9, RZ, 0x654, R9 ;  /* 0x00000654ff099816 */ /* 0x000fca0000000009 */
[----:B------:R-:W-:Y:S01]  /*10280*/  HGMMA.64x64x16.F32 R152, gdesc[UR4], RZ, !UPT, gsb0 ;  /* 0x00e00000049879f0 */ /* 0x000fe2000c0008ff */
[----:B------:R-:W-:Y:S02]  /*10290*/  R2UR UR6, R204 ;  /* 0x00000000cc0672ca */ /* 0x000fe400000e0000 */
[----:B------:R-:W-:Y:S01]  /*102a0*/  R2UR UR7, R205 ;  /* 0x00000000cd0772ca */ /* 0x000fe200000e0000 */
[----:B------:R-:W-:Y:S01]  /*102b0*/  IMAD.MOV.U32 R205, RZ, RZ, 0x40000040 ;  /* 0x40000040ffcd7424 */ /* 0x000fe200078e00ff */
[----:B------:R-:W-:Y:S02]  /*102c0*/  R2UR UR4, R12 ;  /* 0x000000000c0472ca */ /* 0x000fe400000e0000 */
[----:B------:R-:W-:Y:S02]  /*102d0*/  R2UR UR5, R13 ;  /* 0x000000000d0572ca */ /* 0x000fe400000e0000 */
[C---:B------:R-:W-:Y:S01]  /*102e0*/  IADD3 R204, R188.reuse, 0x4, RZ ;  /* 0x00000004bccc7810 */ /* 0x040fe20007ffe0ff */
        /* <DEDUP_REMOVED lines=18> */
[----:B------:R-:W-:Y:S01]  /*10410*/  ULDC UR4, c[0x0][0x9dc] ;  /* 0x0002770000047ab9 */ /* 0x000fe20000000800 */
[----:B------:R-:W-:Y:S01]  /*10420*/  ULDC UR5, c[0x0][0x9e0] ;  /* 0x0002780000057ab9 */ /* 0x000fe20000000800 */
[----:B------:R-:W-:Y:S01]  /*10430*/  ULOP3.LUT UR4, URZ, UR4, URZ, 0x33, !UPT ;  /* 0x000000043f047292 */ /* 0x000fe2000f8e333f */
[----:B------:R-:W-:Y:S02]  /*10440*/  WARPGROUP.DEPBAR.LE gsb0, 0x0 ;  /* 0x00008000000079c5 */ /* 0x000fe40000010000 */
[----:B------:R1:W-:Y:S02]  /*10450*/  @!P1 SYNCS.ARRIVE.TRANS64.RED.A1T0 RZ, [R9+URZ], RZ ;  /* 0x000000ff09ff99a7 */ /* 0x0003e4000810043f */
[----:B-1----:R-:W-:-:S04]  /*10460*/  IADD3 R9, R185, 0x1, -R20 ;  /* 0x00000001b9097810 */ /* 0x002fc80007ffe814 */
[----:B------:R-:W-:-:S04]  /*10470*/  IADD3 R9, -R22, R9, -R186 ;  /* 0x0000000916097210 */ /* 0x000fc80007ffe9ba */
[C---:B------:R-:W-:Y:S01]  /*10480*/  IADD3 R211, R9.reuse, UR5, RZ ;  /* 0x0000000509d37c10 */ /* 0x040fe2000fffe0ff */
[----:B------:R-:W-:-:S04]  /*10490*/  VIADD R205, R9, UR4 ;  /* 0x0000000409cd7c36 */ /* 0x000fc80008000000 */
[C---:B------:R-:W-:Y:S02]  /*104a0*/  IMAD.IADD R15, R0.reuse, 0x1, R211 ;  /* 0x00000001000f7824 */ /* 0x040fe400078e02d3 */
[----:B------:R-:W-:Y:S01]  /*104b0*/  IMAD.IADD R9, R0, 0x1, R205 ;  /* 0x0000000100097824 */ /* 0x000fe200078e02cd */
[----:B------:R-:W-:Y:S06]  /*104c0*/  @!P5 BRA `(.L_x_2135) ;  /* 0x000000000060d947 */ /* 0x000fec0003800000 */
[----:B------:R-:W-:Y:S01]  /*104d0*/  IADD3 R213, R0, R185, -R186 ;  /* 0x000000b900d57210 */ /* 0x000fe20007ffe8ba */
[----:B------:R-:W-:Y:S03]  /*104e0*/  BSSY B1, `(.L_x_2136) ;  /* 0x0000012000017945 */ /* 0x000fe60003800000 */
[----:B------:R-:W-:-:S13]  /*104f0*/  ISETP.GT.AND P2, PT, R213, -0x1, PT ;  /* 0xffffffffd500780c */ /* 0x000fda0003f44270 */
[----:B------:R-:W-:Y:S05]  /*10500*/  @P2 BRA `(.L_x_2137) ;  /* 0x0000000000242947 */ /* 0x000fea0003800000 */
[----:B------:R-:W-:Y:S01]  /*10510*/  ULDC UR4, c[0x0][0x9e4] ;  /* 0x0002790000047ab9 */ /* 0x000fe20000000800 */
[----:B------:R-:W-:Y:S01]  /*10520*/  LOP3.LUT R213, RZ, R213, RZ, 0x33, !PT ;  /* 0x000000d5ffd57212 */ /* 0x000fe200078e33ff */
[----:B------:R-:W-:-:S05]  /*10530*/  IMAD.U32 R204, RZ, RZ, UR4 ;  /* 0x00000004ffcc7e24 */ /* 0x000fca000f8e00ff */
[----:B------:R-:W-:-:S13]  /*10540*/  ISETP.NE.AND P2, PT, R204, 0x1, PT ;  /* 0x00000001cc00780c */ /* 0x000fda0003f45270 */
[----:B------:R-:W1:Y:S02]  /*10550*/  @P2 LDC.64 R188, c[0x0][0x9e8] ;  /* 0x00027a00ffbc2b82 */ /* 0x000e640000000a00 */
[----:B-1----:R-:W-:-:S05]  /*10560*/  @P2 IMAD.HI.U32 R188, R213, R188, RZ ;  /* 0x000000bcd5bc2227 */ /* 0x002fca00078e00ff */
[----:B------:R-:W-:-:S04]  /*10570*/  @P2 SHF.R.U32.HI R213, RZ, R189, R188 ;  /* 0x000000bdffd52219 */ /* 0x000fc800000116bc */
[----:B------:R-:W-:Y:S01]  /*10580*/  LOP3.LUT R213, RZ, R213, RZ, 0x33, !PT ;  /* 0x000000d5ffd57212 */ /* 0x000fe200078e33ff */
[----:B------:R-:W-:Y:S06]  /*10590*/  BRA `(.L_x_2138) ;  /* 0x0000000000187947 */ /* 0x000fec0003800000 */
.L_x_2137:
[----:B------:R-:W-:Y:S02]  /*105a0*/  ULDC UR4, c[0x0][0x9e4] ;  /* 0x0002790000047ab9 */ /* 0x000fe40000000800 */
[----:B------:R-:W-:-:S05]  /*105b0*/  IMAD.U32 R204, RZ, RZ, UR4 ;  /* 0x00000004ffcc7e24 */ /* 0x000fca000f8e00ff */
[----:B------:R-:W-:-:S13]  /*105c0*/  ISETP.NE.AND P2, PT, R204, 0x1, PT ;  /* 0x00000001cc00780c */ /* 0x000fda0003f45270 */
[----:B------:R-:W1:Y:S02]  /*105d0*/  @P2 LDC.64 R188, c[0x0][0x9e8] ;  /* 0x00027a00ffbc2b82 */ /* 0x000e640000000a00 */
[----:B-1----:R-:W-:-:S05]  /*105e0*/  @P2 IMAD.HI.U32 R188, R213, R188, RZ ;  /* 0x000000bcd5bc2227 */ /* 0x002fca00078e00ff */
[----:B------:R-:W-:-:S07]  /*105f0*/  @P2 SHF.R.U32.HI R213, RZ, R189, R188 ;  /* 0x000000bdffd52219 */ /* 0x000fce00000116bc */
.L_x_2138:
[----:B------:R-:W-:Y:S05]  /*10600*/  BSYNC B1 ;  /* 0x0000000000017941 */ /* 0x000fea0003800000 */
.L_x_2136:
[----:B------:R-:W-:-:S05]  /*10610*/  IMAD R213, R213, R204, -R20 ;  /* 0x000000ccd5d57224 */ /* 0x000fca00078e0a14 */
[----:B------:R-:W-:-:S04]  /*10620*/  IADD3 R188, -R22, R213, RZ ;  /* 0x000000d516bc7210 */ /* 0x000fc80007ffe1ff */
[----:B------:R-:W-:Y:S02]  /*10630*/  VIADDMNMX R15, R188, R204, R15, PT ;  /* 0x000000ccbc0f7246 */ /* 0x000fe4000380010f */
[----:B------:R-:W-:-:S07]  /*10640*/  VIMNMX R9, R9, R188, !PT ;  /* 0x000000bc09097248 */ /* 0x000fce0007fe0100 */
.L_x_2135:
[----:B------:R-:W-:Y:S02]  /*10650*/  ISETP.GT.AND P2, PT, R14, -0x1, PT ;  /* 0xffffffff0e00780c */ /* 0x000fe40003f44270 */
[----:B------:R-:W-:Y:S02]  /*10660*/  IADD3 R211, R211, 0x8, R0 ;  /* 0x00000008d3d37810 */ /* 0x000fe40007ffe000 */
        /* <DEDUP_REMOVED lines=11> */
[----:B0-----:R-:W-:Y:S02]  /*10720*/  FSEL R212, R157, -INF , !P4 ;  /* 0xff8000009dd47808 */ /* 0x001fe40006000000 */
        /* <DEDUP_REMOVED lines=34> */
[----:B------:R-:W-:Y:S02]  /*10950*/  FSEL R236, R177, -INF , !P6 ;  /* 0xff800000b1ec7808 */ /* 0x000fe40007000000 */
[----:B------:R-:W-:Y:S02]  /*10960*/  FSEL R180, R180, -INF , !P3 ;  /* 0xff800000b4b47808 */ /* 0x000fe40005800000 */
[----:B------:R-:W-:Y:S01]  /*10970*/  FSEL R181, R181, -INF , !P4 ;  /* 0xff800000b5b57808 */ /* 0x000fe20006000000 */
[----:B------:R-:W-:Y:S06]  /*10980*/  @!P5 BRA `(.L_x_2139) ;  /* 0x000000000068d947 */ /* 0x000fec0003800000 */
[----:B------:R-:W-:Y:S01]  /*10990*/  ISETP.GT.AND P3, PT, R201, -0x1, PT ;  /* 0xffffffffc900780c */ /* 0x000fe20003f64270 */
[----:B------:R-:W-:-:S12]  /*109a0*/  BSSY B1, `(.L_x_2140) ;  /* 0x0000014000017945 */ /* 0x000fd80003800000 */
[----:B------:R-:W-:Y:S05]  /*109b0*/  @P3 BRA `(.L_x_2141) ;  /* 0x00000000002c3947 */ /* 0x000fea0003800000 */
[----:B------:R-:W-:Y:S01]  /*109c0*/  ULDC UR4, c[0x0][0x9e4] ;  /* 0x0002790000047ab9 */ /* 0x000fe20000000800 */
[----:B------:R-:W-:Y:S02]  /*109d0*/  VIADD R9, R0, 0x8 ;  /* 0x0000000800097836 */ /* 0x000fe40000000000 */
[----:B------:R-:W-:-:S03]  /*109e0*/  IMAD.U32 R15, RZ, RZ, UR4 ;  /* 0x00000004ff0f7e24 */ /* 0x000fc6000f8e00ff */
[----:B------:R-:W-:Y:S02]  /*109f0*/  IADD3 R9, R9, R185, -R186 ;  /* 0x000000b909097210 */ /* 0x000fe40007ffe8ba */
[----:B------:R-:W-:Y:S02]  /*10a00*/  ISETP.NE.AND P3, PT, R15, 0x1, PT ;  /* 0x000000010f00780c */ /* 0x000fe40003f65270 */
[----:B------:R-:W-:-:S11]  /*10a10*/  LOP3.LUT R9, RZ, R9, RZ, 0x33, !PT ;  /* 0x00000009ff097212 */ /* 0x000fd600078e33ff */
[----:B------:R-:W0:Y:S02]  /*10a20*/  @P3 LDC.64 R152, c[0x0][0x9e8] ;  /* 0x00027a00ff983b82 */ /* 0x000e240000000a00 */
[----:B0-----:R-:W-:-:S05]  /*10a30*/  @P3 IMAD.HI.U32 R152, R9, R152, RZ ;  /* 0x0000009809983227 */ /* 0x001fca00078e00ff */
[----:B------:R-:W-:-:S04]  /*10a40*/  @P3 SHF.R.U32.HI R9, RZ, R153, R152 ;  /* 0x00000099ff093219 */ /* 0x000fc80000011698 */
[----:B------:R-:W-:Y:S01]  /*10a50*/  LOP3.LUT R9, RZ, R9, RZ, 0x33, !PT ;  /* 0x00000009ff097212 */ /* 0x000fe200078e33ff */
[----:B------:R-:W-:Y:S06]  /*10a60*/  BRA `(.L_x_2142) ;  /* 0x00000000001c7947 */ /* 0x000fec0003800000 */
.L_x_2141:
[----:B------:R-:W-:Y:S01]  /*10a70*/  ULDC UR4, c[0x0][0x9e4] ;  /* 0x0002790000047ab9 */ /* 0x000fe20000000800 */
[----:B------:R-:W-:Y:S02]  /*10a80*/  IMAD.MOV.U32 R9, RZ, RZ, R201 ;  /* 0x000000ffff097224 */ /* 0x000fe400078e00c9 */
[----:B------:R-:W-:-:S05]  /*10a90*/  IMAD.U32 R15, RZ, RZ, UR4 ;  /* 0x00000004ff0f7e24 */ /* 0x000fca000f8e00ff */
[----:B------:R-:W-:-:S13]  /*10aa0*/  ISETP.NE.AND P3, PT, R15, 0x1, PT ;  /* 0x000000010f00780c */ /* 0x000fda0003f65270 */
[----:B------:R-:W0:Y:S02]  /*10ab0*/  @P3 LDC.64 R152, c[0x0][0x9e8] ;  /* 0x00027a00ff983b82 */ /* 0x000e240000000a00 */
[----:B0-----:R-:W-:-:S05]  /*10ac0*/  @P3 IMAD.HI.U32 R152, R201, R152, RZ ;  /* 0x00000098c9983227 */ /* 0x001fca00078e00ff */
[----:B------:R-:W-:-:S07]  /*10ad0*/  @P3 SHF.R.U32.HI R9, RZ, R153, R152 ;  /* 0x00000099ff093219 */ /* 0x000fce0000011698 */
.L_x_2142:
[----:B------:R-:W-:Y:S05]  /*10ae0*/  BSYNC B1 ;  /* 0x0000000000017941 */ /* 0x000fea0003800000 */
.L_x_2140:
[----:B------:R-:W-:-:S04]  /*10af0*/  IMAD R9, R9, R15, -R20 ;  /* 0x0000000f09097224 */ /* 0x000fc800078e0a14 */
[----:B------:R-:W-:-:S05]  /*10b00*/  IMAD.IADD R20, R9, 0x1, -R22 ;  /* 0x0000000109147824 */ /* 0x000fca00078e0a16 */
[----:B------:R-:W-:Y:S02]  /*10b10*/  VIADDMNMX R211, R20, R15, R211, PT ;  /* 0x0000000f14d37246 */ /* 0x000fe400038001d3 */
[----:B------:R-:W-:-:S07]  /*10b20*/  VIMNMX R205, R205, R20, !PT ;  /* 0x00000014cdcd7248 */ /* 0x000fce0007fe0100 */
.L_x_2139:
[----:B------:R-:W-:Y:S01]  /*10b30*/  FMNMX.FTZ R9, R188, R208, !PT ;  /* 0x000000d0bc097209 */ /* 0x000fe20007810000 */
[----:B------:R-:W-:Y:S01]  /*10b40*/  ULDC UR4, c[0x0][0x988] ;  /* 0x0002620000047ab9 */ /* 0x000fe20000000800 */
        /* <DEDUP_REMOVED lines=31> */
[----:B------:R-:W-:Y:S01]  /*10d40*/  ISETP.GT.AND P6, PT, R205, RZ, P2 ;  /* 0x000000ffcd00720c */ /* 0x000fe200017c4270 */
[----:B------:R-:W0:Y:S01]  /*10d50*/  SHFL.BFLY PT, R9, R20, 0x2, 0x1f ;  /* 0x0c401f0014097f89 */ /* 0x000e2200000e0000 */
[C---:B------:R-:W-:Y:S02]  /*10d60*/  ISETP.LT.OR P4, PT, R211.reuse, 0x1a, P4 ;  /* 0x0000001ad300780c */ /* 0x040fe40002781670 */
[----:B------:R-:W-:Y:S02]  /*10d70*/  ISETP.LT.OR P6, PT, R211, 0x1, P6 ;  /* 0x00000001d300780c */ /* 0x000fe400037c1670 */
[----:B------:R-:W-:-:S02]  /*10d80*/  ISETP.GT.AND P3, PT, R205, 0x8, P2 ;  /* 0x00000008cd00780c */ /* 0x000fc40001764270 */
[----:B------:R-:W-:Y:S02]  /*10d90*/  FSEL R167, R167, -INF , !P4 ;  /* 0xff800000a7a77808 */ /* 0x000fe40006000000 */
[----:B------:R-:W-:Y:S02]  /*10da0*/  FSEL R154, R154, -INF , !P6 ;  /* 0xff8000009a9a7808 */ /* 0x000fe40007000000 */
[----:B------:R-:W-:Y:S02]  /*10db0*/  ISETP.GT.AND P4, PT, R205, 0x28, P2 ;  /* 0x00000028cd00780c */ /* 0x000fe40001784270 */
[C---:B------:R-:W-:Y:S02]  /*10dc0*/  ISETP.LT.OR P3, PT, R211.reuse, 0x9, P3 ;  /* 0x00000009d300780c */ /* 0x040fe40001f61670 */
[----:B------:R-:W-:Y:S02]  /*10dd0*/  FMNMX.FTZ R15, R154, R210, !PT ;  /* 0x000000d29a0f7209 */ /* 0x000fe40007810000 */
[----:B------:R-:W-:-:S02]  /*10de0*/  ISETP.LT.OR P4, PT, R211, 0x29, P4 ;  /* 0x00000029d300780c */ /* 0x000fc40002781670 */
[----:B------:R-:W-:Y:S02]  /*10df0*/  FSEL R158, R158, -INF , !P3 ;  /* 0xff8000009e9e7808 */ /* 0x000fe40005800000 */
[----:B------:R-:W-:Y:S02]  /*10e00*/  FMNMX.FTZ R15, R152, R15, !PT ;  /* 0x0000000f980f7209 */ /* 0x000fe40007810000 */
[----:B------:R-:W-:Y:S02]  /*10e10*/  FSEL R174, R174, -INF , !P4 ;  /* 0xff800000aeae7808 */ /* 0x000fe40006000000 */
[----:B0-----:R-:W-:Y:S02]  /*10e20*/  FMNMX.FTZ R9, R20, R9, !PT ;  /* 0x0000000914097209 */ /* 0x001fe40007810000 */
[C---:B------:R-:W-:Y:S02]  /*10e30*/  ISETP.GT.AND P4, PT, R205.reuse, 0x30, P2 ;  /* 0x00000030cd00780c */ /* 0x040fe40001784270 */
[----:B------:R-:W-:Y:S01]  /*10e40*/  ISETP.GT.AND P3, PT, R205, 0x11, P2 ;  /* 0x00000011cd00780c */ /* 0x000fe20001764270 */
[----:B------:R-:W0:Y:S01]  /*10e50*/  SHFL.BFLY PT, R20, R9, 0x1, 0x1f ;  /* 0x0c201f0009147f89 */ /* 0x000e2200000e0000 */
[----:B------:R-:W-:-:S02]  /*10e60*/  ISETP.LT.OR P4, PT, R211, 0x31, P4 ;  /* 0x00000031d300780c */ /* 0x000fc40002781670 */
[----:B------:R-:W-:Y:S02]  /*10e70*/  ISETP.LT.OR P3, PT, R211, 0x12, P3 ;  /* 0x00000012d300780c */ /* 0x000fe40001f61670 */
[----:B------:R-:W-:Y:S02]  /*10e80*/  FSEL R178, R178, -INF , !P4 ;  /* 0xff800000b2b27808 */ /* 0x000fe40006000000 */
[----:B------:R-:W-:Y:S02]  /*10e90*/  FSEL R163, R163, -INF , !P3 ;  /* 0xff800000a3a37808 */ /* 0x000fe40005800000 */
[C---:B------:R-:W-:Y:S02]  /*10ea0*/  ISETP.GT.AND P3, PT, R205.reuse, 0x20, P2 ;  /* 0x00000020cd00780c */ /* 0x040fe40001764270 */
[----:B------:R-:W-:Y:S02]  /*10eb0*/  ISETP.GT.AND P6, PT, R205, 0x31, P2 ;  /* 0x00000031cd00780c */ /* 0x000fe400017c4270 */
[----:B------:R-:W-:-:S02]  /*10ec0*/  ISETP.LT.OR P3, PT, R211, 0x21, P3 ;  /* 0x00000021d300780c */ /* 0x000fc40001f61670 */
[----:B------:R-:W-:Y:S02]  /*10ed0*/  ISETP.LT.OR P6, PT, R211, 0x32, P6 ;  /* 0x00000032d300780c */ /* 0x000fe400037c1670 */
[----:B------:R-:W-:Y:S02]  /*10ee0*/  FSEL R170, R170, -INF , !P3 ;  /* 0xff800000aaaa7808 */ /* 0x000fe40005800000 */
[----:B------:R-:W-:-:S04]  /*10ef0*/  ISETP.GT.AND P3, PT, R205, 0x29, P2 ;  /* 0x00000029cd00780c */ /* 0x000fc80001764270 */
[----:B------:R-:W-:Y:S02]  /*10f00*/  ISETP.LT.OR P3, PT, R211, 0x2a, P3 ;  /* 0x0000002ad300780c */ /* 0x000fe40001f61670 */
[----:B0-----:R-:W-:Y:S02]  /*10f10*/  FMNMX.FTZ R9, R9, R20, !PT ;  /* 0x0000001409097209 */ /* 0x001fe40007810000 */
[----:B------:R-:W-:Y:S02]  /*10f20*/  FMNMX.FTZ R20, R158, R15, !PT ;  /* 0x0000000f9e147209 */ /* 0x000fe40007810000 */
[----:B------:R-:W-:Y:S02]  /*10f30*/  MOV R15, UR4 ;  /* 0x00000004000f7c02 */ /* 0x000fe40008000f00 */
[----:B------:R-:W-:Y:S02]  /*10f40*/  FMNMX.FTZ R153, R159, R20, !PT ;  /* 0x000000149f997209 */ /* 0x000fe40007810000 */
[C---:B------:R-:W-:Y:S01]  /*10f50*/  FSETP.NEU.FTZ.AND P4, PT, R9.reuse, -INF , PT ;  /* 0xff8000000900780b */ /* 0x040fe20003f9d000 */
[----:B------:R-:W-:Y:S01]  /*10f60*/  FMUL.FTZ R155, R9, R15 ;  /* 0x0000000f099b7220 */ /* 0x000fe20000410000 */
[----:B------:R-:W-:-:S02]  /*10f70*/  FMNMX.FTZ R20, R162, R153, !PT ;  /* 0x00000099a2147209 */ /* 0x000fc40007810000 */
[----:B------:R-:W-:Y:S02]  /*10f80*/  FSEL R175, R175, -INF , !P3 ;  /* 0xff800000afaf7808 */ /* 0x000fe40005800000 */
[----:B------:R-:W-:Y:S02]  /*10f90*/  FSEL R153, R155, RZ, P4 ;  /* 0x000000ff9b997208 */ /* 0x000fe40002000000 */
[----:B------:R-:W-:Y:S02]  /*10fa0*/  FMNMX.FTZ R155, R163, R20, !PT ;  /* 0x00000014a39b7209 */ /* 0x000fe40007810000 */
[C---:B------:R-:W-:Y:S01]  /*10fb0*/  ISETP.GT.AND P3, PT, R205.reuse, 0x38, P2 ;  /* 0x00000038cd00780c */ /* 0x040fe20001764270 */
[--C-:B------:R-:W-:Y:S01]  /*10fc0*/  FFMA.FTZ R165, R156, R15, -R153.reuse ;  /* 0x0000000f9ca57223 */ /* 0x100fe20000010899 */
[----:B------:R-:W-:Y:S01]  /*10fd0*/  FMNMX.FTZ R20, R166, R155, !PT ;  /* 0x0000009ba6147209 */ /* 0x000fe20007810000 */
[-CC-:B------:R-:W-:Y:S01]  /*10fe0*/  FFMA.FTZ R157, R204, R15.reuse, -R153.reuse ;  /* 0x0000000fcc9d7223 */ /* 0x180fe20000010899 */
[----:B------:R-:W-:Y:S01]  /*10ff0*/  ISETP.GT.AND P2, PT, R205, 0x39, P2 ;  /* 0x00000039cd00780c */ /* 0x000fe20001744270 */
[-CC-:B------:R-:W-:Y:S01]  /*11000*/  FFMA.FTZ R173, R212, R15.reuse, -R153.reuse ;  /* 0x0000000fd4ad7223 */ /* 0x180fe20000010899 */
[----:B------:R-:W-:Y:S01]  /*11010*/  FMNMX.FTZ R155, R167, R20, !PT ;  /* 0x00000014a79b7209 */ /* 0x000fe20007810000 */
[--C-:B------:R-:W-:Y:S01]  /*11020*/  FFMA.FTZ R188, R188, R15, -R153.reuse ;  /* 0x0000000fbcbc7223 */ /* 0x100fe20000010899 */
[----:B------:R-:W-:Y:S01]  /*11030*/  ISETP.LT.OR P3, PT, R211, 0x39, P3 ;  /* 0x00000039d300780c */ /* 0x000fe20001f61670 */
[----:B------:R-:W-:Y:S01]  /*11040*/  MUFU.EX2 R157, R157 ;  /* 0x0000009d009d7308 */ /* 0x000fe20000000800 */
[----:B------:R-:W-:Y:S01]  /*11050*/  FMNMX.FTZ R20, R170, R155, !PT ;  /* 0x0000009baa147209 */ /* 0x000fe20007810000 */
[-CC-:B------:R-:W-:Y:S01]  /*11060*/  FFMA.FTZ R160, R160, R15.reuse, -R153.reuse ;  /* 0x0000000fa0a07223 */ /* 0x180fe20000010899 */
[----:B------:R-:W-:Y:S01]  /*11070*/  FSEL R156, R179, -INF , !P6 ;  /* 0xff800000b39c7808 */ /* 0x000fe20007000000 */
        /* <DEDUP_REMOVED lines=11> */
[----:B------:R-:W-:Y:S01]  /*11130*/  FSEL R212, R183, -INF , !P2 ;  /* 0xff800000b7d47808 */ /* 0x000fe20005000000 */
[----:B------:R0:W-:Y:S01]  /*11140*/  MUFU.EX2 R155, R165 ;  /* 0x000000a5009b7308 */ /* 0x0001e20000000800 */
[----:B------:R-:W-:Y:S01]  /*11150*/  FMNMX.FTZ R161, R178, R161, !PT ;  /* 0x000000a1b2a17209 */ /* 0x000fe20007810000 */
[-CC-:B------:R-:W-:Y:S01]  /*11160*/  FFMA.FTZ R183, R180, R15.reuse, -R153.reuse ;  /* 0x0000000fb4b77223 */ /* 0x180fe20000010899 */
[-CC-:B------:R-:W-:Y:S01]  /*11170*/  FFMA.FTZ R180, R181, R15.reuse, -R153.reuse ;  /* 0x0000000fb5b47223 */ /* 0x180fe20000010899 */
[----:B------:R-:W-:Y:S01]  /*11180*/  FFMA.FTZ R236, R236, R15, -R153 ;  /* 0x0000000fecec7223 */ /* 0x000fe20000010899 */
[----:B------:R-:W-:-:S03]  /*11190*/  FMNMX.FTZ R161, R156, R161, !PT ;  /* 0x000000a19ca17209 */ /* 0x000fc60007810000 */
[----:B------:R1:W-:Y:S01]  /*111a0*/  MUFU.EX2 R182, R173 ;  /* 0x000000ad00b67308 */ /* 0x0003e20000000800 */
[----:B------:R-:W-:Y:S01]  /*111b0*/  FMNMX.FTZ R161, R204, R161, !PT ;  /* 0x000000a1cca17209 */ /* 0x000fe20007810000 */
[----:B0-----:R-:W-:-:S03]  /*111c0*/  FFMA.FTZ R165, R230, R15, -R153 ;  /* 0x0000000fe6a57223 */ /* 0x001fc60000010899 */
[----:B------:R-:W-:Y:S01]  /*111d0*/  FMNMX.FTZ R20, R212, R161, !PT ;  /* 0x000000a1d4147209 */ /* 0x000fe20007810000 */
[-CC-:B------:R-:W-:Y:S02]  /*111e0*/  FFMA.FTZ R161, R228, R15.reuse, -R153.reuse ;  /* 0x0000000fe4a17223 */ /* 0x180fe40000010899 */
[----:B------:R-:W-:Y:S01]  /*111f0*/  MUFU.EX2 R160, R160 ;  /* 0x000000a000a07308 */ /* 0x000fe20000000800 */
[----:B-1----:R-:W-:Y:S01]  /*11200*/  FFMA.FTZ R173, R232, R15, -R153 ;  /* 0x0000000fe8ad7223 */ /* 0x002fe20000010899 */
[----:B------:R-:W0:Y:S01]  /*11210*/  SHFL.BFLY PT, R169, R20, 0x2, 0x1f ;  /* 0x0c401f0014a97f89 */ /* 0x000e2200000e0000 */
[----:B------:R-:W-:-:S05]  /*11220*/  IMAD.MOV R153, RZ, RZ, -R194 ;  /* 0x000000ffff997224 */ /* 0x000fca00078e0ac2 */
[----:B------:R-:W-:Y:S01]  /*11230*/  MUFU.EX2 R161, R161 ;  /* 0x000000a100a17308 */ /* 0x000fe20000000800 */
[----:B------:R-:W-:-:S07]  /*11240*/  ISETP.NE.AND P3, PT, R22, R153, PT ;  /* 0x000000991600720c */ /* 0x000fce0003f65270 */
[----:B------:R-:W-:Y:S08]  /*11250*/  MUFU.EX2 R164, R164 ;  /* 0x000000a400a47308 */ /* 0x000ff00000000800 */
[----:B------:R-:W-:Y:S01]  /*11260*/  MUFU.EX2 R165, R165 ;  /* 0x000000a500a57308 */ /* 0x000fe20000000800 */
[----:B0-----:R-:W-:Y:S02]  /*11270*/  FMNMX.FTZ R179, R20, R169, !PT ;  /* 0x000000a914b37209 */ /* 0x001fe40007810000 */
[----:B------:R-:W-:-:S03]  /*11280*/  FSEL R169, R9, RZ, P4 ;  /* 0x000000ff09a97208 */ /* 0x000fc60002000000 */
[----:B------:R-:W0:Y:S02]  /*11290*/  SHFL.BFLY PT, R20, R179, 0x1, 0x1f ;  /* 0x0c201f00b3147f89 */ /* 0x000e2400000e0000 */
[----:B------:R-:W-:Y:S01]  /*112a0*/  MUFU.EX2 R168, R168 ;  /* 0x000000a800a87308 */ /* 0x000fe20000000800 */
[----:B------:R-:W-:-:S04]  /*112b0*/  FADD.FTZ R208, -R169, R208 ;  /* 0x000000d0a9d07221 */ /* 0x000fc80000010100 */
[----:B------:R-:W-:-:S03]  /*112c0*/  FMUL.FTZ R169, R208, R15 ;  /* 0x0000000fd0a97220 */ /* 0x000fc60000410000 */
[----:B------:R-:W-:Y:S08]  /*112d0*/  MUFU.EX2 R173, R173 ;  /* 0x000000ad00ad7308 */ /* 0x000ff00000000800 */
[----:B------:R-:W1:Y:S01]  /*112e0*/  MUFU.EX2 R169, R169 ;  /* 0x000000a900a97308 */ /* 0x000e620000000800 */
[----:B0-----:R-:W-:-:S07]  /*112f0*/  FMNMX.FTZ R20, R179, R20, !PT ;  /* 0x00000014b3147209 */ /* 0x001fce0007810000 */
[----:B------:R-:W0:Y:S01]  /*11300*/  MUFU.EX2 R172, R172 ;  /* 0x000000ac00ac7308 */ /* 0x000e220000000800 */
[----:B------:R-:W-:-:S04]  /*11310*/  FSETP.NEU.FTZ.AND P2, PT, R20, -INF , PT ;  /* 0xff8000001400780b */ /* 0x000fc80003f5d000 */
[----:B------:R-:W-:-:S03]  /*11320*/  FSEL R181, R20, RZ, P2 ;  /* 0x000000ff14b57208 */ /* 0x000fc60001000000 */
[----:B------:R-:W4:Y:S01]  /*11330*/  MUFU.EX2 R177, R177 ;  /* 0x000000b100b17308 */ /* 0x000f220000000800 */
[----:B-1----:R-:W-:Y:S01]  /*11340*/  FFMA.FTZ R208, R169, R3, R188 ;  /* 0x00000003a9d07223 */ /* 0x002fe200000100bc */
[----:B------:R-:W-:Y:S01]  /*11350*/  FMUL.FTZ R3, R20, R15 ;  /* 0x0000000f14037220 */ /* 0x000fe20000410000 */
[-C--:B------:R-:W-:Y:S01]  /*11360*/  FMUL.FTZ R24, R24, R169.reuse ;  /* 0x000000a918187220 */ /* 0x080fe20000410000 */
[----:B------:R-:W-:Y:S01]  /*11370*/  FADD.FTZ R228, -R181, R210 ;  /* 0x000000d2b5e47221 */ /* 0x000fe20000010100 */
[----:B------:R-:W-:Y:S01]  /*11380*/  FADD.FTZ R208, R157, R208 ;  /* 0x000000d09dd07221 */ /* 0x000fe20000010000 */
[-C--:B------:R-:W-:Y:S01]  /*11390*/  FMUL.FTZ R25, R25, R169.reuse ;  /* 0x000000a919197220 */ /* 0x080fe20000410000 */
[----:B------:R-:W-:Y:S01]  /*113a0*/  FSEL R3, R3, RZ, P2 ;  /* 0x000000ff03037208 */ /* 0x000fe20001000000 */
[----:B------:R-:W1:Y:S01]  /*113b0*/  MUFU.EX2 R176, R176 ;  /* 0x000000b000b07308 */ /* 0x000e620000000800 */
[----:B------:R-:W-:Y:S01]  /*113c0*/  FADD.FTZ R181, R155, R208 ;  /* 0x000000d09bb57221 */ /* 0x000fe20000010000 */
[-C--:B------:R-:W-:Y:S01]  /*113d0*/  FMUL.FTZ R28, R28, R169.reuse ;  /* 0x000000a91c1c7220 */ /* 0x080fe20000410000 */
[----:B------:R-:W-:Y:S01]  /*113e0*/  FMUL.FTZ R29, R29, R169 ;  /* 0x000000a91d1d7220 */ /* 0x000fe20000410000 */
[-C--:B------:R-:W-:Y:S01]  /*113f0*/  FFMA.FTZ R208, R152, R15.reuse, -R3 ;  /* 0x0000000f98d07223 */ /* 0x080fe20000010803 */
[----:B------:R-:W-:Y:S01]  /*11400*/  FADD.FTZ R181, R182, R181 ;  /* 0x000000b5b6b57221 */ /* 0x000fe20000010000 */
[-CC-:B------:R-:W-:Y:S01]  /*11410*/  FFMA.FTZ R154, R154, R15.reuse, -R3.reuse ;  /* 0x0000000f9a9a7223 */ /* 0x180fe20000010803 */
[-C--:B------:R-:W-:Y:S01]  /*11420*/  FFMA.FTZ R210, R159, R15.reuse, -R3 ;  /* 0x0000000f9fd27223 */ /* 0x080fe20000010803 */
[----:B------:R5:W-:Y:S01]  /*11430*/  MUFU.EX2 R153, R183 ;  /* 0x000000b700997308 */ /* 0x000be20000000800 */
[----:B------:R-:W-:Y:S01]  /*11440*/  FADD.FTZ R152, R160, R181 ;  /* 0x000000b5a0987221 */ /* 0x000fe20000010000 */
[-CC-:B------:R-:W-:Y:S01]  /*11450*/  FFMA.FTZ R158, R158, R15.reuse, -R3.reuse ;  /* 0x0000000f9e9e7223 */ /* 0x180fe20000010803 */
[-CC-:B------:R-:W-:Y:S01]  /*11460*/  FFMA.FTZ R189, R162, R15.reuse, -R3.reuse ;  /* 0x0000000fa2bd7223 */ /* 0x180fe20000010803 */
[-CC-:B------:R-:W-:Y:S01]  /*11470*/  FFMA.FTZ R163, R163, R15.reuse, -R3.reuse ;  /* 0x0000000fa3a37223 */ /* 0x180fe20000010803 */
[----:B------:R-:W-:Y:S01]  /*11480*/  FADD.FTZ R205, R161, R152 ;  /* 0x00000098a1cd7221 */ /* 0x000fe20000010000 */
[-CC-:B------:R-:W-:Y:S01]  /*11490*/  FFMA.FTZ R181, R166, R15.reuse, -R3.reuse ;  /* 0x0000000fa6b57223 */ /* 0x180fe20000010803 */
[-C--:B------:R-:W-:Y:S01]  /*114a0*/  FFMA.FTZ R167, R167, R15.reuse, -R3 ;  /* 0x0000000fa7a77223 */ /* 0x080fe20000010803 */
[----:B------:R-:W-:Y:S01]  /*114b0*/  MUFU.EX2 R179, R236 ;  /* 0x000000ec00b37308 */ /* 0x000fe20000000800 */
[----:B------:R-:W-:Y:S01]  /*114c0*/  FADD.FTZ R152, R164, R205 ;  /* 0x000000cda4987221 */ /* 0x000fe20000010000 */
[-CC-:B-----5:R-:W-:Y:S01]  /*114d0*/  FFMA.FTZ R183, R170, R15.reuse, -R3.reuse ;  /* 0x0000000faab77223 */ /* 0x1a0fe20000010803 */
[-C--:B------:R-:W-:Y:S01]  /*114e0*/  FMUL.FTZ R170, R228, R15.reuse ;  /* 0x0000000fe4aa7220 */ /* 0x080fe20000410000 */
[-CC-:B------:R-:W-:Y:S01]  /*114f0*/  FFMA.FTZ R171, R171, R15.reuse, -R3.reuse ;  /* 0x0000000fabab7223 */ /* 0x180fe20000010803 */
[----:B------:R-:W-:Y:S01]  /*11500*/  FADD.FTZ R205, R165, R152 ;  /* 0x00000098a5cd7221 */ /* 0x000fe20000010000 */
[-CC-:B------:R-:W-:Y:S01]  /*11510*/  FFMA.FTZ R174, R174, R15.reuse, -R3.reuse ;  /* 0x0000000faeae7223 */ /* 0x180fe20000010803 */
[-C--:B------:R-:W-:Y:S01]  /*11520*/  FFMA.FTZ R175, R175, R15.reuse, -R3 ;  /* 0x0000000fafaf7223 */ /* 0x080fe20000010803 */
[----:B------:R-:W5:Y:S01]  /*11530*/  MUFU.EX2 R180, R180 ;  /* 0x000000b400b47308 */ /* 0x000f620000000800 */
[----:B------:R-:W-:Y:S01]  /*11540*/  FADD.FTZ R152, R168, R205 ;  /* 0x000000cda8987221 */ /* 0x000fe20000010000 */
[-CC-:B------:R-:W-:Y:S01]  /*11550*/  FFMA.FTZ R178, R178, R15.reuse, -R3.reuse ;  /* 0x0000000fb2b27223 */ /* 0x180fe20000010803 */
[-CC-:B------:R-:W-:Y:S01]  /*11560*/  FFMA.FTZ R205, R156, R15.reuse, -R3.reuse ;  /* 0x0000000f9ccd7223 */ /* 0x180fe20000010803 */
[-CC-:B------:R-:W-:Y:S01]  /*11570*/  FFMA.FTZ R204, R204, R15.reuse, -R3.reuse ;  /* 0x0000000fcccc7223 */ /* 0x180fe20000010803 */
[----:B------:R-:W-:Y:S01]  /*11580*/  FADD.FTZ R211, R173, R152 ;  /* 0x00000098add37221 */ /* 0x000fe20000010000 */
[----:B------:R-:W-:Y:S01]  /*11590*/  FFMA.FTZ R212, R212, R15, -R3 ;  /* 0x0000000fd4d47223 */ /* 0x000fe20000010803 */
[----:B------:R-:W-:Y:S01]  /*115a0*/  @!P3 IMAD R3, R209, 0x40, R192 ;  /* 0x00000040d103b824 */ /* 0x000fe200078e02c0 */
[----:B------:R2:W-:Y:S01]  /*115b0*/  MUFU.EX2 R159, R154 ;  /* 0x0000009a009f7308 */ /* 0x0005e20000000800 */
[----:B0-----:R-:W-:Y:S01]  /*115c0*/  FADD.FTZ R152, R172, R211 ;  /* 0x000000d3ac987221 */ /* 0x001fe20000010000 */
[----:B------:R-:W-:Y:S01]  /*115d0*/  FMUL.FTZ R32, R32, R169 ;  /* 0x000000a920207220 */ /* 0x000fe20000410000 */
[----:B------:R-:W-:-:S02]  /*115e0*/  @!P3 IMAD R3, R3, 0x4, R2 ;  /* 0x000000040303b824 */ /* 0x000fc400078e0202 */
[-C--:B------:R-:W-:Y:S01]  /*115f0*/  FMUL.FTZ R33, R33, R169.reuse ;  /* 0x000000a921217220 */ /* 0x080fe20000410000 */
[----:B----4-:R-:W-:Y:S01]  /*11600*/  FADD.FTZ R211, R177, R152 ;  /* 0x00000098b1d37221 */ /* 0x010fe20000010000 */
[----:B------:R-:W-:Y:S01]  /*11610*/  F2FP.F16.F32.PACK_AB R152, R157, R188 ;  /* 0x000000bc9d98723e */ /* 0x000fe200000000ff */
[----:B------:R-:W-:Y:S01]  /*11620*/  FMUL.FTZ R36, R36, R169 ;  /* 0x000000a924247220 */ /* 0x000fe20000410000 */
[----:B------:R-:W0:Y:S01]  /*11630*/  MUFU.EX2 R170, R170 ;  /* 0x000000aa00aa7308 */ /* 0x000e220000000800 */
[----:B-1----:R-:W-:Y:S01]  /*11640*/  FADD.FTZ R156, R176, R211 ;  /* 0x000000d3b09c7221 */ /* 0x002fe20000010000 */
[----:B--2---:R-:W-:Y:S01]  /*11650*/  F2FP.F16.F32.PACK_AB R154, R182, R155 ;  /* 0x0000009bb69a723e */ /* 0x004fe200000000ff */
[----:B------:R-:W-:Y:S01]  /*11660*/  @!P3 STS [R3+0x28800], R169 ;  /* 0x028800a90300b388 */ /* 0x000fe20000000800 */
[----:B-----5:R-:W-:Y:S01]  /*11670*/  F2FP.F16.F32.PACK_AB R166, R180, R153 ;  /* 0x00000099b4a6723e */ /* 0x020fe200000000ff */
[----:B------:R-:W-:Y:S01]  /*11680*/  FADD.FTZ R162, R179, R156 ;  /* 0x0000009cb3a27221 */ /* 0x000fe20000010000 */
[----:B------:R-:W-:Y:S01]  /*11690*/  F2FP.F16.F32.PACK_AB R156, R161, R160 ;  /* 0x000000a0a19c723e */ /* 0x000fe200000000ff */
[-C--:B------:R-:W-:Y:S01]  /*116a0*/  FMUL.FTZ R37, R37, R169.reuse ;  /* 0x000000a925257220 */ /* 0x080fe20000410000 */
[----:B------:R-:W1:Y:S01]  /*116b0*/  MUFU.EX2 R208, R208 ;  /* 0x000000d000d07308 */ /* 0x000e620000000800 */
[----:B------:R-:W-:Y:S01]  /*116c0*/  FADD.FTZ R155, R153, R162 ;  /* 0x000000a2999b7221 */ /* 0x000fe20000010000 */
[----:B------:R-:W-:Y:S01]  /*116d0*/  F2FP.F16.F32.PACK_AB R160, R173, R168 ;  /* 0x000000a8ada0723e */ /* 0x000fe200000000ff */
[-C--:B------:R-:W-:Y:S01]  /*116e0*/  FMUL.FTZ R40, R40, R169.reuse ;  /* 0x000000a928287220 */ /* 0x080fe20000410000 */
[----:B------:R-:W-:Y:S01]  /*116f0*/  F2FP.F16.F32.PACK_AB R162, R177, R172 ;  /* 0x000000acb1a2723e */ /* 0x000fe200000000ff */
[-C--:B------:R-:W-:Y:S01]  /*11700*/  FMUL.FTZ R41, R41, R169.reuse ;  /* 0x000000a929297220 */ /* 0x080fe20000410000 */
[-C--:B------:R-:W-:Y:S01]  /*11710*/  FMUL.FTZ R44, R44, R169.reuse ;  /* 0x000000a92c2c7220 */ /* 0x080fe20000410000 */
[-C--:B------:R-:W-:Y:S01]  /*11720*/  FMUL.FTZ R45, R45, R169.reuse ;  /* 0x000000a92d2d7220 */ /* 0x080fe20000410000 */
[----:B------:R2:W4:Y:S01]  /*11730*/  MUFU.EX2 R209, R158 ;  /* 0x0000009e00d17308 */ /* 0x0005220000000800 */
[----:B0-----:R-:W-:Y:S01]  /*11740*/  FFMA.FTZ R153, R170, R8, R159 ;  /* 0x00000008aa997223 */ /* 0x001fe2000001009f */
[----:B------:R0:W-:Y:S01]  /*11750*/  @!P3 STS [R3+0x28820], R170 ;  /* 0x028820aa0300b388 */ /* 0x0001e20000000800 */
[-C--:B------:R-:W-:Y:S01]  /*11760*/  FMUL.FTZ R48, R48, R169.reuse ;  /* 0x000000a930307220 */ /* 0x080fe20000410000 */
[-C--:B------:R-:W-:Y:S01]  /*11770*/  FMUL.FTZ R49, R49, R169.reuse ;  /* 0x000000a931317220 */ /* 0x080fe20000410000 */
[-C--:B------:R-:W-:Y:S01]  /*11780*/  FMUL.FTZ R52, R52, R169.reuse ;  /* 0x000000a934347220 */ /* 0x080fe20000410000 */
[-C--:B------:R-:W-:Y:S01]  /*11790*/  FMUL.FTZ R53, R53, R169.reuse ;  /* 0x000000a935357220 */ /* 0x080fe20000410000 */
[-C--:B------:R-:W-:Y:S01]  /*117a0*/  FMUL.FTZ R56, R56, R169.reuse ;  /* 0x000000a938387220 */ /* 0x080fe20000410000 */
[----:B------:R-:W5:Y:S01]  /*117b0*/  MUFU.EX2 R210, R210 ;  /* 0x000000d200d27308 */ /* 0x000f620000000800 */
[----:B-1----:R-:W-:Y:S01]  /*117c0*/  FADD.FTZ R8, R208, R153 ;  /* 0x00000099d0087221 */ /* 0x002fe20000010000 */
[----:B--2---:R-:W-:Y:S01]  /*117d0*/  F2FP.F16.F32.PACK_AB R158, R165, R164 ;  /* 0x000000a4a59e723e */ /* 0x004fe200000000ff */
[-C--:B------:R-:W-:Y:S01]  /*117e0*/  FMUL.FTZ R57, R57, R169.reuse ;  /* 0x000000a939397220 */ /* 0x080fe20000410000 */
[----:B0-----:R-:W-:Y:S01]  /*117f0*/  FADD.FTZ R3, R180, R155 ;  /* 0x0000009bb4037221 */ /* 0x001fe20000010000 */
[----:B------:R-:W-:Y:S01]  /*11800*/  F2FP.F16.F32.PACK_AB R164, R179, R176 ;  /* 0x000000b0b3a4723e */ /* 0x000fe200000000ff */
        /* <DEDUP_REMOVED lines=55> */
[----:B------:R-:W-:Y:S01]  /*11b80*/  FMUL.FTZ R149, R149, R169 ;  /* 0x000000a995957220 */ /* 0x000fe20000410000 */
[----:B-1----:R-:W-:Y:S01]  /*11b90*/  F2FP.F16.F32.PACK_AB R157, R168, R157 ;  /* 0x0000009da89d723e */ /* 0x002fe200000000ff */
[-C--:B------:R-:W-:Y:S01]  /*11ba0*/  FMUL.FTZ R26, R26, R170.reuse ;  /* 0x000000aa1a1a7220 */ /* 0x080fe20000410000 */
[----:B------:R-:W1:Y:S01]  /*11bb0*/  MUFU.EX2 R8, R175 ;  /* 0x000000af00087308 */ /* 0x000e620000000800 */
[----:B---3--:R-:W-:Y:S01]  /*11bc0*/  FADD.FTZ R174, R168, R153 ;  /* 0x00000099a8ae7221 */ /* 0x008fe20000010000 */
[-C--:B------:R-:W-:Y:S01]  /*11bd0*/  FMUL.FTZ R27, R27, R170.reuse ;  /* 0x000000aa1b1b7220 */ /* 0x080fe20000410000 */
[-C--:B------:R-:W-:Y:S01]  /*11be0*/  FMUL.FTZ R30, R30, R170.reuse ;  /* 0x000000aa1e1e7220 */ /* 0x080fe20000410000 */
[-C--:B------:R-:W-:Y:S01]  /*11bf0*/  FMUL.FTZ R31, R31, R170.reuse ;  /* 0x000000aa1f1f7220 */ /* 0x080fe20000410000 */
[----:B--2---:R-:W-:Y:S01]  /*11c00*/  FADD.FTZ R153, R181, R174 ;  /* 0x000000aeb5997221 */ /* 0x004fe20000010000 */
[-C--:B------:R-:W-:Y:S01]  /*11c10*/  FMUL.FTZ R34, R34, R170.reuse ;  /* 0x000000aa22227220 */ /* 0x080fe20000410000 */
[-C--:B------:R-:W-:Y:S01]  /*11c20*/  FMUL.FTZ R35, R35, R170.reuse ;  /* 0x000000aa23237220 */ /* 0x080fe20000410000 */
[----:B------:R2:W3:Y:S01]  /*11c30*/  MUFU.EX2 R165, R178 ;  /* 0x000000b200a57308 */ /* 0x0004e20000000800 */
[----:B0-----:R-:W-:Y:S01]  /*11c40*/  FADD.FTZ R180, R172, R153 ;  /* 0x00000099acb47221 */ /* 0x001fe20000010000 */
[-C--:B------:R-:W-:Y:S01]  /*11c50*/  FMUL.FTZ R38, R38, R170.reuse ;  /* 0x000000aa26267220 */ /* 0x080fe20000410000 */
[-C--:B------:R-:W-:Y:S01]  /*11c60*/  FMUL.FTZ R39, R39, R170.reuse ;  /* 0x000000aa27277220 */ /* 0x080fe20000410000 */
[-C--:B------:R-:W-:Y:S01]  /*11c70*/  FMUL.FTZ R42, R42, R170.reuse ;  /* 0x000000aa2a2a7220 */ /* 0x080fe20000410000 */
[----:B----4-:R-:W-:Y:S01]  /*11c80*/  FADD.FTZ R153, R161, R180 ;  /* 0x000000b4a1997221 */ /* 0x010fe20000010000 */
[C---:B-----5:R-:W-:Y:S01]  /*11c90*/  F2FP.F16.F32.PACK_AB R161, R176.reuse, R161 ;  /* 0x000000a1b0a1723e */ /* 0x060fe200000000ff */
[-C--:B------:R-:W-:Y:S01]  /*11ca0*/  FMUL.FTZ R43, R43, R170.reuse ;  /* 0x000000aa2b2b7220 */ /* 0x080fe20000410000 */
[----:B------:R-:W0:Y:S01]  /*11cb0*/  MUFU.EX2 R174, R205 ;  /* 0x000000cd00ae7308 */ /* 0x000e220000000800 */
[----:B--2---:R-:W-:Y:S01]  /*11cc0*/  FADD.FTZ R178, R176, R153 ;  /* 0x00000099b0b27221 */ /* 0x004fe20000010000 */
        /* <DEDUP_REMOVED lines=8> */
[----:B------:R-:W-:Y:S01]  /*11d50*/  F2FP.F16.F32.PACK_AB R153, R208, R159 ;  /* 0x0000009fd099723e */ /* 0x000fe200000000ff */
[-C--:B------:R-:W-:Y:S01]  /*11d60*/  FMUL.FTZ R54, R54, R170.reuse ;  /* 0x000000aa36367220 */ /* 0x080fe20000410000 */
[----:B------:R-:W-:Y:S01]  /*11d70*/  F2FP.F16.F32.PACK_AB R159, R172, R181 ;  /* 0x000000b5ac9f723e */ /* 0x000fe200000000ff */
[----:B---3--:R-:W-:Y:S01]  /*11d80*/  FADD.FTZ R155, R165, R178 ;  /* 0x000000b2a59b7221 */ /* 0x008fe20000010000 */
[-C--:B------:R-:W-:Y:S01]  /*11d90*/  FMUL.FTZ R55, R55, R170.reuse ;  /* 0x000000aa37377220 */ /* 0x080fe20000410000 */
[-C--:B------:R-:W-:Y:S01]  /*11da0*/  FMUL.FTZ R58, R58, R170.reuse ;  /* 0x000000aa3a3a7220 */ /* 0x080fe20000410000 */
[----:B------:R-:W2:Y:S01]  /*11db0*/  MUFU.EX2 R212, R212 ;  /* 0x000000d400d47308 */ /* 0x000ea20000000800 */
        /* <DEDUP_REMOVED lines=16> */
[C---:B--2---:R-:W-:Y:S01]  /*11ec0*/  F2FP.F16.F32.PACK_AB R167, R212.reuse, R167 ;  /* 0x000000a7d4a7723e */ /* 0x044fe200000000ff */
[----:B------:R-:W-:Y:S01]  /*11ed0*/  FADD.FTZ R8, R212, R169 ;  /* 0x000000a9d4087221 */ /* 0x000fe20000010000 */
        /* <DEDUP_REMOVED lines=8> */
[----:B------:R0:W-:Y:S01]  /*11f60*/  STSM.16.M88.4 [R195+0x26800], R152 ;  /* 0x02680098c3007844 */ /* 0x0001e20000000200 */
[-C--:B------:R-:W-:Y:S01]  /*11f70*/  FMUL.FTZ R98, R98, R170.reuse ;  /* 0x000000aa62627220 */ /* 0x080fe20000410000 */
[-C--:B------:R-:W-:Y:S01]  /*11f80*/  FMUL.FTZ R99, R99, R170.reuse ;  /* 0x000000aa63637220 */ /* 0x080fe20000410000 */
[-C--:B------:R-:W-:Y:S01]  /*11f90*/  FMUL.FTZ R102, R102, R170.reuse ;  /* 0x000000aa66667220 */ /* 0x080fe20000410000 */
[----:B------:R0:W-:Y:S01]  /*11fa0*/  STSM.16.M88.4 [R196], R156 ;  /* 0x0000009cc4007844 */ /* 0x0001e20000000200 */
        /* <DEDUP_REMOVED lines=27> */
[----:B0-----:R-:W-:Y:S06]  /*12160*/  @!P0 BRA `(.L_x_2143) ;  /* 0x0000000000048947 */ /* 0x001fec0003800000 */
[----:B------:R-:W-:Y:S01]  /*12170*/  BPT.TRAP 0x1 ;  /* 0x000000040000795c */ /* 0x000fe20000300000 */
.L_x_2143:
[----:B------:R0:W1:Y:S01]  /*12180*/  SYNCS.PHASECHK.TRANS64.TRYWAIT P2, [R206+URZ+0x28c50], R207 ;  /* 0x028c50cfce0075a7 */ /* 0x000062000804017f */
[----:B------:R-:W-:Y:S05]  /*12190*/  @!P0 BRA `(.L_x_2144) ;  /* 0x0000000000048947 */ /* 0x000fea0003800000 */
[----:B------:R-:W-:Y:S01]  /*121a0*/  BPT.TRAP 0x1 ;  /* 0x000000040000795c */ /* 0x000fe20000300000 */
.L_x_2144:
[----:B------:R-:W-:Y:S04]  /*121b0*/  BSSY B1, `(.L_x_2145) ;  /* 0x0000004000017945 */ /* 0x000fe80003800000 */
[----:B-1----:R-:W-:Y:S05]  /*121c0*/  @P2 BRA `(.L_x_2146) ;  /* 0x0000000000082947 */ /* 0x002fea0003800000 */
[----:B------:R-:W1:Y:S02]  /*121d0*/  SYNCS.PHASECHK.TRANS64.TRYWAIT P2, [R206+URZ+0x28c50], R207 ;  /* 0x028c50cfce0075a7 */ /* 0x000e64000804017f */
[----:B-1----:R-:W-:Y:S05]  /*121e0*/  @!P2 BRA `(.L_x_2147) ;  /* 0x000000ac0000a947 */ /* 0x002fea0003800000 */
.L_x_2146:
[----:B------:R-:W-:Y:S05]  /*121f0*/  BSYNC B1 ;  /* 0x0000000000017941 */ /* 0x000fea0003800000 */
.L_x_2145:
[----:B------:R-:W-:Y:S01]  /*12200*/  IMAD R168, R18, 0x1000, R190 ;  /* 0x0000100012a87824 */ /* 0x000fe200078e02be */
[----:B------:R-:W-:Y:S01]  /*12210*/  WARPGROUP.ARRIVE ;  /* 0x00000000000079c5 */ /* 0x000fe20000000000 */
[----:B------:R-:W-:Y:S01]  /*12220*/  IMAD.MOV.U32 R169, RZ, RZ, 0x40000040 ;  /* 0x40000040ffa97424 */ /* 0x000fe200078e00ff */
[C---:B------:R-:W-:Y:S01]  /*12230*/  ISETP.GT.AND P2, PT, R14.reuse, R191, PT ;  /* 0x000000bf0e00720c */ /* 0x040fe20003f44270 */
[----:B------:R-:W-:Y:S01]  /*12240*/  VIADD R14, R14, 0xffffffff ;  /* 0xffffffff0e0e7836 */ /* 0x000fe20000000000 */
[----:B------:R-:W-:Y:S01]  /*12250*/  R2UR UR6, R168 ;  /* 0x00000000a80672ca */ /* 0x000fe200000e0000 */
[----:B------:R-:W-:Y:S01]  /*12260*/  IMAD.MOV.U32 R210, RZ, RZ, R20 ;  /* 0x000000ffffd27224 */ /* 0x000fe200078e0014 */
[----:B------:R-:W-:Y:S01]  /*12270*/  R2UR UR7, R169 ;  /* 0x00000000a90772ca */ /* 0x000fe200000e0000 */
[----:B------:R-:W-:Y:S01]  /*12280*/  IMAD.MOV.U32 R169, RZ, RZ, 0x40000040 ;  /* 0x40000040ffa97424 */ /* 0x000fe200078e00ff */
[----:B01----:R-:W-:Y:S01]  /*12290*/  @!P1 IADD3 R206, R206, 0x28c60, RZ ;  /* 0x00028c60cece9810 */ /* 0x003fe20007ffe0ff */
[----:B------:R-:W-:-:S02]  /*122a0*/  IMAD.MOV.U32 R208, RZ, RZ, R9 ;  /* 0x000000ffffd07224 */ /* 0x000fc400078e0009 */
[----:B------:R-:W-:Y:S01]  /*122b0*/  IMAD.MOV.U32 R209, RZ, RZ, R18 ;  /* 0x000000ffffd17224 */ /* 0x000fe200078e0012 */
[----:B------:R-:W-:-:S07]  /*122c0*/  @!P1 PRMT R206, RZ, 0x654, R206 ;  /* 0x00000654ffce9816 */ /* 0x000fce00000000ce */
[----:B------:R-:W-:Y:S03]  /*122d0*/  HGMMA.64x256x16.F32 R24, R152, gdesc[UR4].tnspB, R24, gsb0 ;  /* 0x43e0000498187df0 */ /* 0x000fe60008000818 */
[----:B------:R-:W-:Y:S02]  /*122e0*/  WARPGROUP.DEPBAR.LE gsb0, 0x0 ;  /* 0x00008000000079c5 */ /* 0x000fe40000010000 */
[----:B------:R-:W-:Y:S01]  /*122f0*/  IMAD.MOV.U32 R153, RZ, RZ, 0x40000040 ;  /* 0x40000040ff997424 */ /* 0x000fe200078e00ff */
[----:B------:R-:W-:Y:S01]  /*12300*/  IADD3 R152, R168, 0x80, RZ ;  /* 0x00000080a8987810 */ /* 0x000fe20007ffe0ff */
        /* <DEDUP_REMOVED lines=30> */
.L_x_2129:
[----:B------:R-:W-:Y:S05]  /*124f0*/  BSYNC B0 ;  /* 0x0000000000007941 */ /* 0x000fea0003800000 */
.L_x_2128:
[----:B------:R-:W3:Y:S01]  /*12500*/  SHFL.BFLY PT, R0, R3, 0x2, 0x1f ;  /* 0x0c401f0003007f89 */ /* 0x000ee200000e0000 */
[----:B------:R-:W-:Y:S02]  /*12510*/  IMAD.MOV R13, RZ, RZ, -R194 ;  /* 0x000000ffff0d7224 */ /* 0x000fe400078e0ac2 */
[----:B------:R-:W-:Y:S01]  /*12520*/  VIADD R216, R216, 0x1 ;  /* 0x00000001d8d87836 */ /* 0x000fe20000000000 */
[----:B------:R-:W4:Y:S01]  /*12530*/  SHFL.BFLY PT, R7, R8, 0x2, 0x1f ;  /* 0x0c401f0008077f89 */ /* 0x000f2200000e0000 */
[----:B------:R-:W-:Y:S08]  /*12540*/  BAR.ARV 0x8, 0xa0 ;  /* 0x0202800000007b1d */ /* 0x000ff00000002000 */
[----:B------:R-:W-:Y:S01]  /*12550*/  BAR.SYNC.DEFER_BLOCKING 0xf, 0x100 ;  /* 0x03c4000000007b1d */ /* 0x000fe20000010000 */
[----:B------:R-:W-:Y:S01]  /*12560*/  ISETP.NE.AND P0, PT, R22, R13, PT ;  /* 0x0000000d1600720c */ /* 0x000fe20003f05270 */
[----:B---3--:R-:W-:Y:S01]  /*12570*/  FADD.FTZ R4, R0, R3 ;  /* 0x0000000300047221 */ /* 0x008fe20000010000 */
[----:B----4-:R-:W-:-:S04]  /*12580*/  FADD.FTZ R7, R7, R8 ;  /* 0x0000000807077221 */ /* 0x010fc80000010000 */
[----:B------:R-:W3:Y:S07]  /*12590*/  SHFL.BFLY PT, R5, R4, 0x1, 0x1f ;  /* 0x0c201f0004057f89 */ /* 0x000eee00000e0000 */
[C---:B------:R-:W-:Y:S02]  /*125a0*/  @!P0 IMAD R3, R18.reuse, 0x40, R192 ;  /* 0x0000004012038824 */ /* 0x040fe400078e02c0 */
[----:B------:R-:W-:Y:S01]  /*125b0*/  VIADD R8, R18, 0x1 ;  /* 0x0000000112087836 */ /* 0x000fe20000000000 */
[----:B------:R-:W4:Y:S01]  /*125c0*/  SHFL.BFLY PT, R0, R7, 0x1, 0x1f ;  /* 0x0c201f0007007f89 */ /* 0x000f2200000e0000 */
[----:B------:R-:W-:-:S03]  /*125d0*/  @!P0 IMAD R3, R3, 0x4, R2 ;  /* 0x0000000403038824 */ /* 0x000fc600078e0202 */
[----:B------:R-:W-:-:S04]  /*125e0*/  ISETP.NE.AND P1, PT, R8, 0x2, PT ;  /* 0x000000020800780c */ /* 0x000fc80003f25270 */
[----:B------:R-:W-:-:S04]  /*125f0*/  SEL R6, RZ, 0x1, P1 ;  /* 0x00000001ff067807 */ /* 0x000fc80000800000 */
[----:B------:R-:W-:Y:S01]  /*12600*/  LOP3.LUT R19, R19, R6, RZ, 0x3c, !PT ;  /* 0x0000000613137212 */ /* 0x000fe200078e3cff */
[----:B---3--:R-:W-:Y:S01]  /*12610*/  FADD.FTZ R5, R4, R5 ;  /* 0x0000000504057221 */ /* 0x008fe20000010000 */
[----:B------:R-:W-:Y:S02]  /*12620*/  IMAD.MOV.U32 R4, RZ, RZ, RZ ;  /* 0x000000ffff047224 */ /* 0x000fe400078e00ff */
[----:B----4-:R-:W-:Y:S02]  /*12630*/  FADD.FTZ R11, R7, R0 ;  /* 0x00000000070b7221 */ /* 0x010fe40000010000 */
[----:B------:R-:W-:Y:S02]  /*12640*/  FSETP.NE.FTZ.AND P2, PT, R5, RZ, PT ;  /* 0x000000ff0500720b */ /* 0x000fe40003f55000 */
[----:B------:R-:W-:Y:S02]  /*12650*/  MOV R0, RZ ;  /* 0x000000ff00007202 */ /* 0x000fe40000000f00 */
[----:B------:R-:W-:-:S09]  /*12660*/  FSETP.NE.FTZ.AND P3, PT, R11, RZ, PT ;  /* 0x000000ff0b00720b */ /* 0x000fd20003f75000 */
[----:B------:R-:W3:Y:S01]  /*12670*/  @P2 MUFU.RCP R0, R5 ;  /* 0x0000000500002308 */ /* 0x000ee20000001000 */
[----:B------:R-:W-:-:S03]  /*12680*/  @P2 FMUL.FTZ R18, R15, 0.69314718246459960938 ;  /* 0x3f3172180f122820 */ /* 0x000fc60000410000 */
[----:B------:R-:W-:-:S04]  /*12690*/  @P3 FMUL.FTZ R21, R15, 0.69314718246459960938 ;  /* 0x3f3172180f153820 */ /* 0x000fc80000410000 */
[----:B------:R-:W4:Y:S08]  /*126a0*/  @P3 MUFU.RCP R4, R11 ;  /* 0x0000000b00043308 */ /* 0x000f300000001000 */
[----:B------:R-:W5:Y:S01]  /*126b0*/  @P2 MUFU.LG2 R2, R5 ;  /* 0x0000000500022308 */ /* 0x000f620000000c00 */
[-C--:B---3--:R-:W-:Y:S01]  /*126c0*/  FMUL.FTZ R172, R32, R0.reuse ;  /* 0x0000000020ac7220 */ /* 0x088fe20000410000 */
[----:B------:R-:W-:Y:S01]  /*126d0*/  @!P0 STS [R3+0x28800], R0 ;  /* 0x0288000003008388 */ /* 0x000fe20000000800 */
[-C--:B------:R-:W-:Y:S01]  /*126e0*/  FMUL.FTZ R170, R33, R0.reuse ;  /* 0x0000000021aa7220 */ /* 0x080fe20000410000 */
[-C--:B------:R-:W-:Y:S01]  /*126f0*/  FMUL.FTZ R175, R24, R0.reuse ;  /* 0x0000000018af7220 */ /* 0x080fe20000410000 */
[-C--:B------:R-:W-:Y:S01]  /*12700*/  FMUL.FTZ R174, R28, R0.reuse ;  /* 0x000000001cae7220 */ /* 0x080fe20000410000 */
[-C--:B------:R-:W-:Y:S01]  /*12710*/  FMUL.FTZ R173, R25, R0.reuse ;  /* 0x0000000019ad7220 */ /* 0x080fe20000410000 */
[-C--:B------:R-:W-:Y:S01]  /*12720*/  FMUL.FTZ R6, R29, R0.reuse ;  /* 0x000000001d067220 */ /* 0x080fe20000410000 */
[----:B------:R-:W3:Y:S01]  /*12730*/  @P3 MUFU.LG2 R32, R11 ;  /* 0x0000000b00203308 */ /* 0x000ee20000000c00 */
[----:B----4-:R4:W-:Y:S01]  /*12740*/  @!P0 STS [R3+0x28820], R4 ;  /* 0x0288200403008388 */ /* 0x0109e20000000800 */
[-C--:B------:R-:W-:Y:S01]  /*12750*/  FMUL.FTZ R171, R36, R0.reuse ;  /* 0x0000000024ab7220 */ /* 0x080fe20000410000 */
[-C--:B------:R-:W-:Y:S01]  /*12760*/  FMUL.FTZ R167, R37, R0.reuse ;  /* 0x0000000025a77220 */ /* 0x080fe20000410000 */
[-C--:B------:R-:W-:Y:S01]  /*12770*/  FMUL.FTZ R169, R40, R0.reuse ;  /* 0x0000000028a97220 */ /* 0x080fe20000410000 */
[-C--:B------:R-:W-:Y:S01]  /*12780*/  FMUL.FTZ R165, R41, R0.reuse ;  /* 0x0000000029a57220 */ /* 0x080fe20000410000 */
[-C--:B------:R-:W-:Y:S01]  /*12790*/  FMUL.FTZ R166, R44, R0.reuse ;  /* 0x000000002ca67220 */ /* 0x080fe20000410000 */
[-C--:B------:R-:W-:Y:S01]  /*127a0*/  FMUL.FTZ R10, R45, R0.reuse ;  /* 0x000000002d0a7220 */ /* 0x080fe20000410000 */
[-C--:B------:R-:W-:Y:S01]  /*127b0*/  FMUL.FTZ R164, R48, R0.reuse ;  /* 0x0000000030a47220 */ /* 0x080fe20000410000 */
[----:B-----5:R-:W-:Y:S01]  /*127c0*/  @P2 FMUL.FTZ R33, R2, 0.69314718246459960938 ;  /* 0x3f31721802212820 */ /* 0x020fe20000410000 */
        /* <DEDUP_REMOVED lines=52> */
[----:B----4-:R-:W-:Y:S01]  /*12b10*/  IMAD.MOV.U32 R3, RZ, RZ, -0x800000 ;  /* 0xff800000ff037424 */ /* 0x010fe200078e00ff */
[----:B------:R-:W-:Y:S01]  /*12b20*/  MOV R0, 0xff800000 ;  /* 0xff80000000007802 */ /* 0x000fe20000000f00 */
[-C--:B------:R-:W-:Y:S01]  /*12b30*/  FMUL.FTZ R11, R46, R4.reuse ;  /* 0x000000042e0b7220 */ /* 0x080fe20000410000 */
[-C--:B------:R-:W-:Y:S01]  /*12b40*/  FMUL.FTZ R13, R50, R4.reuse ;  /* 0x00000004320d7220 */ /* 0x080fe20000410000 */
[-C--:B------:R-:W-:Y:S01]  /*12b50*/  FMUL.FTZ R15, R54, R4.reuse ;  /* 0x00000004360f7220 */ /* 0x080fe20000410000 */
[-C--:B------:R-:W-:Y:S01]  /*12b60*/  FMUL.FTZ R25, R58, R4.reuse ;  /* 0x000000043a197220 */ /* 0x080fe20000410000 */
[-C--:B------:R-:W-:Y:S01]  /*12b70*/  FMUL.FTZ R29, R66, R4.reuse ;  /* 0x00000004421d7220 */ /* 0x080fe20000410000 */
[----:B------:R-:W-:Y:S01]  /*12b80*/  @P2 FFMA.FTZ R3, R18, R9, R33 ;  /* 0x0000000912032223 */ /* 0x000fe20000010021 */
        /* <DEDUP_REMOVED lines=63> */
.L_x_2003:
[----:B------:R-:W-:Y:S05]  /*12f80*/  BSYNC B7 ;  /* 0x0000000000077941 */ /* 0x000fea0003800000 */
.L_x_1993:
[----:B------:R-:W3:Y:S08]  /*12f90*/  S2UR UR5, SR_CgaCtaId ;  /* 0x00000000000579c3 */ /* 0x000ef00000008800 */
[----:B------:R-:W-:Y:S06]  /*12fa0*/  BAR.SYNC.DEFER_BLOCKING 0x5, 0x120 ;  /* 0x0144800000007b1d */ /* 0x000fec0000010000 */
[----:B------:R-:W-:Y:S01]  /*12fb0*/  UMOV UR4, 0x400 ;  /* 0x0000040000047882 */ /* 0x000fe20000000000 */
[----:B------:R-:W-:Y:S01]  /*12fc0*/  BSSY B0, `(.L_x_2149) ;  /* 0x000026d000007945 */ /* 0x000fe20003800000 */
[----:B---3--:R-:W-:-:S06]  /*12fd0*/  ULEA UR4, UR5, UR4, 0x18 ;  /* 0x0000000405047291 */ /* 0x008fcc000f8ec03f */
[----:B------:R-:W-:-:S05]  /*12fe0*/  IMAD.U32 R2, RZ, RZ, UR4 ;  /* 0x00000004ff027e24 */ /* 0x000fca000f8e00ff */
[----:B------:R3:W4:Y:S01]  /*12ff0*/  LDS.128 R188, [R2+0x28cd0] ;  /* 0x028cd00002bc7984 */ /* 0x0007220000000c00 */
[----:B------:R-:W-:Y:S06]  /*13000*/  BAR.ARV 0x4, 0x120 ;  /* 0x0104800000007b1d */ /* 0x000fec0000002000 */
[----:B------:R-:W-:Y:S05]  /*13010*/  @P0 BRA `(.L_x_2150) ;  /* 0x0000001c000c0947 */ /* 0x000fea0003800000 */
[----:B------:R-:W0:Y:S01]  /*13020*/  S2R R9, SR_SWINHI ;  /* 0x0000000000097919 */ /* 0x000e220000002f00 */
        /* <DEDUP_REMOVED lines=18> */
[----:B0-----:R-:W-:-:S02]  /*13150*/  MOV R21, R9 ;  /* 0x0000000900157202 */ /* 0x001fc40000000f00 */
        /* <DEDUP_REMOVED lines=9> */
[C---:B-----5:R-:W-:Y:S01]  /*131f0*/  LOP3.LUT R33, R118.reuse, 0x380, RZ, 0xc0, !PT ;  /* 0x0000038076217812 */ /* 0x060fe200078ec0ff */
[--C-:B------:R-:W-:Y:S01]  /*13200*/  IMAD.X R37, RZ, RZ, R119.reuse, P0 ;  /* 0x000000ffff257224 */ /* 0x100fe200000e0677 */
        /* <DEDUP_REMOVED lines=12> */
[----:B------:R-:W-:-:S02]  /*132d0*/  IADD3 R4, P0, R118, 0x4020, RZ ;  /* 0x0000402076047810 */ /* 0x000fc40007f1e0ff */
[----:B------:R-:W-:Y:S02]  /*132e0*/  SHF.R.U64 R33, R33, 0x3, RZ ;  /* 0x0000000321217819 */ /* 0x000fe400000012ff */
[----:B------:R-:W-:Y:S01]  /*132f0*/  IADD3.X R45, RZ, R119, RZ, P3, !PT ;  /* 0x00000077ff2d7210 */ /* 0x000fe20001ffe4ff */
[----:B------:R-:W-:Y:S01]  /*13300*/  IMAD.X R65, RZ, RZ, R119, P0 ;  /* 0x000000ffff417224 */ /* 0x000fe200000e0677 */
[----:B------:R-:W-:Y:S02]  /*13310*/  LOP3.LUT R8, R8, R177, RZ, 0x3c, !PT ;  /* 0x000000b108087212 */ /* 0x000fe400078e3cff */
[C---:B------:R-:W-:Y:S02]  /*13320*/  IADD3 R98, P4, R118.reuse, 0x4040, RZ ;  /* 0x0000404076627810 */ /* 0x040fe40007f9e0ff */
[C---:B------:R-:W-:Y:S02]  /*13330*/  IADD3 R102, P3, R118.reuse, 0x4060, RZ ;  /* 0x0000406076667810 */ /* 0x040fe40007f7e0ff */
[----:B------:R-:W-:-:S02]  /*13340*/  IADD3 R106, P6, R118, 0x6000, RZ ;  /* 0x00006000766a7810 */ /* 0x000fc40007fde0ff */
        /* <DEDUP_REMOVED lines=8> */
[----:B------:R-:W-:Y:S01]  /*133d0*/  LOP3.LUT R118, R33, R118, RZ, 0x3c, !PT ;  /* 0x0000007621767212 */ /* 0x000fe200078e3cff */
[----:B------:R-:W-:Y:S01]  /*133e0*/  IMAD.X R33, RZ, RZ, R119, P1 ;  /* 0x000000ffff217224 */ /* 0x000fe200008e0677 */
[----:B------:R-:W-:-:S02]  /*133f0*/  SHF.R.U64 R177, R177, 0x3, RZ ;  /* 0x00000003b1b17819 */ /* 0x000fc400000012ff */
[-C--:B------:R-:W-:Y:S02]  /*13400*/  IADD3.X R99, RZ, R119.reuse, RZ, P4, !PT ;  /* 0x00000077ff637210 */ /* 0x080fe400027fe4ff */
[----:B------:R-:W-:Y:S02]  /*13410*/  MOV R168, R118 ;  /* 0x0000007600a87202 */ /* 0x000fe40000000f00 */
[----:B------:R-:W-:Y:S02]  /*13420*/  LOP3.LUT R119, R32, 0x380, RZ, 0xc0, !PT ;  /* 0x0000038020777812 */ /* 0x000fe400078ec0ff */
[----:B------:R-:W-:Y:S02]  /*13430*/  LOP3.LUT R64, R177, R4, RZ, 0x3c, !PT ;  /* 0x00000004b1407212 */ /* 0x000fe400078e3cff */
[----:B------:R-:W-:Y:S01]  /*13440*/  F2FP.F16.F32.PACK_AB R4, R173, R175 ;  /* 0x000000afad04723e */ /* 0x000fe200000000ff */
[----:B------:R-:W-:Y:S01]  /*13450*/  BAR.SYNC.DEFER_BLOCKING 0x1, 0x100 ;  /* 0x0044000000007b1d */ /* 0x000fe20000010000 */
[----:B------:R-:W-:-:S02]  /*13460*/  SHF.R.U64 R119, R119, 0x3, RZ ;  /* 0x0000000377777819 */ /* 0x000fc400000012ff */
[----:B------:R-:W-:Y:S02]  /*13470*/  LOP3.LUT R36, R179, 0x380, RZ, 0xc0, !PT ;  /* 0x00000380b3247812 */ /* 0x000fe400078ec0ff */
[----:B------:R-:W-:Y:S02]  /*13480*/  LOP3.LUT R114, R119, R32, RZ, 0x3c, !PT ;  /* 0x0000002077727212 */ /* 0x000fe400078e3cff */
[----:B------:R-:W-:Y:S02]  /*13490*/  MOV R119, R8 ;  /* 0x0000000800777202 */ /* 0x000fe40000000f00 */
[----:B------:R-:W-:Y:S02]  /*134a0*/  LOP3.LUT R44, R183, 0x380, RZ, 0xc0, !PT ;  /* 0x00000380b72c7812 */ /* 0x000fe400078ec0ff */
[----:B------:R-:W-:Y:S02]  /*134b0*/  LOP3.LUT R40, R181, 0x380, RZ, 0xc0, !PT ;  /* 0x00000380b5287812 */ /* 0x000fe400078ec0ff */
[----:B------:R-:W-:-:S02]  /*134c0*/  SHF.R.U64 R36, R36, 0x3, RZ ;  /* 0x0000000324247819 */ /* 0x000fc400000012ff */
[----:B------:R-:W-:Y:S02]  /*134d0*/  SHF.R.U64 R44, R44, 0x3, RZ ;  /* 0x000000032c2c7819 */ /* 0x000fe400000012ff */
[----:B------:R-:W-:Y:S02]  /*134e0*/  ISETP.NE.U32.AND P0, PT, RZ, UR4, PT ;  /* 0x00000004ff007c0c */ /* 0x000fe4000bf05070 */
[----:B------:R-:W-:Y:S02]  /*134f0*/  LOP3.LUT R48, R185, 0x380, RZ, 0xc0, !PT ;  /* 0x00000380b9307812 */ /* 0x000fe400078ec0ff */
[----:B------:R-:W-:Y:S02]  /*13500*/  SHF.R.U64 R40, R40, 0x3, RZ ;  /* 0x0000000328287819 */ /* 0x000fe400000012ff */
[----:B------:R-:W-:Y:S01]  /*13510*/  LOP3.LUT R52, R201, 0x380, RZ, 0xc0, !PT ;  /* 0x00000380c9347812 */ /* 0x000fe200078ec0ff */
[----:B------:R0:W-:Y:S01]  /*13520*/  STSM.16.M88.4 [R168], R4 ;  /* 0x00000004a8007844 */ /* 0x0001e20000000200 */
[----:B------:R-:W-:-:S02]  /*13530*/  LOP3.LUT R36, R36, R179, RZ, 0x3c, !PT ;  /* 0x000000b324247212 */ /* 0x000fc400078e3cff */
[----:B------:R-:W-:Y:S02]  /*13540*/  LOP3.LUT R56, R205, 0x380, RZ, 0xc0, !PT ;  /* 0x00000380cd387812 */ /* 0x000fe400078ec0ff */
[----:B------:R-:W-:Y:S02]  /*13550*/  LOP3.LUT R27, R26, 0x380, RZ, 0xc0, !PT ;  /* 0x000003801a1b7812 */ /* 0x000fe400078ec0ff */
[----:B------:R-:W-:Y:S02]  /*13560*/  LOP3.LUT R44, R44, R183, RZ, 0x3c, !PT ;  /* 0x000000b72c2c7212 */ /* 0x000fe400078e3cff */
[----:B------:R-:W-:Y:S02]  /*13570*/  LOP3.LUT R60, R207, 0x380, RZ, 0xc0, !PT ;  /* 0x00000380cf3c7812 */ /* 0x000fe400078ec0ff */
[----:B------:R-:W-:Y:S02]  /*13580*/  LOP3.LUT R179, R98, 0x380, RZ, 0xc0, !PT ;  /* 0x0000038062b37812 */ /* 0x000fe400078ec0ff */
[----:B------:R-:W-:-:S02]  /*13590*/  LOP3.LUT R173, R30, 0x380, RZ, 0xc0, !PT ;  /* 0x000003801ead7812 */ /* 0x000fc400078ec0ff */
[----:B------:R-:W-:Y:S01]  /*135a0*/  ISETP.NE.AND.EX P0, PT, RZ, UR5, PT, P0 ;  /* 0x00000005ff007c0c */ /* 0x000fe2000bf05300 */
[----:B------:R-:W-:Y:S01]  /*135b0*/  ULDC.64 UR4, c[0x0][0xbe0] ;  /* 0x0002f80000047ab9 */ /* 0x000fe20000000a00 */
[----:B0-----:R-:W-:Y:S02]  /*135c0*/  F2FP.F16.F32.PACK_AB R4, R170, R172 ;  /* 0x000000acaa04723e */ /* 0x001fe400000000ff */
[----:B------:R-:W-:Y:S02]  /*135d0*/  F2FP.F16.F32.PACK_AB R5, R35, R34 ;  /* 0x000000222305723e */ /* 0x000fe400000000ff */
[----:B------:R-:W-:Y:S02]  /*135e0*/  F2FP.F16.F32.PACK_AB R6, R167, R171 ;  /* 0x000000aba706723e */ /* 0x000fe400000000ff */
[----:B------:R-:W-:Y:S02]  /*135f0*/  F2FP.F16.F32.PACK_AB R7, R39, R38 ;  /* 0x000000262707723e */ /* 0x000fe400000000ff */
[----:B------:R-:W-:-:S02]  /*13600*/  SHF.R.U64 R48, R48, 0x3, RZ ;  /* 0x0000000330307819 */ /* 0x000fc400000012ff */
[----:B------:R-:W-:Y:S01]  /*13610*/  LOP3.LUT R183, R106, 0x380, RZ, 0xc0, !PT ;  /* 0x000003806ab77812 */ /* 0x000fe200078ec0ff */
[----:B------:R0:W-:Y:S01]  /*13620*/  STSM.16.M88.4 [R119], R4 ;  /* 0x0000000477007844 */ /* 0x0001e20000000200 */
[----:B------:R-:W-:Y:S02]  /*13630*/  LOP3.LUT R40, R40, R181, RZ, 0x3c, !PT ;  /* 0x000000b528287212 */ /* 0x000fe400078e3cff */
[----:B------:R-:W-:Y:S02]  /*13640*/  SHF.R.U64 R52, R52, 0x3, RZ ;  /* 0x0000000334347819 */ /* 0x000fe400000012ff */
[----:B------:R-:W-:Y:S02]  /*13650*/  SHF.R.U64 R56, R56, 0x3, RZ ;  /* 0x0000000338387819 */ /* 0x000fe400000012ff */
[----:B------:R-:W-:Y:S02]  /*13660*/  LOP3.LUT R181, R102, 0x380, RZ, 0xc0, !PT ;  /* 0x0000038066b57812 */ /* 0x000fe400078ec0ff */
[----:B------:R-:W-:-:S02]  /*13670*/  SHF.R.U64 R27, R27, 0x3, RZ ;  /* 0x000000031b1b7819 */ /* 0x000fc400000012ff */
[----:B------:R-:W-:Y:S02]  /*13680*/  ISETP.NE.U32.AND P6, PT, RZ, UR4, PT ;  /* 0x00000004ff007c0c */ /* 0x000fe4000bfc5070 */
[----:B------:R-:W-:Y:S02]  /*13690*/  SHF.R.U64 R60, R60, 0x3, RZ ;  /* 0x000000033c3c7819 */ /* 0x000fe400000012ff */
[----:B------:R-:W-:Y:S01]  /*136a0*/  SHF.R.U64 R179, R179, 0x3, RZ ;  /* 0x00000003b3b37819 */ /* 0x000fe200000012ff */
[----:B0-----:R-:W0:Y:S01]  /*136b0*/  LDC.64 R4, c[0x0][0xbd8] ;  /* 0x0002f600ff047b82 */ /* 0x001e220000000a00 */
[----:B------:R-:W-:Y:S02]  /*136c0*/  SHF.R.U64 R173, R173, 0x3, RZ ;  /* 0x00000003adad7819 */ /* 0x000fe400000012ff */
[----:B------:R-:W-:Y:S02]  /*136d0*/  LOP3.LUT R48, R48, R185, RZ, 0x3c, !PT ;  /* 0x000000b930307212 */ /* 0x000fe400078e3cff */
[----:B------:R-:W-:-:S02]  /*136e0*/  SHF.R.U64 R183, R183, 0x3, RZ ;  /* 0x00000003b7b77819 */ /* 0x000fc400000012ff */
[----:B------:R-:W-:Y:S02]  /*136f0*/  LOP3.LUT R52, R52, R201, RZ, 0x3c, !PT ;  /* 0x000000c934347212 */ /* 0x000fe400078e3cff */
[----:B------:R-:W-:Y:S02]  /*13700*/  MOV R118, R36 ;  /* 0x0000002400767202 */ /* 0x000fe40000000f00 */
[----:B------:R-:W-:Y:S02]  /*13710*/  F2FP.F16.F32.PACK_AB R8, R165, R169 ;  /* 0x000000a9a508723e */ /* 0x000fe400000000ff */
[----:B------:R-:W-:Y:S02]  /*13720*/  F2FP.F16.F32.PACK_AB R9, R43, R42 ;  /* 0x0000002a2b09723e */ /* 0x000fe400000000ff */
[----:B------:R-:W-:Y:S02]  /*13730*/  LOP3.LUT R56, R56, R205, RZ, 0x3c, !PT ;  /* 0x000000cd38387212 */ /* 0x000fe400078e3cff */
[----:B------:R-:W-:Y:S01]  /*13740*/  SHF.R.U64 R181, R181, 0x3, RZ ;  /* 0x00000003b5b57819 */ /* 0x000fe200000012ff */
[----:B------:R1:W-:Y:S01]  /*13750*/  STSM.16.M88.4 [R118], R8 ;  /* 0x0000000876007844 */ /* 0x0003e20000000200 */
[----:B------:R-:W-:-:S02]  /*13760*/  LOP3.LUT R110, R27, R26, RZ, 0x3c, !PT ;  /* 0x0000001a1b6e7212 */ /* 0x000fc400078e3cff */
[----:B------:R-:W-:Y:S02]  /*13770*/  MOV R41, R40 ;  /* 0x0000002800297202 */ /* 0x000fe40000000f00 */
[----:B------:R-:W-:Y:S01]  /*13780*/  ISETP.NE.AND.EX P6, PT, RZ, UR5, PT, P6 ;  /* 0x00000005ff007c0c */ /* 0x000fe2000bfc5360 */
[----:B0-----:R-:W-:Y:S01]  /*13790*/  IMAD.WIDE R6, R215, 0x4, R4 ;  /* 0x00000004d7067825 */ /* 0x001fe200078e0204 */
[----:B------:R-:W-:Y:S01]  /*137a0*/  LOP3.LUT R60, R60, R207, RZ, 0x3c, !PT ;  /* 0x000000cf3c3c7212 */ /* 0x000fe200078e3cff */
[----:B------:R0:W-:Y:S01]  /*137b0*/  STSM.16.M88.4 [R41], R12 ;  /* 0x0000000c29007844 */ /* 0x0001e20000000200 */
[----:B------:R-:W-:Y:S02]  /*137c0*/  LOP3.LUT R98, R179, R98, RZ, 0x3c, !PT ;  /* 0x00000062b3627212 */ /* 0x000fe400078e3cff */
[----:B------:R-:W-:Y:S02]  /*137d0*/  LOP3.LUT R32, R173, R30, RZ, 0x3c, !PT ;  /* 0x0000001ead207212 */ /* 0x000fe400078e3cff */
[----:B------:R-:W-:-:S02]  /*137e0*/  MOV R44, R44 ;  /* 0x0000002c002c7202 */ /* 0x000fc40000000f00 */
[----:B------:R-:W-:Y:S02]  /*137f0*/  F2FP.F16.F32.PACK_AB R26, R159, R161 ;  /* 0x000000a19f1a723e */ /* 0x000fe400000000ff */
[----:B------:R-:W-:Y:S02]  /*13800*/  F2FP.F16.F32.PACK_AB R27, R63, R62 ;  /* 0x0000003e3f1b723e */ /* 0x000fe400000000ff */
[----:B------:R-:W-:Y:S02]  /*13810*/  LOP3.LUT R106, R183, R106, RZ, 0x3c, !PT ;  /* 0x0000006ab76a7212 */ /* 0x000fe400078e3cff */
[----:B------:R-:W-:Y:S01]  /*13820*/  MOV R48, R48 ;  /* 0x0000003000307202 */ /* 0x000fe20000000f00 */
[----:B------:R2:W-:Y:S01]  /*13830*/  STSM.16.M88.4 [R44], R24 ;  /* 0x000000182c007844 */ /* 0x0005e20000000200 */
[----:B------:R-:W-:Y:S02]  /*13840*/  F2FP.F16.F32.PACK_AB R30, R69, R156 ;  /* 0x0000009c451e723e */ /* 0x000fe400000000ff */
[----:B------:R-:W-:-:S02]  /*13850*/  MOV R52, R52 ;  /* 0x0000003400347202 */ /* 0x000fc40000000f00 */
[----:B------:R-:W-:Y:S01]  /*13860*/  F2FP.F16.F32.PACK_AB R88, R89, R88 ;  /* 0x000000585958723e */ /* 0x000fe200000000ff */
[----:B------:R3:W-:Y:S01]  /*13870*/  STSM.16.M88.4 [R48], R28 ;  /* 0x0000001c30007844 */ /* 0x0007e20000000200 */
[----:B------:R-:W-:Y:S02]  /*13880*/  LOP3.LUT R102, R181, R102, RZ, 0x3c, !PT ;  /* 0x00000066b5667212 */ /* 0x000fe400078e3cff */
[----:B------:R-:W-:Y:S02]  /*13890*/  MOV R56, R56 ;  /* 0x0000003800387202 */ /* 0x000fe40000000f00 */
[----:B------:R-:W-:Y:S02]  /*138a0*/  F2FP.F16.F32.PACK_AB R82, R85, R84 ;  /* 0x000000545552723e */ /* 0x000fe400000000ff */
[----:B------:R-:W-:Y:S02]  /*138b0*/  F2FP.F16.F32.PACK_AB R83, R87, R86 ;  /* 0x000000565753723e */ /* 0x000fe400000000ff */
[----:B------:R-:W-:Y:S01]  /*138c0*/  F2FP.F16.F32.PACK_AB R96, R97, R96 ;  /* 0x000000606160723e */ /* 0x000fe200000000ff */
[----:B------:R-:W-:Y:S01]  /*138d0*/  IMAD R5, R202, 0x40, R199 ;  /* 0x00000040ca057824 */ /* 0x000fe200078e02c7 */
[----:B------:R-:W-:Y:S01]  /*138e0*/  F2FP.F16.F32.PACK_AB R89, R91, R90 ;  /* 0x0000005a5b59723e */ /* 0x000fe200000000ff */
[----:B------:R-:W-:Y:S01]  /*138f0*/  STSM.16.M88.4 [R52], R72 ;  /* 0x0000004834007844 */ /* 0x000fe20000000200 */
[----:B------:R-:W-:-:S02]  /*13900*/  MOV R60, R60 ;  /* 0x0000003c003c7202 */ /* 0x000fc40000000f00 */
[----:B------:R-:W-:Y:S01]  /*13910*/  MOV R40, R98 ;  /* 0x0000006200287202 */ /* 0x000fe20000000f00 */
[----:B------:R-:W-:Y:S01]  /*13920*/  STSM.16.M88.4 [R56], R80 ;  /* 0x0000005038007844 */ /* 0x000fe20000000200 */
[----:B------:R-:W-:Y:S02]  /*13930*/  F2FP.F16.F32.PACK_AB R90, R93, R92 ;  /* 0x0000005c5d5a723e */ /* 0x000fe400000000ff */
[----:B------:R-:W-:Y:S02]  /*13940*/  F2FP.F16.F32.PACK_AB R91, R95, R94 ;  /* 0x0000005e5f5b723e */ /* 0x000fe400000000ff */
[----:B------:R-:W-:Y:S02]  /*13950*/  MOV R64, R64 ;  /* 0x0000004000407202 */ /* 0x000fe40000000f00 */
        /* <DEDUP_REMOVED lines=18> */
[----:B------:R-:W-:Y:S02]  /*13a80*/  F2FP.F16.F32.PACK_AB R121, R123, R122 ;  /* 0x0000007a7b79723e */ /* 0x000fe400000000ff */
[----:B------:R-:W-:Y:S02]  /*13a90*/  F2FP.F16.F32.PACK_AB R128, R129, R128 ;  /* 0x000000808180723e */ /* 0x000fe400000000ff */
[----:B------:R-:W-:Y:S02]  /*13aa0*/  F2FP.F16.F32.PACK_AB R136, R137, R136 ;  /* 0x000000888988723e */ /* 0x000fe400000000ff */
[----:B------:R-:W-:Y:S02]  /*13ab0*/  MOV R110, R110 ;  /* 0x0000006e006e7202 */ /* 0x000fe40000000f00 */
[----:B------:R-:W-:Y:S01]  /*13ac0*/  F2FP.F16.F32.PACK_AB R144, R145, R144 ;  /* 0x000000909190723e */ /* 0x000fe200000000ff */
[----:B------:R-:W-:Y:S01]  /*13ad0*/  IMAD.WIDE R20, R5, 0x2, R20 ;  /* 0x0000000205147825 */ /* 0x000fe200078e0214 */
[----:B------:R-:W-:Y:S01]  /*13ae0*/  F2FP.F16.F32.PACK_AB R122, R125, R124 ;  /* 0x0000007c7d7a723e */ /* 0x000fe200000000ff */
[----:B------:R-:W-:Y:S01]  /*13af0*/  STSM.16.M88.4 [R102], R112 ;  /* 0x0000007066007844 */ /* 0x000fe20000000200 */
[----:B------:R-:W-:Y:S01]  /*13b00*/  F2FP.F16.F32.PACK_AB R123, R127, R126 ;  /* 0x0000007e7f7b723e */ /* 0x000fe200000000ff */
[----:B------:R-:W4:Y:S01]  /*13b10*/  @P6 LDC.64 R4, c[0x0][0xbe0] ;  /* 0x0002f800ff046b82 */ /* 0x000f220000000a00 */
[----:B------:R-:W-:-:S02]  /*13b20*/  F2FP.F16.F32.PACK_AB R129, R131, R130 ;  /* 0x000000828381723e */ /* 0x000fc400000000ff */
[----:B------:R-:W-:Y:S01]  /*13b30*/  F2FP.F16.F32.PACK_AB R130, R133, R132 ;  /* 0x000000848582723e */ /* 0x000fe200000000ff */
[----:B------:R3:W-:Y:S01]  /*13b40*/  STSM.16.M88.4 [R37], R120 ;  /* 0x0000007825007844 */ /* 0x0007e20000000200 */
[----:B------:R-:W-:Y:S02]  /*13b50*/  F2FP.F16.F32.PACK_AB R131, R135, R134 ;  /* 0x000000868783723e */ /* 0x000fe400000000ff */
[----:B------:R-:W-:Y:S02]  /*13b60*/  F2FP.F16.F32.PACK_AB R137, R139, R138 ;  /* 0x0000008a8b89723e */ /* 0x000fe400000000ff */
[----:B------:R-:W-:Y:S01]  /*13b70*/  F2FP.F16.F32.PACK_AB R138, R141, R140 ;  /* 0x0000008c8d8a723e */ /* 0x000fe200000000ff */
[----:B------:R-:W-:Y:S01]  /*13b80*/  STSM.16.M88.4 [R110], R128 ;  /* 0x000000806e007844 */ /* 0x000fe20000000200 */
[----:B------:R-:W-:Y:S02]  /*13b90*/  F2FP.F16.F32.PACK_AB R139, R143, R142 ;  /* 0x0000008e8f8b723e */ /* 0x000fe400000000ff */
[----:B------:R-:W-:-:S02]  /*13ba0*/  F2FP.F16.F32.PACK_AB R145, R147, R146 ;  /* 0x000000929391723e */ /* 0x000fc400000000ff */
[----:B------:R-:W-:Y:S01]  /*13bb0*/  MOV R32, R32 ;  /* 0x0000002000207202 */ /* 0x000fe20000000f00 */
[----:B------:R-:W-:Y:S01]  /*13bc0*/  STSM.16.M88.4 [R36], R136 ;  /* 0x0000008824007844 */ /* 0x000fe20000000200 */
[----:B------:R-:W-:Y:S02]  /*13bd0*/  F2FP.F16.F32.PACK_AB R146, R149, R148 ;  /* 0x000000949592723e */ /* 0x000fe400000000ff */
[----:B------:R-:W-:Y:S02]  /*13be0*/  F2FP.F16.F32.PACK_AB R147, R151, R150 ;  /* 0x000000969793723e */ /* 0x000fe400000000ff */
[----:B------:R-:W-:-:S03]  /*13bf0*/  MOV R76, RZ ;  /* 0x000000ff004c7202 */ /* 0x000fc60000000f00 */
[----:B------:R3:W-:Y:S01]  /*13c00*/  STSM.16.M88.4 [R32], R144 ;  /* 0x0000009020007844 */ /* 0x0007e20000000200 */
[----:B------:R-:W-:Y:S01]  /*13c10*/  BAR.SYNC.DEFER_BLOCKING 0x1, 0x100 ;  /* 0x0044000000007b1d */ /* 0x000fe20000010000 */
[----:B----4-:R-:W-:-:S05]  /*13c20*/  @P6 IMAD.WIDE R4, R215, 0x4, R4 ;  /* 0x00000004d7046825 */ /* 0x010fca00078e0204 */
[----:B------:R-:W-:Y:S02]  /*13c30*/  ULDC UR4, c[0x0][0xa88] ;  /* 0x0002a20000047ab9 */ /* 0x000fe40000000800 */
[----:B------:R-:W-:Y:S01]  /*13c40*/  MOV R78, UR4 ;  /* 0x00000004004e7c02 */ /* 0x000fe20008000f00 */
[----:B------:R4:W5:Y:S01]  /*13c50*/  @P0 LDG.E R76, desc[UR42][R6.64] ;  /* 0x0000002a064c0981 */ /* 0x000962000c1e1900 */
[C---:B-1----:R-:W-:Y:S02]  /*13c60*/  IADD3 R9, P1, R20.reuse, 0x1000, RZ ;  /* 0x0000100014097810 */ /* 0x042fe40007f3e0ff */
[C---:B0-----:R-:W-:Y:S02]  /*13c70*/  IADD3 R13, P2, R20.reuse, 0x2000, RZ ;  /* 0x00002000140d7810 */ /* 0x041fe40007f5e0ff */
[----:B------:R4:W5:Y:S01]  /*13c80*/  @P6 LDG.E R78, desc[UR42][R4.64] ;  /* 0x0000002a044e6981 */ /* 0x000962000c1e1900 */
[C---:B--2---:R-:W-:Y:S02]  /*13c90*/  IADD3 R25, P3, R20.reuse, 0x3000, RZ ;  /* 0x0000300014197810 */ /* 0x044fe40007f7e0ff */
[----:B---3--:R-:W-:-:S02]  /*13ca0*/  IADD3 R29, P4, R20, 0x4000, RZ ;  /* 0x00004000141d7810 */ /* 0x008fc40007f9e0ff */
[----:B------:R-:W-:Y:S02]  /*13cb0*/  LOP3.LUT R8, R9, 0x380, RZ, 0xc0, !PT ;  /* 0x0000038009087812 */ /* 0x000fe400078ec0ff */
[----:B------:R-:W-:Y:S02]  /*13cc0*/  LOP3.LUT R12, R13, 0x380, RZ, 0xc0, !PT ;  /* 0x000003800d0c7812 */ /* 0x000fe400078ec0ff */
[----:B------:R-:W-:Y:S02]  /*13cd0*/  LOP3.LUT R24, R25, 0x380, RZ, 0xc0, !PT ;  /* 0x0000038019187812 */ /* 0x000fe400078ec0ff */
[----:B------:R-:W-:Y:S02]  /*13ce0*/  LOP3.LUT R28, R29, 0x380, RZ, 0xc0, !PT ;  /* 0x000003801d1c7812 */ /* 0x000fe400078ec0ff */
        /* <DEDUP_REMOVED lines=12> */
[----:B------:R-:W-:-:S02]  /*13db0*/  IADD3 R33, P5, R20, 0x5000, RZ ;  /* 0x0000500014217810 */ /* 0x000fc40007fbe0ff */
[C---:B------:R-:W-:Y:S02]  /*13dc0*/  IADD3 R37, P1, R20.reuse, 0x6000, RZ ;  /* 0x0000600014257810 */ /* 0x040fe40007f3e0ff */
[C---:B------:R-:W-:Y:S02]  /*13dd0*/  IADD3 R41, P2, R20.reuse, 0x7000, RZ ;  /* 0x0000700014297810 */ /* 0x040fe40007f5e0ff */
[C---:B------:R-:W-:Y:S02]  /*13de0*/  IADD3 R45, P3, R20.reuse, 0x8000, RZ ;  /* 0x00008000142d7810 */ /* 0x040fe40007f7e0ff */
[----:B------:R-:W-:Y:S02]  /*13df0*/  IADD3 R49, P4, R20, 0x9000, RZ ;  /* 0x0000900014317810 */ /* 0x000fe40007f9e0ff */
[----:B------:R-:W-:Y:S02]  /*13e00*/  P2R R10, PR, RZ, 0x20 ;  /* 0x00000020ff0a7803 */ /* 0x000fe40000000000 */
[----:B------:R-:W-:-:S02]  /*13e10*/  LOP3.LUT R32, R33, 0x380, RZ, 0xc0, !PT ;  /* 0x0000038021207812 */ /* 0x000fc400078ec0ff */
[----:B------:R-:W-:Y:S02]  /*13e20*/  LOP3.LUT R36, R37, 0x380, RZ, 0xc0, !PT ;  /* 0x0000038025247812 */ /* 0x000fe400078ec0ff */
[----:B------:R-:W-:Y:S02]  /*13e30*/  LOP3.LUT R40, R41, 0x380, RZ, 0xc0, !PT ;  /* 0x0000038029287812 */ /* 0x000fe400078ec0ff */
[----:B------:R-:W-:Y:S02]  /*13e40*/  LOP3.LUT R44, R45, 0x380, RZ, 0xc0, !PT ;  /* 0x000003802d2c7812 */ /* 0x000fe400078ec0ff */
[----:B------:R-:W-:Y:S02]  /*13e50*/  LOP3.LUT R48, R49, 0x380, RZ, 0xc0, !PT ;  /* 0x0000038031307812 */ /* 0x000fe400078ec0ff */
[----:B------:R-:W-:Y:S02]  /*13e60*/  IADD3 R53, P5, R20, 0xa000, RZ ;  /* 0x0000a00014357810 */ /* 0x000fe40007fbe0ff */
[----:B------:R-:W-:-:S02]  /*13e70*/  SHF.R.U64 R32, R32, 0x3, RZ ;  /* 0x0000000320207819 */ /* 0x000fc400000012ff */
[----:B------:R-:W-:Y:S02]  /*13e80*/  SHF.R.U64 R36, R36, 0x3, RZ ;  /* 0x0000000324247819 */ /* 0x000fe400000012ff */
[----:B------:R-:W-:Y:S02]  /*13e90*/  LOP3.LUT R52, R53, 0x380, RZ, 0xc0, !PT ;  /* 0x0000038035347812 */ /* 0x000fe400078ec0ff */
[----:B------:R-:W-:Y:S02]  /*13ea0*/  SHF.R.U64 R40, R40, 0x3, RZ ;  /* 0x0000000328287819 */ /* 0x000fe400000012ff */
[----:B------:R-:W-:Y:S02]  /*13eb0*/  SHF.R.U64 R44, R44, 0x3, RZ ;  /* 0x000000032c2c7819 */ /* 0x000fe400000012ff */
[----:B------:R-:W-:Y:S02]  /*13ec0*/  SHF.R.U64 R48, R48, 0x3, RZ ;  /* 0x0000000330307819 */ /* 0x000fe400000012ff */
[----:B------:R-:W-:-:S02]  /*13ed0*/  LOP3.LUT R32, R32, R33, RZ, 0x3c, !PT ;  /* 0x0000002120207212 */ /* 0x000fc400078e3cff */
[----:B------:R-:W-:Y:S02]  /*13ee0*/  LOP3.LUT R36, R36, R37, RZ, 0x3c, !PT ;  /* 0x0000002524247212 */ /* 0x000fe400078e3cff */
[----:B------:R-:W-:Y:S02]  /*13ef0*/  LOP3.LUT R40, R40, R41, RZ, 0x3c, !PT ;  /* 0x0000002928287212 */ /* 0x000fe400078e3cff */
[----:B------:R-:W-:Y:S02]  /*13f00*/  LOP3.LUT R44, R44, R45, RZ, 0x3c, !PT ;  /* 0x0000002d2c2c7212 */ /* 0x000fe400078e3cff */
[----:B------:R-:W-:Y:S02]  /*13f10*/  LOP3.LUT R48, R48, R49, RZ, 0x3c, !PT ;  /* 0x0000003130307212 */ /* 0x000fe400078e3cff */
[----:B------:R-:W-:Y:S01]  /*13f20*/  SHF.R.U64 R52, R52, 0x3, RZ ;  /* 0x0000000334347819 */ /* 0x000fe200000012ff */
[----:B----4-:R-:W-:Y:S06]  /*13f30*/  @P6 BRA `(.L_x_2151) ;  /* 0x0000000000106947 */ /* 0x010fec0003800000 */
[----:B------:R-:W-:Y:S05]  /*13f40*/  @!P0 BRA `(.L_x_2151) ;  /* 0x00000000000c8947 */ /* 0x000fea0003800000 */
[----:B------:R-:W2:Y:S04]  /*13f50*/  LDG.E R5, desc[UR42][R6.64] ;  /* 0x0000002a06057981 */ /* 0x000ea8000c1e1900 */
[----:B-----5:R-:W2:Y:S02]  /*13f60*/  LDG.E R78, desc[UR42][R6.64+0x4] ;  /* 0x0000042a064e7981 */ /* 0x020ea4000c1e1900 */
[----:B--2---:R-:W-:-:S07]  /*13f70*/  IMAD.IADD R78, R78, 0x1, -R5 ;  /* 0x000000014e4e7824 */ /* 0x004fce00078e0a05 */
.L_x_2151:
[----:B------:R-:W0:Y:S01]  /*13f80*/  SHFL.IDX PT, R4, R219, RZ, 0x1f ;  /* 0x00001fffdb047589 */ /* 0x000e2200000e0000 */
[----:B------:R-:W-:Y:S01]  /*13f90*/  ISETP.NE.AND P6, PT, R10, RZ, PT ;  /* 0x000000ff0a00720c */ /* 0x000fe20003fc5270 */
[--C-:B------:R-:W-:Y:S01]  /*13fa0*/  IMAD.X R37, RZ, RZ, R21.reuse, P1 ;  /* 0x000000ffff257224 */ /* 0x100fe200008e0615 */
[----:B------:R-:W-:Y:S01]  /*13fb0*/  IADD3.X R49, RZ, R21, RZ, P4, !PT ;  /* 0x00000015ff317210 */ /* 0x000fe200027fe4ff */
[--C-:B------:R-:W-:Y:S01]  /*13fc0*/  IMAD.X R41, RZ, RZ, R21.reuse, P2 ;  /* 0x000000ffff297224 */ /* 0x100fe200010e0615 */
[----:B------:R-:W-:Y:S01]  /*13fd0*/  LOP3.LUT R52, R52, R53, RZ, 0x3c, !PT ;  /* 0x0000003534347212 */ /* 0x000fe200078e3cff */
[--C-:B------:R-:W-:Y:S01]  /*13fe0*/  IMAD.X R33, RZ, RZ, R21.reuse, P6 ;  /* 0x000000ffff217224 */ /* 0x100fe200030e0615 */
[C---:B------:R-:W-:Y:S01]  /*13ff0*/  IADD3 R57, P6, R20.reuse, 0xb000, RZ ;  /* 0x0000b00014397810 */ /* 0x040fe20007fde0ff */
[--C-:B------:R-:W-:Y:S01]  /*14000*/  IMAD.X R45, RZ, RZ, R21.reuse, P3 ;  /* 0x000000ffff2d7224 */ /* 0x100fe200018e0615 */
[C---:B------:R-:W-:Y:S01]  /*14010*/  IADD3 R61, P1, R20.reuse, 0xc000, RZ ;  /* 0x0000c000143d7810 */ /* 0x040fe20007f3e0ff */
[----:B------:R-:W-:Y:S01]  /*14020*/  IMAD.X R53, RZ, RZ, R21, P5 ;  /* 0x000000ffff357224 */ /* 0x000fe200028e0615 */
[----:B------:R-:W-:-:S02]  /*14030*/  IADD3 R65, P2, R20, 0xd000, RZ ;  /* 0x0000d00014417810 */ /* 0x000fc40007f5e0ff */
[C---:B------:R-:W-:Y:S02]  /*14040*/  IADD3 R73, P3, R20.reuse, 0xe000, RZ ;  /* 0x0000e00014497810 */ /* 0x040fe40007f7e0ff */
[----:B------:R-:W-:Y:S02]  /*14050*/  IADD3 R6, P5, R20, 0xf000, RZ ;  /* 0x0000f00014067810 */ /* 0x000fe40007fbe0ff */
[----:B------:R-:W-:Y:S02]  /*14060*/  LOP3.LUT R56, R57, 0x380, RZ, 0xc0, !PT ;  /* 0x0000038039387812 */ /* 0x000fe400078ec0ff */
[----:B------:R-:W-:Y:S02]  /*14070*/  LOP3.LUT R60, R61, 0x380, RZ, 0xc0, !PT ;  /* 0x000003803d3c7812 */ /* 0x000fe400078ec0ff */
[----:B------:R-:W-:Y:S02]  /*14080*/  LOP3.LUT R64, R65, 0x380, RZ, 0xc0, !PT ;  /* 0x0000038041407812 */ /* 0x000fe400078ec0ff */
[----:B------:R-:W-:-:S02]  /*14090*/  LOP3.LUT R72, R73, 0x380, RZ, 0xc0, !PT ;  /* 0x0000038049487812 */ /* 0x000fc400078ec0ff */
[----:B0-----:R-:W-:Y:S02]  /*140a0*/  ISETP.NE.AND P4, PT, R4, RZ, PT ;  /* 0x000000ff0400720c */ /* 0x001fe40003f85270 */
[----:B------:R-:W-:Y:S02]  /*140b0*/  LOP3.LUT R7, R20, 0x380, RZ, 0xc0, !PT ;  /* 0x0000038014077812 */ /* 0x000fe400078ec0ff */
[----:B------:R-:W-:Y:S02]  /*140c0*/  LOP3.LUT R5, R6, 0x380, RZ, 0xc0, !PT ;  /* 0x0000038006057812 */ /* 0x000fe400078ec0ff */
[----:B------:R-:W-:Y:S02]  /*140d0*/  SHF.R.U64 R56, R56, 0x3, RZ ;  /* 0x0000000338387819 */ /* 0x000fe400000012ff */
[----:B------:R-:W-:Y:S02]  /*140e0*/  SHF.R.U64 R60, R60, 0x3, RZ ;  /* 0x000000033c3c7819 */ /* 0x000fe400000012ff */
[----:B------:R-:W-:-:S02]  /*140f0*/  SHF.R.U64 R64, R64, 0x3, RZ ;  /* 0x0000000340407819 */ /* 0x000fc400000012ff */
[----:B------:R-:W-:Y:S02]  /*14100*/  SHF.R.U64 R72, R72, 0x3, RZ ;  /* 0x0000000348487819 */ /* 0x000fe400000012ff */
[----:B------:R-:W-:Y:S02]  /*14110*/  SHF.R.U64 R7, R7, 0x3, RZ ;  /* 0x0000000307077819 */ /* 0x000fe400000012ff */
[----:B------:R-:W-:Y:S02]  /*14120*/  SHF.R.U64 R5, R5, 0x3, RZ ;  /* 0x0000000305057819 */ /* 0x000fe400000012ff */
[----:B------:R-:W-:Y:S02]  /*14130*/  SHF.R.S32.HI R4, RZ, 0x1f, R215 ;  /* 0x0000001fff047819 */ /* 0x000fe400000114d7 */
        /* <DEDUP_REMOVED lines=17> */
[----:B------:R-:W-:Y:S02]  /*14250*/  IMAD R15, R217, 0x40, R192 ;  /* 0x00000040d90f7824 */ /* 0x000fe400078e02c0 */
[----:B------:R-:W-:Y:S02]  /*14260*/  IMAD R7, R79, UR4, RZ ;  /* 0x000000044f077c24 */ /* 0x000fe4000f8e02ff */
[----:B------:R-:W-:Y:S01]  /*14270*/  IMAD.WIDE.U32 R4, R214, UR4, R76 ;  /* 0x00000004d6047c25 */ /* 0x000fe2000f8e004c */
[----:B------:R-:W-:-:S03]  /*14280*/  SHF.R.S32.HI R11, RZ, 0x1f, R15 ;  /* 0x0000001fff0b7819 */ /* 0x000fc6000001140f */
[----:B------:R-:W-:Y:S01]  /*14290*/  IMAD R7, R214, UR5, R7 ;  /* 0x00000005d6077c24 */ /* 0x000fe2000f8e0207 */
[----:B------:R-:W-:Y:S02]  /*142a0*/  ULDC.64 UR4, c[0x0][0xb78] ;  /* 0x0002de0000047ab9 */ /* 0x000fe40000000a00 */
[----:B------:R-:W-:Y:S02]  /*142b0*/  IMAD R6, R80, UR4, RZ ;  /* 0x0000000450067c24 */ /* 0x000fe4000f8e02ff */
[----:B------:R-:W-:Y:S02]  /*142c0*/  IMAD.IADD R5, R5, 0x1, R7 ;  /* 0x0000000105057824 */ /* 0x000fe400078e0207 */
[----:B------:R-:W-:Y:S02]  /*142d0*/  IMAD.MOV R7, RZ, RZ, -R194 ;  /* 0x000000ffff077224 */ /* 0x000fe400078e0ac2 */
[----:B------:R-:W-:-:S03]  /*142e0*/  IMAD.WIDE.U32 R4, R87, UR4, R4 ;  /* 0x0000000457047c25 */ /* 0x000fc6000f8e0004 */
[----:B------:R-:W-:Y:S01]  /*142f0*/  ISETP.NE.AND P0, PT, R22, R7, PT ;  /* 0x000000071600720c */ /* 0x000fe20003f05270 */
[----:B------:R-:W-:Y:S02]  /*14300*/  VIADD R7, R15, 0x8 ;  /* 0x000000080f077836 */ /* 0x000fe40000000000 */
[----:B------:R-:W-:Y:S01]  /*14310*/  IMAD R10, R87, UR5, R6 ;  /* 0x00000005570a7c24 */ /* 0x000fe2000f8e0206 */
[C---:B------:R-:W-:Y:S01]  /*14320*/  IADD3 R6, P2, R15.reuse, R4, RZ ;  /* 0x000000040f067210 */ /* 0x040fe20007f5e0ff */
[----:B------:R-:W-:Y:S01]  /*14330*/  ULDC.64 UR4, c[0x0][0xb40] ;  /* 0x0002d00000047ab9 */ /* 0x000fe20000000a00 */
[-C--:B------:R-:W-:Y:S02]  /*14340*/  ISETP.GE.OR P1, PT, R15, R78.reuse, P0 ;  /* 0x0000004e0f00720c */ /* 0x080fe40000726670 */
[----:B------:R-:W-:Y:S02]  /*14350*/  ISETP.GE.OR P0, PT, R7, R78, P0 ;  /* 0x0000004e0700720c */ /* 0x000fe40000706670 */
[----:B------:R-:W-:-:S02]  /*14360*/  IADD3.X R11, R11, R5, R10, P2, !PT ;  /* 0x000000050b0b7210 */ /* 0x000fc400017fe40a */
[----:B------:R-:W-:-:S04]  /*14370*/  LEA R4, P2, R6, UR4, 0x2 ;  /* 0x0000000406047c11 */ /* 0x000fc8000f8410ff */
[----:B------:R-:W-:-:S05]  /*14380*/  LEA.HI.X R5, R6, UR5, R11, 0x2, P2 ;  /* 0x0000000506057c11 */ /* 0x000fca00090f140b */
[----:B------:R0:W-:Y:S04]  /*14390*/  @!P1 STG.E desc[UR42][R4.64], R3 ;  /* 0x0000000304009986 */ /* 0x0001e8000c10192a */
[----:B------:R0:W-:Y:S02]  /*143a0*/  @!P0 STG.E desc[UR42][R4.64+0x20], R0 ;  /* 0x0000200004008986 */ /* 0x0001e4000c10192a */
.L_x_2152:
[----:B------:R-:W1:Y:S01]  /*143b0*/  LDC R88, c[0x0][0xa8c] ;  /* 0x0002a300ff587b82 */ /* 0x000e620000000800 */
[----:B0-----:R0:W5:Y:S01]  /*143c0*/  LD.E.128 R4, desc[UR42][R20.64] ;  /* 0x0000002a14047980 */ /* 0x001162000c101d00 */
[----:B------:R-:W-:Y:S02]  /*143d0*/  ULDC.64 UR4, c[0x0][0xaa0] ;  /* 0x0002a80000047ab9 */ /* 0x000fe40000000a00 */
[----:B------:R-:W-:Y:S01]  /*143e0*/  IMAD R3, R77, UR4, RZ ;  /* 0x000000044d037c24 */ /* 0x000fe2000f8e02ff */
[----:B------:R-:W5:Y:S04]  /*143f0*/  LD.E.128 R8, desc[UR42][R8.64] ;  /* 0x0000002a08087980 */ /* 0x000f68000c101d00 */
[----:B------:R-:W5:Y:S01]  /*14400*/  LD.E.128 R12, desc[UR42][R12.64] ;  /* 0x0000002a0c0c7980 */ /* 0x000f62000c101d00 */
[--C-:B0-----:R-:W-:Y:S01]  /*14410*/  SHF.R.S32.HI R21, RZ, 0x1f, R199.reuse ;  /* 0x0000001fff157819 */ /* 0x101fe200000114c7 */
[----:B------:R-:W-:-:S02]  /*14420*/  IMAD.MOV.U32 R20, RZ, RZ, R199 ;  /* 0x000000ffff147224 */ /* 0x000fc400078e00c7 */
[----:B------:R-:W5:Y:S01]  /*14430*/  LD.E.128 R24, desc[UR42][R24.64] ;  /* 0x0000002a18187980 */ /* 0x000f62000c101d00 */
[C---:B------:R-:W-:Y:S02]  /*14440*/  IMAD R3, R76.reuse, UR5, R3 ;  /* 0x000000054c037c24 */ /* 0x040fe4000f8e0203 */
[----:B------:R-:W-:Y:S01]  /*14450*/  IMAD.WIDE.U32 R20, R76, UR4, R20 ;  /* 0x000000044c147c25 */ /* 0x000fe2000f8e0014 */
[----:B------:R-:W-:Y:S01]  /*14460*/  ULDC.64 UR4, c[0x0][0xae0] ;  /* 0x0002b80000047ab9 */ /* 0x000fe20000000a00 */
[----:B------:R-:W5:Y:S03]  /*14470*/  LD.E.128 R28, desc[UR42][R28.64] ;  /* 0x0000002a1c1c7980 */ /* 0x000f66000c101d00 */
[----:B------:R-:W-:Y:S01]  /*14480*/  IADD3 R21, R21, R3, RZ ;  /* 0x0000000315157210 */ /* 0x000fe20007ffe0ff */
[----:B------:R-:W-:Y:S01]  /*14490*/  VIADD R3, R199, 0x40 ;  /* 0x00000040c7037836 */ /* 0x000fe20000000000 */
[----:B------:R-:W5:Y:S01]  /*144a0*/  LD.E.128 R32, desc[UR42][R32.64] ;  /* 0x0000002a20207980 */ /* 0x000f62000c101d00 */
[----:B------:R-:W-:-:S03]  /*144b0*/  IMAD R77, R79, UR4, RZ ;  /* 0x000000044f4d7c24 */ /* 0x000fc6000f8e02ff */
[-C--:B-1----:R-:W-:Y:S01]  /*144c0*/  ISETP.GE.AND P3, PT, R3, R88.reuse, PT ;  /* 0x000000580300720c */ /* 0x082fe20003f66270 */
[----:B------:R-:W5:Y:S01]  /*144d0*/  LD.E.128 R36, desc[UR42][R36.64] ;  /* 0x0000002a24247980 */ /* 0x000f62000c101d00 */
[----:B------:R-:W-:Y:S02]  /*144e0*/  IMAD R79, R217, -0x40, R78 ;  /* 0xffffffc0d94f7824 */ /* 0x000fe400078e024e */
[----:B------:R-:W-:Y:S01]  /*144f0*/  VIADD R0, R202, 0x20 ;  /* 0x00000020ca007836 */ /* 0x000fe20000000000 */
[----:B------:R-:W5:Y:S01]  /*14500*/  LD.E.128 R40, desc[UR42][R40.64] ;  /* 0x0000002a28287980 */ /* 0x000f62000c101d00 */
[C---:B------:R-:W-:Y:S01]  /*14510*/  IMAD R77, R214.reuse, UR5, R77 ;  /* 0x00000005d64d7c24 */ /* 0x040fe2000f8e024d */
[----:B------:R-:W-:Y:S01]  /*14520*/  ISETP.GE.AND P2, PT, R199, R88, PT ;  /* 0x00000058c700720c */ /* 0x000fe20003f46270 */
[----:B------:R-:W-:Y:S01]  /*14530*/  IMAD.WIDE.U32 R20, R214, UR4, R20 ;  /* 0x00000004d6147c25 */ /* 0x000fe2000f8e0014 */
[----:B------:R-:W5:Y:S01]  /*14540*/  LD.E.128 R44, desc[UR42][R44.64] ;  /* 0x0000002a2c2c7980 */ /* 0x000f62000c101d00 */
[----:B------:R-:W-:Y:S01]  /*14550*/  SEL R76, RZ, 0xffffffff, P3 ;  /* 0xffffffffff4c7807 */ /* 0x000fe20001800000 */
[----:B------:R-:W-:-:S02]  /*14560*/  ULDC.64 UR4, c[0x0][0xae8] ;  /* 0x0002ba0000047ab9 */ /* 0x000fc40000000a00 */
[----:B------:R-:W5:Y:S01]  /*14570*/  LD.E.128 R48, desc[UR42][R48.64] ;  /* 0x0000002a30307980 */ /* 0x000f62000c101d00 */
[----:B------:R-:W-:-:S03]  /*14580*/  VIADD R82, R199, 0x80 ;  /* 0x00000080c7527836 */ /* 0x000fc60000000000 */
[----:B------:R-:W5:Y:S01]  /*14590*/  LD.E.128 R52, desc[UR42][R52.64] ;  /* 0x0000002a34347980 */ /* 0x000f62000c101d00 */
[----:B------:R-:W-:-:S03]  /*145a0*/  VIADD R83, R199, 0xc0 ;  /* 0x000000c0c7537836 */ /* 0x000fc60000000000 */
[----:B------:R-:W5:Y:S04]  /*145b0*/  LD.E.128 R56, desc[UR42][R56.64] ;  /* 0x0000002a38387980 */ /* 0x000f68000c101d00 */
[----:B------:R-:W5:Y:S04]  /*145c0*/  LD.E.128 R60, desc[UR42][R60.64] ;  /* 0x0000002a3c3c7980 */ /* 0x000f68000c101d00 */
[----:B------:R-:W5:Y:S04]  /*145d0*/  LD.E.128 R64, desc[UR42][R64.64] ;  /* 0x0000002a40407980 */ /* 0x000f68000c101d00 */
[----:B------:R-:W5:Y:S04]  /*145e0*/  LD.E.128 R72, desc[UR42][R72.64] ;  /* 0x0000002a48487980 */ /* 0x000f68000c101d00 */
[----:B------:R-:W5:Y:S01]  /*145f0*/  LD.E.128 R68, desc[UR42][R68.64] ;  /* 0x0000002a44447980 */ /* 0x000f62000c101d00 */
[----:B------:R-:W-:Y:S01]  /*14600*/  ISETP.GE.AND P0, PT, R0, R79, PT ;  /* 0x0000004f0000720c */ /* 0x000fe20003f06270 */
[----:B------:R-:W-:Y:S01]  /*14610*/  IMAD.IADD R21, R21, 0x1, R77 ;  /* 0x0000000115157824 */ /* 0x000fe200078e024d */
[----:B------:R-:W-:Y:S01]  /*14620*/  SEL R0, RZ, 0x1, P2 ;  /* 0x00000001ff007807 */ /* 0x000fe20001000000 */
[----:B------:R-:W-:Y:S01]  /*14630*/  @!PT LDS RZ, [RZ] ;  /* 0x00000000fffff984 */ /* 0x000fe20000000800 */
[----:B------:R-:W-:Y:S01]  /*14640*/  @!PT LDS RZ, [RZ] ;  /* 0x00000000fffff984 */ /* 0x000fe20000000800 */
[----:B------:R-:W-:Y:S01]  /*14650*/  @!PT LDS RZ, [RZ] ;  /* 0x00000000fffff984 */ /* 0x000fe20000000800 */
[----:B------:R-:W-:Y:S01]  /*14660*/  @!PT LDS RZ, [RZ] ;  /* 0x00000000fffff984 */ /* 0x000fe20000000800 */
[----:B------:R0:W-:Y:S06]  /*14670*/  MEMBAR.ALL.CTA ;  /* 0x0000000000007992 */ /* 0x0001ec0000008000 */
[----:B0-----:R-:W0:Y:S01]  /*14680*/  FENCE.VIEW.ASYNC.S ;  /* 0x00000000000073c6 */ /* 0x001e220000000000 */
[----:B------:R-:W-:Y:S01]  /*14690*/  SHF.L.U32 R77, R76, 0x1, RZ ;  /* 0x000000014c4d7819 */ /* 0x000fe200000006ff */
        /* <DEDUP_REMOVED lines=9> */
[----:B------:R-:W-:Y:S02]  /*14730*/  ISETP.GE.AND P2, PT, R84, R88, PT ;  /* 0x000000585400720c */ /* 0x000fe40003f46270 */
[----:B------:R-:W-:Y:S01]  /*14740*/  LOP3.LUT R76, R76, R0, R77, 0xfe, !PT ;  /* 0x000000004c4c7212 */ /* 0x000fe200078efe4d */
[----:B------:R-:W-:Y:S01]  /*14750*/  VIADD R0, R2, 0x28c20 ;  /* 0x00028c2002007836 */ /* 0x000fe20000000000 */
[-C--:B------:R-:W-:Y:S02]  /*14760*/  ISETP.GE.AND P3, PT, R85, R88.reuse, PT ;  /* 0x000000585500720c */ /* 0x080fe40003f66270 */
[----:B------:R-:W-:Y:S01]  /*14770*/  ISETP.GE.AND P1, PT, R202, R79, PT ;  /* 0x0000004fca00720c */ /* 0x000fe20003f26270 */
[----:B------:R-:W-:Y:S01]  /*14780*/  VIADD R79, R199, 0x1c0 ;  /* 0x000001c0c74f7836 */ /* 0x000fe20000000000 */
[----:B------:R-:W-:-:S02]  /*14790*/  ISETP.GE.AND P4, PT, R78, R88, PT ;  /* 0x000000584e00720c */ /* 0x000fc40003f86270 */
[----:B------:R-:W-:Y:S02]  /*147a0*/  SEL R77, RZ, 0x10, P2 ;  /* 0x00000010ff4d7807 */ /* 0x000fe40001000000 */
[----:B------:R-:W-:Y:S02]  /*147b0*/  SEL R78, RZ, 0x20, P3 ;  /* 0x00000020ff4e7807 */ /* 0x000fe40001800000 */
[----:B------:R-:W-:Y:S02]  /*147c0*/  PRMT R0, RZ, 0x654, R0 ;  /* 0x00000654ff007816 */ /* 0x000fe40000000000 */
[----:B------:R-:W-:Y:S01]  /*147d0*/  LOP3.LUT R77, R78, R76, R77, 0xfe, !PT ;  /* 0x0000004c4e4d7212 */ /* 0x000fe200078efe4d */
[----:B------:R-:W-:Y:S01]  /*147e0*/  IMAD R76, R80, UR4, RZ ;  /* 0x00000004504c7c24 */ /* 0x000fe2000f8e02ff */
[----:B0-----:R0:W-:Y:S01]  /*147f0*/  SYNCS.ARRIVE.TRANS64.RED.A1T0 RZ, [R0+URZ], RZ ;  /* 0x000000ff00ff79a7 */ /* 0x0011e2000810043f */
[----:B------:R-:W-:Y:S01]  /*14800*/  ISETP.GE.AND P2, PT, R79, R88, PT ;  /* 0x000000584f00720c */ /* 0x000fe20003f46270 */
[----:B------:R-:W-:Y:S01]  /*14810*/  IMAD.WIDE.U32 R78, R87, UR4, R20 ;  /* 0x00000004574e7c25 */ /* 0x000fe2000f8e0014 */
[----:B------:R-:W-:-:S02]  /*14820*/  SHF.R.S32.HI R203, RZ, 0x1f, R202 ;  /* 0x0000001fffcb7819 */ /* 0x000fc400000114ca */
[----:B------:R-:W-:Y:S01]  /*14830*/  SEL R21, RZ, 0x80, P2 ;  /* 0x00000080ff157807 */ /* 0x000fe20001000000 */
[----:B------:R-:W-:Y:S01]  /*14840*/  IMAD R81, R87, UR5, R76 ;  /* 0x0000000557517c24 */ /* 0x000fe2000f8e024c */
[----:B0-----:R-:W-:-:S04]  /*14850*/  SEL R0, RZ, 0x40, P4 ;  /* 0x00000040ff007807 */ /* 0x001fc80002000000 */
        /* <DEDUP_REMOVED lines=31> */
.L_x_2154:
[----:B------:R-:W-:Y:S05]  /*14a50*/  BSYNC B1 ;  /* 0x0000000000017941 */ /* 0x000fea0003800000 */
.L_x_2153:
[----:B------:R-:W-:Y:S05]  /*14a60*/  @P0 BRA `(.L_x_2155) ;  /* 0x0000000c00080947 */ /* 0x000fea0003800000 */
[----:B0----5:R-:W-:Y:S01]  /*14a70*/  IADD3 R7, P0, R76, 0x20, RZ ;  /* 0x000000204c077810 */ /* 0x021fe20007f1e0ff */
        /* <DEDUP_REMOVED lines=29> */
.L_x_2150:
[----:B------:R-:W-:Y:S01]  /*14c50*/  ULDC.64 UR4, c[0x0][0xbd8] ;  /* 0x0002f60000047ab9 */ /* 0x000fe20000000a00 */
[----:B------:R-:W0:Y:S01]  /*14c60*/  LDC.64 R4, c[0x0][0xbd8] ;  /* 0x0002f600ff047b82 */ /* 0x000e220000000a00 */
[----:B------:R-:W-:Y:S01]  /*14c70*/  ISETP.NE.U32.AND P0, PT, RZ, UR4, PT ;  /* 0x00000004ff007c0c */ /* 0x000fe2000bf05070 */
[----:B------:R-:W-:-:S03]  /*14c80*/  IMAD.MOV.U32 R3, RZ, RZ, RZ ;  /* 0x000000ffff037224 */ /* 0x000fc600078e00ff */
[----:B------:R-:W-:Y:S01]  /*14c90*/  ISETP.NE.AND.EX P0, PT, RZ, UR5, PT, P0 ;  /* 0x00000005ff007c0c */ /* 0x000fe2000bf05300 */
[----:B------:R-:W-:Y:S02]  /*14ca0*/  ULDC.64 UR4, c[0x0][0xbe0] ;  /* 0x0002f80000047ab9 */ /* 0x000fe40000000a00 */
[----:B------:R-:W-:Y:S01]  /*14cb0*/  ISETP.NE.U32.AND P1, PT, RZ, UR4, PT ;  /* 0x00000004ff007c0c */ /* 0x000fe2000bf25070 */
[----:B------:R-:W1:Y:S03]  /*14cc0*/  LDC R14, c[0x0][0xa8c] ;  /* 0x0002a300ff0e7b82 */ /* 0x000e660000000800 */
[----:B------:R-:W-:Y:S01]  /*14cd0*/  ISETP.NE.AND.EX P1, PT, RZ, UR5, PT, P1 ;  /* 0x00000005ff007c0c */ /* 0x000fe2000bf25310 */
[----:B0-----:R-:W-:-:S12]  /*14ce0*/  IMAD.WIDE R4, R215, 0x4, R4 ;  /* 0x00000004d7047825 */ /* 0x001fd800078e0204 */
[----:B------:R-:W0:Y:S01]  /*14cf0*/  @P1 LDC.64 R6, c[0x0][0xbe0] ;  /* 0x0002f800ff061b82 */ /* 0x000e220000000a00 */
[----:B------:R-:W-:Y:S02]  /*14d00*/  ULDC UR4, c[0x0][0xa88] ;  /* 0x0002a20000047ab9 */ /* 0x000fe40000000800 */
[----:B------:R-:W-:Y:S01]  /*14d10*/  IMAD.U32 R0, RZ, RZ, UR4 ;  /* 0x00000004ff007e24 */ /* 0x000fe2000f8e00ff */
[----:B------:R0:W5:Y:S02]  /*14d20*/  @P0 LDG.E R3, desc[UR42][R4.64] ;  /* 0x0000002a04030981 */ /* 0x000164000c1e1900 */
[----:B0-----:R-:W-:-:S05]  /*14d30*/  @P1 IMAD.WIDE R6, R215, 0x4, R6 ;  /* 0x00000004d7061825 */ /* 0x001fca00078e0206 */
[----:B------:R0:W5:Y:S01]  /*14d40*/  @P1 LDG.E R0, desc[UR42][R6.64] ;  /* 0x0000002a06001981 */ /* 0x000162000c1e1900 */
[----:B------:R-:W-:Y:S01]  /*14d50*/  ISETP.GT.AND P2, PT, R225, 0x3f, PT ;  /* 0x0000003fe100780c */ /* 0x000fe20003f44270 */
[----:B-1----:R-:W-:-:S12]  /*14d60*/  @P1 BRA `(.L_x_2156) ;  /* 0x0000000000101947 */ /* 0x002fd80003800000 */
[----:B------:R-:W-:Y:S05]  /*14d70*/  @!P0 BRA `(.L_x_2156) ;  /* 0x00000000000c8947 */ /* 0x000fea0003800000 */
[----:B0-----:R-:W2:Y:S04]  /*14d80*/  LDG.E R7, desc[UR42][R4.64] ;  /* 0x0000002a04077981 */ /* 0x001ea8000c1e1900 */
[----:B-----5:R-:W2:Y:S02]  /*14d90*/  LDG.E R0, desc[UR42][R4.64+0x4] ;  /* 0x0000042a04007981 */ /* 0x020ea4000c1e1900 */
[----:B--2---:R-:W-:-:S07]  /*14da0*/  IMAD.IADD R0, R0, 0x1, -R7 ;  /* 0x0000000100007824 */ /* 0x004fce00078e0a07 */
.L_x_2156:
[----:B------:R-:W-:Y:S01]  /*14db0*/  SHF.R.S32.HI R4, RZ, 0x1f, R215 ;  /* 0x0000001fff047819 */ /* 0x000fe200000114d7 */
[----:B------:R-:W-:Y:S01]  /*14dc0*/  BSSY B1, `(.L_x_2157) ;  /* 0x000001d000017945 */ /* 0x000fe20003800000 */
[----:B------:R-:W-:Y:S02]  /*14dd0*/  SHF.R.S32.HI R9, RZ, 0x1f, R214 ;  /* 0x0000001fff097819 */ /* 0x000fe400000114d6 */
[----:B------:R-:W-:Y:S02]  /*14de0*/  SHF.R.S32.HI R12, RZ, 0x1f, R199 ;  /* 0x0000001fff0c7819 */ /* 0x000fe400000114c7 */
[----:B------:R-:W-:Y:S02]  /*14df0*/  SEL R11, R215, RZ, !P0 ;  /* 0x000000ffd70b7207 */ /* 0x000fe40004000000 */
[----:B------:R-:W-:Y:S02]  /*14e00*/  SEL R10, R4, RZ, !P0 ;  /* 0x000000ff040a7207 */ /* 0x000fe40004000000 */
[----:B-----5:R-:W-:Y:S01]  /*14e10*/  SHF.R.S32.HI R8, RZ, 0x1f, R3 ;  /* 0x0000001fff087819 */ /* 0x020fe20000011403 */
[----:B------:R-:W-:Y:S06]  /*14e20*/  @P2 BRA `(.L_x_2158) ;  /* 0x0000000000582947 */ /* 0x000fec0003800000 */
[----:B------:R-:W1:Y:S02]  /*14e30*/  S2R R4, SR_TID.X ;  /* 0x0000000000047919 */ /* 0x000e640000002100 */
[----:B-1----:R-:W-:-:S05]  /*14e40*/  IMAD R4, R217, 0x40, R4 ;  /* 0x00000040d9047824 */ /* 0x002fca00078e0204 */
[----:B------:R-:W-:-:S04]  /*14e50*/  IADD3 R5, R4, -0x80, RZ ;  /* 0xffffff8004057810 */ /* 0x000fc80007ffe0ff */
[----:B------:R-:W-:-:S13]  /*14e60*/  ISETP.GE.AND P0, PT, R5, R0, PT ;  /* 0x000000000500720c */ /* 0x000fda0003f06270 */
[----:B------:R-:W-:Y:S05]  /*14e70*/  @P0 BRA `(.L_x_2158) ;  /* 0x0000000000440947 */ /* 0x000fea0003800000 */
[----:B------:R-:W-:Y:S01]  /*14e80*/  IADD3 R4, P0, R5, R3, RZ ;  /* 0x0000000305047210 */ /* 0x000fe20007f1e0ff */
[----:B------:R-:W-:Y:S02]  /*14e90*/  ULDC.64 UR4, c[0x0][0xb70] ;  /* 0x0002dc0000047ab9 */ /* 0x000fe40000000a00 */
[----:B0-----:R-:W-:Y:S01]  /*14ea0*/  IMAD R7, R9, UR4, RZ ;  /* 0x0000000409077c24 */ /* 0x001fe2000f8e02ff */
        /* <DEDUP_REMOVED lines=14> */
.L_x_2158:
[----:B------:R-:W-:Y:S05]  /*14f90*/  BSYNC B1 ;  /* 0x0000000000017941 */ /* 0x000fea0003800000 */
.L_x_2157:
[----:B------:R-:W-:Y:S01]  /*14fa0*/  ULDC.64 UR4, c[0x0][0xaa0] ;  /* 0x0002a80000047ab9 */ /* 0x000fe20000000a00 */
[----:B------:R-:W-:Y:S01]  /*14fb0*/  IMAD.MOV.U32 R4, RZ, RZ, R199 ;  /* 0x000000ffff047224 */ /* 0x000fe200078e00c7 */
[C---:B------:R-:W-:Y:S01]  /*14fc0*/  IADD3 R13, R199.reuse, 0x40, RZ ;  /* 0x00000040c70d7810 */ /* 0x040fe20007ffe0ff */
[----:B-1----:R-:W-:Y:S01]  /*14fd0*/  IMAD.MOV.U32 R5, RZ, RZ, R12 ;  /* 0x000000ffff057224 */ /* 0x002fe200078e000c */
[-C--:B------:R-:W-:Y:S01]  /*14fe0*/  ISETP.GE.AND P2, PT, R199, R14.reuse, PT ;  /* 0x0000000ec700720c */ /* 0x080fe20003f46270 */
[----:B0-----:R-:W-:Y:S01]  /*14ff0*/  IMAD R6, R8, UR4, RZ ;  /* 0x0000000408067c24 */ /* 0x001fe2000f8e02ff */
[-C--:B------:R-:W-:Y:S01]  /*15000*/  ISETP.GE.AND P0, PT, R13, R14.reuse, PT ;  /* 0x0000000e0d00720c */ /* 0x080fe20003f06270 */
[----:B------:R-:W-:Y:S01]  /*15010*/  IMAD.WIDE.U32 R4, R3, UR4, R4 ;  /* 0x0000000403047c25 */ /* 0x000fe2000f8e0004 */
[----:B------:R-:W-:Y:S01]  /*15020*/  IADD3 R21, R199, 0xc0, RZ ;  /* 0x000000c0c7157810 */ /* 0x000fe20007ffe0ff */
[----:B------:R-:W-:Y:S02]  /*15030*/  BSSY B1, `(.L_x_2159) ;  /* 0x0000048000017945 */ /* 0x000fe40003800000 */
[----:B------:R-:W-:Y:S01]  /*15040*/  IMAD R3, R3, UR5, R6 ;  /* 0x0000000503037c24 */ /* 0x000fe2000f8e0206 */
[----:B------:R-:W-:Y:S01]  /*15050*/  ULDC.64 UR4, c[0x0][0xae0] ;  /* 0x0002b80000047ab9 */ /* 0x000fe20000000a00 */
[----:B------:R-:W-:Y:S01]  /*15060*/  SEL R6, RZ, 0xffffffff, P0 ;  /* 0xffffffffff067807 */ /* 0x000fe20000000000 */
[----:B------:R-:W-:Y:S01]  /*15070*/  IMAD R7, R9, UR4, RZ ;  /* 0x0000000409077c24 */ /* 0x000fe2000f8e02ff */
[----:B------:R-:W-:Y:S01]  /*15080*/  ISETP.GE.AND P3, PT, R21, R14, PT ;  /* 0x0000000e1500720c */ /* 0x000fe20003f66270 */
[----:B------:R-:W-:-:S02]  /*15090*/  IMAD.IADD R5, R5, 0x1, R3 ;  /* 0x0000000105057824 */ /* 0x000fc400078e0203 */
[----:B------:R-:W-:Y:S02]  /*150a0*/  IMAD R3, R217, -0x40, R0 ;  /* 0xffffffc0d9037824 */ /* 0x000fe400078e0200 */
[C---:B------:R-:W-:Y:S02]  /*150b0*/  VIADD R0, R202.reuse, 0x20 ;  /* 0x00000020ca007836 */ /* 0x040fe40000000000 */
[----:B------:R-:W-:Y:S01]  /*150c0*/  VIADD R15, R199, 0x80 ;  /* 0x00000080c70f7836 */ /* 0x000fe20000000000 */
[-C--:B------:R-:W-:Y:S01]  /*150d0*/  ISETP.GE.AND P1, PT, R202, R3.reuse, PT ;  /* 0x00000003ca00720c */ /* 0x080fe20003f26270 */
[----:B------:R-:W-:Y:S01]  /*150e0*/  IMAD R7, R214, UR5, R7 ;  /* 0x00000005d6077c24 */ /* 0x000fe2000f8e0207 */
[----:B------:R-:W-:Y:S01]  /*150f0*/  ISETP.GE.AND P0, PT, R0, R3, PT ;  /* 0x000000030000720c */ /* 0x000fe20003f06270 */
[----:B------:R-:W-:Y:S01]  /*15100*/  IMAD.WIDE.U32 R4, R214, UR4, R4 ;  /* 0x00000004d6047c25 */ /* 0x000fe2000f8e0004 */
[----:B------:R-:W-:Y:S01]  /*15110*/  SEL R0, RZ, 0x1, P2 ;  /* 0x00000001ff007807 */ /* 0x000fe20001000000 */
[----:B------:R-:W-:Y:S01]  /*15120*/  ULDC.64 UR4, c[0x0][0xae8] ;  /* 0x0002ba0000047ab9 */ /* 0x000fe20000000a00 */
[----:B------:R-:W-:Y:S01]  /*15130*/  ISETP.GE.AND P2, PT, R15, R14, PT ;  /* 0x0000000e0f00720c */ /* 0x000fe20003f46270 */
[----:B------:R-:W-:Y:S01]  /*15140*/  IMAD.SHL.U32 R3, R6, 0x2, RZ ;  /* 0x0000000206037824 */ /* 0x000fe200078e00ff */
[----:B------:R-:W-:Y:S01]  /*15150*/  SEL R6, RZ, 0x8, P3 ;  /* 0x00000008ff067807 */ /* 0x000fe20001800000 */
[----:B------:R-:W-:-:S02]  /*15160*/  VIADD R25, R199, 0x100 ;  /* 0x00000100c7197836 */ /* 0x000fc40000000000 */
[----:B------:R-:W-:Y:S01]  /*15170*/  VIADD R27, R199, 0x140 ;  /* 0x00000140c71b7836 */ /* 0x000fe20000000000 */
[----:B------:R-:W-:Y:S01]  /*15180*/  LOP3.LUT R0, R3, 0x2, R0, 0xe2, !PT ;  /* 0x0000000203007812 */ /* 0x000fe200078ee200 */
[----:B------:R-:W-:Y:S01]  /*15190*/  IMAD.IADD R5, R5, 0x1, R7 ;  /* 0x0000000105057824 */ /* 0x000fe200078e0207 */
[----:B------:R-:W-:Y:S01]  /*151a0*/  SEL R3, RZ, 0x4, P2 ;  /* 0x00000004ff037807 */ /* 0x000fe20001000000 */
[----:B------:R-:W-:Y:S01]  /*151b0*/  VIADD R7, R199, 0x180 ;  /* 0x00000180c7077836 */ /* 0x000fe20000000000 */
[-C--:B------:R-:W-:Y:S01]  /*151c0*/  ISETP.GE.AND P2, PT, R25, R14.reuse, PT ;  /* 0x0000000e1900720c */ /* 0x080fe20003f46270 */
[----:B------:R-:W-:Y:S01]  /*151d0*/  VIADD R9, R199, 0x1c0 ;  /* 0x000001c0c7097836 */ /* 0x000fe20000000000 */
[-C--:B------:R-:W-:Y:S02]  /*151e0*/  ISETP.GE.AND P3, PT, R27, R14.reuse, PT ;  /* 0x0000000e1b00720c */ /* 0x080fe40003f66270 */
[----:B------:R-:W-:Y:S02]  /*151f0*/  ISETP.GE.AND P4, PT, R7, R14, PT ;  /* 0x0000000e0700720c */ /* 0x000fe40003f86270 */
[----:B------:R-:W-:Y:S01]  /*15200*/  LOP3.LUT R3, R6, R0, R3, 0xfe, !PT ;  /* 0x0000000006037212 */ /* 0x000fe200078efe03 */
[----:B------:R-:W-:Y:S01]  /*15210*/  IMAD R0, R10, UR4, RZ ;  /* 0x000000040a007c24 */ /* 0x000fe2000f8e02ff */
[----:B------:R-:W-:-:S02]  /*15220*/  SEL R6, RZ, 0x10, P2 ;  /* 0x00000010ff067807 */ /* 0x000fc40001000000 */
[----:B------:R-:W-:Y:S02]  /*15230*/  SEL R7, RZ, 0x20, P3 ;  /* 0x00000020ff077807 */ /* 0x000fe40001800000 */
        /* <DEDUP_REMOVED lines=8> */
[----:B------:R-:W-:-:S02]  /*152c0*/  SEL R0, RZ, 0x80, P2 ;  /* 0x00000080ff007807 */ /* 0x000fc40001000000 */
[----:B------:R-:W-:Y:S01]  /*152d0*/  IADD3 R11, R7, R3, RZ ;  /* 0x00000003070b7210 */ /* 0x000fe20007ffe0ff */
[----:B------:R-:W-:Y:S01]  /*152e0*/  IMAD.WIDE R8, R217, 0x40, R8 ;  /* 0x00000040d9087825 */ /* 0x000fe200078e0208 */
        /* <DEDUP_REMOVED lines=15> */
[----:B------:R-:W-:-:S04]  /*153e0*/  LEA R30, P1, R4, UR4, 0x1 ;  /* 0x00000004041e7c11 */ /* 0x000fc8000f8208ff */
        /* <DEDUP_REMOVED lines=12> */
.L_x_2160:
[----:B------:R-:W-:Y:S05]  /*154b0*/  BSYNC B1 ;  /* 0x0000000000017941 */ /* 0x000fea0003800000 */
.L_x_2159:
        /* <DEDUP_REMOVED lines=29> */
.L_x_2155:
[----:B------:R-:W-:Y:S05]  /*15690*/  BSYNC B0 ;  /* 0x0000000000007941 */ /* 0x000fea0003800000 */
.L_x_2149:
[----:B------:R-:W-:Y:S02]  /*156a0*/  ULDC UR4, c[0x0][0xc14] ;  /* 0x0003050000047ab9 */ /* 0x000fe40000000800 */
[----:B----4-:R-:W-:-:S13]  /*156b0*/  ISETP.GE.AND P0, PT, R191, UR4, PT ;  /* 0x00000004bf007c0c */ /* 0x010fda000bf06270 */
[----:B------:R-:W-:Y:S05]  /*156c0*/  @!P0 BRA `(.L_x_2161) ;  /* 0xfffffeb8007c8947 */ /* 0x000fea000383ffff */
[----:B------:R-:W-:Y:S05]  /*156d0*/  BRA `(.L_x_1944) ;  /* 0x0000006800107947 */ /* 0x000fea0003800000 */
.L_x_1942:
[----:B------:R-:W-:-:S08]  /*156e0*/  NOP ;  /* 0x0000000000007918 */ /* 0x000fd00000000000 */
[----:B------:R-:W0:-:S00]  /*156f0*/  USETMAXREG.DEALLOC.CTAPOOL 0x18 ;  /* 0x00000018000079c8 */ /* 0x000e0000080e0500 */
[----:B0-----:R-:W-:-:S06]  /*15700*/  LOP3.LUT R0, R0, 0x3, RZ, 0xc0, !PT ;  /* 0x0000000300007812 */ /* 0x001fcc00078ec0ff */
[----:B------:R-:W0:Y:S02]  /*15710*/  SHFL.IDX PT, R0, R0, RZ, 0x1f ;  /* 0x00001fff00007589 */ /* 0x000e2400000e0000 */
[----:B0-----:R-:W-:-:S13]  /*15720*/  ISETP.NE.AND P0, PT, R0, RZ, PT ;  /* 0x000000ff0000720c */ /* 0x001fda0003f05270 */
[----:B------:R-:W-:Y:S05]  /*15730*/  @P0 BRA `(.L_x_1944) ;  /* 0x0000006400f80947 */ /* 0x000fea0003800000 */
        /* <DEDUP_REMOVED lines=54> */
.L_x_2166:
        /* <DEDUP_REMOVED lines=15> */
.L_x_2165:
[----:B------:R-:W-:Y:S05]  /*15b90*/  BSYNC B0 ;  /* 0x0000000000007941 */ /* 0x000fea0003800000 */
.L_x_2164:
        /* <DEDUP_REMOVED lines=25> */
.L_x_2162:
[----:B------:R-:W-:-:S04]  /*15d30*/  IMAD.IADD R7, R5, 0x1, -R2 ;  /* 0x0000000105077824 */ /* 0x000fc800078e0a02 */
[----:B------:R-:W-:-:S05]  /*15d40*/  IMAD R2, R4, UR4, R7 ;  /* 0x0000000404027c24 */ /* 0x000fca000f8e0207 */
[----:B------:R-:W-:Y:S02]  /*15d50*/  ISETP.GT.AND P0, PT, R2, UR6, PT ;  /* 0x0000000602007c0c */ /* 0x000fe4000bf04270 */
[----:B------:R-:W0:Y:S11]  /*15d60*/  LDC.64 R2, c[0x0][0xc68] ;  /* 0x00031a00ff027b82 */ /* 0x000e360000000a00 */
[----:B------:R-:W-:-:S04]  /*15d70*/  VOTE.ANY R9, PT, !P0 ;  /* 0x0000000000097806 */ /* 0x000fc800040e0100 */
[----:B------:R-:W1:Y:S02]  /*15d80*/  POPC R5, R9 ;  /* 0x0000000900057309 */ /* 0x000e640000000000 */
[----:B-1----:R-:W-:-:S05]  /*15d90*/  IADD3 R19, R5, R6, RZ ;  /* 0x0000000605137210 */ /* 0x002fca0007ffe0ff */
        /* <DEDUP_REMOVED lines=13> */
.L_x_2167:
[----:B-1----:R-:W-:Y:S01]  /*15e70*/  IMAD.MOV R2, RZ, RZ, -R3 ;  /* 0x000000ffff027224 */ /* 0x002fe200078e0a03 */
[----:B--2---:R-:W-:Y:S01]  /*15e80*/  IABS R4, R6 ;  /* 0x0000000600047213 */ /* 0x004fe20000000000 */
[----:B---3--:R-:W-:Y:S02]  /*15e90*/  IMAD R16, R16, UR4, R7 ;  /* 0x0000000410107c24 */ /* 0x008fe4000f8e0207 */
        /* <DEDUP_REMOVED lines=10> */
[----:B------:R-:W-:Y:S01]  /*15f40*/  @!P0 IMAD.IADD R4, R4, 0x1, -R11 ;  /* 0x0000000104048824 */ /* 0x000fe200078e0a0b */
[----:B------:R-:W-:-:S04]  /*15f50*/  @!P0 IADD3 R2, R2, 0x1, RZ ;  /* 0x0000000102028810 */ /* 0x000fc80007ffe0ff */
[----:B------:R-:W-:-:S13]  /*15f60*/  ISETP.GE.U32.AND P0, PT, R4, R11, PT ;  /* 0x0000000b0400720c */ /* 0x000fda0003f06070 */
[----:B------:R-:W-:Y:S01]  /*15f70*/  @P0 VIADD R2, R2, 0x1 ;  /* 0x0000000102020836 */ /* 0x000fe20000000000 */
[----:B------:R-:W-:-:S13]  /*15f80*/  ISETP.GE.AND P0, PT, R3, RZ, PT ;  /* 0x000000ff0300720c */ /* 0x000fda0003f06270 */
[----:B------:R-:W-:Y:S01]  /*15f90*/  @!P0 IMAD.MOV R2, RZ, RZ, -R2 ;  /* 0x000000ffff028224 */ /* 0x000fe200078e0a02 */
[----:B------:R-:W-:-:S13]  /*15fa0*/  ISETP.NE.AND P0, PT, R6, RZ, PT ;  /* 0x000000ff0600720c */ /* 0x000fda0003f05270 */
[----:B------:R-:W-:-:S05]  /*15fb0*/  @!P0 LOP3.LUT R2, RZ, R6, RZ, 0x33, !PT ;  /* 0x00000006ff028212 */ /* 0x000fca00078e33ff */
[----:B------:R-:W-:Y:S01]  /*15fc0*/  IMAD R4, R10, R2, RZ ;  /* 0x000000020a047224 */ /* 0x000fe200078e02ff */
[----:B------:R-:W-:-:S03]  /*15fd0*/  IADD3 R2, -R2, RZ, RZ ;  /* 0x000000ff02027210 */ /* 0x000fc60007ffe1ff */
        /* <DEDUP_REMOVED lines=33> */
.L_x_2163:
[----:B------:R-:W-:Y:S01]  /*161f0*/  IMAD.MOV.U32 R17, RZ, RZ, RZ ;  /* 0x000000ffff117224 */ /* 0x000fe200078e00ff */
[----:B------:R-:W-:Y:S01]  /*16200*/  MOV R16, UR6 ;  /* 0x0000000600107c02 */ /* 0x000fe20008000f00 */
[----:B------:R-:W-:-:S07]  /*16210*/  IMAD.MOV.U32 R18, RZ, RZ, RZ ;  /* 0x000000ffff127224 */ /* 0x000fce00078e00ff */
.L_x_2168:
        /* <DEDUP_REMOVED lines=16> */
[----:B------:R-:W-:Y:S01]  /*16320*/  ULDC.64 UR40, c[0x0][0x198] ;  /* 0x0000660000287ab9 */ /* 0x000fe20000000a00 */
[----:B------:R-:W-:Y:S02]  /*16330*/  ULDC UR37, c[0x0][0xc] ;  /* 0x0000030000257ab9 */ /* 0x000fe40000000800 */
[----:B------:R1:W-:Y:S04]  /*16340*/  STL [R1+0xc], R0 ;  /* 0x00000c0001007387 */ /* 0x0003e80000100800 */
[----:B------:R1:W-:Y:S04]  /*16350*/  STL [R1+0x4], RZ ;  /* 0x000004ff01007387 */ /* 0x0003e80000100800 */
[----:B------:R1:W-:Y:S04]  /*16360*/  STL [R1], RZ ;  /* 0x000000ff01007387 */ /* 0x0003e80000100800 */
[----:B------:R1:W-:Y:S02]  /*16370*/  STL [R1+0x8], R0 ;  /* 0x0000080001007387 */ /* 0x0003e40000100800 */
.L_x_2269:
[----:B------:R-:W-:Y:S05]  /*16380*/  YIELD ;  /* 0x0000000000007946 */ /* 0x000fea0003800000 */
[----:B------:R-:W-:Y:S01]  /*16390*/  ULDC.64 UR4, c[0x0][0xa28] ;  /* 0x00028a0000047ab9 */ /* 0x000fe20000000a00 */
[----:B------:R-:W-:Y:S01]  /*163a0*/  IMAD.MOV.U32 R6, RZ, RZ, RZ ;  /* 0x000000ffff067224 */ /* 0x000fe200078e00ff */
[----:B------:R-:W-:Y:S01]  /*163b0*/  ISETP.NE.U32.AND P0, PT, RZ, UR4, PT ;  /* 0x00000004ff007c0c */ /* 0x000fe2000bf05070 */
[----:B-1----:R-:W-:Y:S01]  /*163c0*/  IMAD.MOV.U32 R0, RZ, RZ, RZ ;  /* 0x000000ffff007224 */ /* 0x002fe200078e00ff */
[----:B------:R-:W-:Y:S01]  /*163d0*/  ULDC.64 UR8, c[0x0][0xa08] ;  /* 0x0002820000087ab9 */ /* 0x000fe20000000a00 */
[----:B------:R-:W-:Y:S01]  /*163e0*/  ULDC.64 UR10, c[0x0][0xa10] ;  /* 0x00028400000a7ab9 */ /* 0x000fe20000000a00 */
        /* <DEDUP_REMOVED lines=16> */
[----:B--2---:R1:W-:Y:S02]  /*164f0*/  STL [R1+0x24], R0 ;  /* 0x0000240001007387 */ /* 0x0043e40000100800 */
[----:B-1----:R-:W-:Y:S01]  /*16500*/  MOV R0, UR4 ;  /* 0x0000000400007c02 */ /* 0x002fe20008000f00 */
[----:B------:R-:W-:-:S05]  /*16510*/  ULDC.64 UR4, c[0x0][0x3f8] ;  /* 0x0000fe0000047ab9 */ /* 0x000fca0000000a00 */
[----:B------:R1:W5:Y:S01]  /*16520*/  @P0 LDG.E R0, desc[UR42][R4.64] ;  /* 0x0000002a04000981 */ /* 0x000362000c1e1900 */
[----:B------:R-:W-:Y:S01]  /*16530*/  UISETP.NE.U32.AND UP0, UPT, UR4, URZ, UPT ;  /* 0x0000003f0400728c */ /* 0x000fe2000bf05070 */
[----:B------:R-:W-:Y:S01]  /*16540*/  ISETP.NE.U32.AND P1, PT, RZ, UR8, PT ;  /* 0x00000008ff007c0c */ /* 0x000fe2000bf25070 */
[----:B------:R-:W-:Y:S01]  /*16550*/  ULDC UR6, c[0x0][0x338] ;  /* 0x0000ce0000067ab9 */ /* 0x000fe20000000800 */
[----:B------:R-:W-:Y:S01]  /*16560*/  ULDC UR4, c[0x0][0x404] ;  /* 0x0001010000047ab9 */ /* 0x000fe20000000800 */
[----:B------:R-:W-:Y:S01]  /*16570*/  UISETP.NE.AND.EX UP0, UPT, UR5, URZ, UPT, UP0 ;  /* 0x0000003f0500728c */ /* 0x000fe2000bf05300 */
[----:B------:R-:W-:Y:S01]  /*16580*/  ISETP.NE.AND.EX P3, PT, RZ, UR9, PT, P1 ;  /* 0x00000009ff007c0c */ /* 0x000fe2000bf65310 */
[----:B------:R-:W-:Y:S01]  /*16590*/  IMAD.U32 R9, RZ, RZ, UR6 ;  /* 0x00000006ff097e24 */ /* 0x000fe2000f8e00ff */
[----:B------:R-:W-:Y:S01]  /*165a0*/  ULDC UR5, c[0x0][0x2e0] ;  /* 0x0000b80000057ab9 */ /* 0x000fe20000000800 */
[----:B------:R-:W-:Y:S01]  /*165b0*/  USEL UR4, UR4, 0x1, UP0 ;  /* 0x0000000104047887 */ /* 0x000fe20008000000 */
[----:B------:R-:W-:-:S03]  /*165c0*/  ISETP.NE.U32.AND P1, PT, RZ, UR10, PT ;  /* 0x0000000aff007c0c */ /* 0x000fc6000bf25070 */
[----:B------:R-:W-:Y:S01]  /*165d0*/  UIMAD UR4, UR4, UR5, URZ ;  /* 0x00000005040472a4 */ /* 0x000fe2000f8e023f */
[----:B------:R-:W-:-:S05]  /*165e0*/  ISETP.NE.AND.EX P1, PT, RZ, UR11, PT, P1 ;  /* 0x0000000bff007c0c */ /* 0x000fca000bf25310 */
[----:B------:R-:W-:Y:S01]  /*165f0*/  IMAD.U32 R7, RZ, RZ, UR4 ;  /* 0x00000004ff077e24 */ /* 0x000fe2000f8e00ff */
[----:B-1----:R-:W-:Y:S07]  /*16600*/  @P0 BRA `(.L_x_2170) ;  /* 0x0000000000100947 */ /* 0x002fee0003800000 */
[----:B------:R-:W-:Y:S05]  /*16610*/  @!P2 BRA `(.L_x_2170) ;  /* 0x00000000000ca947 */ /* 0x000fea0003800000 */
[----:B------:R-:W2:Y:S04]  /*16620*/  LDG.E R5, desc[UR42][R2.64] ;  /* 0x0000002a02057981 */ /* 0x000ea8000c1e1900 */
[----:B-----5:R-:W2:Y:S02]  /*16630*/  LDG.E R0, desc[UR42][R2.64+0x4] ;  /* 0x0000042a02007981 */ /* 0x020ea4000c1e1900 */
[----:B--2---:R-:W-:-:S07]  /*16640*/  IMAD.IADD R0, R0, 0x1, -R5 ;  /* 0x0000000100007824 */ /* 0x004fce00078e0a05 */
.L_x_2170:
[----:B------:R-:W1:Y:S01]  /*16650*/  LDC.64 R4, c[0x0][0xa08] ;  /* 0x00028200ff047b82 */ /* 0x000e620000000a00 */
[----:B------:R-:W-:Y:S01]  /*16660*/  IMAD.MOV.U32 R8, RZ, RZ, RZ ;  /* 0x000000ffff087224 */ /* 0x000fe200078e00ff */
[----:B------:R-:W-:-:S06]  /*16670*/  ULDC.64 UR4, c[0x0][0xa20] ;  /* 0x0002880000047ab9 */ /* 0x000fcc0000000a00 */
[----:B------:R-:W2:Y:S01]  /*16680*/  LDC.64 R2, c[0x0][0xa10] ;  /* 0x00028400ff027b82 */ /* 0x000ea20000000a00 */
[----:B-1----:R-:W-:-:S05]  /*16690*/  IMAD.WIDE R4, R19, 0x4, R4 ;  /* 0x0000000413047825 */ /* 0x002fca00078e0204 */
[----:B------:R-:W3:Y:S01]  /*166a0*/  @P3 LDG.E R8, desc[UR42][R4.64] ;  /* 0x0000002a04083981 */ /* 0x000ee2000c1e1900 */
[----:B------:R-:W-:Y:S02]  /*166b0*/  IMAD.MOV.U32 R10, RZ, RZ, RZ ;  /* 0x000000ffff0a7224 */ /* 0x000fe400078e00ff */
[----:B--2---:R-:W-:-:S05]  /*166c0*/  IMAD.WIDE R2, R19, 0x4, R2 ;  /* 0x0000000413027825 */ /* 0x004fca00078e0202 */
[----:B------:R1:W5:Y:S01]  /*166d0*/  @P1 LDG.E R10, desc[UR42][R2.64] ;  /* 0x0000002a020a1981 */ /* 0x000362000c1e1900 */
[----:B------:R-:W-:-:S04]  /*166e0*/  ISETP.NE.U32.AND P0, PT, RZ, UR4, PT ;  /* 0x00000004ff007c0c */ /* 0x000fc8000bf05070 */
[----:B------:R-:W-:Y:S02]  /*166f0*/  ISETP.NE.AND.EX P0, PT, RZ, UR5, PT, P0 ;  /* 0x00000005ff007c0c */ /* 0x000fe4000bf05300 */
[----:B---3-5:R-:W-:-:S05]  /*16700*/  IADD3 R8, R8, R6, RZ ;  /* 0x0000000608087210 */ /* 0x028fca0007ffe0ff */
[----:B------:R1:W-:Y:S06]  /*16710*/  STL [R1+0x10], R8 ;  /* 0x0000100801007387 */ /* 0x0003ec0000100800 */
[----:B------:R-:W-:Y:S05]  /*16720*/  @!P0 BRA `(.L_x_2171) ;  /* 0x0000000000108947 */ /* 0x000fea0003800000 */
[----:B------:R-:W2:Y:S02]  /*16730*/  LDC.64 R4, c[0x0][0xa20] ;  /* 0x00028800ff047b82 */ /* 0x000ea40000000a00 */
[----:B--2---:R-:W-:-:S05]  /*16740*/  IMAD.WIDE R4, R19, 0x4, R4 ;  /* 0x0000000413047825 */ /* 0x004fca00078e0204 */
[----:B------:R2:W5:Y:S01]  /*16750*/  LDG.E R7, desc[UR42][R4.64] ;  /* 0x0000002a04077981 */ /* 0x000562000c1e1900 */
[----:B------:R-:W-:Y:S05]  /*16760*/  BRA `(.L_x_2172) ;  /* 0x0000000000107947 */ /* 0x000fea0003800000 */
.L_x_2171:
[----:B------:R-:W-:Y:S05]  /*16770*/  @!P3 BRA `(.L_x_2172) ;  /* 0x00000000000cb947 */ /* 0x000fea0003800000 */
[----:B------:R-:W2:Y:S04]  /*16780*/  LDG.E R7, desc[UR42][R4.64] ;  /* 0x0000002a04077981 */ /* 0x000ea8000c1e1900 */
[----:B------:R-:W2:Y:S02]  /*16790*/  LDG.E R4, desc[UR42][R4.64+0x4] ;  /* 0x0000042a04047981 */ /* 0x000ea4000c1e1900 */
[----:B--2---:R-:W-:-:S07]  /*167a0*/  IMAD.IADD R7, R4, 0x1, -R7 ;  /* 0x0000000104077824 */ /* 0x004fce00078e0a07 */
.L_x_2172:
[----:B--2---:R-:W2:Y:S04]  /*167b0*/  @P1 LDG.E R4, desc[UR42][R2.64] ;  /* 0x0000002a02041981 */ /* 0x004ea8000c1e1900 */
[----:B------:R1:W2:Y:S02]  /*167c0*/  @P1 LDG.E R5, desc[UR42][R2.64+0x4] ;  /* 0x0000042a02051981 */ /* 0x0002a4000c1e1900 */
[----:B-1----:R-:W1:Y:S02]  /*167d0*/  LDC.64 R2, c[0x0][0x9e0] ;  /* 0x00027800ff027b82 */ /* 0x002e640000000a00 */
[----:B-1----:R-:W-:Y:S01]  /*167e0*/  ISETP.GE.AND P2, PT, R3, 0x1, PT ;  /* 0x000000010300780c */ /* 0x002fe20003f46270 */
[----:B--2---:R-:W-:Y:S01]  /*167f0*/  @P1 IMAD.IADD R9, R5, 0x1, -R4 ;  /* 0x0000000105091824 */ /* 0x004fe200078e0a04 */
[----:B------:R-:W-:Y:S01]  /*16800*/  LEA R4, R17, 0x40, 0x6 ;  /* 0x0000004011047811 */ /* 0x000fe200078e30ff */
[----:B-----5:R-:W-:-:S04]  /*16810*/  IMAD.IADD R5, R7, 0x1, -R6 ;  /* 0x0000000107057824 */ /* 0x020fc800078e0a06 */
[----:B------:R-:W-:-:S04]  /*16820*/  IMAD.IADD R8, R5, 0x1, R9 ;  /* 0x0000000105087824 */ /* 0x000fc800078e0209 */
[C---:B------:R-:W-:Y:S01]  /*16830*/  VIADD R20, R8.reuse, 0x3f ;  /* 0x0000003f08147836 */ /* 0x040fe20000000000 */
[----:B------:R-:W-:-:S04]  /*16840*/  IADD3 R4, R8, R4, -R0 ;  /* 0x0000000408047210 */ /* 0x000fc80007ffe800 */
[----:B------:R-:W-:Y:S02]  /*16850*/  SHF.R.S32.HI R7, RZ, 0x1f, R20 ;  /* 0x0000001fff077819 */ /* 0x000fe40000011414 */
[----:B------:R-:W-:Y:S02]  /*16860*/  IADD3 R2, R4, R2, RZ ;  /* 0x0000000204027210 */ /* 0x000fe40007ffe0ff */
[----:B------:R-:W-:-:S04]  /*16870*/  LEA.HI R20, R7, R20, RZ, 0x6 ;  /* 0x0000001407147211 */ /* 0x000fc800078f30ff */
[----:B------:R-:W-:Y:S01]  /*16880*/  SHF.R.S32.HI R20, RZ, 0x6, R20 ;  /* 0x00000006ff147819 */ /* 0x000fe20000011414 */
[----:B------:R-:W-:Y:S06]  /*16890*/  @!P2 BRA `(.L_x_2173) ;  /* 0x000000000048a947 */ /* 0x000fec0003800000 */
[C---:B------:R-:W-:Y:S01]  /*168a0*/  ISETP.GT.AND P0, PT, R4.reuse, RZ, PT ;  /* 0x000000ff0400720c */ /* 0x040fe20003f04270 */
[----:B------:R-:W-:Y:S01]  /*168b0*/  BSSY B0, `(.L_x_2174) ;  /* 0x000000e000007945 */ /* 0x000fe20003800000 */
[----:B------:R-:W-:-:S11]  /*168c0*/  VIADD R11, R4, 0xffffffff ;  /* 0xffffffff040b7836 */ /* 0x000fd60000000000 */
        /* <DEDUP_REMOVED lines=8> */
.L_x_2175:
[----:B------:R-:W-:-:S13]  /*16950*/  ISETP.NE.AND P0, PT, R3, 0x1, PT ;  /* 0x000000010300780c */ /* 0x000fda0003f05270 */
[----:B------:R-:W1:Y:S02]  /*16960*/  @P0 LDC.64 R6, c[0x0][0x9e8] ;  /* 0x00027a00ff060b82 */ /* 0x000e640000000a00 */
[----:B-1----:R-:W-:-:S05]  /*16970*/  @P0 IMAD.HI.U32 R6, R11, R6, RZ ;  /* 0x000000060b060227 */ /* 0x002fca00078e00ff */
[----:B------:R-:W-:-:S07]  /*16980*/  @P0 SHF.R.U32.HI R11, RZ, R7, R6 ;  /* 0x00000007ff0b0219 */ /* 0x000fce0000011606 */
.L_x_2176:
[----:B------:R-:W-:Y:S05]  /*16990*/  BSYNC B0 ;  /* 0x0000000000007941 */ /* 0x000fea0003800000 */
.L_x_2174:
[----:B------:R-:W-:-:S05]  /*169a0*/  IMAD R11, R11, R3, R3 ;  /* 0x000000030b0b7224 */ /* 0x000fca00078e0203 */
[----:B------:R-:W-:-:S07]  /*169b0*/  VIMNMX R2, R2, R11, PT ;  /* 0x0000000b02027248 */ /* 0x000fce0003fe0100 */
.L_x_2173:
        /* <DEDUP_REMOVED lines=15> */
.L_x_2179:
[----:B------:R-:W-:Y:S02]  /*16ab0*/  ISETP.NE.AND P0, PT, R3, 0x1, PT ;  /* 0x000000010300780c */ /* 0x000fe40003f05270 */
[----:B------:R-:W-:-:S11]  /*16ac0*/  MOV R11, R0 ;  /* 0x00000000000b7202 */ /* 0x000fd60000000f00 */
[----:B------:R-:W1:Y:S02]  /*16ad0*/  @P0 LDC.64 R6, c[0x0][0x9e8] ;  /* 0x00027a00ff060b82 */ /* 0x000e640000000a00 */
[----:B-1----:R-:W-:-:S05]  /*16ae0*/  @P0 IMAD.HI.U32 R6, R0, R6, RZ ;  /* 0x0000000600060227 */ /* 0x002fca00078e00ff */
[----:B------:R-:W-:-:S07]  /*16af0*/  @P0 SHF.R.U32.HI R11, RZ, R7, R6 ;  /* 0x00000007ff0b0219 */ /* 0x000fce0000011606 */
.L_x_2180:
[----:B------:R-:W-:Y:S05]  /*16b00*/  BSYNC B0 ;  /* 0x0000000000007941 */ /* 0x000fea0003800000 */
.L_x_2178:
[----:B------:R-:W-:-:S05]  /*16b10*/  IMAD R3, R11, R3, RZ ;  /* 0x000000030b037224 */ /* 0x000fca00078e02ff */
[----:B------:R-:W-:-:S07]  /*16b20*/  VIMNMX R8, R8, R3, !PT ;  /* 0x0000000308087248 */ /* 0x000fce0007fe0100 */
.L_x_2177:
[----:B------:R-:W-:Y:S01]  /*16b30*/  VIADD R2, R2, 0x3f ;  /* 0x0000003f02027836 */ /* 0x000fe20000000000 */
[----:B------:R-:W-:Y:S01]  /*16b40*/  BSSY B0, `(.L_x_2181) ;  /* 0x0000111000007945 */ /* 0x000fe20003800000 */
[----:B------:R-:W-:-:S03]  /*16b50*/  PLOP3.LUT P2, PT, PT, PT, PT, 0x80, 0x0 ;  /* 0x000000000000781c */ /* 0x000fc60003f4f070 */
[----:B------:R-:W-:-:S04]  /*16b60*/  SHF.R.S32.HI R3, RZ, 0x1f, R2 ;  /* 0x0000001fff037819 */ /* 0x000fc80000011402 */
[----:B------:R-:W-:Y:S02]  /*16b70*/  LEA.HI R3, R3, R2, RZ, 0x6 ;  /* 0x0000000203037211 */ /* 0x000fe400078f30ff */
[----:B------:R-:W-:Y:S02]  /*16b80*/  SHF.R.S32.HI R2, RZ, 0x1f, R8 ;  /* 0x0000001fff027819 */ /* 0x000fe40000011408 */
[----:B------:R-:W-:Y:S02]  /*16b90*/  SHF.R.S32.HI R3, RZ, 0x6, R3 ;  /* 0x00000006ff037819 */ /* 0x000fe40000011403 */
[----:B------:R-:W-:Y:S02]  /*16ba0*/  LEA.HI R2, R2, R8, RZ, 0x6 ;  /* 0x0000000802027211 */ /* 0x000fe400078f30ff */
[----:B------:R-:W-:Y:S02]  /*16bb0*/  VIMNMX R3, R20, R3, PT ;  /* 0x0000000314037248 */ /* 0x000fe40003fe0100 */
[----:B------:R-:W-:-:S03]  /*16bc0*/  SHF.R.S32.HI R2, RZ, 0x6, R2 ;  /* 0x00000006ff027819 */ /* 0x000fc60000011402 */
[----:B------:R-:W-:Y:S01]  /*16bd0*/  IMAD R6, R3, 0x40, -R5 ;  /* 0x0000004003067824 */ /* 0x000fe200078e0a05 */
[----:B------:R-:W-:-:S04]  /*16be0*/  VIMNMX R2, RZ, R2, !PT ;  /* 0x00000002ff027248 */ /* 0x000fc80007fe0100 */
[----:B------:R-:W-:Y:S01]  /*16bf0*/  VIMNMX R3, R6, R9, PT ;  /* 0x0000000906037248 */ /* 0x000fe20003fe0100 */
[----:B------:R-:W-:-:S05]  /*16c00*/  IMAD R2, R2, 0x40, -R5 ;  /* 0x0000004002027824 */ /* 0x000fca00078e0a05 */
[----:B------:R-:W-:-:S04]  /*16c10*/  VIMNMX R2, RZ, R2, !PT ;  /* 0x00000002ff027248 */ /* 0x000fc80007fe0100 */
[----:B------:R-:W-:Y:S02]  /*16c20*/  ISETP.GT.AND P0, PT, R3, R2, PT ;  /* 0x000000020300720c */ /* 0x000fe40003f04270 */
[----:B------:R-:W-:-:S11]  /*16c30*/  SHF.R.U32.HI R2, RZ, 0x6, R2 ;  /* 0x00000006ff027819 */ /* 0x000fd60000011602 */
[----:B------:R-:W-:-:S05]  /*16c40*/  @P0 VIADD R3, R3, 0x3f ;  /* 0x0000003f03030836 */ /* 0x000fca0000000000 */
[----:B------:R-:W-:-:S04]  /*16c50*/  @P0 SHF.R.S32.HI R6, RZ, 0x1f, R3 ;  /* 0x0000001fff060819 */ /* 0x000fc80000011403 */
[----:B------:R-:W-:Y:S01]  /*16c60*/  @P0 LEA.HI R6, R6, R3, RZ, 0x6 ;  /* 0x0000000306060211 */ /* 0x000fe200078f30ff */
[----:B------:R-:W-:-:S03]  /*16c70*/  IMAD.MOV.U32 R3, RZ, RZ, R2 ;  /* 0x000000ffff037224 */ /* 0x000fc600078e0002 */
[----:B------:R-:W-:-:S04]  /*16c80*/  @P0 SHF.R.S32.HI R3, RZ, 0x6, R6 ;  /* 0x00000006ff030819 */ /* 0x000fc80000011406 */
[----:B------:R-:W-:-:S13]  /*16c90*/  ISETP.GT.AND P0, PT, R3, R2, PT ;  /* 0x000000020300720c */ /* 0x000fda0003f04270 */
[----:B------:R-:W-:Y:S05]  /*16ca0*/  @!P0 BRA `(.L_x_2182) ;  /* 0x0000000c00e88947 */ /* 0x000fea0003800000 */
[----:B------:R-:W1:Y:S01]  /*16cb0*/  LDC R5, c[0x0][0x428] ;  /* 0x00010a00ff057b82 */ /* 0x000e620000000800 */
[----:B------:R-:W-:Y:S01]  /*16cc0*/  UMOV UR4, 0xffffffff ;  /* 0xffffffff00047882 */ /* 0x000fe20000000000 */
[----:B-1----:R-:W-:Y:S02]  /*16cd0*/  ISETP.NE.AND P0, PT, R5, 0x1, PT ;  /* 0x000000010500780c */ /* 0x002fe40003f05270 */
[----:B------:R-:W-:-:S11]  /*16ce0*/  MOV R5, R18 ;  /* 0x0000001200057202 */ /* 0x000fd60000000f00 */
[----:B------:R-:W1:Y:S08]  /*16cf0*/  @P0 LDC R7, c[0x0][0x42c] ;  /* 0x00010b00ff070b82 */ /* 0x000e700000000800 */
[----:B------:R-:W2:Y:S01]  /*16d00*/  @P0 LDC R6, c[0x0][0x430] ;  /* 0x00010c00ff060b82 */ /* 0x000ea20000000800 */
[----:B-1----:R-:W-:-:S05]  /*16d10*/  @P0 IMAD.HI.U32 R7, R18, R7, RZ ;  /* 0x0000000712070227 */ /* 0x002fca00078e00ff */
[----:B--2---:R-:W-:Y:S02]  /*16d20*/  @P0 SHF.R.U32.HI R5, RZ, R6, R7 ;  /* 0x00000006ff050219 */ /* 0x004fe40000011607 */
[----:B------:R-:W-:Y:S01]  /*16d30*/  SEL R6, R19, RZ, !P1 ;  /* 0x000000ff13067207 */ /* 0x000fe20004800000 */
[----:B------:R-:W-:Y:S06]  /*16d40*/  BRA.DIV UR4, `(.L_x_2183) ;  /* 0x00000062043c7947 */ /* 0x000fec000b800000 */
.L_x_2337:
[----:B------:R-:W-:-:S03]  /*16d50*/  UMOV UR4, 0xffffffff ;  /* 0xffffffff00047882 */ /* 0x000fc60000000000 */
[----:B------:R-:W-:Y:S05]  /*16d60*/  BRA.DIV UR4, `(.L_x_2184) ;  /* 0x0000006204687947 */ /* 0x000fea000b800000 */
[----:B------:R-:W-:-:S13]  /*16d70*/  ELECT P6, URZ, PT ;  /* 0x00000000003f782f */ /* 0x000fda00038c0000 */
.L_x_2340:
[----:B------:R-:W2:Y:S01]  /*16d80*/  LDL R7, [R1+0x20] ;  /* 0x0000200001077983 */ /* 0x000ea20000100800 */
[----:B------:R-:W-:Y:S01]  /*16d90*/  MOV R9, 0x400 ;  /* 0x0000040000097802 */ /* 0x000fe20000000f00 */
[----:B------:R-:W-:Y:S01]  /*16da0*/  BSSY B1, `(.L_x_2185) ;  /* 0x000000a000017945 */ /* 0x000fe20003800000 */
[----:B--2---:R-:W-:-:S05]  /*16db0*/  VIADD R8, R7, 0x1 ;  /* 0x0000000107087836 */ /* 0x004fca0000000000 */
[----:B------:R-:W-:-:S04]  /*16dc0*/  LEA.HI R7, R8, R8, RZ, 0x1 ;  /* 0x0000000808077211 */ /* 0x000fc800078f08ff */
[----:B------:R-:W-:-:S05]  /*16dd0*/  LOP3.LUT R7, R7, 0xfffffffe, RZ, 0xc0, !PT ;  /* 0xfffffffe07077812 */ /* 0x000fca00078ec0ff */
[----:B------:R-:W-:Y:S02]  /*16de0*/  IMAD.IADD R8, R8, 0x1, -R7 ;  /* 0x0000000108087824 */ /* 0x000fe400078e0a07 */
[----:B------:R-:W1:Y:S03]  /*16df0*/  S2R R7, SR_CgaCtaId ;  /* 0x0000000000077919 */ /* 0x000e660000008800 */
[----:B------:R-:W-:Y:S02]  /*16e00*/  SHF.L.U32 R8, R8, 0x1f, RZ ;  /* 0x0000001f08087819 */ /* 0x000fe400000006ff */
[----:B-1----:R-:W-:-:S04]  /*16e10*/  LEA R7, R7, R9, 0x18 ;  /* 0x0000000907077211 */ /* 0x002fc800078ec0ff */
[----:B------:R-:W1:Y:S02]  /*16e20*/  SYNCS.PHASECHK.TRANS64.TRYWAIT P0, [R7+URZ+0x28c20], R8 ;  /* 0x028c2008070075a7 */ /* 0x000e64000800017f */
[----:B-1----:R-:W-:Y:S05]  /*16e30*/  @!P0 BRA `(.L_x_2186) ;  /* 0x0000006000548947 */ /* 0x002fea0003800000 */
.L_x_2341:
[----:B------:R-:W-:Y:S05]  /*16e40*/  BSYNC B1 ;  /* 0x0000000000017941 */ /* 0x000fea0003800000 */
.L_x_2185:
[----:B------:R-:W-:Y:S04]  /*16e50*/  BSSY B1, `(.L_x_2187) ;  /* 0x0000061000017945 */ /* 0x000fe80003800000 */
[----:B------:R-:W-:Y:S05]  /*16e60*/  @!P6 BRA `(.L_x_2188) ;  /* 0x00000004007ce947 */ /* 0x000fea0003800000 */
[----:B------:R-:W1:Y:S04]  /*16e70*/  LDL R11, [R1+0x4] ;  /* 0x00000400010b7983 */ /* 0x000e680000100800 */
[----:B------:R-:W2:Y:S01]  /*16e80*/  LDL R9, [R1+0xc] ;  /* 0x00000c0001097983 */ /* 0x000ea20000100800 */
[----:B-1----:R-:W-:Y:S01]  /*16e90*/  IMAD R8, R11, 0x8, R7 ;  /* 0x000000080b087824 */ /* 0x002fe200078e0207 */
[----:B--2---:R-:W-:-:S04]  /*16ea0*/  SHF.L.U32 R11, R9, 0x1f, RZ ;  /* 0x0000001f090b7819 */ /* 0x004fc800000006ff */
[----:B------:R-:W1:Y:S02]  /*16eb0*/  SYNCS.PHASECHK.TRANS64.TRYWAIT P0, [R8+URZ+0x28ca0], R11 ;  /* 0x028ca00b080075a7 */ /* 0x000e64000800017f */
[----:B-1----:R-:W-:Y:S05]  /*16ec0*/  @!P0 BRA `(.L_x_2189) ;  /* 0x0000006000448947 */ /* 0x002fea0003800000 */
.L_x_2342:
        /* <DEDUP_REMOVED lines=11> */
.L_x_2190:
[----:B--2---:R-:W2:Y:S01]  /*16f80*/  LDL R9, [R1+0x4] ;  /* 0x0000040001097983 */ /* 0x004ea20000100800 */
        /* <DEDUP_REMOVED lines=9> */
[----:B--2---:R-:W-:-:S05]  /*17020*/  IMAD R9, R9, 0x2000, R7 ;  /* 0x0000200009097824 */ /* 0x004fca00078e0207 */
[----:B------:R-:W-:Y:S02]  /*17030*/  R2UR UR8, R9 ;  /* 0x00000000090872ca */ /* 0x000fe400000e0000 */
[----:B------:R-:W-:-:S05]  /*17040*/  LEA R9, R3, R10, 0x6 ;  /* 0x0000000a03097211 */ /* 0x000fca00078e30ff */
[----:B------:R-:W-:-:S05]  /*17050*/  VIADD R9, R9, 0xffffffc0 ;  /* 0xffffffc009097836 */ /* 0x000fca0000000000 */
[----:B------:R-:W-:Y:S01]  /*17060*/  R2UR UR11, R9 ;  /* 0x00000000090b72ca */ /* 0x000fe200000e0000 */
[----:B------:R-:W-:-:S12]  /*17070*/  UIADD3 UR8, UR8, 0x22400, URZ ;  /* 0x0002240008087890 */ /* 0x000fd8000fffe03f */
[----:B------:R2:W-:Y:S01]  /*17080*/  UTMALDG.4D [UR8], [UR4], desc[UR6] ;  /* 0x00000608040075b4 */ /* 0x0005e20008019000 */
[----:B------:R-:W3:Y:S02]  /*17090*/  SYNCS.PHASECHK.TRANS64.TRYWAIT P0, [R8+URZ+0x28cc0], R11 ;  /* 0x028cc00b080075a7 */ /* 0x000ee4000800017f */
[----:B--23--:R-:W-:Y:S05]  /*170a0*/  @!P0 BRA `(.L_x_2191) ;  /* 0x0000005c00e08947 */ /* 0x00cfea0003800000 */
.L_x_2343:
        /* <DEDUP_REMOVED lines=8> */
.L_x_2192:
[----:B-12---:R-:W2:Y:S01]  /*17130*/  LDL R11, [R1+0x4] ;  /* 0x00000400010b7983 */ /* 0x006ea20000100800 */
        /* <DEDUP_REMOVED lines=50> */
.L_x_2188:
[----:B------:R-:W-:Y:S05]  /*17460*/  BSYNC B1 ;  /* 0x0000000000017941 */ /* 0x000fea0003800000 */
.L_x_2187:
[----:B-1----:R-:W2:Y:S04]  /*17470*/  LDL.LU R8, [R1+0x4] ;  /* 0x0000040001087983 */ /* 0x002ea80000300800 */
        /* <DEDUP_REMOVED lines=12> */
[C---:B------:R-:W-:Y:S01]  /*17540*/  LEA R8, R3.reuse, R10, 0x6 ;  /* 0x0000000a03087211 */ /* 0x040fe200078e30ff */
[----:B------:R-:W-:-:S04]  /*17550*/  VIADD R3, R3, 0xffffffff ;  /* 0xffffffff03037836 */ /* 0x000fc80000000000 */
[----:B------:R-:W-:-:S07]  /*17560*/  VIADD R8, R8, 0xffffff80 ;  /* 0xffffff8008087836 */ /* 0x000fce0000000000 */
.L_x_2199:
[----:B------:R-:W-:Y:S05]  /*17570*/  YIELD ;  /* 0x0000000000007946 */ /* 0x000fea0003800000 */
[----:B------:R-:W-:Y:S04]  /*17580*/  BSSY B1, `(.L_x_2193) ;  /* 0x000005f000017945 */ /* 0x000fe80003800000 */
[----:B-1----:R-:W-:Y:S05]  /*17590*/  @!P6 BRA `(.L_x_2194) ;  /* 0x000000040074e947 */ /* 0x002fea0003800000 */
[----:B------:R-:W2:Y:S04]  /*175a0*/  LDL R9, [R1+0x4] ;  /* 0x0000040001097983 */ /* 0x000ea80000100800 */
[----:B------:R-:W3:Y:S01]  /*175b0*/  LDL R10, [R1+0xc] ;  /* 0x00000c00010a7983 */ /* 0x000ee20000100800 */
[----:B--2---:R-:W-:Y:S01]  /*175c0*/  IMAD R9, R9, 0x8, R7 ;  /* 0x0000000809097824 */ /* 0x004fe200078e0207 */
[----:B---3--:R-:W-:-:S04]  /*175d0*/  SHF.L.U32 R10, R10, 0x1f, RZ ;  /* 0x0000001f0a0a7819 */ /* 0x008fc800000006ff */
[----:B------:R-:W1:Y:S02]  /*175e0*/  SYNCS.PHASECHK.TRANS64.TRYWAIT P0, [R9+URZ+0x28ca0], R10 ;  /* 0x028ca00a090075a7 */ /* 0x000e64000800017f */
[----:B-1----:R-:W-:Y:S05]  /*175f0*/  @!P0 BRA `(.L_x_2195) ;  /* 0x0000005800a08947 */ /* 0x002fea0003800000 */
.L_x_2344:
        /* <DEDUP_REMOVED lines=11> */
.L_x_2196:
[----:B--2---:R-:W2:Y:S01]  /*176b0*/  LDL R11, [R1+0x4] ;  /* 0x00000400010b7983 */ /* 0x004ea20000100800 */
        /* <DEDUP_REMOVED lines=10> */
[----:B--2---:R-:W-:-:S05]  /*17760*/  IMAD R11, R11, 0x2000, R7 ;  /* 0x000020000b0b7824 */ /* 0x004fca00078e0207 */
[----:B------:R-:W-:-:S13]  /*17770*/  R2UR UR8, R11 ;  /* 0x000000000b0872ca */ /* 0x000fda00000e0000 */
[----:B------:R-:W-:-:S09]  /*17780*/  UIADD3 UR8, UR8, 0x22400, URZ ;  /* 0x0002240008087890 */ /* 0x000fd2000fffe03f */
[----:B------:R2:W-:Y:S01]  /*17790*/  UTMALDG.4D [UR8], [UR4], desc[UR6] ;  /* 0x00000608040075b4 */ /* 0x0005e20008019000 */
[----:B------:R-:W3:Y:S02]  /*177a0*/  SYNCS.PHASECHK.TRANS64.TRYWAIT P1, [R9+URZ+0x28cc0], R10 ;  /* 0x028cc00a090075a7 */ /* 0x000ee4000802017f */
[----:B--23--:R-:W-:Y:S05]  /*177b0*/  @!P1 BRA `(.L_x_2197) ;  /* 0x0000005800449947 */ /* 0x00cfea0003800000 */
.L_x_2345:
        /* <DEDUP_REMOVED lines=8> */
.L_x_2198:
        /* <DEDUP_REMOVED lines=51> */
.L_x_2194:
[----:B------:R-:W-:Y:S05]  /*17b70*/  BSYNC B1 ;  /* 0x0000000000017941 */ /* 0x000fea0003800000 */
.L_x_2193:
        /* <DEDUP_REMOVED lines=13> */
.L_x_2182:
[----:B------:R-:W-:Y:S05]  /*17c50*/  BSYNC B0 ;  /* 0x0000000000007941 */ /* 0x000fea0003800000 */
.L_x_2181:
[----:B------:R-:W2:Y:S01]  /*17c60*/  LDC.64 R2, c[0x0][0x9e0] ;  /* 0x00027800ff027b82 */ /* 0x000ea20000000a00 */
[----:B------:R-:W-:Y:S07]  /*17c70*/  @!P2 WARPSYNC.ALL ;  /* 0x000000000000a948 */ /* 0x000fee0003800000 */
[----:B------:R-:W-:Y:S01]  /*17c80*/  @!P2 BAR.SYNC.DEFER_BLOCKING 0xc, 0x120 ;  /* 0x030480000000ab1d */ /* 0x000fe20000010000 */
[----:B--2---:R-:W-:Y:S01]  /*17c90*/  ISETP.GE.AND P0, PT, R3, 0x1, PT ;  /* 0x000000010300780c */ /* 0x004fe20003f06270 */
[----:B------:R-:W-:-:S12]  /*17ca0*/  IMAD.IADD R2, R4, 0x1, R2 ;  /* 0x0000000104027824 */ /* 0x000fd800078e0202 */
[----:B------:R-:W-:Y:S05]  /*17cb0*/  @!P0 BRA `(.L_x_2200) ;  /* 0x0000000000488947 */ /* 0x000fea0003800000 */
[C---:B------:R-:W-:Y:S01]  /*17cc0*/  ISETP.GT.AND P1, PT, R4.reuse, RZ, PT ;  /* 0x000000ff0400720c */ /* 0x040fe20003f24270 */
[----:B------:R-:W-:Y:S01]  /*17cd0*/  BSSY B0, `(.L_x_2201) ;  /* 0x000000e000007945 */ /* 0x000fe20003800000 */
[----:B------:R-:W-:-:S11]  /*17ce0*/  IADD3 R6, R4, -0x1, RZ ;  /* 0xffffffff04067810 */ /* 0x000fd60007ffe0ff */
        /* <DEDUP_REMOVED lines=8> */
.L_x_2202:
[----:B------:R-:W-:-:S13]  /*17d70*/  ISETP.NE.AND P1, PT, R3, 0x1, PT ;  /* 0x000000010300780c */ /* 0x000fda0003f25270 */
[----:B------:R-:W2:Y:S02]  /*17d80*/  @P1 LDC.64 R4, c[0x0][0x9e8] ;  /* 0x00027a00ff041b82 */ /* 0x000ea40000000a00 */
[----:B--2---:R-:W-:-:S05]  /*17d90*/  @P1 IMAD.HI.U32 R4, R6, R4, RZ ;  /* 0x0000000406041227 */ /* 0x004fca00078e00ff */
[----:B------:R-:W-:-:S07]  /*17da0*/  @P1 SHF.R.U32.HI R6, RZ, R5, R4 ;  /* 0x00000005ff061219 */ /* 0x000fce0000011604 */
.L_x_2203:
[----:B------:R-:W-:Y:S05]  /*17db0*/  BSYNC B0 ;  /* 0x0000000000007941 */ /* 0x000fea0003800000 */
.L_x_2201:
[----:B------:R-:W-:-:S05]  /*17dc0*/  IMAD R5, R6, R3, R3 ;  /* 0x0000000306057224 */ /* 0x000fca00078e0203 */
[----:B------:R-:W-:-:S07]  /*17dd0*/  VIMNMX R2, R2, R5, PT ;  /* 0x0000000502027248 */ /* 0x000fce0003fe0100 */
.L_x_2200:
[----:B------:R-:W-:Y:S01]  /*17de0*/  VIADD R2, R2, 0x3f ;  /* 0x0000003f02027836 */ /* 0x000fe20000000000 */
[----:B------:R-:W-:-:S04]  /*17df0*/  ULDC UR4, c[0x0][0x9dc] ;  /* 0x0002770000047ab9 */ /* 0x000fc80000000800 */
[----:B------:R-:W-:-:S04]  /*17e00*/  SHF.R.S32.HI R5, RZ, 0x1f, R2 ;  /* 0x0000001fff057819 */ /* 0x000fc80000011402 */
[----:B------:R-:W-:Y:S01]  /*17e10*/  LEA.HI R5, R5, R2, RZ, 0x6 ;  /* 0x0000000205057211 */ /* 0x000fe200078f30ff */
[----:B------:R-:W-:-:S03]  /*17e20*/  VIADD R2, R0, -UR4 ;  /* 0x8000000400027c36 */ /* 0x000fc60008000000 */
[----:B------:R-:W-:-:S04]  /*17e30*/  SHF.R.S32.HI R5, RZ, 0x6, R5 ;  /* 0x00000006ff057819 */ /* 0x000fc80000011405 */
[----:B------:R-:W-:-:S05]  /*17e40*/  VIMNMX R6, R20, R5, PT ;  /* 0x0000000514067248 */ /* 0x000fca0003fe0100 */
[----:B------:R2:W-:Y:S01]  /*17e50*/  STL [R1+0x1c], R6 ;  /* 0x00001c0601007387 */ /* 0x0005e20000100800 */
[----:B------:R-:W-:Y:S05]  /*17e60*/  @!P0 BRA `(.L_x_2204) ;  /* 0x0000000000448947 */ /* 0x000fea0003800000 */
[----:B------:R-:W-:Y:S01]  /*17e70*/  ISETP.GT.AND P0, PT, R0, -0x1, PT ;  /* 0xffffffff0000780c */ /* 0x000fe20003f04270 */
[----:B------:R-:W-:-:S12]  /*17e80*/  BSSY B0, `(.L_x_2205) ;  /* 0x000000d000007945 */ /* 0x000fd80003800000 */
[----:B------:R-:W-:Y:S05]  /*17e90*/  @P0 BRA `(.L_x_2206) ;  /* 0x00000000001c0947 */ /* 0x000fea0003800000 */
[----:B------:R-:W-:Y:S02]  /*17ea0*/  ISETP.NE.AND P0, PT, R3, 0x1, PT ;  /* 0x000000010300780c */ /* 0x000fe40003f05270 */
[----:B------:R-:W-:-:S11]  /*17eb0*/  LOP3.LUT R7, RZ, R0, RZ, 0x33, !PT ;  /* 0x00000000ff077212 */ /* 0x000fd600078e33ff */
[----:B------:R-:W3:Y:S02]  /*17ec0*/  @P0 LDC.64 R4, c[0x0][0x9e8] ;  /* 0x00027a00ff040b82 */ /* 0x000ee40000000a00 */
[----:B---3--:R-:W-:-:S05]  /*17ed0*/  @P0 IMAD.HI.U32 R4, R7, R4, RZ ;  /* 0x0000000407040227 */ /* 0x008fca00078e00ff */
[----:B------:R-:W-:-:S04]  /*17ee0*/  @P0 SHF.R.U32.HI R7, RZ, R5, R4 ;  /* 0x00000005ff070219 */ /* 0x000fc80000011604 */
[----:B------:R-:W-:Y:S01]  /*17ef0*/  LOP3.LUT R0, RZ, R7, RZ, 0x33, !PT ;  /* 0x00000007ff007212 */ /* 0x000fe200078e33ff */
[----:B------:R-:W-:Y:S06]  /*17f00*/  BRA `(.L_x_2207) ;  /* 0x0000000000107947 */ /* 0x000fec0003800000 */
.L_x_2206:
[----:B------:R-:W-:-:S13]  /*17f10*/  ISETP.NE.AND P0, PT, R3, 0x1, PT ;  /* 0x000000010300780c */ /* 0x000fda0003f05270 */
[----:B------:R-:W3:Y:S02]  /*17f20*/  @P0 LDC.64 R4, c[0x0][0x9e8] ;  /* 0x00027a00ff040b82 */ /* 0x000ee40000000a00 */
[----:B---3--:R-:W-:-:S05]  /*17f30*/  @P0 IMAD.HI.U32 R4, R0, R4, RZ ;  /* 0x0000000400040227 */ /* 0x008fca00078e00ff */
[----:B------:R-:W-:-:S07]  /*17f40*/  @P0 SHF.R.U32.HI R0, RZ, R5, R4 ;  /* 0x00000005ff000219 */ /* 0x000fce0000011604 */
.L_x_2207:
[----:B------:R-:W-:Y:S05]  /*17f50*/  BSYNC B0 ;  /* 0x0000000000007941 */ /* 0x000fea0003800000 */
.L_x_2205:
[----:B------:R-:W-:-:S05]  /*17f60*/  IMAD R3, R0, R3, RZ ;  /* 0x0000000300037224 */ /* 0x000fca00078e02ff */
[----:B------:R-:W-:-:S07]  /*17f70*/  VIMNMX R2, R2, R3, !PT ;  /* 0x0000000302027248 */ /* 0x000fce0007fe0100 */
.L_x_2204:
[----:B------:R-:W-:Y:S01]  /*17f80*/  SHF.R.S32.HI R3, RZ, 0x1f, R2 ;  /* 0x0000001fff037819 */ /* 0x000fe20000011402 */
[----:B------:R-:W-:Y:S03]  /*17f90*/  BSSY B6, `(.L_x_2208) ;  /* 0x00002fd000067945 */ /* 0x000fe60003800000 */
[----:B------:R-:W-:-:S04]  /*17fa0*/  LEA.HI R3, R3, R2, RZ, 0x6 ;  /* 0x0000000203037211 */ /* 0x000fc800078f30ff */
[----:B------:R-:W-:-:S04]  /*17fb0*/  SHF.R.S32.HI R3, RZ, 0x6, R3 ;  /* 0x00000006ff037819 */ /* 0x000fc80000011403 */
[----:B------:R-:W-:-:S04]  /*17fc0*/  VIMNMX R0, RZ, R3, !PT ;  /* 0x00000003ff007248 */ /* 0x000fc80007fe0100 */
[----:B------:R-:W-:Y:S01]  /*17fd0*/  ISETP.GT.AND P0, PT, R6, R0, PT ;  /* 0x000000000600720c */ /* 0x000fe20003f04270 */
[----:B------:R3:W-:-:S12]  /*17fe0*/  STL [R1+0x14], R0 ;  /* 0x0000140001007387 */ /* 0x0007d80000100800 */
[----:B---3--:R-:W-:Y:S05]  /*17ff0*/  @P0 BRA `(.L_x_2209) ;  /* 0x0000000000440947 */ /* 0x008fea0003800000 */
[----:B------:R-:W3:Y:S02]  /*18000*/  S2R R0, SR_TID.X ;  /* 0x0000000000007919 */ /* 0x000ee40000002100 */
[----:B---3--:R-:W-:-:S04]  /*18010*/  LOP3.LUT R0, R0, 0x1f, RZ, 0xc0, !PT ;  /* 0x0000001f00007812 */ /* 0x008fc800078ec0ff */
[----:B------:R-:W-:-:S13]  /*18020*/  ISETP.NE.AND P1, PT, R0, RZ, PT ;  /* 0x000000ff0000720c */ /* 0x000fda0003f25270 */
[----:B------:R-:W-:Y:S05]  /*18030*/  @P1 BRA `(.L_x_2210) ;  /* 0x0000002c00c81947 */ /* 0x000fea0003800000 */
[----:B------:R-:W3:Y:S01]  /*18040*/  S2R R7, SR_LANEID ;  /* 0x0000000000077919 */ /* 0x000ee20000000000 */
[----:B------:R-:W-:Y:S01]  /*18050*/  VOTEU.ANY UR4, UPT, PT ;  /* 0x0000000000047886 */ /* 0x000fe200038e0100 */
[----:B------:R-:W4:Y:S01]  /*18060*/  LDC.64 R2, c[0x0][0xc38] ;  /* 0x00030e00ff027b82 */ /* 0x000f220000000a00 */
[----:B------:R-:W3:Y:S08]  /*18070*/  FLO.U32 R0, UR4 ;  /* 0x0000000400007d00 */ /* 0x000ef000080e0000 */
[----:B------:R-:W4:Y:S01]  /*18080*/  POPC R5, UR4 ;  /* 0x0000000400057d09 */ /* 0x000f220008000000 */
[----:B---3--:R-:W-:-:S13]  /*18090*/  ISETP.EQ.U32.AND P0, PT, R0, R7, PT ;  /* 0x000000070000720c */ /* 0x008fda0003f02070 */
[----:B----4-:R-:W3:Y:S01]  /*180a0*/  @P0 ATOMG.E.ADD.STRONG.GPU PT, R3, desc[UR42][R2.64], R5 ;  /* 0x00000005020309a8 */ /* 0x010ee200081ee1ea */
[----:B------:R-:W4:Y:S02]  /*180b0*/  S2R R4, SR_LTMASK ;  /* 0x0000000000047919 */ /* 0x000f240000003900 */
[----:B----4-:R-:W-:-:S04]  /*180c0*/  LOP3.LUT R4, R4, UR4, RZ, 0xc0, !PT ;  /* 0x0000000404047c12 */ /* 0x010fc8000f8ec0ff */
[----:B------:R-:W4:Y:S01]  /*180d0*/  POPC R7, R4 ;  /* 0x0000000400077309 */ /* 0x000f220000000000 */
[----:B---3--:R-:W4:Y:S02]  /*180e0*/  SHFL.IDX PT, R0, R3, R0, 0x1f ;  /* 0x00001f0003007589 */ /* 0x008f2400000e0000 */
[----:B----4-:R-:W-:Y:S01]  /*180f0*/  IADD3 R16, R0, UR37, R7 ;  /* 0x0000002500107c10 */ /* 0x010fe2000fffe007 */
[----:B------:R-:W-:Y:S06]  /*18100*/  BRA `(.L_x_2210) ;  /* 0x0000002c00947947 */ /* 0x000fec0003800000 */
.L_x_2209:
[----:B------:R-:W3:Y:S01]  /*18110*/  S2R R3, SR_CgaCtaId ;  /* 0x0000000000037919 */ /* 0x000ee20000008800 */
[----:B------:R-:W-:-:S04]  /*18120*/  MOV R0, 0x400 ;  /* 0x0000040000007802 */ /* 0x000fc80000000f00 */
[----:B---3--:R-:W-:-:S05]  /*18130*/  LEA R2, R3, R0, 0x18 ;  /* 0x0000000003027211 */ /* 0x008fca00078ec0ff */
[----:B------:R3:W-:Y:S01]  /*18140*/  STL [R1+0x18], R2 ;  /* 0x0000180201007387 */ /* 0x0007e20000100800 */
[----:B------:R-:W-:-:S05]  /*18150*/  VIADD R0, R2, 0x22400 ;  /* 0x0002240002007836 */ /* 0x000fca0000000000 */
[----:B------:R-:W-:-:S13]  /*18160*/  LOP3.LUT P0, RZ, R0, 0x3ff, RZ, 0xc0, !PT ;  /* 0x000003ff00ff7812 */ /* 0x000fda000780c0ff */
[----:B---3--:R-:W-:Y:S05]  /*18170*/  @!P0 BRA `(.L_x_2211) ;  /* 0x0000000000408947 */ /* 0x008fea0003800000 */
[----:B------:R-:W-:Y:S01]  /*18180*/  MOV R2, 0x0 ;  /* 0x0000000000027802 */ /* 0x000fe20000000f00 */
[----:B------:R-:W-:Y:S01]  /*18190*/  ULDC.64 UR6, c[0x4][0x88] ;  /* 0x0100220000067ab9 */ /* 0x000fe20000000a00 */
[----:B------:R-:W-:Y:S01]  /*181a0*/  ULDC.64 UR8, c[0x4][0x90] ;  /* 0x0100240000087ab9 */ /* 0x000fe20000000a00 */
[----:B------:R-:W-:Y:S01]  /*181b0*/  ULDC.64 UR4, c[0x4][0x8] ;  /* 0x0100020000047ab9 */ /* 0x000fe20000000a00 */
[----:B------:R-:W-:Y:S01]  /*181c0*/  IMAD.U32 R4, RZ, RZ, UR6 ;  /* 0x00000006ff047e24 */ /* 0x000fe2000f8e00ff */
[----:B------:R-:W-:Y:S01]  /*181d0*/  MOV R5, UR7 ;  /* 0x0000000700057c02 */ /* 0x000fe20008000f00 */
[----:B------:R-:W3:Y:S01]  /*181e0*/  LDC.64 R2, c[0x4][R2] ;  /* 0x0100000002027b82 */ /* 0x000ee20000000a00 */
[----:B--2---:R-:W-:Y:S01]  /*181f0*/  IMAD.U32 R6, RZ, RZ, UR8 ;  /* 0x00000008ff067e24 */ /* 0x004fe2000f8e00ff */
[----:B------:R-:W-:Y:S01]  /*18200*/  MOV R12, 0x1 ;  /* 0x00000001000c7802 */ /* 0x000fe20000000f00 */
[----:B------:R-:W-:Y:S02]  /*18210*/  IMAD.U32 R7, RZ, RZ, UR9 ;  /* 0x00000009ff077e24 */ /* 0x000fe4000f8e00ff */
[----:B------:R-:W-:-:S02]  /*18220*/  IMAD.U32 R10, RZ, RZ, UR4 ;  /* 0x00000004ff0a7e24 */ /* 0x000fc4000f8e00ff */
[----:B-1----:R-:W-:Y:S02]  /*18230*/  IMAD.U32 R11, RZ, RZ, UR5 ;  /* 0x00000005ff0b7e24 */ /* 0x002fe4000f8e00ff */
[----:B------:R-:W-:Y:S02]  /*18240*/  IMAD.MOV.U32 R8, RZ, RZ, 0x70 ;  /* 0x00000070ff087424 */ /* 0x000fe400078e00ff */
[----:B0-----:R-:W-:-:S07]  /*18250*/  IMAD.MOV.U32 R13, RZ, RZ, RZ ;  /* 0x000000ffff0d7224 */ /* 0x001fce00078e00ff */
[----:B------:R-:W-:-:S07]  /*18260*/  LEPC R20, `(.L_x_2211) ;  /* 0x000000001014794e */ /* 0x000fce0000000000 */
[----:B---3--:R-:W-:Y:S05]  /*18270*/  CALL.ABS.NOINC R2 ;  /* 0x0000000002007343 */ /* 0x008fea0003c00000 */
.L_x_2211:
[----:B------:R-:W3:Y:S02]  /*18280*/  LDL R2, [R1+0x18] ;  /* 0x0000180001027983 */ /* 0x000ee40000100800 */
[----:B---3--:R-:W-:-:S05]  /*18290*/  VIADD R0, R2, 0x400 ;  /* 0x0000040002007836 */ /* 0x008fca0000000000 */
[----:B------:R-:W-:-:S13]  /*182a0*/  LOP3.LUT P0, RZ, R0, 0x3ff, RZ, 0xc0, !PT ;  /* 0x000003ff00ff7812 */ /* 0x000fda000780c0ff */
[----:B------:R-:W-:Y:S05]  /*182b0*/  @!P0 BRA `(.L_x_2212) ;  /* 0x0000000000808947 */ /* 0x000fea0003800000 */
[----:B------:R-:W-:Y:S01]  /*182c0*/  MOV R0, 0x0 ;  /* 0x0000000000007802 */ /* 0x000fe20000000f00 */
[----:B------:R-:W-:Y:S01]  /*182d0*/  ULDC.64 UR6, c[0x4][0x88] ;  /* 0x0100220000067ab9 */ /* 0x000fe20000000a00 */
[----:B------:R-:W-:Y:S01]  /*182e0*/  ULDC.64 UR8, c[0x4][0x90] ;  /* 0x0100240000087ab9 */ /* 0x000fe20000000a00 */
[----:B------:R-:W-:Y:S01]  /*182f0*/  ULDC.64 UR4, c[0x4][0x10] ;  /* 0x0100040000047ab9 */ /* 0x000fe20000000a00 */
[----:B------:R3:W4:Y:S01]  /*18300*/  LDC.64 R2, c[0x4][R0] ;  /* 0x0100000000027b82 */ /* 0x0007220000000a00 */
[----:B------:R-:W-:Y:S01]  /*18310*/  IMAD.U32 R4, RZ, RZ, UR6 ;  /* 0x00000006ff047e24 */ /* 0x000fe2000f8e00ff */
[----:B------:R-:W-:Y:S01]  /*18320*/  MOV R7, UR9 ;  /* 0x0000000900077c02 */ /* 0x000fe20008000f00 */
[----:B------:R-:W-:Y:S02]  /*18330*/  IMAD.U32 R5, RZ, RZ, UR7 ;  /* 0x00000007ff057e24 */ /* 0x000fe4000f8e00ff */
[----:B--2---:R-:W-:Y:S02]  /*18340*/  IMAD.U32 R6, RZ, RZ, UR8 ;  /* 0x00000008ff067e24 */ /* 0x004fe4000f8e00ff */
[----:B------:R-:W-:-:S02]  /*18350*/  IMAD.U32 R10, RZ, RZ, UR4 ;  /* 0x00000004ff0a7e24 */ /* 0x000fc4000f8e00ff */
[----:B-1----:R-:W-:Y:S02]  /*18360*/  IMAD.U32 R11, RZ, RZ, UR5 ;  /* 0x00000005ff0b7e24 */ /* 0x002fe4000f8e00ff */
[----:B------:R-:W-:Y:S02]  /*18370*/  IMAD.MOV.U32 R8, RZ, RZ, 0x70 ;  /* 0x00000070ff087424 */ /* 0x000fe400078e00ff */
[----:B------:R-:W-:Y:S02]  /*18380*/  IMAD.MOV.U32 R12, RZ, RZ, 0x1 ;  /* 0x00000001ff0c7424 */ /* 0x000fe400078e00ff */
[----:B0--3--:R-:W-:-:S07]  /*18390*/  IMAD.MOV.U32 R13, RZ, RZ, RZ ;  /* 0x000000ffff0d7224 */ /* 0x009fce00078e00ff */
[----:B------:R-:W-:-:S07]  /*183a0*/  LEPC R20, `(.L_x_2213) ;  /* 0x000000001014794e */ /* 0x000fce0000000000 */
[----:B----4-:R-:W-:Y:S05]  /*183b0*/  CALL.ABS.NOINC R2 ;  /* 0x0000000002007343 */ /* 0x010fea0003c00000 */
.L_x_2213:
        /* <DEDUP_REMOVED lines=16> */
.L_x_2212:
[----:B------:R-:W3:Y:S01]  /*184c0*/  LDL.LU R4, [R1+0x24] ;  /* 0x0000240001047983 */ /* 0x000ee20000300800 */
[----:B------:R-:W4:Y:S01]  /*184d0*/  LDC R0, c[0x0][0x428] ;  /* 0x00010a00ff007b82 */ /* 0x000f220000000800 */
[----:B------:R-:W-:Y:S01]  /*184e0*/  ULDC.64 UR4, c[0x0][0x9f8] ;  /* 0x00027e0000047ab9 */ /* 0x000fe20000000a00 */
[----:B------:R-:W0:Y:S01]  /*184f0*/  S2R R5, SR_TID.X ;  /* 0x0000000000057919 */ /* 0x000e220000002100 */
[----:B----4-:R-:W-:Y:S01]  /*18500*/  ISETP.NE.AND P0, PT, R0, 0x1, PT ;  /* 0x000000010000780c */ /* 0x010fe20003f05270 */
[----:B------:R-:W-:Y:S01]  /*18510*/  IMAD.MOV.U32 R0, RZ, RZ, R18 ;  /* 0x000000ffff007224 */ /* 0x000fe200078e0012 */
[----:B0-----:R-:W-:-:S11]  /*18520*/  LOP3.LUT R5, R5, 0x1f, RZ, 0xc0, !PT ;  /* 0x0000001f05057812 */ /* 0x001fd600078ec0ff */
[----:B------:R-:W0:Y:S08]  /*18530*/  @P0 LDC R3, c[0x0][0x42c] ;  /* 0x00010b00ff030b82 */ /* 0x000e300000000800 */
[----:B------:R-:W4:Y:S01]  /*18540*/  @P0 LDC R2, c[0x0][0x430] ;  /* 0x00010c00ff020b82 */ /* 0x000f220000000800 */
[----:B0-----:R-:W-:-:S05]  /*18550*/  @P0 IMAD.HI.U32 R3, R18, R3, RZ ;  /* 0x0000000312030227 */ /* 0x001fca00078e00ff */
[----:B----4-:R-:W-:Y:S02]  /*18560*/  @P0 SHF.R.U32.HI R0, RZ, R2, R3 ;  /* 0x00000002ff000219 */ /* 0x010fe40000011603 */
[----:B------:R-:W-:-:S04]  /*18570*/  ISETP.NE.U32.AND P0, PT, RZ, UR4, PT ;  /* 0x00000004ff007c0c */ /* 0x000fc8000bf05070 */
[----:B------:R-:W-:Y:S01]  /*18580*/  ISETP.NE.AND.EX P0, PT, RZ, UR5, PT, P0 ;  /* 0x00000005ff007c0c */ /* 0x000fe2000bf05300 */
[----:B------:R-:W-:-:S12]  /*18590*/  ULDC.64 UR4, c[0x0][0xa00] ;  /* 0x0002800000047ab9 */ /* 0x000fd80000000a00 */
[----:B------:R-:W0:Y:S01]  /*185a0*/  @P0 LDC.64 R2, c[0x0][0x9f8] ;  /* 0x00027e00ff020b82 */ /* 0x000e220000000a00 */
[----:B------:R-:W-:-:S04]  /*185b0*/  ISETP.NE.AND P6, PT, R5, RZ, PT ;  /* 0x000000ff0500720c */ /* 0x000fc80003fc5270 */
[----:B------:R-:W-:-:S09]  /*185c0*/  PLOP3.LUT P1, PT, P6, PT, PT, 0x8, 0x0 ;  /* 0x000000000000781c */ /* 0x000fd2000372e170 */
[----:B------:R-:W-:Y:S01]  /*185d0*/  VOTEU.ALL UP1, P6 ;  /* 0x00000000003f7886 */ /* 0x000fe20003020000 */
[----:B0-----:R-:W-:-:S04]  /*185e0*/  @P0 IMAD.WIDE R2, R19, 0x4, R2 ;  /* 0x0000000413020825 */ /* 0x001fc800078e0202 */
[----:B------:R-:W-:-:S04]  /*185f0*/  @!UP1 UIADD3 UR8, UP0, UR40, 0x270, URZ ;  /* 0x0000027028089890 */ /* 0x000fc8000ff1e03f */
[----:B------:R-:W-:-:S03]  /*18600*/  @!UP1 UIADD3.X UR9, URZ, UR41, URZ, UP0, !UPT ;  /* 0x000000293f099290 */ /* 0x000fc600087fe43f */
[----:B------:R-:W-:Y:S01]  /*18610*/  VOTEU.ALL UP0, P6 ;  /* 0x00000000003f7886 */ /* 0x000fe20003000000 */
[----:B---3--:R-:W-:Y:S02]  /*18620*/  IMAD R17, R17, 0x40, R4 ;  /* 0x0000004011117824 */ /* 0x008fe400078e0204 */
[----:B------:R-:W-:-:S06]  /*18630*/  IMAD.MOV.U32 R4, RZ, RZ, R19 ;  /* 0x000000ffff047224 */ /* 0x000fcc00078e0013 */
[----:B------:R0:W5:Y:S01]  /*18640*/  @P0 LDG.E R4, desc[UR42][R2.64] ;  /* 0x0000002a02040981 */ /* 0x000162000c1e1900 */
[----:B------:R-:W-:-:S04]  /*18650*/  ISETP.NE.U32.AND P0, PT, RZ, UR4, PT ;  /* 0x00000004ff007c0c */ /* 0x000fc8000bf05070 */
[----:B------:R-:W-:-:S04]  /*18660*/  ISETP.NE.AND.EX P0, PT, RZ, UR5, PT, P0 ;  /* 0x00000005ff007c0c */ /* 0x000fc8000bf05300 */
[----:B0-----:R-:W-:-:S09]  /*18670*/  SEL R2, R19, RZ, !P0 ;  /* 0x000000ff13027207 */ /* 0x001fd20004000000 */
.L_x_2214:
        /* <DEDUP_REMOVED lines=10> */
[----:B------:R-:W3:Y:S01]  /*18720*/  LDL R3, [R1+0x1c] ;  /* 0x00001c0001037983 */ /* 0x000ee20000100800 */
[----:B------:R-:W0:Y:S01]  /*18730*/  LDC.64 R20, c[0x0][0x3f8] ;  /* 0x0000fe00ff147b82 */ /* 0x000e220000000a00 */
[----:B------:R-:W-:Y:S02]  /*18740*/  ULDC.64 UR4, c[0x0][0xa08] ;  /* 0x0002820000047ab9 */ /* 0x000fe40000000a00 */
[----:B0-----:R-:W-:Y:S01]  /*18750*/  LOP3.LUT P0, RZ, R20, UR4, RZ, 0xfc, !PT ;  /* 0x0000000414ff7c12 */ /* 0x001fe2000f80fcff */
[----:B------:R-:W-:-:S03]  /*18760*/  UMOV UR4, 0xffffffff ;  /* 0xffffffff00047882 */ /* 0x000fc60000000000 */
[----:B------:R-:W-:-:S04]  /*18770*/  LOP3.LUT P0, RZ, R21, UR5, RZ, 0xfc, P0 ;  /* 0x0000000515ff7c12 */ /* 0x000fc8000800fcff */
[----:B--2--5:R-:W-:Y:S02]  /*18780*/  SEL R6, R4, RZ, !P0 ;  /* 0x000000ff04067207 */ /* 0x024fe40004000000 */
[----:B---3--:R-:W-:Y:S01]  /*18790*/  IADD3 R3, R3, -0x1, RZ ;  /* 0xffffffff03037810 */ /* 0x008fe20007ffe0ff */
[----:B------:R-:W-:Y:S06]  /*187a0*/  BRA.DIV UR4, `(.L_x_2215) ;  /* 0x0000004a045c7947 */ /* 0x000fec000b800000 */
.L_x_2348:
[----:B------:R-:W-:Y:S01]  /*187b0*/  UMOV UR4, 0xffffffff ;  /* 0xffffffff00047882 */ /* 0x000fe20000000000 */
[----:B------:R-:W-:Y:S02]  /*187c0*/  SHF.R.S32.HI R8, RZ, 0x1f, R4 ;  /* 0x0000001fff087819 */ /* 0x000fe40000011404 */
[----:B------:R-:W-:Y:S05]  /*187d0*/  BRA.DIV UR4, `(.L_x_2216) ;  /* 0x0000004a04847947 */ /* 0x000fea000b800000 */
[----:B------:R-:W-:-:S13]  /*187e0*/  ELECT P6, URZ, PT ;  /* 0x00000000003f782f */ /* 0x000fda00038c0000 */
.L_x_2351:
[----:B------:R-:W-:Y:S05]  /*187f0*/  @!P6 BRA `(.L_x_2217) ;  /* 0x0000000000fce947 */ /* 0x000fea0003800000 */
[----:B------:R-:W-:-:S04]  /*18800*/  ISETP.NE.U32.AND P0, PT, R20, RZ, PT ;  /* 0x000000ff1400720c */ /* 0x000fc80003f05070 */
[----:B------:R-:W-:-:S13]  /*18810*/  ISETP.NE.AND.EX P0, PT, R21, RZ, PT, P0 ;  /* 0x000000ff1500720c */ /* 0x000fda0003f05300 */
[----:B------:R-:W-:Y:S05]  /*18820*/  @!P0 BRA `(.L_x_2218) ;  /* 0x0000000000488947 */ /* 0x000fea0003800000 */
[----:B-1----:R-:W0:Y:S01]  /*18830*/  LDC R9, c[0x0][0x41c] ;  /* 0x00010700ff097b82 */ /* 0x002e220000000800 */
[----:B------:R-:W-:Y:S01]  /*18840*/  IMAD.MOV.U32 R5, RZ, RZ, R3 ;  /* 0x000000ffff057224 */ /* 0x000fe200078e0003 */
[----:B------:R-:W-:Y:S01]  /*18850*/  ULDC.64 UR4, c[0x0][0x408] ;  /* 0x0001020000047ab9 */ /* 0x000fe20000000a00 */
[----:B0-----:R-:W-:-:S13]  /*18860*/  ISETP.NE.AND P0, PT, R9, 0x1, PT ;  /* 0x000000010900780c */ /* 0x001fda0003f05270 */
[----:B------:R-:W0:Y:S02]  /*18870*/  @P0 LDC.64 R6, c[0x0][0x420] ;  /* 0x00010800ff060b82 */ /* 0x000e240000000a00 */
[----:B0-----:R-:W-:-:S05]  /*18880*/  @P0 IMAD.HI.U32 R6, R3, R6, RZ ;  /* 0x0000000603060227 */ /* 0x001fca00078e00ff */
[----:B------:R-:W-:-:S04]  /*18890*/  @P0 SHF.R.U32.HI R5, RZ, R7, R6 ;  /* 0x00000007ff050219 */ /* 0x000fc80000011606 */
[--C-:B------:R-:W-:Y:S01]  /*188a0*/  SHF.R.S32.HI R7, RZ, 0x1f, R5.reuse ;  /* 0x0000001fff077819 */ /* 0x100fe20000011405 */
[----:B------:R-:W-:-:S04]  /*188b0*/  IMAD.MOV R6, RZ, RZ, -R5 ;  /* 0x000000ffff067224 */ /* 0x000fc800078e0a05 */
[----:B------:R-:W-:Y:S02]  /*188c0*/  IMAD R3, R9, R6, R3 ;  /* 0x0000000609037224 */ /* 0x000fe400078e0203 */
[----:B------:R-:W-:-:S04]  /*188d0*/  IMAD R6, R8, UR4, RZ ;  /* 0x0000000408067c24 */ /* 0x000fc8000f8e02ff */
[----:B------:R-:W-:Y:S02]  /*188e0*/  IMAD R9, R4, UR5, R6 ;  /* 0x0000000504097c24 */ /* 0x000fe4000f8e0206 */
[----:B------:R-:W-:-:S04]  /*188f0*/  IMAD.MOV.U32 R6, RZ, RZ, R5 ;  /* 0x000000ffff067224 */ /* 0x000fc800078e0005 */
[----:B------:R-:W-:-:S04]  /*18900*/  IMAD.WIDE.U32 R6, R4, UR4, R6 ;  /* 0x0000000404067c25 */ /* 0x000fc8000f8e0006 */
[----:B------:R-:W-:Y:S01]  /*18910*/  IMAD.IADD R5, R7, 0x1, R9 ;  /* 0x0000000107057824 */ /* 0x000fe200078e0209 */
[----:B------:R-:W-:-:S04]  /*18920*/  LEA R10, P0, R6, R20, 0x2 ;  /* 0x00000014060a7211 */ /* 0x000fc800078010ff */
[----:B------:R-:W-:-:S05]  /*18930*/  LEA.HI.X R11, R6, R21, R5, 0x2, P0 ;  /* 0x00000015060b7211 */ /* 0x000fca00000f1405 */
[----:B------:R0:W5:Y:S04]  /*18940*/  LDG.E R6, desc[UR42][R10.64] ;  /* 0x0000002a0a067981 */ /* 0x000168000c1e1900 */
.L_x_2218:
[----:B------:R-:W2:Y:S01]  /*18950*/  LDL R5, [R1] ;  /* 0x0000000001057983 */ /* 0x000ea20000100800 */
[----:B-1----:R-:W-:-:S03]  /*18960*/  MOV R9, 0x400 ;  /* 0x0000040000097802 */ /* 0x002fc60000000f00 */
[----:B------:R-:W3:Y:S01]  /*18970*/  LDL R7, [R1+0x8] ;  /* 0x0000080001077983 */ /* 0x000ee20000100800 */
[----:B0-----:R-:W0:Y:S02]  /*18980*/  S2R R10, SR_CgaCtaId ;  /* 0x00000000000a7919 */ /* 0x001e240000008800 */
[----:B0-----:R-:W-:-:S05]  /*18990*/  LEA R9, R10, R9, 0x18 ;  /* 0x000000090a097211 */ /* 0x001fca00078ec0ff */
[----:B--2---:R-:W-:Y:S01]  /*189a0*/  IMAD R5, R5, 0x8, R9 ;  /* 0x0000000805057824 */ /* 0x004fe200078e0209 */
[----:B---3--:R-:W-:-:S04]  /*189b0*/  SHF.L.U32 R7, R7, 0x1f, RZ ;  /* 0x0000001f07077819 */ /* 0x008fc800000006ff */
[----:B------:R-:W0:Y:S02]  /*189c0*/  SYNCS.PHASECHK.TRANS64.TRYWAIT P0, [R5+URZ+0x28c40], R7 ;  /* 0x028c4007050075a7 */ /* 0x000e24000800017f */
[----:B0-----:R-:W-:Y:S05]  /*189d0*/  @!P0 BRA `(.L_x_2219) ;  /* 0x0000004800248947 */ /* 0x001fea0003800000 */
.L_x_2352:
        /* <DEDUP_REMOVED lines=11> */
.L_x_2220:
[----:B------:R-:W2:Y:S01]  /*18a90*/  LDL R9, [R1] ;  /* 0x0000000001097983 */ /* 0x000ea20000100800 */
[----:B------:R-:W-:-:S03]  /*18aa0*/  MOV R10, 0x400 ;  /* 0x00000400000a7802 */ /* 0x000fc60000000f00 */
[----:B0-----:R-:W3:Y:S01]  /*18ab0*/  LDL R7, [R1+0x10] ;  /* 0x0000100001077983 */ /* 0x001ee20000100800 */
[----:B------:R-:W0:Y:S01]  /*18ac0*/  S2R R11, SR_CgaCtaId ;  /* 0x00000000000b7919 */ /* 0x000e220000008800 */
        /* <DEDUP_REMOVED lines=17> */
[----:B0-----:R-:W-:Y:S01]  /*18be0*/  NOP ;  /* 0x0000000000007918 */ /* 0x001fe20000000000 */
.L_x_2217:
[----:B------:R-:W2:Y:S01]  /*18bf0*/  LDL.LU R10, [R1+0x20] ;  /* 0x00002000010a7983 */ /* 0x000ea20000300800 */
[----:B------:R-:W-:Y:S01]  /*18c00*/  MOV R7, 0x400 ;  /* 0x0000040000077802 */ /* 0x000fe20000000f00 */
[----:B------:R-:W-:Y:S05]  /*18c10*/  WARPSYNC.ALL ;  /* 0x0000000000007948 */ /* 0x000fea0003800000 */
[----:B-1----:R-:W0:Y:S01]  /*18c20*/  S2R R9, SR_CgaCtaId ;  /* 0x0000000000097919 */ /* 0x002e220000008800 */
        /* <DEDUP_REMOVED lines=26> */
.L_x_2353:
[----:B------:R-:W-:Y:S05]  /*18dd0*/  BSYNC B0 ;  /* 0x0000000000007941 */ /* 0x000fea0003800000 */
.L_x_2221:
        /* <DEDUP_REMOVED lines=11> */
.L_x_2354:
        /* <DEDUP_REMOVED lines=11> */
.L_x_2226:
        /* <DEDUP_REMOVED lines=8> */
[----:B------:R-:W-:Y:S02]  /*18fc0*/  R2UR UR13, R6 ;  /* 0x00000000060d72ca */ /* 0x000fe400000e0000 */
        /* <DEDUP_REMOVED lines=48> */
.L_x_2224:
[----:B------:R-:W-:Y:S05]  /*192d0*/  BSYNC B0 ;  /* 0x0000000000007941 */ /* 0x000fea0003800000 */
.L_x_2223:
[----:B------:R-:W2:Y:S04]  /*192e0*/  LDL R3, [R1+0x1c] ;  /* 0x00001c0001037983 */ /* 0x000ea80000100800 */
[----:B0-----:R-:W3:Y:S01]  /*192f0*/  LDL R2, [R1+0x14] ;  /* 0x0000140001027983 */ /* 0x001ee20000100800 */
[----:B------:R-:W-:Y:S01]  /*19300*/  BSSY B0, `(.L_x_2227) ;  /* 0x00001aa000007945 */ /* 0x000fe20003800000 */
[----:B--2---:R-:W-:-:S05]  /*19310*/  VIADD R5, R3, 0xfffffffe ;  /* 0xfffffffe03057836 */ /* 0x004fca0000000000 */
[----:B---3--:R-:W-:-:S13]  /*19320*/  ISETP.GE.AND P0, PT, R5, R2, PT ;  /* 0x000000020500720c */ /* 0x008fda0003f06270 */
[----:B------:R-:W-:Y:S05]  /*19330*/  @!P0 BRA `(.L_x_2228) ;  /* 0x0000001800988947 */ /* 0x000fea0003800000 */
[----:B------:R-:W-:Y:S01]  /*19340*/  LOP3.LUT R9, RZ, R2, RZ, 0x33, !PT ;  /* 0x00000002ff097212 */ /* 0x000fe200078e33ff */
[----:B------:R-:W-:Y:S01]  /*19350*/  IMAD.MOV R2, RZ, RZ, -R3 ;  /* 0x000000ffff027224 */ /* 0x000fe200078e0a03 */
[----:B------:R-:W-:Y:S04]  /*19360*/  BSSY B1, `(.L_x_2229) ;  /* 0x000008e000017945 */ /* 0x000fe80003800000 */
[----:B------:R-:W-:-:S05]  /*19370*/  VIADDMNMX R9, R2, 0x1, R9, !PT ;  /* 0x0000000102097846 */ /* 0x000fca0007800109 */
[----:B------:R-:W-:-:S05]  /*19380*/  IMAD.IADD R2, R3, 0x1, R9 ;  /* 0x0000000103027824 */ /* 0x000fca00078e0209 */
        /* <DEDUP_REMOVED lines=18> */
[----:B------:R-:W-:Y:S01]  /*194b0*/  ULDC.64 UR4, c[0x0][0x408] ;  /* 0x0001020000047ab9 */ /* 0x000fe20000000a00 */
[----:B-1----:R-:W-:-:S13]  /*194c0*/  ISETP.NE.AND P0, PT, R11, 0x1, PT ;  /* 0x000000010b00780c */ /* 0x002fda0003f05270 */
[----:B------:R-:W1:Y:S02]  /*194d0*/  @P0 LDC.64 R2, c[0x0][0x420] ;  /* 0x00010800ff020b82 */ /* 0x000e640000000a00 */
[----:B-1----:R-:W-:Y:S01]  /*194e0*/  @P0 IMAD.HI.U32 R6, R5, R2, RZ ;  /* 0x0000000205060227 */ /* 0x002fe200078e00ff */
[----:B------:R-:W-:-:S04]  /*194f0*/  MOV R2, R5 ;  /* 0x0000000500027202 */ /* 0x000fc80000000f00 */
[----:B------:R-:W-:Y:S01]  /*19500*/  @P0 SHF.R.U32.HI R2, RZ, R3, R6 ;  /* 0x00000003ff020219 */ /* 0x000fe20000011606 */
[----:B------:R-:W-:-:S03]  /*19510*/  IMAD R6, R8, UR4, RZ ;  /* 0x0000000408067c24 */ /* 0x000fc6000f8e02ff */
[----:B------:R-:W-:Y:S01]  /*19520*/  SHF.R.S32.HI R3, RZ, 0x1f, R2 ;  /* 0x0000001fff037819 */ /* 0x000fe20000011402 */
[C---:B------:R-:W-:Y:S02]  /*19530*/  IMAD R10, R4.reuse, UR5, R6 ;  /* 0x00000005040a7c24 */ /* 0x040fe4000f8e0206 */
[----:B------:R-:W-:-:S04]  /*19540*/  IMAD.WIDE.U32 R6, R4, UR4, R2 ;  /* 0x0000000404067c25 */ /* 0x000fc8000f8e0002 */
[----:B------:R-:W-:Y:S01]  /*19550*/  IMAD.IADD R10, R10, 0x1, R7 ;  /* 0x000000010a0a7824 */ /* 0x000fe200078e0207 */
[----:B------:R-:W-:Y:S01]  /*19560*/  LEA R20, P0, R6, R20, 0x2 ;  /* 0x0000001406147211 */ /* 0x000fe200078010ff */
[----:B------:R-:W-:-:S03]  /*19570*/  IMAD.MOV R2, RZ, RZ, -R2 ;  /* 0x000000ffff027224 */ /* 0x000fc600078e0a02 */
[----:B------:R-:W-:Y:S01]  /*19580*/  LEA.HI.X R21, R6, R21, R10, 0x2, P0 ;  /* 0x0000001506157211 */ /* 0x000fe200000f140a */
[----:B------:R-:W-:-:S04]  /*19590*/  IMAD R5, R11, R2, R5 ;  /* 0x000000020b057224 */ /* 0x000fc800078e0205 */
[----:B------:R1:W5:Y:S04]  /*195a0*/  LDG.E R6, desc[UR42][R20.64] ;  /* 0x0000002a14067981 */ /* 0x000368000c1e1900 */
.L_x_2233:
[----:B------:R-:W2:Y:S01]  /*195b0*/  S2R R3, SR_CgaCtaId ;  /* 0x0000000000037919 */ /* 0x000ea20000008800 */
[----:B------:R-:W-:-:S04]  /*195c0*/  MOV R2, 0x400 ;  /* 0x0000040000027802 */ /* 0x000fc80000000f00 */
[----:B--2---:R-:W-:Y:S02]  /*195d0*/  LEA R2, R3, R2, 0x18 ;  /* 0x0000000203027211 */ /* 0x004fe400078ec0ff */
[----:B------:R-:W-:-:S03]  /*195e0*/  SHF.L.U32 R3, R12, 0x1f, RZ ;  /* 0x0000001f0c037819 */ /* 0x000fc600000006ff */
[----:B------:R-:W-:-:S04]  /*195f0*/  IMAD R2, R13, 0x8, R2 ;  /* 0x000000080d027824 */ /* 0x000fc800078e0202 */
[----:B------:R-:W2:Y:S02]  /*19600*/  SYNCS.PHASECHK.TRANS64.TRYWAIT P0, [R2+URZ+0x28c40], R3 ;  /* 0x028c4003020075a7 */ /* 0x000ea4000800017f */
[----:B--2---:R-:W-:Y:S05]  /*19610*/  @!P0 BRA `(.L_x_2234) ;  /* 0x0000003c005c8947 */ /* 0x004fea0003800000 */
.L_x_2355:
        /* <DEDUP_REMOVED lines=11> */
.L_x_2235:
[----:B---3--:R-:W3:Y:S01]  /*196d0*/  LDL R7, [R1] ;  /* 0x0000000001077983 */ /* 0x008ee20000100800 */
[----:B------:R-:W-:-:S03]  /*196e0*/  MOV R11, 0x400 ;  /* 0x00000400000b7802 */ /* 0x000fc60000000f00 */
        /* <DEDUP_REMOVED lines=20> */
.L_x_2356:
        /* <DEDUP_REMOVED lines=8> */
.L_x_2237:
        /* <DEDUP_REMOVED lines=54> */
.L_x_2232:
[----:B------:R-:W-:Y:S05]  /*19c10*/  BSYNC B2 ;  /* 0x0000000000027941 */ /* 0x000fea0003800000 */
.L_x_2231:
[----:B------:R-:W2:Y:S02]  /*19c20*/  LDL R2, [R1+0x1c] ;  /* 0x00001c0001027983 */ /* 0x000ea40000100800 */
[----:B--2---:R-:W-:-:S07]  /*19c30*/  VIADD R5, R2, 0xfffffffd ;  /* 0xfffffffd02057836 */ /* 0x004fce0000000000 */
.L_x_2230:
[----:B------:R-:W-:Y:S05]  /*19c40*/  BSYNC B1 ;  /* 0x0000000000017941 */ /* 0x000fea0003800000 */
.L_x_2229:
[----:B------:R-:W2:Y:S01]  /*19c50*/  LDL.LU R2, [R1+0x1c] ;  /* 0x00001c0001027983 */ /* 0x000ea20000300800 */
[----:B------:R-:W-:Y:S01]  /*19c60*/  VIADD R9, R9, 0xfffffffe ;  /* 0xfffffffe09097836 */ /* 0x000fe20000000000 */
[----:B--2---:R-:W-:-:S04]  /*19c70*/  LOP3.LUT R2, RZ, R2, RZ, 0x33, !PT ;  /* 0x00000002ff027212 */ /* 0x004fc800078e33ff */
[----:B------:R-:W-:-:S13]  /*19c80*/  ISETP.NE.AND P0, PT, R9, R2, PT ;  /* 0x000000020900720c */ /* 0x000fda0003f05270 */
[----:B------:R-:W-:Y:S05]  /*19c90*/  @!P0 BRA `(.L_x_2228) ;  /* 0x0000001000408947 */ /* 0x000fea0003800000 */
.L_x_2252:
        /* <DEDUP_REMOVED lines=9> */
[----:B0-----:R-:W-:Y:S06]  /*19d30*/  @!P6 BRA `(.L_x_2239) ;  /* 0x0000000400e8e947 */ /* 0x001fec0003800000 */
[----:B------:R-:W-:Y:S01]  /*19d40*/  ULDC.64 UR4, c[0x0][0x3f8] ;  /* 0x0000fe0000047ab9 */ /* 0x000fe20000000a00 */
[----:B------:R-:W-:Y:S02]  /*19d50*/  MOV R11, R5 ;  /* 0x00000005000b7202 */ /* 0x000fe40000000f00 */
[----:B------:R-:W-:-:S04]  /*19d60*/  ISETP.NE.U32.AND P0, PT, RZ, UR4, PT ;  /* 0x00000004ff007c0c */ /* 0x000fc8000bf05070 */
[----:B------:R-:W-:-:S13]  /*19d70*/  ISETP.NE.AND.EX P0, PT, RZ, UR5, PT, P0 ;  /* 0x00000005ff007c0c */ /* 0x000fda000bf05300 */
[----:B------:R-:W-:Y:S05]  /*19d80*/  @!P0 BRA `(.L_x_2240) ;  /* 0x0000000000448947 */ /* 0x000fea0003800000 */
[----:B------:R-:W2:Y:S01]  /*19d90*/  LDC R6, c[0x0][0x41c] ;  /* 0x00010700ff067b82 */ /* 0x000ea20000000800 */
[----:B------:R-:W-:Y:S01]  /*19da0*/  ULDC.64 UR6, c[0x0][0x408] ;  /* 0x0001020000067ab9 */ /* 0x000fe20000000a00 */
[----:B--2---:R-:W-:-:S13]  /*19db0*/  ISETP.NE.AND P0, PT, R6, 0x1, PT ;  /* 0x000000010600780c */ /* 0x004fda0003f05270 */
[----:B------:R-:W0:Y:S02]  /*19dc0*/  @P0 LDC.64 R2, c[0x0][0x420] ;  /* 0x00010800ff020b82 */ /* 0x000e240000000a00 */
[----:B0-----:R-:W-:-:S04]  /*19dd0*/  @P0 IMAD.HI.U32 R12, R5, R2, RZ ;  /* 0x00000002050c0227 */ /* 0x001fc800078e00ff */
[----:B------:R-:W-:Y:S01]  /*19de0*/  IMAD.MOV.U32 R2, RZ, RZ, R5 ;  /* 0x000000ffff027224 */ /* 0x000fe200078e0005 */
[----:B------:R-:W-:-:S04]  /*19df0*/  @P0 SHF.R.U32.HI R2, RZ, R3, R12 ;  /* 0x00000003ff020219 */ /* 0x000fc8000001160c */
[--C-:B------:R-:W-:Y:S01]  /*19e00*/  SHF.R.S32.HI R3, RZ, 0x1f, R2.reuse ;  /* 0x0000001fff037819 */ /* 0x100fe20000011402 */
[----:B------:R-:W-:-:S04]  /*19e10*/  IMAD.MOV R11, RZ, RZ, -R2 ;  /* 0x000000ffff0b7224 */ /* 0x000fc800078e0a02 */
        /* <DEDUP_REMOVED lines=8> */
.L_x_2240:
[----:B------:R-:W3:Y:S01]  /*19ea0*/  S2R R3, SR_CgaCtaId ;  /* 0x0000000000037919 */ /* 0x000ee20000008800 */
[----:B------:R-:W-:-:S04]  /*19eb0*/  MOV R2, 0x400 ;  /* 0x0000040000027802 */ /* 0x000fc80000000f00 */
[----:B---3--:R-:W-:Y:S02]  /*19ec0*/  LEA R2, R3, R2, 0x18 ;  /* 0x0000000203027211 */ /* 0x008fe400078ec0ff */
[----:B------:R-:W-:-:S03]  /*19ed0*/  SHF.L.U32 R3, R9, 0x1f, RZ ;  /* 0x0000001f09037819 */ /* 0x000fc600000006ff */
[----:B------:R-:W-:-:S04]  /*19ee0*/  IMAD R2, R10, 0x8, R2 ;  /* 0x000000080a027824 */ /* 0x000fc800078e0202 */
[----:B------:R-:W3:Y:S02]  /*19ef0*/  SYNCS.PHASECHK.TRANS64.TRYWAIT P0, [R2+URZ+0x28c40], R3 ;  /* 0x028c4003020075a7 */ /* 0x000ee4000800017f */
[----:B---3--:R-:W-:Y:S05]  /*19f00*/  @!P0 BRA `(.L_x_2241) ;  /* 0x0000003400488947 */ /* 0x008fea0003800000 */
.L_x_2357:
        /* <DEDUP_REMOVED lines=11> */
.L_x_2242:
        /* <DEDUP_REMOVED lines=21> */
.L_x_2358:
        /* <DEDUP_REMOVED lines=8> */
.L_x_2244:
        /* <DEDUP_REMOVED lines=53> */
.L_x_2239:
[----:B------:R-:W-:Y:S05]  /*1a4e0*/  BSYNC B1 ;  /* 0x0000000000017941 */ /* 0x000fea0003800000 */
.L_x_2238:
[----:B------:R-:W-:Y:S01]  /*1a4f0*/  VIADD R10, R10, 0x1 ;  /* 0x000000010a0a7836 */ /* 0x000fe20000000000 */
[----:B------:R-:W-:Y:S04]  /*1a500*/  BSSY B1, `(.L_x_2245) ;  /* 0x0000085000017945 */ /* 0x000fe80003800000 */
[----:B------:R-:W-:-:S04]  /*1a510*/  ISETP.NE.AND P0, PT, R10, 0x2, PT ;  /* 0x000000020a00780c */ /* 0x000fc80003f05270 */
[----:B------:R-:W-:Y:S02]  /*1a520*/  SEL R2, RZ, 0x1, P0 ;  /* 0x00000001ff027807 */ /* 0x000fe40000000000 */
[----:B0-----:R-:W-:Y:S02]  /*1a530*/  SEL R12, R10, RZ, P0 ;  /* 0x000000ff0a0c7207 */ /* 0x001fe40000000000 */
[----:B------:R-:W-:Y:S01]  /*1a540*/  LOP3.LUT R11, R9, R2, RZ, 0x3c, !PT ;  /* 0x00000002090b7212 */ /* 0x000fe200078e3cff */
[----:B------:R-:W-:-:S04]  /*1a550*/  VIADD R9, R5, 0xffffffff ;  /* 0xffffffff05097836 */ /* 0x000fc80000000000 */
[----:B------:R0:W-:Y:S04]  /*1a560*/  STL [R1+0x8], R11 ;  /* 0x0000080b01007387 */ /* 0x0001e80000100800 */
[----:B------:R0:W-:Y:S01]  /*1a570*/  STL [R1], R12 ;  /* 0x0000000c01007387 */ /* 0x0001e20000100800 */
[----:B------:R-:W-:Y:S05]  /*1a580*/  @!P6 BRA `(.L_x_2246) ;  /* 0x0000000400f0e947 */ /* 0x000fea0003800000 */
        /* <DEDUP_REMOVED lines=19> */
[----:B------:R-:W-:-:S04]  /*1a6c0*/  LEA R6, P0, R2, UR4, 0x2 ;  /* 0x0000000402067c11 */ /* 0x000fc8000f8010ff */
[----:B------:R-:W-:-:S05]  /*1a6d0*/  LEA.HI.X R7, R2, UR5, R3, 0x2, P0 ;  /* 0x0000000502077c11 */ /* 0x000fca00080f1403 */
[----:B------:R2:W5:Y:S04]  /*1a6e0*/  LDG.E R6, desc[UR42][R6.64] ;  /* 0x0000002a06067981 */ /* 0x000568000c1e1900 */
.L_x_2247:
[----:B------:R-:W3:Y:S01]  /*1a6f0*/  S2R R3, SR_CgaCtaId ;  /* 0x0000000000037919 */ /* 0x000ee20000008800 */
[----:B------:R-:W-:-:S04]  /*1a700*/  MOV R2, 0x400 ;  /* 0x0000040000027802 */ /* 0x000fc80000000f00 */
[----:B---3--:R-:W-:Y:S02]  /*1a710*/  LEA R2, R3, R2, 0x18 ;  /* 0x0000000203027211 */ /* 0x008fe400078ec0ff */
[----:B------:R-:W-:-:S03]  /*1a720*/  SHF.L.U32 R3, R11, 0x1f, RZ ;  /* 0x0000001f0b037819 */ /* 0x000fc600000006ff */
[----:B------:R-:W-:-:S04]  /*1a730*/  IMAD R2, R12, 0x8, R2 ;  /* 0x000000080c027824 */ /* 0x000fc800078e0202 */
[----:B------:R-:W3:Y:S02]  /*1a740*/  SYNCS.PHASECHK.TRANS64.TRYWAIT P0, [R2+URZ+0x28c40], R3 ;  /* 0x028c4003020075a7 */ /* 0x000ee4000800017f */
[----:B---3--:R-:W-:Y:S05]  /*1a750*/  @!P0 BRA `(.L_x_2248) ;  /* 0x0000002c005c8947 */ /* 0x008fea0003800000 */
.L_x_2359:
        /* <DEDUP_REMOVED lines=11> */
.L_x_2249:
[----:B--2---:R-:W2:Y:S01]  /*1a810*/  LDL R7, [R1] ;  /* 0x0000000001077983 */ /* 0x004ea20000100800 */
        /* <DEDUP_REMOVED lines=13> */
[----:B--2---:R-:W-:-:S04]  /*1a8f0*/  LEA R7, R7, R12, 0xd ;  /* 0x0000000c07077211 */ /* 0x004fc800078e68ff */
[----:B------:R-:W-:Y:S01]  /*1a900*/  R2UR UR8, R7 ;  /* 0x00000000070872ca */ /* 0x000fe200000e0000 */
[----:B----4-:R-:W-:-:S05]  /*1a910*/  IMAD R7, R10, 0x40, R11 ;  /* 0x000000400a077824 */ /* 0x010fca00078e020b */
[----:B------:R-:W-:-:S07]  /*1a920*/  R2UR UR11, R7 ;  /* 0x00000000070b72ca */ /* 0x000fce00000e0000 */
[----:B------:R-:W-:-:S09]  /*1a930*/  UIADD3 UR8, UR8, 0x22400, URZ ;  /* 0x0002240008087890 */ /* 0x000fd2000fffe03f */
[----:B------:R0:W-:Y:S01]  /*1a940*/  UTMALDG.4D [UR8], [UR4], desc[UR6] ;  /* 0x00000608040075b4 */ /* 0x0001e20008019000 */
[----:B------:R-:W2:Y:S02]  /*1a950*/  SYNCS.PHASECHK.TRANS64.TRYWAIT P1, [R2+URZ+0x28c60], R3 ;  /* 0x028c6003020075a7 */ /* 0x000ea4000802017f */
[----:B0-2---:R-:W-:Y:S05]  /*1a960*/  @!P1 BRA `(.L_x_2250) ;  /* 0x0000002800ec9947 */ /* 0x005fea0003800000 */
.L_x_2360:
        /* <DEDUP_REMOVED lines=8> */
.L_x_2251:
        /* <DEDUP_REMOVED lines=54> */
.L_x_2246:
[----:B------:R-:W-:Y:S05]  /*1ad50*/  BSYNC B1 ;  /* 0x0000000000017941 */ /* 0x000fea0003800000 */
.L_x_2245:
[----:B------:R-:W2:Y:S01]  /*1ad60*/  LDL R2, [R1+0x14] ;  /* 0x0000140001027983 */ /* 0x000ea20000100800 */
[----:B------:R-:W-:Y:S01]  /*1ad70*/  VIADD R5, R5, 0xfffffffe ;  /* 0xfffffffe05057836 */ /* 0x000fe20000000000 */
[----:B--2---:R-:W-:-:S13]  /*1ad80*/  ISETP.GT.AND P0, PT, R9, R2, PT ;  /* 0x000000020900720c */ /* 0x004fda0003f04270 */
[----:B------:R-:W-:Y:S05]  /*1ad90*/  @P0 BRA `(.L_x_2252) ;  /* 0xffffffec00c00947 */ /* 0x000fea000383ffff */
.L_x_2228:
[----:B------:R-:W-:Y:S05]  /*1ada0*/  BSYNC B0 ;  /* 0x0000000000007941 */ /* 0x000fea0003800000 */
.L_x_2227:
        /* <DEDUP_REMOVED lines=23> */
.L_x_2254:
[----:B------:R-:W-:Y:S05]  /*1af20*/  BSYNC B0 ;  /* 0x0000000000007941 */ /* 0x000fea0003800000 */
.L_x_2253:
[----:B--2---:R-:W2:Y:S02]  /*1af30*/  LDL.LU R2, [R1+0x8] ;  /* 0x0000080001027983 */ /* 0x004ea40000300800 */
[----:B--2---:R-:W-:-:S05]  /*1af40*/  LOP3.LUT R2, R2, R0, RZ, 0x3c, !PT ;  /* 0x0000000002027212 */ /* 0x004fca00078e3cff */
[----:B------:R2:W-:Y:S02]  /*1af50*/  STL [R1+0x8], R2 ;  /* 0x0000080201007387 */ /* 0x0005e40000100800 */
.L_x_2210:
[----:B------:R-:W-:Y:S05]  /*1af60*/  BSYNC B6 ;  /* 0x0000000000067941 */ /* 0x000fea0003800000 */
.L_x_2208:
[----:B------:R-:W-:-:S03]  /*1af70*/  UMOV UR4, 0xffffffff ;  /* 0xffffffff00047882 */ /* 0x000fc60000000000 */
[----:B------:R-:W-:Y:S05]  /*1af80*/  BRA.DIV UR4, `(.L_x_2255) ;  /* 0x0000002604787947 */ /* 0x000fea000b800000 */
[----:B------:R3:W4:Y:S04]  /*1af90*/  SHFL.IDX PT, R4, R16, RZ, 0x1f ;  /* 0x00001fff10047589 */ /* 0x00072800000e0000 */
[----:B------:R-:W0:Y:S02]  /*1afa0*/  SHFL.IDX PT, R16, R16, 0x1, 0x1f ;  /* 0x00201f0010107f89 */ /* 0x000e2400000e0000 */
.L_x_2364:
[----:B------:R-:W5:Y:S01]  /*1afb0*/  S2R R7, SR_TID.X ;  /* 0x0000000000077919 */ /* 0x000f620000002100 */
[----:B------:R-:W-:Y:S01]  /*1afc0*/  ULDC UR4, c[0x0][0xc14] ;  /* 0x0003050000047ab9 */ /* 0x000fe20000000800 */
[----:B------:R-:W-:Y:S01]  /*1afd0*/  BSSY B0, `(.L_x_2256) ;  /* 0x000000b000007945 */ /* 0x000fe20003800000 */
[----:B------:R-:W-:Y:S02]  /*1afe0*/  IMAD.U32 R0, RZ, RZ, UR4 ;  /* 0x00000004ff007e24 */ /* 0x000fe4000f8e00ff */
[----:B------:R-:W-:Y:S01]  /*1aff0*/  IMAD.MOV.U32 R17, RZ, RZ, RZ ;  /* 0x000000ffff117224 */ /* 0x000fe200078e00ff */
[----:B-----5:R-:W-:-:S04]  /*1b000*/  LOP3.LUT R7, R7, 0x1f, RZ, 0xc0, !PT ;  /* 0x0000001f07077812 */ /* 0x020fc800078ec0ff */
[C---:B------:R-:W-:Y:S02]  /*1b010*/  ISETP.NE.AND P0, PT, R7.reuse, 0x1f, PT ;  /* 0x0000001f0700780c */ /* 0x040fe40003f05270 */
[----:B------:R-:W-:-:S04]  /*1b020*/  IADD3 R5, R7, R19, RZ ;  /* 0x0000001307057210 */ /* 0x000fc80007ffe0ff */
[----:B------:R-:W-:-:S13]  /*1b030*/  ISETP.GE.OR P0, PT, R5, R0, !P0 ;  /* 0x000000000500720c */ /* 0x000fda0004706670 */
[----:B------:R-:W-:Y:S05]  /*1b040*/  @P0 BRA `(.L_x_2257) ;  /* 0x00000000000c0947 */ /* 0x000fea0003800000 */
[----:B--2---:R-:W2:Y:S02]  /*1b050*/  LDC.64 R2, c[0x0][0xc58] ;  /* 0x00031600ff027b82 */ /* 0x004ea40000000a00 */
[----:B--2---:R-:W-:-:S05]  /*1b060*/  IMAD.WIDE R2, R5, 0x4, R2 ;  /* 0x0000000405027825 */ /* 0x004fca00078e0202 */
[----:B------:R2:W5:Y:S02]  /*1b070*/  LDG.E R17, desc[UR42][R2.64] ;  /* 0x0000002a02117981 */ /* 0x000564000c1e1900 */
.L_x_2257:
[----:B------:R-:W-:Y:S05]  /*1b080*/  BSYNC B0 ;  /* 0x0000000000007941 */ /* 0x000fea0003800000 */
.L_x_2256:
        /* <DEDUP_REMOVED lines=11> */
[----:B--2---:R-:W-:-:S05]  /*1b140*/  IMAD.IADD R3, R13, 0x1, R14 ;  /* 0x000000010d037824 */ /* 0x004fca00078e020e */
        /* <DEDUP_REMOVED lines=11> */
.L_x_2372:
[----:B------:R-:W-:Y:S02]  /*1b200*/  ULDC UR4, c[0x0][0xc10] ;  /* 0x0003040000047ab9 */ /* 0x000fe40000000800 */
[----:B------:R-:W-:-:S04]  /*1b210*/  IMAD.U32 R5, RZ, RZ, UR4 ;  /* 0x00000004ff057e24 */ /* 0x000fc8000f8e00ff */
[----:B--2---:R-:W-:-:S04]  /*1b220*/  IMAD R3, R14, R5, RZ ;  /* 0x000000050e037224 */ /* 0x004fc800078e02ff */
[----:B---3--:R-:W-:-:S05]  /*1b230*/  IMAD.IADD R16, R16, 0x1, R3 ;  /* 0x0000000110107824 */ /* 0x008fca00078e0203 */
[----:B----4-:R-:W-:-:S13]  /*1b240*/  ISETP.GT.AND P0, PT, R16, R4, PT ;  /* 0x000000041000720c */ /* 0x010fda0003f04270 */
[----:B------:R-:W-:Y:S05]  /*1b250*/  @P0 BRA `(.L_x_2259) ;  /* 0x0000000000b40947 */ /* 0x000fea0003800000 */
[----:B------:R-:W2:Y:S02]  /*1b260*/  LDC R0, c[0x0][0xc14] ;  /* 0x00030500ff007b82 */ /* 0x000ea40000000800 */
.L_x_2264:
[----:B------:R-:W-:-:S05]  /*1b270*/  VIADD R19, R19, 0x1f ;  /* 0x0000001f13137836 */ /* 0x000fca0000000000 */
[----:B--2---:R-:W-:-:S13]  /*1b280*/  ISETP.GE.AND P0, PT, R19, R0, PT ;  /* 0x000000001300720c */ /* 0x004fda0003f06270 */
[----:B------:R-:W-:Y:S05]  /*1b290*/  @P0 BRA `(.L_x_2260) ;  /* 0x0000000400ec0947 */ /* 0x000fea0003800000 */
[----:B------:R-:W2:Y:S01]  /*1b2a0*/  S2R R6, SR_TID.X ;  /* 0x0000000000067919 */ /* 0x000ea20000002100 */
[----:B------:R-:W-:Y:S01]  /*1b2b0*/  BSSY B0, `(.L_x_2261) ;  /* 0x000000a000007945 */ /* 0x000fe20003800000 */
[----:B------:R-:W-:Y:S02]  /*1b2c0*/  MOV R17, RZ ;  /* 0x000000ff00117202 */ /* 0x000fe40000000f00 */
[----:B--2---:R-:W-:-:S04]  /*1b2d0*/  LOP3.LUT R6, R6, 0x1f, RZ, 0xc0, !PT ;  /* 0x0000001f06067812 */ /* 0x004fc800078ec0ff */
[C---:B------:R-:W-:Y:S01]  /*1b2e0*/  ISETP.NE.AND P1, PT, R6.reuse, 0x1f, PT ;  /* 0x0000001f0600780c */ /* 0x040fe20003f25270 */
[----:B------:R-:W-:-:S05]  /*1b2f0*/  IMAD.IADD R5, R6, 0x1, R19 ;  /* 0x0000000106057824 */ /* 0x000fca00078e0213 */
[----:B------:R-:W-:-:S13]  /*1b300*/  ISETP.GE.OR P0, PT, R5, R0, !P1 ;  /* 0x000000000500720c */ /* 0x000fda0004f06670 */
[----:B------:R-:W-:Y:S05]  /*1b310*/  @P0 BRA `(.L_x_2262) ;  /* 0x00000000000c0947 */ /* 0x000fea0003800000 */
[----:B0-----:R-:W0:Y:S02]  /*1b320*/  LDC.64 R2, c[0x0][0xc58] ;  /* 0x00031600ff027b82 */ /* 0x001e240000000a00 */
[----:B0-----:R-:W-:-:S05]  /*1b330*/  IMAD.WIDE R2, R5, 0x4, R2 ;  /* 0x0000000405027825 */ /* 0x001fca00078e0202 */
[----:B------:R2:W5:Y:S02]  /*1b340*/  LDG.E R17, desc[UR42][R2.64] ;  /* 0x0000002a02117981 */ /* 0x000564000c1e1900 */
.L_x_2262:
[----:B------:R-:W-:Y:S05]  /*1b350*/  BSYNC B0 ;  /* 0x0000000000007941 */ /* 0x000fea0003800000 */
.L_x_2261:
        /* <DEDUP_REMOVED lines=8> */
[----:B------:R-:W0:Y:S02]  /*1b3e0*/  SHFL.UP PT, R14, R13, 0x2, RZ ;  /* 0x044000000d0e7989 */ /* 0x000e2400000e00ff */
[----:B0-2---:R-:W-:Y:S02]  /*1b3f0*/  SEL R2, R14, RZ, P1 ;  /* 0x000000ff0e027207 */ /* 0x005fe40000800000 */
        /* <DEDUP_REMOVED lines=13> */
.L_x_2380:
[----:B------:R-:W-:Y:S02]  /*1b4d0*/  ULDC UR4, c[0x0][0xc10] ;  /* 0x0003040000047ab9 */ /* 0x000fe40000000800 */
[----:B------:R-:W-:-:S05]  /*1b4e0*/  MOV R5, UR4 ;  /* 0x0000000400057c02 */ /* 0x000fca0008000f00 */
[----:B--2---:R-:W-:-:S04]  /*1b4f0*/  IMAD R3, R14, R5, RZ ;  /* 0x000000050e037224 */ /* 0x004fc800078e02ff */
[----:B------:R-:W-:-:S05]  /*1b500*/  IMAD.IADD R16, R3, 0x1, R16 ;  /* 0x0000000103107824 */ /* 0x000fca00078e0210 */
[----:B------:R-:W-:-:S13]  /*1b510*/  ISETP.GT.AND P0, PT, R16, R4, PT ;  /* 0x000000041000720c */ /* 0x000fda0003f04270 */
[----:B------:R-:W-:Y:S05]  /*1b520*/  @!P0 BRA `(.L_x_2264) ;  /* 0xfffffffc00508947 */ /* 0x000fea000383ffff */
.L_x_2259:
        /* <DEDUP_REMOVED lines=8> */
.L_x_2384:
[----:B------:R-:W-:Y:S01]  /*1b5b0*/  ISETP.NE.AND P0, PT, R3, RZ, PT ;  /* 0x000000ff0300720c */ /* 0x000fe20003f05270 */
[----:B------:R-:W-:-:S12]  /*1b5c0*/  IMAD.MOV.U32 R7, RZ, RZ, RZ ;  /* 0x000000ffff077224 */ /* 0x000fd800078e00ff */
[----:B------:R-:W-:Y:S05]  /*1b5d0*/  @!P0 BRA `(.L_x_2266) ;  /* 0x0000000000108947 */ /* 0x000fea0003800000 */
[----:B------:R-:W-:Y:S01]  /*1b5e0*/  UMOV UR4, 0xffffffff ;  /* 0xffffffff00047882 */ /* 0x000fe20000000000 */
[----:B------:R-:W-:Y:S02]  /*1b5f0*/  VIADD R12, R6, 0xffffffff ;  /* 0xffffffff060c7836 */ /* 0x000fe40000000000 */
[----:B------:R-:W-:Y:S05]  /*1b600*/  BRA.DIV UR4, `(.L_x_2267) ;  /* 0x0000002a040c7947 */ /* 0x000fea000b800000 */
[----:B------:R4:W0:Y:S02]  /*1b610*/  SHFL.IDX PT, R7, R2, R12, 0x1f ;  /* 0x00001f0c02077589 */ /* 0x00082400000e0000 */
.L_x_2266:
[----:B0---4-:R-:W0:Y:S01]  /*1b620*/  LDC.64 R2, c[0x0][0xc68] ;  /* 0x00031a00ff027b82 */ /* 0x011e220000000a00 */
[----:B------:R-:W-:-:S04]  /*1b630*/  IMAD.IADD R19, R6, 0x1, R19 ;  /* 0x0000000106137824 */ /* 0x000fc800078e0213 */
[----:B0-----:R-:W-:-:S05]  /*1b640*/  IMAD.WIDE R2, R19, 0x4, R2 ;  /* 0x0000000413027825 */ /* 0x001fca00078e0202 */
[----:B------:R0:W2:Y:S01]  /*1b650*/  LDG.E R8, desc[UR42][R2.64] ;  /* 0x0000002a02087981 */ /* 0x0000a2000c1e1900 */
[----:B------:R-:W-:-:S04]  /*1b660*/  IMAD R16, R7, R5, R16 ;  /* 0x0000000507107224 */ /* 0x000fc800078e0210 */
[----:B------:R-:W-:Y:S02]  /*1b670*/  IMAD.IADD R7, R4, 0x1, -R16 ;  /* 0x0000000104077824 */ /* 0x000fe400078e0a10 */
[----:B0-----:R-:W-:Y:S02]  /*1b680*/  IMAD.MOV.U32 R2, RZ, RZ, RZ ;  /* 0x000000ffff027224 */ /* 0x001fe400078e00ff */
[----:B--23--:R-:W-:-:S05]  /*1b690*/  IMAD R6, R17, R8, RZ ;  /* 0x0000000811067224 */ /* 0x00cfca00078e02ff */
[-C--:B-1----:R-:W-:Y:S02]  /*1b6a0*/  IABS R9, R6.reuse ;  /* 0x0000000600097213 */ /* 0x082fe40000000000 */
[----:B------:R-:W-:Y:S02]  /*1b6b0*/  IABS R4, R6 ;  /* 0x0000000600047213 */ /* 0x000fe40000000000 */
[----:B------:R-:W0:Y:S03]  /*1b6c0*/  I2F.RP R10, R9 ;  /* 0x00000009000a7306 */ /* 0x000e260000209400 */
[----:B------:R-:W-:-:S05]  /*1b6d0*/  IMAD.MOV R4, RZ, RZ, -R4 ;  /* 0x000000ffff047224 */ /* 0x000fca00078e0a04 */
[----:B0-----:R-:W0:Y:S02]  /*1b6e0*/  MUFU.RCP R10, R10 ;  /* 0x0000000a000a7308 */ /* 0x001e240000001000 */
[----:B0-----:R-:W-:-:S06]  /*1b6f0*/  IADD3 R11, R10, 0xffffffe, RZ ;  /* 0x0ffffffe0a0b7810 */ /* 0x001fcc0007ffe0ff */
        /* <DEDUP_REMOVED lines=23> */
[----:B------:R-:W-:Y:S02]  /*1b870*/  IMAD.MOV.U32 R2, RZ, RZ, RZ ;  /* 0x000000ffff027224 */ /* 0x000fe400078e00ff */
[----:B------:R-:W-:Y:S01]  /*1b880*/  IMAD.IADD R4, R6, 0x1, R4 ;  /* 0x0000000106047824 */ /* 0x000fe200078e0204 */
[----:B------:R-:W-:-:S04]  /*1b890*/  IABS R8, R5 ;  /* 0x0000000500087213 */ /* 0x000fc80000000000 */
[----:B------:R-:W0:Y:S08]  /*1b8a0*/  I2F.RP R10, R8 ;  /* 0x00000008000a7306 */ /* 0x000e300000209400 */
[----:B0-----:R-:W0:Y:S02]  /*1b8b0*/  MUFU.RCP R10, R10 ;  /* 0x0000000a000a7308 */ /* 0x001e240000001000 */
[----:B0-----:R-:W-:-:S06]  /*1b8c0*/  VIADD R11, R10, 0xffffffe ;  /* 0x0ffffffe0a0b7836 */ /* 0x001fcc0000000000 */
[----:B------:R-:W0:Y:S02]  /*1b8d0*/  F2I.FTZ.U32.TRUNC.NTZ R3, R11 ;  /* 0x0000000b00037305 */ /* 0x000e24000021f000 */
[----:B0-----:R-:W-:-:S04]  /*1b8e0*/  IMAD.MOV R7, RZ, RZ, -R3 ;  /* 0x000000ffff077224 */ /* 0x001fc800078e0a03 */
[----:B------:R-:W-:-:S04]  /*1b8f0*/  IMAD R7, R7, R8, RZ ;  /* 0x0000000807077224 */ /* 0x000fc800078e02ff */
[----:B------:R-:W-:Y:S01]  /*1b900*/  IMAD.HI.U32 R3, R3, R7, R2 ;  /* 0x0000000703037227 */ /* 0x000fe200078e0002 */
[----:B------:R-:W-:Y:S02]  /*1b910*/  IABS R2, R6 ;  /* 0x0000000600027213 */ /* 0x000fe40000000000 */
[----:B------:R-:W-:-:S03]  /*1b920*/  IABS R7, R5 ;  /* 0x0000000500077213 */ /* 0x000fc60000000000 */
[----:B------:R-:W-:-:S04]  /*1b930*/  IMAD.HI.U32 R3, R3, R2, RZ ;  /* 0x0000000203037227 */ /* 0x000fc800078e00ff */
[----:B------:R-:W-:-:S04]  /*1b940*/  IMAD.MOV R7, RZ, RZ, -R7 ;  /* 0x000000ffff077224 */ /* 0x000fc800078e0a07 */
[----:B------:R-:W-:Y:S01]  /*1b950*/  IMAD R7, R3, R7, R2 ;  /* 0x0000000703077224 */ /* 0x000fe200078e0202 */
[----:B------:R-:W-:-:S04]  /*1b960*/  LOP3.LUT R2, R6, R5, RZ, 0x3c, !PT ;  /* 0x0000000506027212 */ /* 0x000fc800078e3cff */
        /* <DEDUP_REMOVED lines=14> */
.L_x_2260:
[----:B------:R-:W-:Y:S01]  /*1ba50*/  UMOV UR4, URZ ;  /* 0x0000003f00047c82 */ /* 0x000fe20008000000 */
[----:B------:R-:W-:Y:S01]  /*1ba60*/  UMOV UR5, URZ ;  /* 0x0000003f00057c82 */ /* 0x000fe20008000000 */
[----:B------:R-:W-:Y:S01]  /*1ba70*/  ULDC UR6, c[0x0][0xc14] ;  /* 0x0003050000067ab9 */ /* 0x000fe20000000800 */
[----:B------:R-:W-:Y:S01]  /*1ba80*/  IMAD.MOV.U32 R16, RZ, RZ, R4 ;  /* 0x000000ffff107224 */ /* 0x000fe200078e0004 */
[----:B------:R-:W-:Y:S01]  /*1ba90*/  MOV R17, UR4 ;  /* 0x0000000400117c02 */ /* 0x000fe20008000f00 */
[----:B------:R-:W-:Y:S02]  /*1baa0*/  IMAD.U32 R18, RZ, RZ, UR5 ;  /* 0x00000005ff127e24 */ /* 0x000fe4000f8e00ff */
[----:B------:R-:W-:-:S07]  /*1bab0*/  IMAD.U32 R19, RZ, RZ, UR6 ;  /* 0x00000006ff137e24 */ /* 0x000fce000f8e00ff */
.L_x_2268:
        /* <DEDUP_REMOVED lines=12> */
.L_x_2169:
[----:B-1----:R-:W3:Y:S01]  /*1bb80*/  LDL.LU R0, [R1+0x20] ;  /* 0x0000200001007983 */ /* 0x002ee20000300800 */
[----:B------:R-:W-:Y:S01]  /*1bb90*/  BSSY B0, `(.L_x_2270) ;  /* 0x000000b000007945 */ /* 0x000fe20003800000 */
[----:B------:R-:W1:Y:S01]  /*1bba0*/  S2R R5, SR_CgaCtaId ;  /* 0x0000000000057919 */ /* 0x000e620000008800 */
[----:B---3--:R-:W-:-:S05]  /*1bbb0*/  VIADD R0, R0, 0x1 ;  /* 0x0000000100007836 */ /* 0x008fca0000000000 */
        /* <DEDUP_REMOVED lines=8> */
.L_x_2387:
[----:B------:R-:W-:Y:S05]  /*1bc40*/  BSYNC B0 ;  /* 0x0000000000007941 */ /* 0x000fea0003800000 */
.L_x_2270:
[----:B------:R-:W-:-:S03]  /*1bc50*/  UMOV UR4, 0xffffffff ;  /* 0xffffffff00047882 */ /* 0x000fc60000000000 */
[----:B------:R-:W-:Y:S05]  /*1bc60*/  BRA.DIV UR4, `(.L_x_2272) ;  /* 0x0000002204b07947 */ /* 0x000fea000b800000 */
[----:B------:R-:W2:Y:S02]  /*1bc70*/  S2R R2, SR_TID.X ;  /* 0x0000000000027919 */ /* 0x000ea40000002100 */
[----:B--2---:R-:W-:-:S04]  /*1bc80*/  SHF.R.U32.HI R2, RZ, 0x5, R2 ;  /* 0x00000005ff027819 */ /* 0x004fc80000011602 */
[----:B------:R-:W-:-:S05]  /*1bc90*/  LOP3.LUT R2, R2, 0x3, RZ, 0xc0, !PT ;  /* 0x0000000302027812 */ /* 0x000fca00078ec0ff */
[----:B------:R2:W3:Y:S02]  /*1bca0*/  SHFL.IDX PT, R14, R2, RZ, 0x1f ;  /* 0x00001fff020e7589 */ /* 0x0004e400000e0000 */
.L_x_2390:
[----:B---3--:R-:W-:-:S13]  /*1bcb0*/  ISETP.NE.AND P0, PT, R14, RZ, PT ;  /* 0x000000ff0e00720c */ /* 0x008fda0003f05270 */
[----:B------:R-:W-:Y:S05]  /*1bcc0*/  @P0 BRA `(.L_x_1944) ;  /* 0x0000000000940947 */ /* 0x000fea0003800000 */
[----:B------:R-:W-:-:S03]  /*1bcd0*/  UMOV UR4, 0xffffffff ;  /* 0xffffffff00047882 */ /* 0x000fc60000000000 */
[----:B------:R-:W-:Y:S05]  /*1bce0*/  BRA.DIV UR4, `(.L_x_2273) ;  /* 0x0000002204c47947 */ /* 0x000fea000b800000 */
[----:B------:R-:W-:-:S13]  /*1bcf0*/  ELECT P6, URZ, PT ;  /* 0x00000000003f782f */ /* 0x000fda00038c0000 */
.L_x_2393:
[----:B------:R-:W-:Y:S05]  /*1bd00*/  @!P6 BRA `(.L_x_1944) ;  /* 0x000000000084e947 */ /* 0x000fea0003800000 */
[----:B------:R-:W-:-:S06]  /*1bd10*/  ULOP3.LUT UR4, UR36, 0x2, URZ, 0xfc, !UPT ;  /* 0x0000000224047892 */ /* 0x000fcc000f8efc3f */
[----:B--2---:R-:W-:-:S05]  /*1bd20*/  IMAD.U32 R2, RZ, RZ, UR4 ;  /* 0x00000004ff027e24 */ /* 0x004fca000f8e00ff */
[----:B------:R-:W-:-:S13]  /*1bd30*/  ISETP.NE.AND P2, PT, R2, 0x3, PT ;  /* 0x000000030200780c */ /* 0x000fda0003f45270 */
[----:B------:R-:W-:Y:S05]  /*1bd40*/  @!P2 BRA `(.L_x_2274) ;  /* 0x000000000004a947 */ /* 0x000fea0003800000 */
[----:B------:R-:W-:Y:S01]  /*1bd50*/  BPT.TRAP 0x1 ;  /* 0x000000040000795c */ /* 0x000fe20000300000 */
.L_x_2274:
[----:B-1----:R-:W2:Y:S04]  /*1bd60*/  LDL R3, [R1] ;  /* 0x0000000001037983 */ /* 0x002ea80000100800 */
[----:B------:R-:W3:Y:S01]  /*1bd70*/  LDL.LU R7, [R1+0x8] ;  /* 0x0000080001077983 */ /* 0x000ee20000300800 */
[----:B------:R-:W-:-:S05]  /*1bd80*/  IADD3 R2, R0, 0x28c40, RZ ;  /* 0x00028c4000027810 */ /* 0x000fca0007ffe0ff */
        /* <DEDUP_REMOVED lines=11> */
.L_x_2394:
[----:B------:R-:W2:Y:S02]  /*1be40*/  SYNCS.PHASECHK.TRANS64.TRYWAIT P0, [R7+URZ], R2 ;  /* 0x00000002070075a7 */ /* 0x000ea4000800017f */
[----:B--2---:R-:W-:Y:S05]  /*1be50*/  @!P0 BRA `(.L_x_2276) ;  /* 0x00000020009c8947 */ /* 0x004fea0003800000 */
.L_x_2395:
[----:B------:R-:W-:Y:S05]  /*1be60*/  @!P2 BRA `(.L_x_2277) ;  /* 0x000000000004a947 */ /* 0x000fea0003800000 */
[----:B------:R-:W-:Y:S01]  /*1be70*/  BPT.TRAP 0x1 ;  /* 0x000000040000795c */ /* 0x000fe20000300000 */
.L_x_2277:
[----:B------:R-:W3:Y:S01]  /*1be80*/  LDL.LU R4, [R1] ;  /* 0x0000000001047983 */ /* 0x000ee20000300800 */
[----:B------:R-:W-:-:S04]  /*1be90*/  VIADD R0, R0, 0x28c60 ;  /* 0x00028c6000007836 */ /* 0x000fc80000000000 */
[----:B---3--:R-:W-:-:S04]  /*1bea0*/  IMAD R4, R4, 0x8, R0 ;  /* 0x0000000804047824 */ /* 0x008fc800078e0200 */
[----:B------:R-:W3:Y:S02]  /*1beb0*/  SYNCS.PHASECHK.TRANS64.TRYWAIT P0, [R4+URZ], R5 ;  /* 0x00000005040075a7 */ /* 0x000ee4000800017f */
[----:B---3--:R-:W-:Y:S05]  /*1bec0*/  @!P0 BRA `(.L_x_2278) ;  /* 0x0000002000948947 */ /* 0x008fea0003800000 */
.L_x_2396:
[----:B------:R-:W-:-:S07]  /*1bed0*/  LEA R3, R3, R0, 0x3 ;  /* 0x0000000003037211 */ /* 0x000fce00078e18ff */
.L_x_2279:
[----:B----4-:R4:W0:Y:S02]  /*1bee0*/  SYNCS.PHASECHK.TRANS64.TRYWAIT P0, [R3+URZ], R2 ;  /* 0x00000002030075a7 */ /* 0x010824000800017f */
[----:B0-----:R-:W-:Y:S05]  /*1bef0*/  @!P0 NANOSLEEP.SYNCS 0x989680 ;  /* 0x009896800000895d */ /* 0x001fea0003900000 */
[----:B------:R-:W0:Y:S02]  /*1bf00*/  @!P0 SYNCS.PHASECHK.TRANS64 P0, [R3+URZ], R2 ;  /* 0x00000002030085a7 */ /* 0x000e24000800007f */
[----:B0-----:R-:W-:Y:S05]  /*1bf10*/  @!P0 BRA `(.L_x_2279) ;  /* 0xfffffffc00f08947 */ /* 0x001fea000383ffff */
.L_x_1944:
[----:B------:R-:W-:Y:S05]  /*1bf20*/  BSYNC B8 ;  /* 0x0000000000087941 */ /* 0x000fea0003800000 */
.L_x_1941:
[----:B------:R-:W-:Y:S05]  /*1bf30*/  EXIT ;  /* 0x000000000000794d */ /* 0x000fea0003800000 */
.L_x_1968:
[----:B0-----:R0:W1:Y:S02]  /*1bf40*/  SYNCS.PHASECHK.TRANS64.TRYWAIT P5, [R70+URZ+0x28c90], R77 ;  /* 0x028c904d460075a7 */ /* 0x00106400080a017f */
[----:B-1----:R-:W-:Y:S05]  /*1bf50*/  @!P5 NANOSLEEP.SYNCS 0x989680 ;  /* 0x009896800000d95d */ /* 0x002fea0003900000 */
[----:B------:R-:W1:Y:S02]  /*1bf60*/  @!P5 SYNCS.PHASECHK.TRANS64 P5, [R70+URZ+0x28c90], R77 ;  /* 0x028c904d4600d5a7 */ /* 0x000e6400080a007f */
[----:B-1----:R-:W-:Y:S05]  /*1bf70*/  @!P5 BRA `(.L_x_1968) ;  /* 0xfffffffc00f0d947 */ /* 0x002fea000383ffff */
[----:B------:R-:W-:Y:S05]  /*1bf80*/  BRA `(.L_x_2280) ;  /* 0xfffffe6800547947 */ /* 0x000fea000383ffff */
.L_x_1978:
[----:B0-----:R0:W1:Y:S02]  /*1bf90*/  SYNCS.PHASECHK.TRANS64.TRYWAIT P5, [R70+URZ+0x28c90], R77 ;  /* 0x028c904d460075a7 */ /* 0x00106400080a017f */
[----:B-1----:R-:W-:Y:S05]  /*1bfa0*/  @!P5 NANOSLEEP.SYNCS 0x989680 ;  /* 0x009896800000d95d */ /* 0x002fea0003900000 */
[----:B------:R-:W1:Y:S02]  /*1bfb0*/  @!P5 SYNCS.PHASECHK.TRANS64 P5, [R70+URZ+0x28c90], R77 ;  /* 0x028c904d4600d5a7 */ /* 0x000e6400080a007f */
[----:B-1----:R-:W-:Y:S05]  /*1bfc0*/  @!P5 BRA `(.L_x_1978) ;  /* 0xfffffffc00f0d947 */ /* 0x002fea000383ffff */
[----:B------:R-:W-:Y:S05]  /*1bfd0*/  BRA `(.L_x_2281) ;  /* 0xfffffe7000a87947 */ /* 0x000fea000383ffff */
.L_x_1983:
[----:B0-----:R0:W1:Y:S02]  /*1bfe0*/  SYNCS.PHASECHK.TRANS64.TRYWAIT P5, [R70+URZ+0x28c90], R77 ;  /* 0x028c904d460075a7 */ /* 0x00106400080a017f */
[----:B-1----:R-:W-:Y:S05]  /*1bff0*/  @!P5 NANOSLEEP.SYNCS 0x989680 ;  /* 0x009896800000d95d */ /* 0x002fea0003900000 */
[----:B------:R-:W1:Y:S02]  /*1c000*/  @!P5 SYNCS.PHASECHK.TRANS64 P5, [R70+URZ+0x28c90], R77 ;  /* 0x028c904d4600d5a7 */ /* 0x000e6400080a007f */
[----:B-1----:R-:W-:Y:S05]  /*1c010*/  @!P5 BRA `(.L_x_1983) ;  /* 0xfffffffc00f0d947 */ /* 0x002fea000383ffff */
[----:B------:R-:W-:Y:S05]  /*1c020*/  BRA `(.L_x_2282) ;  /* 0xfffffe7800b87947 */ /* 0x000fea000383ffff */
.L_x_1987:
[----:B--2---:R2:W4:Y:S02]  /*1c030*/  SYNCS.PHASECHK.TRANS64.TRYWAIT P5, [R70+URZ+0x28cb0], R77 ;  /* 0x028cb04d460075a7 */ /* 0x00452400080a017f */
[----:B----4-:R-:W-:Y:S05]  /*1c040*/  @!P5 NANOSLEEP.SYNCS 0x989680 ;  /* 0x009896800000d95d */ /* 0x010fea0003900000 */
[----:B------:R-:W4:Y:S02]  /*1c050*/  @!P5 SYNCS.PHASECHK.TRANS64 P5, [R70+URZ+0x28cb0], R77 ;  /* 0x028cb04d4600d5a7 */ /* 0x000f2400080a007f */
[----:B----4-:R-:W-:Y:S05]  /*1c060*/  @!P5 BRA `(.L_x_1987) ;  /* 0xfffffffc00f0d947 */ /* 0x010fea000383ffff */
[----:B------:R-:W-:Y:S05]  /*1c070*/  BRA `(.L_x_2283) ;  /* 0xfffffe7c00347947 */ /* 0x000fea000383ffff */
.L_x_2006:
[----:B0-----:R0:W1:Y:S02]  /*1c080*/  SYNCS.PHASECHK.TRANS64.TRYWAIT P1, [R152+URZ+0x28c50], R3 ;  /* 0x028c5003980075a7 */ /* 0x001064000802017f */
[----:B-1----:R-:W-:Y:S05]  /*1c090*/  @!P1 NANOSLEEP.SYNCS 0x989680 ;  /* 0x009896800000995d */ /* 0x002fea0003900000 */
[----:B------:R-:W1:Y:S02]  /*1c0a0*/  @!P1 SYNCS.PHASECHK.TRANS64 P1, [R152+URZ+0x28c50], R3 ;  /* 0x028c5003980095a7 */ /* 0x000e64000802007f */
[----:B-1----:R-:W-:Y:S05]  /*1c0b0*/  @!P1 BRA `(.L_x_2006) ;  /* 0xfffffffc00f09947 */ /* 0x002fea000383ffff */
[----:B------:R-:W-:Y:S05]  /*1c0c0*/  BRA `(.L_x_2284) ;  /* 0xfffffe8c00247947 */ /* 0x000fea000383ffff */
.L_x_2013:
[----:B-1----:R1:W2:Y:S02]  /*1c0d0*/  SYNCS.PHASECHK.TRANS64.TRYWAIT P2, [R0+URZ+0x28c50], R5 ;  /* 0x028c5005000075a7 */ /* 0x0022a4000804017f */
[----:B--2---:R-:W-:Y:S05]  /*1c0e0*/  @!P2 NANOSLEEP.SYNCS 0x989680 ;  /* 0x009896800000a95d */ /* 0x004fea0003900000 */
[----:B------:R-:W2:Y:S02]  /*1c0f0*/  @!P2 SYNCS.PHASECHK.TRANS64 P2, [R0+URZ+0x28c50], R5 ;  /* 0x028c50050000a5a7 */ /* 0x000ea4000804007f */
[----:B--2---:R-:W-:Y:S05]  /*1c100*/  @!P2 BRA `(.L_x_2013) ;  /* 0xfffffffc00f0a947 */ /* 0x004fea000383ffff */
[----:B------:R-:W-:Y:S05]  /*1c110*/  BRA `(.L_x_2012) ;  /* 0xfffffe98004c7947 */ /* 0x000fea000383ffff */
.L_x_2038:
[----:B------:R-:W-:Y:S01]  /*1c120*/  BSSY B1, `(.L_x_2285) ;  /* 0x0000008000017945 */ /* 0x000fe20003800000 */
[----:B------:R-:W-:Y:S02]  /*1c130*/  IMAD.MOV.U32 R13, RZ, RZ, R5 ;  /* 0x000000ffff0d7224 */ /* 0x000fe400078e0005 */
[----:B------:R-:W-:Y:S02]  /*1c140*/  IMAD.MOV.U32 R12, RZ, RZ, RZ ;  /* 0x000000ffff0c7224 */ /* 0x000fe400078e00ff */
[----:B------:R-:W-:Y:S02]  /*1c150*/  IMAD.MOV.U32 R11, RZ, RZ, 0x1c1f ;  /* 0x00001c1fff0b7424 */ /* 0x000fe400078e00ff */
[----:B------:R-:W-:-:S07]  /*1c160*/  IMAD.MOV.U32 R15, RZ, RZ, -0x1 ;  /* 0xffffffffff0f7424 */ /* 0x000fce00078e00ff */
[----:B-----5:R-:W-:Y:S05]  /*1c170*/  WARPSYNC.COLLECTIVE R15, `(.L_x_2286) ;  /* 0x000000000f087348 */ /* 0x020fea0003c00000 */
[----:B------:R0:W1:Y:S02]  /*1c180*/  SHFL.IDX P6, R14, R13, R12, R11 ;  /* 0x0000000c0d0e7389 */ /* 0x00006400000c000b */
[----:B01---5:R-:W-:Y:S01]  /*1c190*/  ENDCOLLECTIVE ;  /* 0x000000000000791b */ /* 0x023fe20003800000 */
.L_x_2286:
[----:B------:R-:W-:Y:S05]  /*1c1a0*/  BSYNC B1 ;  /* 0x0000000000017941 */ /* 0x000fea0003800000 */
.L_x_2285:
[----:B------:R-:W-:Y:S05]  /*1c1b0*/  BRA `(.L_x_2287) ;  /* 0xfffffeb800787947 */ /* 0x000fea000383ffff */
.L_x_2039:
[----:B------:R-:W-:Y:S01]  /*1c1c0*/  BSSY B1, `(.L_x_2288) ;  /* 0x0000008000017945 */ /* 0x000fe20003800000 */
[----:B------:R-:W-:Y:S01]  /*1c1d0*/  IMAD.MOV.U32 R13, RZ, RZ, R4 ;  /* 0x000000ffff0d7224 */ /* 0x000fe200078e0004 */
[----:B------:R-:W-:Y:S01]  /*1c1e0*/  MOV R12, RZ ;  /* 0x000000ff000c7202 */ /* 0x000fe20000000f00 */
[----:B------:R-:W-:Y:S02]  /*1c1f0*/  IMAD.MOV.U32 R11, RZ, RZ, 0x1c1f ;  /* 0x00001c1fff0b7424 */ /* 0x000fe400078e00ff */
[----:B------:R-:W-:-:S07]  /*1c200*/  IMAD.MOV.U32 R15, RZ, RZ, -0x1 ;  /* 0xffffffffff0f7424 */ /* 0x000fce00078e00ff */
[----:B-----5:R-:W-:Y:S05]  /*1c210*/  WARPSYNC.COLLECTIVE R15, `(.L_x_2289) ;  /* 0x000000000f087348 */ /* 0x020fea0003c00000 */
[----:B------:R0:W1:Y:S02]  /*1c220*/  SHFL.IDX P6, R14, R13, R12, R11 ;  /* 0x0000000c0d0e7389 */ /* 0x00006400000c000b */
[----:B01---5:R-:W-:Y:S01]  /*1c230*/  ENDCOLLECTIVE ;  /* 0x000000000000791b */ /* 0x023fe20003800000 */
.L_x_2289:
[----:B------:R-:W-:Y:S05]  /*1c240*/  BSYNC B1 ;  /* 0x0000000000017941 */ /* 0x000fea0003800000 */
.L_x_2288:
[----:B------:R-:W-:Y:S05]  /*1c250*/  BRA `(.L_x_2290) ;  /* 0xfffffeb800587947 */ /* 0x000fea000383ffff */
.L_x_2040:
[----:B------:R-:W-:Y:S01]  /*1c260*/  BSSY B1, `(.L_x_2291) ;  /* 0x0000008000017945 */ /* 0x000fe20003800000 */
[----:B------:R-:W-:Y:S01]  /*1c270*/  IMAD.MOV.U32 R13, RZ, RZ, R3 ;  /* 0x000000ffff0d7224 */ /* 0x000fe200078e0003 */
[----:B------:R-:W-:Y:S01]  /*1c280*/  MOV R15, 0xffffffff ;  /* 0xffffffff000f7802 */ /* 0x000fe20000000f00 */
[----:B------:R-:W-:Y:S02]  /*1c290*/  IMAD.MOV.U32 R12, RZ, RZ, RZ ;  /* 0x000000ffff0c7224 */ /* 0x000fe400078e00ff */
[----:B------:R-:W-:-:S07]  /*1c2a0*/  IMAD.MOV.U32 R11, RZ, RZ, 0x1c1f ;  /* 0x00001c1fff0b7424 */ /* 0x000fce00078e00ff */
[----:B-----5:R-:W-:Y:S05]  /*1c2b0*/  WARPSYNC.COLLECTIVE R15, `(.L_x_2292) ;  /* 0x000000000f087348 */ /* 0x020fea0003c00000 */
[----:B------:R0:W1:Y:S02]  /*1c2c0*/  SHFL.IDX P6, R14, R13, R12, R11 ;  /* 0x0000000c0d0e7389 */ /* 0x00006400000c000b */
[----:B01---5:R-:W-:Y:S01]  /*1c2d0*/  ENDCOLLECTIVE ;  /* 0x000000000000791b */ /* 0x023fe20003800000 */
.L_x_2292:
[----:B------:R-:W-:Y:S05]  /*1c2e0*/  BSYNC B1 ;  /* 0x0000000000017941 */ /* 0x000fea0003800000 */
.L_x_2291:
[----:B------:R-:W-:Y:S05]  /*1c2f0*/  BRA `(.L_x_2293) ;  /* 0xfffffeb800387947 */ /* 0x000fea000383ffff */
.L_x_2041:
        /* <DEDUP_REMOVED lines=8> */
.L_x_2295:
[----:B------:R-:W-:Y:S05]  /*1c380*/  BSYNC B1 ;  /* 0x0000000000017941 */ /* 0x000fea0003800000 */
.L_x_2294:
[----:B------:R-:W-:Y:S05]  /*1c390*/  BRA `(.L_x_2296) ;  /* 0xfffffeb800187947 */ /* 0x000fea000383ffff */
.L_x_2042:
[----:B------:R-:W-:Y:S01]  /*1c3a0*/  BSSY B1, `(.L_x_2297) ;  /* 0x0000008000017945 */ /* 0x000fe20003800000 */
[----:B------:R-:W-:Y:S01]  /*1c3b0*/  IMAD.MOV.U32 R13, RZ, RZ, R5 ;  /* 0x000000ffff0d7224 */ /* 0x000fe200078e0005 */
[----:B------:R-:W-:Y:S01]  /*1c3c0*/  MOV R12, 0x1 ;  /* 0x00000001000c7802 */ /* 0x000fe20000000f00 */
[----:B------:R-:W-:Y:S02]  /*1c3d0*/  IMAD.MOV.U32 R11, RZ, RZ, 0x1c1f ;  /* 0x00001c1fff0b7424 */ /* 0x000fe400078e00ff */
[----:B------:R-:W-:-:S07]  /*1c3e0*/  IMAD.MOV.U32 R15, RZ, RZ, -0x1 ;  /* 0xffffffffff0f7424 */ /* 0x000fce00078e00ff */
[----:B-----5:R-:W-:Y:S05]  /*1c3f0*/  WARPSYNC.COLLECTIVE R15, `(.L_x_2298) ;  /* 0x000000000f087348 */ /* 0x020fea0003c00000 */
[----:B------:R0:W1:Y:S02]  /*1c400*/  SHFL.IDX P6, R14, R13, R12, R11 ;  /* 0x0000000c0d0e7389 */ /* 0x00006400000c000b */
[----:B01---5:R-:W-:Y:S01]  /*1c410*/  ENDCOLLECTIVE ;  /* 0x000000000000791b */ /* 0x023fe20003800000 */
.L_x_2298:
[----:B------:R-:W-:Y:S05]  /*1c420*/  BSYNC B1 ;  /* 0x0000000000017941 */ /* 0x000fea0003800000 */
.L_x_2297:
[----:B------:R-:W-:Y:S05]  /*1c430*/  BRA `(.L_x_2299) ;  /* 0xfffffeb400f87947 */ /* 0x000fea000383ffff */
.L_x_2043:
[----:B------:R-:W-:Y:S01]  /*1c440*/  BSSY B1, `(.L_x_2300) ;  /* 0x0000008000017945 */ /* 0x000fe20003800000 */
[----:B------:R-:W-:Y:S01]  /*1c450*/  IMAD.MOV.U32 R13, RZ, RZ, R4 ;  /* 0x000000ffff0d7224 */ /* 0x000fe200078e0004 */
[----:B------:R-:W-:Y:S01]  /*1c460*/  MOV R15, 0xffffffff ;  /* 0xffffffff000f7802 */ /* 0x000fe20000000f00 */
[----:B------:R-:W-:Y:S02]  /*1c470*/  IMAD.MOV.U32 R12, RZ, RZ, 0x1 ;  /* 0x00000001ff0c7424 */ /* 0x000fe400078e00ff */
[----:B------:R-:W-:-:S07]  /*1c480*/  IMAD.MOV.U32 R11, RZ, RZ, 0x1c1f ;  /* 0x00001c1fff0b7424 */ /* 0x000fce00078e00ff */
[----:B-----5:R-:W-:Y:S05]  /*1c490*/  WARPSYNC.COLLECTIVE R15, `(.L_x_2301) ;  /* 0x000000000f087348 */ /* 0x020fea0003c00000 */
[----:B------:R0:W1:Y:S02]  /*1c4a0*/  SHFL.IDX P6, R14, R13, R12, R11 ;  /* 0x0000000c0d0e7389 */ /* 0x00006400000c000b */
[----:B01---5:R-:W-:Y:S01]  /*1c4b0*/  ENDCOLLECTIVE ;  /* 0x000000000000791b */ /* 0x023fe20003800000 */
.L_x_2301:
[----:B------:R-:W-:Y:S05]  /*1c4c0*/  BSYNC B1 ;  /* 0x0000000000017941 */ /* 0x000fea0003800000 */
.L_x_2300:
[----:B------:R-:W-:Y:S05]  /*1c4d0*/  BRA `(.L_x_2302) ;  /* 0xfffffeb400d87947 */ /* 0x000fea000383ffff */
.L_x_2044:
[----:B------:R-:W-:Y:S01]  /*1c4e0*/  BSSY B1, `(.L_x_2303) ;  /* 0x0000008000017945 */ /* 0x000fe20003800000 */
[----:B------:R-:W-:Y:S02]  /*1c4f0*/  IMAD.MOV.U32 R13, RZ, RZ, R3 ;  /* 0x000000ffff0d7224 */ /* 0x000fe400078e0003 */
[----:B------:R-:W-:Y:S02]  /*1c500*/  IMAD.MOV.U32 R12, RZ, RZ, 0x1 ;  /* 0x00000001ff0c7424 */ /* 0x000fe400078e00ff */
[----:B------:R-:W-:Y:S02]  /*1c510*/  IMAD.MOV.U32 R11, RZ, RZ, 0x1c1f ;  /* 0x00001c1fff0b7424 */ /* 0x000fe400078e00ff */
[----:B------:R-:W-:-:S07]  /*1c520*/  IMAD.MOV.U32 R15, RZ, RZ, -0x1 ;  /* 0xffffffffff0f7424 */ /* 0x000fce00078e00ff */
[----:B-----5:R-:W-:Y:S05]  /*1c530*/  WARPSYNC.COLLECTIVE R15, `(.L_x_2304) ;  /* 0x000000000f087348 */ /* 0x020fea0003c00000 */
[----:B------:R0:W1:Y:S02]  /*1c540*/  SHFL.IDX P6, R14, R13, R12, R11 ;  /* 0x0000000c0d0e7389 */ /* 0x00006400000c000b */
[----:B01---5:R-:W-:Y:S01]  /*1c550*/  ENDCOLLECTIVE ;  /* 0x000000000000791b */ /* 0x023fe20003800000 */
.L_x_2304:
[----:B------:R-:W-:Y:S05]  /*1c560*/  BSYNC B1 ;  /* 0x0000000000017941 */ /* 0x000fea0003800000 */
.L_x_2303:
[----:B------:R-:W-:Y:S05]  /*1c570*/  BRA `(.L_x_2305) ;  /* 0xfffffeb400b87947 */ /* 0x000fea000383ffff */
.L_x_2045:
        /* <DEDUP_REMOVED lines=8> */
.L_x_2307:
[----:B------:R-:W-:Y:S05]  /*1c600*/  BSYNC B1 ;  /* 0x0000000000017941 */ /* 0x000fea0003800000 */
.L_x_2306:
[----:B------:R-:W-:Y:S05]  /*1c610*/  BRA `(.L_x_2308) ;  /* 0xfffffeb400987947 */ /* 0x000fea000383ffff */
.L_x_2047:
[----:B0-----:R0:W1:Y:S02]  /*1c620*/  SYNCS.PHASECHK.TRANS64.TRYWAIT P2, [R2+URZ+0x28c00], R7 ;  /* 0x028c0007020075a7 */ /* 0x001064000804017f */
[----:B-1----:R-:W-:Y:S05]  /*1c630*/  @!P2 NANOSLEEP.SYNCS 0x989680 ;  /* 0x009896800000a95d */ /* 0x002fea0003900000 */
[----:B------:R-:W1:Y:S02]  /*1c640*/  @!P2 SYNCS.PHASECHK.TRANS64 P2, [R2+URZ+0x28c00], R7 ;  /* 0x028c00070200a5a7 */ /* 0x000e64000804007f */
[----:B-1----:R-:W-:Y:S05]  /*1c650*/  @!P2 BRA `(.L_x_2047) ;  /* 0xfffffffc00f0a947 */ /* 0x002fea000383ffff */
[----:B------:R-:W-:Y:S05]  /*1c660*/  BRA `(.L_x_2309) ;  /* 0xfffffeb800107947 */ /* 0x000fea000383ffff */
.L_x_2055:
        /* <DEDUP_REMOVED lines=8> */
.L_x_2311:
[----:B------:R-:W-:Y:S05]  /*1c6f0*/  BSYNC B1 ;  /* 0x0000000000017941 */ /* 0x000fea0003800000 */
.L_x_2310:
[----:B------:R-:W-:Y:S05]  /*1c700*/  BRA `(.L_x_2312) ;  /* 0xfffffec400e47947 */ /* 0x000fea000383ffff */
.L_x_2056:
        /* <DEDUP_REMOVED lines=8> */
.L_x_2314:
[----:B------:R-:W-:Y:S05]  /*1c790*/  BSYNC B1 ;  /* 0x0000000000017941 */ /* 0x000fea0003800000 */
.L_x_2313:
[----:B------:R-:W-:Y:S05]  /*1c7a0*/  BRA `(.L_x_2315) ;  /* 0xfffffec400c47947 */ /* 0x000fea000383ffff */
.L_x_2057:
        /* <DEDUP_REMOVED lines=8> */
.L_x_2317:
[----:B------:R-:W-:Y:S05]  /*1c830*/  BSYNC B1 ;  /* 0x0000000000017941 */ /* 0x000fea0003800000 */
.L_x_2316:
[----:B------:R-:W-:Y:S05]  /*1c840*/  BRA `(.L_x_2318) ;  /* 0xfffffec400a47947 */ /* 0x000fea000383ffff */
.L_x_2058:
        /* <DEDUP_REMOVED lines=8> */
.L_x_2320:
[----:B------:R-:W-:Y:S05]  /*1c8d0*/  BSYNC B1 ;  /* 0x0000000000017941 */ /* 0x000fea0003800000 */
.L_x_2319:
[----:B------:R-:W-:Y:S05]  /*1c8e0*/  BRA `(.L_x_2321) ;  /* 0xfffffec400847947 */ /* 0x000fea000383ffff */
.L_x_2059:
        /* <DEDUP_REMOVED lines=8> */
.L_x_2323:
[----:B------:R-:W-:Y:S05]  /*1c970*/  BSYNC B1 ;  /* 0x0000000000017941 */ /* 0x000fea0003800000 */
.L_x_2322:
[----:B------:R-:W-:Y:S05]  /*1c980*/  BRA `(.L_x_2324) ;  /* 0xfffffec400647947 */ /* 0x000fea000383ffff */
.L_x_2060:
        /* <DEDUP_REMOVED lines=8> */
.L_x_2326:
[----:B------:R-:W-:Y:S05]  /*1ca10*/  BSYNC B1 ;  /* 0x0000000000017941 */ /* 0x000fea0003800000 */
.L_x_2325:
[----:B------:R-:W-:Y:S05]  /*1ca20*/  BRA `(.L_x_2327) ;  /* 0xfffffec400487947 */ /* 0x000fea000383ffff */
.L_x_2061:
        /* <DEDUP_REMOVED lines=8> */
.L_x_2329:
[----:B------:R-:W-:Y:S05]  /*1cab0*/  BSYNC B1 ;  /* 0x0000000000017941 */ /* 0x000fea0003800000 */
.L_x_2328:
[----:B------:R-:W-:Y:S05]  /*1cac0*/  BRA `(.L_x_2330) ;  /* 0xfffffec4002c7947 */ /* 0x000fea000383ffff */
.L_x_2062:
        /* <DEDUP_REMOVED lines=8> */
.L_x_2332:
[----:B------:R-:W-:Y:S05]  /*1cb50*/  BSYNC B1 ;  /* 0x0000000000017941 */ /* 0x000fea0003800000 */
.L_x_2331:
[----:B------:R-:W-:Y:S05]  /*1cb60*/  BRA `(.L_x_2333) ;  /* 0xfffffec400107947 */ /* 0x000fea000383ffff */
.L_x_2064:
[----:B0-----:R0:W1:Y:S02]  /*1cb70*/  SYNCS.PHASECHK.TRANS64.TRYWAIT P2, [R2+URZ+0x28c00], R3 ;  /* 0x028c0003020075a7 */ /* 0x001064000804017f */
[----:B-1----:R-:W-:Y:S05]  /*1cb80*/  @!P2 NANOSLEEP.SYNCS 0x989680 ;  /* 0x009896800000a95d */ /* 0x002fea0003900000 */
[----:B------:R-:W1:Y:S02]  /*1cb90*/  @!P2 SYNCS.PHASECHK.TRANS64 P2, [R2+URZ+0x28c00], R3 ;  /* 0x028c00030200a5a7 */ /* 0x000e64000804007f */
[----:B-1----:R-:W-:Y:S05]  /*1cba0*/  @!P2 BRA `(.L_x_2064) ;  /* 0xfffffffc00f0a947 */ /* 0x002fea000383ffff */
[----:B------:R-:W-:Y:S05]  /*1cbb0*/  BRA `(.L_x_2334) ;  /* 0xfffffec4006c7947 */ /* 0x000fea000383ffff */
.L_x_2070:
[----:B---3--:R3:W4:Y:S02]  /*1cbc0*/  SYNCS.PHASECHK.TRANS64.TRYWAIT P2, [R14+URZ+0x28c30], R57 ;  /* 0x028c30390e0075a7 */ /* 0x008724000804017f */
[----:B----4-:R-:W-:Y:S05]  /*1cbd0*/  @!P2 NANOSLEEP.SYNCS 0x989680 ;  /* 0x009896800000a95d */ /* 0x010fea0003900000 */
[----:B------:R-:W4:Y:S02]  /*1cbe0*/  @!P2 SYNCS.PHASECHK.TRANS64 P2, [R14+URZ+0x28c30], R57 ;  /* 0x028c30390e00a5a7 */ /* 0x000f24000804007f */
[----:B----4-:R-:W-:Y:S05]  /*1cbf0*/  @!P2 BRA `(.L_x_2070) ;  /* 0xfffffffc00f0a947 */ /* 0x010fea000383ffff */
[----:B------:R-:W-:Y:S05]  /*1cc00*/  BRA `(.L_x_2069) ;  /* 0xfffffed000b87947 */ /* 0x000fea000383ffff */
.L_x_2083:
[----:B-1----:R1:W3:Y:S02]  /*1cc10*/  SYNCS.PHASECHK.TRANS64.TRYWAIT P2, [R14+URZ+0x28c50], R57 ;  /* 0x028c50390e0075a7 */ /* 0x0022e4000804017f */
[----:B---3--:R-:W-:Y:S05]  /*1cc20*/  @!P2 NANOSLEEP.SYNCS 0x989680 ;  /* 0x009896800000a95d */ /* 0x008fea0003900000 */
[----:B------:R-:W3:Y:S02]  /*1cc30*/  @!P2 SYNCS.PHASECHK.TRANS64 P2, [R14+URZ+0x28c50], R57 ;  /* 0x028c50390e00a5a7 */ /* 0x000ee4000804007f */
[----:B---3--:R-:W-:Y:S05]  /*1cc40*/  @!P2 BRA `(.L_x_2083) ;  /* 0xfffffffc00f0a947 */ /* 0x008fea000383ffff */
[----:B------:R-:W-:Y:S05]  /*1cc50*/  BRA `(.L_x_2082) ;  /* 0xfffffeec007c7947 */ /* 0x000fea000383ffff */
.L_x_2095:
[----:B-1----:R1:W2:Y:S02]  /*1cc60*/  SYNCS.PHASECHK.TRANS64.TRYWAIT P2, [R212+URZ+0x28c30], R213 ;  /* 0x028c30d5d40075a7 */ /* 0x0022a4000804017f */
[----:B--2---:R-:W-:Y:S05]  /*1cc70*/  @!P2 NANOSLEEP.SYNCS 0x989680 ;  /* 0x009896800000a95d */ /* 0x004fea0003900000 */
[----:B------:R-:W2:Y:S02]  /*1cc80*/  @!P2 SYNCS.PHASECHK.TRANS64 P2, [R212+URZ+0x28c30], R213 ;  /* 0x028c30d5d400a5a7 */ /* 0x000ea4000804007f */
[----:B--2---:R-:W-:Y:S05]  /*1cc90*/  @!P2 BRA `(.L_x_2095) ;  /* 0xfffffffc00f0a947 */ /* 0x004fea000383ffff */
[----:B------:R-:W-:Y:S05]  /*1cca0*/  BRA `(.L_x_2094) ;  /* 0xfffffef000ec7947 */ /* 0x000fea000383ffff */
.L_x_2108:
[----:B--2---:R2:W3:Y:S02]  /*1ccb0*/  SYNCS.PHASECHK.TRANS64.TRYWAIT P2, [R212+URZ+0x28c50], R213 ;  /* 0x028c50d5d40075a7 */ /* 0x0044e4000804017f */
[----:B---3--:R-:W-:Y:S05]  /*1ccc0*/  @!P2 NANOSLEEP.SYNCS 0x989680 ;  /* 0x009896800000a95d */ /* 0x008fea0003900000 */
[----:B------:R-:W3:Y:S02]  /*1ccd0*/  @!P2 SYNCS.PHASECHK.TRANS64 P2, [R212+URZ+0x28c50], R213 ;  /* 0x028c50d5d400a5a7 */ /* 0x000ee4000804007f */
[----:B---3--:R-:W-:Y:S05]  /*1cce0*/  @!P2 BRA `(.L_x_2108) ;  /* 0xfffffffc00f0a947 */ /* 0x008fea000383ffff */
[----:B------:R-:W-:Y:S05]  /*1ccf0*/  BRA `(.L_x_2107) ;  /* 0xffffff1000d87947 */ /* 0x000fea000383ffff */
.L_x_2121:
[----:B--2---:R2:W3:Y:S02]  /*1cd00*/  SYNCS.PHASECHK.TRANS64.TRYWAIT P3, [R204+URZ+0x28c30], R206 ;  /* 0x028c30cecc0075a7 */ /* 0x0044e4000806017f */
[----:B---3--:R-:W-:Y:S05]  /*1cd10*/  @!P3 NANOSLEEP.SYNCS 0x989680 ;  /* 0x009896800000b95d */ /* 0x008fea0003900000 */
[----:B------:R-:W3:Y:S02]  /*1cd20*/  @!P3 SYNCS.PHASECHK.TRANS64 P3, [R204+URZ+0x28c30], R206 ;  /* 0x028c30cecc00b5a7 */ /* 0x000ee4000806007f */
[----:B---3--:R-:W-:Y:S05]  /*1cd30*/  @!P3 BRA `(.L_x_2121) ;  /* 0xfffffffc00f0b947 */ /* 0x008fea000383ffff */
[----:B------:R-:W-:Y:S05]  /*1cd40*/  BRA `(.L_x_2120) ;  /* 0xffffff1800807947 */ /* 0x000fea000383ffff */
.L_x_2126:
[----:B-1----:R1:W4:Y:S02]  /*1cd50*/  SYNCS.PHASECHK.TRANS64.TRYWAIT P3, [R204+URZ+0x28c50], R206 ;  /* 0x028c50cecc0075a7 */ /* 0x002324000806017f */
[----:B----4-:R-:W-:Y:S05]  /*1cd60*/  @!P3 NANOSLEEP.SYNCS 0x989680 ;  /* 0x009896800000b95d */ /* 0x010fea0003900000 */
[----:B------:R-:W4:Y:S02]  /*1cd70*/  @!P3 SYNCS.PHASECHK.TRANS64 P3, [R204+URZ+0x28c50], R206 ;  /* 0x028c50cecc00b5a7 */ /* 0x000f24000806007f */
[----:B----4-:R-:W-:Y:S05]  /*1cd80*/  @!P3 BRA `(.L_x_2126) ;  /* 0xfffffffc00f0b947 */ /* 0x010fea000383ffff */
[----:B------:R-:W-:Y:S05]  /*1cd90*/  BRA `(.L_x_2125) ;  /* 0xffffff2c00dc7947 */ /* 0x000fea000383ffff */
.L_x_2134:
[----:B---3--:R3:W4:Y:S02]  /*1cda0*/  SYNCS.PHASECHK.TRANS64.TRYWAIT P2, [R206+URZ+0x28c30], R207 ;  /* 0x028c30cfce0075a7 */ /* 0x008724000804017f */
[----:B----4-:R-:W-:Y:S05]  /*1cdb0*/  @!P2 NANOSLEEP.SYNCS 0x989680 ;  /* 0x009896800000a95d */ /* 0x010fea0003900000 */
[----:B------:R-:W4:Y:S02]  /*1cdc0*/  @!P2 SYNCS.PHASECHK.TRANS64 P2, [R206+URZ+0x28c30], R207 ;  /* 0x028c30cfce00a5a7 */ /* 0x000f24000804007f */
[----:B----4-:R-:W-:Y:S05]  /*1cdd0*/  @!P2 BRA `(.L_x_2134) ;  /* 0xfffffffc00f0a947 */ /* 0x010fea000383ffff */
[----:B------:R-:W-:Y:S05]  /*1cde0*/  BRA `(.L_x_2133) ;  /* 0xffffff3000f47947 */ /* 0x000fea000383ffff */
.L_x_2147:
[----:B-1----:R1:W2:Y:S02]  /*1cdf0*/  SYNCS.PHASECHK.TRANS64.TRYWAIT P2, [R206+URZ+0x28c50], R207 ;  /* 0x028c50cfce0075a7 */ /* 0x0022a4000804017f */
[----:B--2---:R-:W-:Y:S05]  /*1ce00*/  @!P2 NANOSLEEP.SYNCS 0x989680 ;  /* 0x009896800000a95d */ /* 0x004fea0003900000 */
[----:B------:R-:W2:Y:S02]  /*1ce10*/  @!P2 SYNCS.PHASECHK.TRANS64 P2, [R206+URZ+0x28c50], R207 ;  /* 0x028c50cfce00a5a7 */ /* 0x000ea4000804007f */
[----:B--2---:R-:W-:Y:S05]  /*1ce20*/  @!P2 BRA `(.L_x_2147) ;  /* 0xfffffffc00f0a947 */ /* 0x004fea000383ffff */
[----:B------:R-:W-:Y:S05]  /*1ce30*/  BRA `(.L_x_2146) ;  /* 0xffffff5000ec7947 */ /* 0x000fea000383ffff */
.L_x_2183:
[----:B------:R-:W1:Y:S01]  /*1ce40*/  S2R R11, SR_TID.X ;  /* 0x00000000000b7919 */ /* 0x000e620000002100 */
[----:B------:R-:W-:Y:S01]  /*1ce50*/  BSSY B1, `(.L_x_2335) ;  /* 0x000000a000017945 */ /* 0x000fe20003800000 */
[----:B------:R-:W-:Y:S01]  /*1ce60*/  MOV R12, RZ ;  /* 0x000000ff000c7202 */ /* 0x000fe20000000f00 */
[----:B------:R-:W-:Y:S01]  /*1ce70*/  IMAD.MOV.U32 R15, RZ, RZ, -0x1 ;  /* 0xffffffffff0f7424 */ /* 0x000fe200078e00ff */
[----:B-1----:R-:W-:-:S04]  /*1ce80*/  SHF.R.U32.HI R11, RZ, 0x5, R11 ;  /* 0x00000005ff0b7819 */ /* 0x002fc8000001160b */
[----:B------:R-:W-:-:S05]  /*1ce90*/  LOP3.LUT R11, R11, 0x3, RZ, 0xc0, !PT ;  /* 0x000000030b0b7812 */ /* 0x000fca00078ec0ff */
[----:B0-----:R-:W-:Y:S02]  /*1cea0*/  IMAD.MOV.U32 R13, RZ, RZ, R11 ;  /* 0x000000ffff0d7224 */ /* 0x001fe400078e000b */
[----:B------:R-:W-:-:S07]  /*1ceb0*/  IMAD.MOV.U32 R11, RZ, RZ, 0x1f ;  /* 0x0000001fff0b7424 */ /* 0x000fce00078e00ff */
[----:B------:R-:W-:Y:S05]  /*1cec0*/  WARPSYNC.COLLECTIVE R15, `(.L_x_2336) ;  /* 0x000000000f087348 */ /* 0x000fea0003c00000 */
[----:B------:R0:W1:Y:S02]  /*1ced0*/  SHFL.IDX P6, R14, R13, R12, R11 ;  /* 0x0000000c0d0e7389 */ /* 0x00006400000c000b */
[----:B01----:R-:W-:Y:S01]  /*1cee0*/  ENDCOLLECTIVE ;  /* 0x000000000000791b */ /* 0x003fe20003800000 */
.L_x_2336:
[----:B------:R-:W-:Y:S05]  /*1cef0*/  BSYNC B1 ;  /* 0x0000000000017941 */ /* 0x000fea0003800000 */
.L_x_2335:
[----:B------:R-:W-:Y:S05]  /*1cf00*/  BRA `(.L_x_2337) ;  /* 0xffffff9c00907947 */ /* 0x000fea000383ffff */
.L_x_2184:
[----:B------:R-:W-:Y:S01]  /*1cf10*/  BSSY B1, `(.L_x_2338) ;  /* 0x0000006000017945 */ /* 0x000fe20003800000 */
[----:B------:R-:W-:-:S07]  /*1cf20*/  IMAD.MOV.U32 R15, RZ, RZ, -0x1 ;  /* 0xffffffffff0f7424 */ /* 0x000fce00078e00ff */
[----:B0-----:R-:W-:Y:S05]  /*1cf30*/  WARPSYNC.COLLECTIVE R15, `(.L_x_2339) ;  /* 0x000000000f0c7348 */ /* 0x001fea0003c00000 */
[----:B------:R-:W-:Y:S02]  /*1cf40*/  ELECT P6, UR62, PT ;  /* 0x00000000003e782f */ /* 0x000fe400038c0000 */
[----:B------:R-:W-:Y:S01]  /*1cf50*/  MOV R14, UR62 ;  /* 0x0000003e000e7c02 */ /* 0x000fe20008000f00 */
[----:B0-----:R-:W-:Y:S10]  /*1cf60*/  ENDCOLLECTIVE ;  /* 0x000000000000791b */ /* 0x001ff40003800000 */
.L_x_2339:
[----:B------:R-:W-:Y:S05]  /*1cf70*/  BSYNC B1 ;  /* 0x0000000000017941 */ /* 0x000fea0003800000 */
.L_x_2338:
[----:B------:R-:W-:Y:S05]  /*1cf80*/  BRA `(.L_x_2340) ;  /* 0xffffff9c007c7947 */ /* 0x000fea000383ffff */
.L_x_2186:
[----:B-1----:R1:W2:Y:S02]  /*1cf90*/  SYNCS.PHASECHK.TRANS64.TRYWAIT P0, [R7+URZ+0x28c20], R8 ;  /* 0x028c2008070075a7 */ /* 0x0022a4000800017f */
[----:B--2---:R-:W-:Y:S05]  /*1cfa0*/  @!P0 NANOSLEEP.SYNCS 0x989680 ;  /* 0x009896800000895d */ /* 0x004fea0003900000 */
[----:B------:R-:W2:Y:S02]  /*1cfb0*/  @!P0 SYNCS.PHASECHK.TRANS64 P0, [R7+URZ+0x28c20], R8 ;  /* 0x028c2008070085a7 */ /* 0x000ea4000800007f */
[----:B--2---:R-:W-:Y:S05]  /*1cfc0*/  @!P0 BRA `(.L_x_2186) ;  /* 0xfffffffc00f08947 */ /* 0x004fea000383ffff */
[----:B------:R-:W-:Y:S05]  /*1cfd0*/  BRA `(.L_x_2341) ;  /* 0xffffff9c00987947 */ /* 0x000fea000383ffff */
.L_x_2189:
[----:B-1----:R1:W2:Y:S02]  /*1cfe0*/  SYNCS.PHASECHK.TRANS64.TRYWAIT P0, [R8+URZ+0x28ca0], R11 ;  /* 0x028ca00b080075a7 */ /* 0x0022a4000800017f */
[----:B--2---:R-:W-:Y:S05]  /*1cff0*/  @!P0 NANOSLEEP.SYNCS 0x989680 ;  /* 0x009896800000895d */ /* 0x004fea0003900000 */
[----:B------:R-:W2:Y:S02]  /*1d000*/  @!P0 SYNCS.PHASECHK.TRANS64 P0, [R8+URZ+0x28ca0], R11 ;  /* 0x028ca00b080085a7 */ /* 0x000ea4000800007f */
[----:B--2---:R-:W-:Y:S05]  /*1d010*/  @!P0 BRA `(.L_x_2189) ;  /* 0xfffffffc00f08947 */ /* 0x004fea000383ffff */
[----:B------:R-:W-:Y:S05]  /*1d020*/  BRA `(.L_x_2342) ;  /* 0xffffff9c00a87947 */ /* 0x000fea000383ffff */
.L_x_2191:
[----:B--2---:R2:W3:Y:S02]  /*1d030*/  SYNCS.PHASECHK.TRANS64.TRYWAIT P0, [R8+URZ+0x28cc0], R11 ;  /* 0x028cc00b080075a7 */ /* 0x0044e4000800017f */
[----:B---3--:R-:W-:Y:S05]  /*1d040*/  @!P0 NANOSLEEP.SYNCS 0x989680 ;  /* 0x009896800000895d */ /* 0x008fea0003900000 */
[----:B------:R-:W3:Y:S02]  /*1d050*/  @!P0 SYNCS.PHASECHK.TRANS64 P0, [R8+URZ+0x28cc0], R11 ;  /* 0x028cc00b080085a7 */ /* 0x000ee4000800007f */
[----:B---3--:R-:W-:Y:S05]  /*1d060*/  @!P0 BRA `(.L_x_2191) ;  /* 0xfffffffc00f08947 */ /* 0x008fea000383ffff */
[----:B------:R-:W-:Y:S05]  /*1d070*/  BRA `(.L_x_2343) ;  /* 0xffffffa0000c7947 */ /* 0x000fea000383ffff */
.L_x_2195:
[----:B-1----:R1:W2:Y:S02]  /*1d080*/  SYNCS.PHASECHK.TRANS64.TRYWAIT P0, [R9+URZ+0x28ca0], R10 ;  /* 0x028ca00a090075a7 */ /* 0x0022a4000800017f */
[----:B--2---:R-:W-:Y:S05]  /*1d090*/  @!P0 NANOSLEEP.SYNCS 0x989680 ;  /* 0x009896800000895d */ /* 0x004fea0003900000 */
[----:B------:R-:W2:Y:S02]  /*1d0a0*/  @!P0 SYNCS.PHASECHK.TRANS64 P0, [R9+URZ+0x28ca0], R10 ;  /* 0x028ca00a090085a7 */ /* 0x000ea4000800007f */
[----:B--2---:R-:W-:Y:S05]  /*1d0b0*/  @!P0 BRA `(.L_x_2195) ;  /* 0xfffffffc00f08947 */ /* 0x004fea000383ffff */
[----:B------:R-:W-:Y:S05]  /*1d0c0*/  BRA `(.L_x_2344) ;  /* 0xffffffa4004c7947 */ /* 0x000fea000383ffff */
.L_x_2197:
[----:B--2---:R2:W3:Y:S02]  /*1d0d0*/  SYNCS.PHASECHK.TRANS64.TRYWAIT P1, [R9+URZ+0x28cc0], R10 ;  /* 0x028cc00a090075a7 */ /* 0x0044e4000802017f */
[----:B---3--:R-:W-:Y:S05]  /*1d0e0*/  @!P1 NANOSLEEP.SYNCS 0x989680 ;  /* 0x009896800000995d */ /* 0x008fea0003900000 */
[----:B------:R-:W3:Y:S02]  /*1d0f0*/  @!P1 SYNCS.PHASECHK.TRANS64 P1, [R9+URZ+0x28cc0], R10 ;  /* 0x028cc00a090095a7 */ /* 0x000ee4000802007f */
[----:B---3--:R-:W-:Y:S05]  /*1d100*/  @!P1 BRA `(.L_x_2197) ;  /* 0xfffffffc00f09947 */ /* 0x008fea000383ffff */
[----:B------:R-:W-:Y:S05]  /*1d110*/  BRA `(.L_x_2345) ;  /* 0xffffffa400a87947 */ /* 0x000fea000383ffff */
.L_x_2215:
[----:B------:R-:W0:Y:S01]  /*1d120*/  S2R R5, SR_TID.X ;  /* 0x0000000000057919 */ /* 0x000e220000002100 */
[----:B------:R-:W-:Y:S01]  /*1d130*/  BSSY B0, `(.L_x_2346) ;  /* 0x000000a000007945 */ /* 0x000fe20003800000 */
[----:B------:R-:W-:Y:S01]  /*1d140*/  IMAD.MOV.U32 R12, RZ, RZ, RZ ;  /* 0x000000ffff0c7224 */ /* 0x000fe200078e00ff */
[----:B-1----:R-:W-:Y:S01]  /*1d150*/  MOV R11, 0x1f ;  /* 0x0000001f000b7802 */ /* 0x002fe20000000f00 */
[----:B------:R-:W-:Y:S01]  /*1d160*/  IMAD.MOV.U32 R15, RZ, RZ, -0x1 ;  /* 0xffffffffff0f7424 */ /* 0x000fe200078e00ff */
[----:B0-----:R-:W-:-:S04]  /*1d170*/  SHF.R.U32.HI R5, RZ, 0x5, R5 ;  /* 0x00000005ff057819 */ /* 0x001fc80000011605 */
[----:B------:R-:W-:-:S05]  /*1d180*/  LOP3.LUT R5, R5, 0x3, RZ, 0xc0, !PT ;  /* 0x0000000305057812 */ /* 0x000fca00078ec0ff */
[----:B------:R-:W-:-:S07]  /*1d190*/  IMAD.MOV.U32 R13, RZ, RZ, R5 ;  /* 0x000000ffff0d7224 */ /* 0x000fce00078e0005 */
[----:B------:R-:W-:Y:S05]  /*1d1a0*/  WARPSYNC.COLLECTIVE R15, `(.L_x_2347) ;  /* 0x000000000f087348 */ /* 0x000fea0003c00000 */
[----:B------:R0:W1:Y:S02]  /*1d1b0*/  SHFL.IDX P6, R14, R13, R12, R11 ;  /* 0x0000000c0d0e7389 */ /* 0x00006400000c000b */
[----:B01----:R-:W-:Y:S01]  /*1d1c0*/  ENDCOLLECTIVE ;  /* 0x000000000000791b */ /* 0x003fe20003800000 */
.L_x_2347:
[----:B------:R-:W-:Y:S05]  /*1d1d0*/  BSYNC B0 ;  /* 0x0000000000007941 */ /* 0x000fea0003800000 */
.L_x_2346:
[----:B------:R-:W-:Y:S05]  /*1d1e0*/  BRA `(.L_x_2348) ;  /* 0xffffffb400707947 */ /* 0x000fea000383ffff */
.L_x_2216:
[----:B------:R-:W-:Y:S01]  /*1d1f0*/  BSSY B0, `(.L_x_2349) ;  /* 0x0000006000007945 */ /* 0x000fe20003800000 */
[----:B------:R-:W-:-:S07]  /*1d200*/  IMAD.MOV.U32 R15, RZ, RZ, -0x1 ;  /* 0xffffffffff0f7424 */ /* 0x000fce00078e00ff */
[----:B-1----:R-:W-:Y:S05]  /*1d210*/  WARPSYNC.COLLECTIVE R15, `(.L_x_2350) ;  /* 0x000000000f0c7348 */ /* 0x002fea0003c00000 */
[----:B------:R-:W-:Y:S02]  /*1d220*/  ELECT P6, UR62, PT ;  /* 0x00000000003e782f */ /* 0x000fe400038c0000 */
[----:B------:R-:W-:Y:S01]  /*1d230*/  MOV R14, UR62 ;  /* 0x0000003e000e7c02 */ /* 0x000fe20008000f00 */
[----:B-1----:R-:W-:Y:S10]  /*1d240*/  ENDCOLLECTIVE ;  /* 0x000000000000791b */ /* 0x002ff40003800000 */
.L_x_2350:
[----:B------:R-:W-:Y:S05]  /*1d250*/  BSYNC B0 ;  /* 0x0000000000007941 */ /* 0x000fea0003800000 */
.L_x_2349:
[----:B------:R-:W-:Y:S05]  /*1d260*/  BRA `(.L_x_2351) ;  /* 0xffffffb400607947 */ /* 0x000fea000383ffff */
.L_x_2219:
[----:B0-----:R0:W1:Y:S02]  /*1d270*/  SYNCS.PHASECHK.TRANS64.TRYWAIT P0, [R5+URZ+0x28c40], R7 ;  /* 0x028c4007050075a7 */ /* 0x001064000800017f */
[----:B-1----:R-:W-:Y:S05]  /*1d280*/  @!P0 NANOSLEEP.SYNCS 0x989680 ;  /* 0x009896800000895d */ /* 0x002fea0003900000 */
[----:B------:R-:W1:Y:S02]  /*1d290*/  @!P0 SYNCS.PHASECHK.TRANS64 P0, [R5+URZ+0x28c40], R7 ;  /* 0x028c4007050085a7 */ /* 0x000e64000800007f */
[----:B-1----:R-:W-:Y:S05]  /*1d2a0*/  @!P0 BRA `(.L_x_2219) ;  /* 0xfffffffc00f08947 */ /* 0x002fea000383ffff */
[----:B------:R-:W-:Y:S05]  /*1d2b0*/  BRA `(.L_x_2352) ;  /* 0xffffffb400c87947 */ /* 0x000fea000383ffff */
.L_x_2222:
        /* <DEDUP_REMOVED lines=8> */
.L_x_2225:
[----:B0-----:R0:W1:Y:S02]  /*1d340*/  SYNCS.PHASECHK.TRANS64.TRYWAIT P0, [R2+URZ+0x28c60], R5 ;  /* 0x028c6005020075a7 */ /* 0x001064000800017f */
[----:B-1----:R-:W-:Y:S05]  /*1d350*/  @!P0 NANOSLEEP.SYNCS 0x989680 ;  /* 0x009896800000895d */ /* 0x002fea0003900000 */
[----:B------:R-:W1:Y:S02]  /*1d360*/  @!P0 SYNCS.PHASECHK.TRANS64 P0, [R2+URZ+0x28c60], R5 ;  /* 0x028c6005020085a7 */ /* 0x000e64000800007f */
[----:B-1----:R-:W-:Y:S05]  /*1d370*/  @!P0 BRA `(.L_x_2225) ;  /* 0xfffffffc00f08947 */ /* 0x002fea000383ffff */
[----:B------:R-:W-:Y:S05]  /*1d380*/  BRA `(.L_x_2354) ;  /* 0xffffffb800c07947 */ /* 0x000fea000383ffff */
.L_x_2234:
[----:B--2---:R2:W3:Y:S02]  /*1d390*/  SYNCS.PHASECHK.TRANS64.TRYWAIT P0, [R2+URZ+0x28c40], R3 ;  /* 0x028c4003020075a7 */ /* 0x0044e4000800017f */
[----:B---3--:R-:W-:Y:S05]  /*1d3a0*/  @!P0 NANOSLEEP.SYNCS 0x989680 ;  /* 0x009896800000895d */ /* 0x008fea0003900000 */
[----:B------:R-:W3:Y:S02]  /*1d3b0*/  @!P0 SYNCS.PHASECHK.TRANS64 P0, [R2+URZ+0x28c40], R3 ;  /* 0x028c4003020085a7 */ /* 0x000ee4000800007f */
[----:B---3--:R-:W-:Y:S05]  /*1d3c0*/  @!P0 BRA `(.L_x_2234) ;  /* 0xfffffffc00f08947 */ /* 0x008fea000383ffff */
[----:B------:R-:W-:Y:S05]  /*1d3d0*/  BRA `(.L_x_2355) ;  /* 0xffffffc000907947 */ /* 0x000fea000383ffff */
.L_x_2236:
[----:B0-----:R0:W3:Y:S02]  /*1d3e0*/  SYNCS.PHASECHK.TRANS64.TRYWAIT P0, [R2+URZ+0x28c60], R3 ;  /* 0x028c6003020075a7 */ /* 0x0010e4000800017f */
[----:B---3--:R-:W-:Y:S05]  /*1d3f0*/  @!P0 NANOSLEEP.SYNCS 0x989680 ;  /* 0x009896800000895d */ /* 0x008fea0003900000 */
[----:B------:R-:W3:Y:S02]  /*1d400*/  @!P0 SYNCS.PHASECHK.TRANS64 P0, [R2+URZ+0x28c60], R3 ;  /* 0x028c6003020085a7 */ /* 0x000ee4000800007f */
[----:B---3--:R-:W-:Y:S05]  /*1d410*/  @!P0 BRA `(.L_x_2236) ;  /* 0xfffffffc00f08947 */ /* 0x008fea000383ffff */
[----:B------:R-:W-:Y:S05]  /*1d420*/  BRA `(.L_x_2356) ;  /* 0xffffffc400007947 */ /* 0x000fea000383ffff */
.L_x_2241:
[----:B---3--:R3:W4:Y:S02]  /*1d430*/  SYNCS.PHASECHK.TRANS64.TRYWAIT P0, [R2+URZ+0x28c40], R3 ;  /* 0x028c4003020075a7 */ /* 0x008724000800017f */
[----:B----4-:R-:W-:Y:S05]  /*1d440*/  @!P0 NANOSLEEP.SYNCS 0x989680 ;  /* 0x009896800000895d */ /* 0x010fea0003900000 */
[----:B------:R-:W4:Y:S02]  /*1d450*/  @!P0 SYNCS.PHASECHK.TRANS64 P0, [R2+URZ+0x28c40], R3 ;  /* 0x028c4003020085a7 */ /* 0x000f24000800007f */
[----:B----4-:R-:W-:Y:S05]  /*1d460*/  @!P0 BRA `(.L_x_2241) ;  /* 0xfffffffc00f08947 */ /* 0x010fea000383ffff */
[----:B------:R-:W-:Y:S05]  /*1d470*/  BRA `(.L_x_2357) ;  /* 0xffffffc800a47947 */ /* 0x000fea000383ffff */
.L_x_2243:
[----:B0-----:R0:W2:Y:S02]  /*1d480*/  SYNCS.PHASECHK.TRANS64.TRYWAIT P1, [R2+URZ+0x28c60], R3 ;  /* 0x028c6003020075a7 */ /* 0x0010a4000802017f */
[----:B--2---:R-:W-:Y:S05]  /*1d490*/  @!P1 NANOSLEEP.SYNCS 0x989680 ;  /* 0x009896800000995d */ /* 0x004fea0003900000 */
[----:B------:R-:W2:Y:S02]  /*1d4a0*/  @!P1 SYNCS.PHASECHK.TRANS64 P1, [R2+URZ+0x28c60], R3 ;  /* 0x028c6003020095a7 */ /* 0x000ea4000802007f */
[----:B--2---:R-:W-:Y:S05]  /*1d4b0*/  @!P1 BRA `(.L_x_2243) ;  /* 0xfffffffc00f09947 */ /* 0x004fea000383ffff */
[----:B------:R-:W-:Y:S05]  /*1d4c0*/  BRA `(.L_x_2358) ;  /* 0xffffffcc00107947 */ /* 0x000fea000383ffff */
.L_x_2248:
[----:B---3--:R3:W4:Y:S02]  /*1d4d0*/  SYNCS.PHASECHK.TRANS64.TRYWAIT P0, [R2+URZ+0x28c40], R3 ;  /* 0x028c4003020075a7 */ /* 0x008724000800017f */
[----:B----4-:R-:W-:Y:S05]  /*1d4e0*/  @!P0 NANOSLEEP.SYNCS 0x989680 ;  /* 0x009896800000895d */ /* 0x010fea0003900000 */
[----:B------:R-:W4:Y:S02]  /*1d4f0*/  @!P0 SYNCS.PHASECHK.TRANS64 P0, [R2+URZ+0x28c40], R3 ;  /* 0x028c4003020085a7 */ /* 0x000f24000800007f */
[----:B----4-:R-:W-:Y:S05]  /*1d500*/  @!P0 BRA `(.L_x_2248) ;  /* 0xfffffffc00f08947 */ /* 0x010fea000383ffff */
[----:B------:R-:W-:Y:S05]  /*1d510*/  BRA `(.L_x_2359) ;  /* 0xffffffd000907947 */ /* 0x000fea000383ffff */
.L_x_2250:
[----:B0-----:R0:W2:Y:S02]  /*1d520*/  SYNCS.PHASECHK.TRANS64.TRYWAIT P1, [R2+URZ+0x28c60], R3 ;  /* 0x028c6003020075a7 */ /* 0x0010a4000802017f */
[----:B--2---:R-:W-:Y:S05]  /*1d530*/  @!P1 NANOSLEEP.SYNCS 0x989680 ;  /* 0x009896800000995d */ /* 0x004fea0003900000 */
[----:B------:R-:W2:Y:S02]  /*1d540*/  @!P1 SYNCS.PHASECHK.TRANS64 P1, [R2+URZ+0x28c60], R3 ;  /* 0x028c6003020095a7 */ /* 0x000ea4000802007f */
[----:B--2---:R-:W-:Y:S05]  /*1d550*/  @!P1 BRA `(.L_x_2250) ;  /* 0xfffffffc00f09947 */ /* 0x004fea000383ffff */
[----:B------:R-:W-:Y:S05]  /*1d560*/  BRA `(.L_x_2360) ;  /* 0xffffffd400007947 */ /* 0x000fea000383ffff */
.L_x_2255:
[----:B------:R-:W-:Y:S01]  /*1d570*/  BSSY B0, `(.L_x_2361) ;  /* 0x0000008000007945 */ /* 0x000fe20003800000 */
[----:B0-----:R-:W-:Y:S01]  /*1d580*/  IMAD.MOV.U32 R13, RZ, RZ, R16 ;  /* 0x000000ffff0d7224 */ /* 0x001fe200078e0010 */
[----:B------:R-:W-:Y:S01]  /*1d590*/  MOV R15, 0xffffffff ;  /* 0xffffffff000f7802 */ /* 0x000fe20000000f00 */
[----:B------:R-:W-:Y:S02]  /*1d5a0*/  IMAD.MOV.U32 R12, RZ, RZ, RZ ;  /* 0x000000ffff0c7224 */ /* 0x000fe400078e00ff */
[----:B-1----:R-:W-:-:S07]  /*1d5b0*/  IMAD.MOV.U32 R11, RZ, RZ, 0x1f ;  /* 0x0000001fff0b7424 */ /* 0x002fce00078e00ff */
[----:B--2---:R-:W-:Y:S05]  /*1d5c0*/  WARPSYNC.COLLECTIVE R15, `(.L_x_2362) ;  /* 0x000000000f087348 */ /* 0x004fea0003c00000 */
[----:B------:R0:W1:Y:S02]  /*1d5d0*/  SHFL.IDX P6, R14, R13, R12, R11 ;  /* 0x0000000c0d0e7389 */ /* 0x00006400000c000b */
[----:B012---:R-:W-:Y:S01]  /*1d5e0*/  ENDCOLLECTIVE ;  /* 0x000000000000791b */ /* 0x007fe20003800000 */
.L_x_2362:
[----:B------:R-:W-:Y:S05]  /*1d5f0*/  BSYNC B0 ;  /* 0x0000000000007941 */ /* 0x000fea0003800000 */
.L_x_2361:
        /* <DEDUP_REMOVED lines=8> */
.L_x_2363:
[----:B------:R-:W-:Y:S01]  /*1d680*/  MOV R16, R14 ;  /* 0x0000000e00107202 */ /* 0x000fe20000000f00 */
[----:B------:R-:W-:Y:S06]  /*1d690*/  BRA `(.L_x_2364) ;  /* 0xffffffd800447947 */ /* 0x000fec000383ffff */
.L_x_2258:
[----:B------:R-:W-:Y:S01]  /*1d6a0*/  BSSY B0, `(.L_x_2365) ;  /* 0x0000008000007945 */ /* 0x000fe20003800000 */
[----:B0----5:R-:W-:Y:S02]  /*1d6b0*/  IMAD.MOV.U32 R13, RZ, RZ, R17 ;  /* 0x000000ffff0d7224 */ /* 0x021fe400078e0011 */
[----:B------:R-:W-:Y:S02]  /*1d6c0*/  IMAD.MOV.U32 R12, RZ, RZ, 0x1 ;  /* 0x00000001ff0c7424 */ /* 0x000fe400078e00ff */
[----:B-1----:R-:W-:Y:S02]  /*1d6d0*/  IMAD.MOV.U32 R11, RZ, RZ, RZ ;  /* 0x000000ffff0b7224 */ /* 0x002fe400078e00ff */
[----:B------:R-:W-:-:S07]  /*1d6e0*/  IMAD.MOV.U32 R15, RZ, RZ, -0x1 ;  /* 0xffffffffff0f7424 */ /* 0x000fce00078e00ff */
[----:B--234-:R-:W-:Y:S05]  /*1d6f0*/  WARPSYNC.COLLECTIVE R15, `(.L_x_2366) ;  /* 0x000000000f087348 */ /* 0x01cfea0003c00000 */
[----:B------:R0:W1:Y:S02]  /*1d700*/  SHFL.UP P6, R14, R13, R12, R11 ;  /* 0x0400000c0d0e7389 */ /* 0x00006400000c000b */
[----:B01234-:R-:W-:Y:S01]  /*1d710*/  ENDCOLLECTIVE ;  /* 0x000000000000791b */ /* 0x01ffe20003800000 */
.L_x_2366:
[----:B------:R-:W-:Y:S05]  /*1d720*/  BSYNC B0 ;  /* 0x0000000000007941 */ /* 0x000fea0003800000 */
.L_x_2365:
[C---:B------:R-:W-:Y:S01]  /*1d730*/  ISETP.NE.AND P0, PT, R7.reuse, RZ, PT ;  /* 0x000000ff0700720c */ /* 0x040fe20003f05270 */
[----:B------:R-:W-:Y:S01]  /*1d740*/  IMAD.MOV.U32 R11, RZ, RZ, RZ ;  /* 0x000000ffff0b7224 */ /* 0x000fe200078e00ff */
[----:B------:R-:W-:Y:S01]  /*1d750*/  MOV R12, 0x2 ;  /* 0x00000002000c7802 */ /* 0x000fe20000000f00 */
[----:B------:R-:W-:Y:S01]  /*1d760*/  IMAD.MOV.U32 R15, RZ, RZ, -0x1 ;  /* 0xffffffffff0f7424 */ /* 0x000fe200078e00ff */
[----:B------:R-:W-:Y:S02]  /*1d770*/  SEL R14, R14, RZ, P0 ;  /* 0x000000ff0e0e7207 */ /* 0x000fe40000000000 */
[----:B------:R-:W-:-:S03]  /*1d780*/  ISETP.GE.U32.AND P0, PT, R7, 0x2, PT ;  /* 0x000000020700780c */ /* 0x000fc60003f06070 */
[----:B------:R-:W-:-:S10]  /*1d790*/  IMAD.IADD R13, R17, 0x1, R14 ;  /* 0x00000001110d7824 */ /* 0x000fd400078e020e */
[----:B------:R-:W-:Y:S05]  /*1d7a0*/  WARPSYNC.COLLECTIVE R15, `(.L_x_2367) ;  /* 0x000000000f087348 */ /* 0x000fea0003c00000 */
[----:B------:R0:W1:Y:S02]  /*1d7b0*/  SHFL.UP P6, R14, R13, R12, R11 ;  /* 0x0400000c0d0e7389 */ /* 0x00006400000c000b */
[----:B01----:R-:W-:Y:S01]  /*1d7c0*/  ENDCOLLECTIVE ;  /* 0x000000000000791b */ /* 0x003fe20003800000 */
.L_x_2367:
        /* <DEDUP_REMOVED lines=8> */
.L_x_2368:
        /* <DEDUP_REMOVED lines=8> */
.L_x_2369:
        /* <DEDUP_REMOVED lines=8> */
.L_x_2370:
        /* <DEDUP_REMOVED lines=8> */
.L_x_2371:
[----:B------:R-:W-:Y:S05]  /*1d9d0*/  BRA `(.L_x_2372) ;  /* 0xffffffd800087947 */ /* 0x000fea000383ffff */
.L_x_2263:
[----:B------:R-:W-:Y:S01]  /*1d9e0*/  BSSY B0, `(.L_x_2373) ;  /* 0x0000008000007945 */ /* 0x000fe20003800000 */
[----:B-----5:R-:W-:Y:S01]  /*1d9f0*/  IMAD.MOV.U32 R13, RZ, RZ, R17 ;  /* 0x000000ffff0d7224 */ /* 0x020fe200078e0011 */
[----:B-1----:R-:W-:Y:S01]  /*1da00*/  MOV R11, RZ ;  /* 0x000000ff000b7202 */ /* 0x002fe20000000f00 */
[----:B------:R-:W-:Y:S02]  /*1da10*/  IMAD.MOV.U32 R12, RZ, RZ, 0x1 ;  /* 0x00000001ff0c7424 */ /* 0x000fe400078e00ff */
[----:B------:R-:W-:-:S07]  /*1da20*/  IMAD.MOV.U32 R15, RZ, RZ, -0x1 ;  /* 0xffffffffff0f7424 */ /* 0x000fce00078e00ff */
[----:B0-2---:R-:W-:Y:S05]  /*1da30*/  WARPSYNC.COLLECTIVE R15, `(.L_x_2374) ;  /* 0x000000000f087348 */ /* 0x005fea0003c00000 */
[----:B------:R1:W3:Y:S02]  /*1da40*/  SHFL.UP P6, R14, R13, R12, R11 ;  /* 0x0400000c0d0e7389 */ /* 0x0002e400000c000b */
[----:B0123--:R-:W-:Y:S01]  /*1da50*/  ENDCOLLECTIVE ;  /* 0x000000000000791b */ /* 0x00ffe20003800000 */
.L_x_2374:
[----:B------:R-:W-:Y:S05]  /*1da60*/  BSYNC B0 ;  /* 0x0000000000007941 */ /* 0x000fea0003800000 */
.L_x_2373:
        /* <DEDUP_REMOVED lines=10> */
.L_x_2375:
        /* <DEDUP_REMOVED lines=8> */
.L_x_2376:
        /* <DEDUP_REMOVED lines=8> */
.L_x_2377:
        /* <DEDUP_REMOVED lines=8> */
.L_x_2378:
[----:B------:R-:W-:Y:S01]  /*1dc90*/  IMAD.MOV.U32 R12, RZ, RZ, 0x1f ;  /* 0x0000001fff0c7424 */ /* 0x000fe200078e00ff */
[----:B------:R-:W-:Y:S02]  /*1dca0*/  MOV R11, 0x1f ;  /* 0x0000001f000b7802 */ /* 0x000fe40000000f00 */
[----:B------:R-:W-:-:S05]  /*1dcb0*/  SEL R2, R14, RZ, P0 ;  /* 0x000000ff0e027207 */ /* 0x000fca0000000000 */
[----:B------:R-:W-:-:S04]  /*1dcc0*/  IMAD.IADD R2, R5, 0x1, R2 ;  /* 0x0000000105027824 */ /* 0x000fc800078e0202 */
[----:B------:R-:W-:-:S07]  /*1dcd0*/  IMAD.MOV.U32 R13, RZ, RZ, R2 ;  /* 0x000000ffff0d7224 */ /* 0x000fce00078e0002 */
[----:B------:R-:W-:Y:S05]  /*1dce0*/  WARPSYNC.COLLECTIVE R15, `(.L_x_2379) ;  /* 0x000000000f087348 */ /* 0x000fea0003c00000 */
[----:B------:R0:W1:Y:S02]  /*1dcf0*/  SHFL.IDX P6, R14, R13, R12, R11 ;  /* 0x0000000c0d0e7389 */ /* 0x00006400000c000b */
[----:B01----:R-:W-:Y:S01]  /*1dd00*/  ENDCOLLECTIVE ;  /* 0x000000000000791b */ /* 0x003fe20003800000 */
.L_x_2379:
[----:B------:R-:W-:Y:S05]  /*1dd10*/  BRA `(.L_x_2380) ;  /* 0xffffffd400ec7947 */ /* 0x000fea000383ffff */
.L_x_2265:
[----:B------:R-:W-:Y:S01]  /*1dd20*/  BSSY B0, `(.L_x_2381) ;  /* 0x0000006000007945 */ /* 0x000fe20003800000 */
[----:B------:R-:W-:Y:S01]  /*1dd30*/  PLOP3.LUT P6, PT, P6, PT, PT, 0x8, 0x0 ;  /* 0x000000000000781c */ /* 0x000fe200037ce170 */
[----:B------:R-:W-:-:S12]  /*1dd40*/  IMAD.MOV.U32 R15, RZ, RZ, -0x1 ;  /* 0xffffffffff0f7424 */ /* 0x000fd800078e00ff */
[----:B01----:R-:W-:Y:S05]  /*1dd50*/  WARPSYNC.COLLECTIVE R15, `(.L_x_2382) ;  /* 0x000000000f087348 */ /* 0x003fea0003c00000 */
[----:B------:R-:W-:Y:S01]  /*1dd60*/  VOTE.ANY R14, PT, P6 ;  /* 0x00000000000e7806 */ /* 0x000fe200030e0100 */
[----:B01----:R-:W-:Y:S06]  /*1dd70*/  ENDCOLLECTIVE ;  /* 0x000000000000791b */ /* 0x003fec0003800000 */
.L_x_2382:
[----:B------:R-:W-:Y:S05]  /*1dd80*/  BSYNC B0 ;  /* 0x0000000000007941 */ /* 0x000fea0003800000 */
.L_x_2381:
[----:B------:R-:W-:Y:S01]  /*1dd90*/  IMAD.MOV.U32 R3, RZ, RZ, R14 ;  /* 0x000000ffff037224 */ /* 0x000fe200078e000e */
[----:B------:R-:W-:Y:S01]  /*1dda0*/  MOV R15, 0xffffffff ;  /* 0xffffffff000f7802 */ /* 0x000fe20000000f00 */
[----:B------:R-:W-:Y:S02]  /*1ddb0*/  IMAD.MOV.U32 R13, RZ, RZ, R17 ;  /* 0x000000ffff0d7224 */ /* 0x000fe400078e0011 */
[----:B------:R-:W0:Y:S01]  /*1ddc0*/  POPC R6, R3 ;  /* 0x0000000300067309 */ /* 0x000e220000000000 */
[----:B------:R-:W-:Y:S02]  /*1ddd0*/  IMAD.MOV.U32 R11, RZ, RZ, 0x1f ;  /* 0x0000001fff0b7424 */ /* 0x000fe400078e00ff */
[----:B0-----:R-:W-:-:S07]  /*1dde0*/  IMAD.MOV.U32 R12, RZ, RZ, R6 ;  /* 0x000000ffff0c7224 */ /* 0x001fce00078e0006 */
[----:B------:R-:W-:Y:S05]  /*1ddf0*/  WARPSYNC.COLLECTIVE R15, `(.L_x_2383) ;  /* 0x000000000f087348 */ /* 0x000fea0003c00000 */
[----:B------:R0:W1:Y:S02]  /*1de00*/  SHFL.IDX P6, R14, R13, R12, R11 ;  /* 0x0000000c0d0e7389 */ /* 0x00006400000c000b */
[----:B01----:R-:W-:Y:S01]  /*1de10*/  ENDCOLLECTIVE ;  /* 0x000000000000791b */ /* 0x003fe20003800000 */
.L_x_2383:
[----:B------:R-:W-:Y:S01]  /*1de20*/  IMAD.MOV.U32 R17, RZ, RZ, R14 ;  /* 0x000000ffff117224 */ /* 0x000fe200078e000e */
[----:B------:R-:W-:Y:S06]  /*1de30*/  BRA `(.L_x_2384) ;  /* 0xffffffd400dc7947 */ /* 0x000fec000383ffff */
.L_x_2267:
[----:B------:R-:W-:Y:S01]  /*1de40*/  BSSY B0, `(.L_x_2385) ;  /* 0x0000007000007945 */ /* 0x000fe20003800000 */
[----:B------:R-:W-:Y:S02]  /*1de50*/  IMAD.MOV.U32 R13, RZ, RZ, R2 ;  /* 0x000000ffff0d7224 */ /* 0x000fe400078e0002 */
[----:B-1----:R-:W-:Y:S02]  /*1de60*/  IMAD.MOV.U32 R11, RZ, RZ, 0x1f ;  /* 0x0000001fff0b7424 */ /* 0x002fe400078e00ff */
[----:B------:R-:W-:-:S07]  /*1de70*/  IMAD.MOV.U32 R15, RZ, RZ, -0x1 ;  /* 0xffffffffff0f7424 */ /* 0x000fce00078e00ff */
[----:B0-23--:R-:W-:Y:S05]  /*1de80*/  WARPSYNC.COLLECTIVE R15, `(.L_x_2386) ;  /* 0x000000000f087348 */ /* 0x00dfea0003c00000 */
[----:B------:R1:W4:Y:S02]  /*1de90*/  SHFL.IDX P6, R14, R13, R12, R11 ;  /* 0x0000000c0d0e7389 */ /* 0x00032400000c000b */
[----:B01234-:R-:W-:Y:S01]  /*1dea0*/  ENDCOLLECTIVE ;  /* 0x000000000000791b */ /* 0x01ffe20003800000 */
.L_x_2386:
[----:B------:R-:W-:Y:S05]  /*1deb0*/  BSYNC B0 ;  /* 0x0000000000007941 */ /* 0x000fea0003800000 */
.L_x_2385:
[----:B------:R-:W-:Y:S01]  /*1dec0*/  IMAD.MOV.U32 R7, RZ, RZ, R14 ;  /* 0x000000ffff077224 */ /* 0x000fe200078e000e */
[----:B------:R-:W-:Y:S06]  /*1ded0*/  BRA `(.L_x_2266) ;  /* 0xffffffd400d07947 */ /* 0x000fec000383ffff */
.L_x_2271:
[----:B-1----:R1:W2:Y:S02]  /*1dee0*/  SYNCS.PHASECHK.TRANS64.TRYWAIT P0, [R0+URZ+0x28c20], R3 ;  /* 0x028c2003000075a7 */ /* 0x0022a4000800017f */
[----:B--2---:R-:W-:Y:S05]  /*1def0*/  @!P0 NANOSLEEP.SYNCS 0x989680 ;  /* 0x009896800000895d */ /* 0x004fea0003900000 */
[----:B------:R-:W2:Y:S02]  /*1df00*/  @!P0 SYNCS.PHASECHK.TRANS64 P0, [R0+URZ+0x28c20], R3 ;  /* 0x028c2003000085a7 */ /* 0x000ea4000800007f */
[----:B--2---:R-:W-:Y:S05]  /*1df10*/  @!P0 BRA `(.L_x_2271) ;  /* 0xfffffffc00f08947 */ /* 0x004fea000383ffff */
[----:B------:R-:W-:Y:S05]  /*1df20*/  BRA `(.L_x_2387) ;  /* 0xffffffdc00447947 */ /* 0x000fea000383ffff */
.L_x_2272:
[----:B------:R-:W2:Y:S01]  /*1df30*/  S2R R2, SR_TID.X ;  /* 0x0000000000027919 */ /* 0x000ea20000002100 */
[----:B------:R-:W-:Y:S01]  /*1df40*/  BSSY B0, `(.L_x_2388) ;  /* 0x000000a000007945 */ /* 0x000fe20003800000 */
[----:B------:R-:W-:Y:S02]  /*1df50*/  IMAD.MOV.U32 R12, RZ, RZ, RZ ;  /* 0x000000ffff0c7224 */ /* 0x000fe400078e00ff */
[----:B------:R-:W-:Y:S02]  /*1df60*/  IMAD.MOV.U32 R11, RZ, RZ, 0x1f ;  /* 0x0000001fff0b7424 */ /* 0x000fe400078e00ff */
[----:B------:R-:W-:Y:S01]  /*1df70*/  IMAD.MOV.U32 R15, RZ, RZ, -0x1 ;  /* 0xffffffffff0f7424 */ /* 0x000fe200078e00ff */
[----:B--2---:R-:W-:-:S04]  /*1df80*/  SHF.R.U32.HI R2, RZ, 0x5, R2 ;  /* 0x00000005ff027819 */ /* 0x004fc80000011602 */
[----:B------:R-:W-:-:S04]  /*1df90*/  LOP3.LUT R2, R2, 0x3, RZ, 0xc0, !PT ;  /* 0x0000000302027812 */ /* 0x000fc800078ec0ff */
[----:B0-----:R-:W-:-:S07]  /*1dfa0*/  MOV R13, R2 ;  /* 0x00000002000d7202 */ /* 0x001fce0000000f00 */
[----:B-1----:R-:W-:Y:S05]  /*1dfb0*/  WARPSYNC.COLLECTIVE R15, `(.L_x_2389) ;  /* 0x000000000f087348 */ /* 0x002fea0003c00000 */
[----:B------:R0:W2:Y:S02]  /*1dfc0*/  SHFL.IDX P6, R14, R13, R12, R11 ;  /* 0x0000000c0d0e7389 */ /* 0x0000a400000c000b */
[----:B012---:R-:W-:Y:S01]  /*1dfd0*/  ENDCOLLECTIVE ;  /* 0x000000000000791b */ /* 0x007fe20003800000 */
.L_x_2389:
[----:B------:R-:W-:Y:S05]  /*1dfe0*/  BSYNC B0 ;  /* 0x0000000000007941 */ /* 0x000fea0003800000 */
.L_x_2388:
[----:B------:R-:W-:Y:S05]  /*1dff0*/  BRA `(.L_x_2390) ;  /* 0xffffffdc002c7947 */ /* 0x000fea000383ffff */
.L_x_2273:
[----:B------:R-:W-:Y:S01]  /*1e000*/  BSSY B0, `(.L_x_2391) ;  /* 0x0000006000007945 */ /* 0x000fe20003800000 */
[----:B------:R-:W-:-:S07]  /*1e010*/  IMAD.MOV.U32 R15, RZ, RZ, -0x1 ;  /* 0xffffffffff0f7424 */ /* 0x000fce00078e00ff */
[----:B012---:R-:W-:Y:S05]  /*1e020*/  WARPSYNC.COLLECTIVE R15, `(.L_x_2392) ;  /* 0x000000000f0c7348 */ /* 0x007fea0003c00000 */
[----:B------:R-:W-:Y:S02]  /*1e030*/  ELECT P6, UR62, PT ;  /* 0x00000000003e782f */ /* 0x000fe400038c0000 */
[----:B------:R-:W-:Y:S01]  /*1e040*/  MOV R14, UR62 ;  /* 0x0000003e000e7c02 */ /* 0x000fe20008000f00 */
[----:B012---:R-:W-:Y:S10]  /*1e050*/  ENDCOLLECTIVE ;  /* 0x000000000000791b */ /* 0x007ff40003800000 */
.L_x_2392:
[----:B------:R-:W-:Y:S05]  /*1e060*/  BSYNC B0 ;  /* 0x0000000000007941 */ /* 0x000fea0003800000 */
.L_x_2391:
[----:B------:R-:W-:Y:S05]  /*1e070*/  BRA `(.L_x_2393) ;  /* 0xffffffdc00207947 */ /* 0x000fea000383ffff */
.L_x_2275:
[----:B-1----:R1:W2:Y:S02]  /*1e080*/  SYNCS.PHASECHK.TRANS64.TRYWAIT P0, [R6+URZ], R5 ;  /* 0x00000005060075a7 */ /* 0x0022a4000800017f */
[----:B--2---:R-:W-:Y:S05]  /*1e090*/  @!P0 NANOSLEEP.SYNCS 0x989680 ;  /* 0x009896800000895d */ /* 0x004fea0003900000 */
[----:B------:R-:W2:Y:S02]  /*1e0a0*/  @!P0 SYNCS.PHASECHK.TRANS64 P0, [R6+URZ], R5 ;  /* 0x00000005060085a7 */ /* 0x000ea4000800007f */
[----:B--2---:R-:W-:Y:S05]  /*1e0b0*/  @!P0 BRA `(.L_x_2275) ;  /* 0xfffffffc00f08947 */ /* 0x004fea000383ffff */
[----:B------:R-:W-:Y:S05]  /*1e0c0*/  BRA `(.L_x_2394) ;  /* 0xffffffdc005c7947 */ /* 0x000fea000383ffff */
.L_x_2276:
[----:B--2---:R2:W3:Y:S02]  /*1e0d0*/  SYNCS.PHASECHK.TRANS64.TRYWAIT P0, [R7+URZ], R2 ;  /* 0x00000002070075a7 */ /* 0x0044e4000800017f */
[----:B---3--:R-:W-:Y:S05]  /*1e0e0*/  @!P0 NANOSLEEP.SYNCS 0x989680 ;  /* 0x009896800000895d */ /* 0x008fea0003900000 */
[----:B------:R-:W3:Y:S02]  /*1e0f0*/  @!P0 SYNCS.PHASECHK.TRANS64 P0, [R7+URZ], R2 ;  /* 0x00000002070085a7 */ /* 0x000ee4000800007f */
[----:B---3--:R-:W-:Y:S05]  /*1e100*/  @!P0 BRA `(.L_x_2276) ;  /* 0xfffffffc00f08947 */ /* 0x008fea000383ffff */
[----:B------:R-:W-:Y:S05]  /*1e110*/  BRA `(.L_x_2395) ;  /* 0xffffffdc00507947 */ /* 0x000fea000383ffff */
.L_x_2278:
[----:B---3--:R3:W4:Y:S02]  /*1e120*/  SYNCS.PHASECHK.TRANS64.TRYWAIT P0, [R4+URZ], R5 ;  /* 0x00000005040075a7 */ /* 0x008724000800017f */
[----:B----4-:R-:W-:Y:S05]  /*1e130*/  @!P0 NANOSLEEP.SYNCS 0x989680 ;  /* 0x009896800000895d */ /* 0x010fea0003900000 */
[----:B------:R-:W4:Y:S02]  /*1e140*/  @!P0 SYNCS.PHASECHK.TRANS64 P0, [R4+URZ], R5 ;  /* 0x00000005040085a7 */ /* 0x000f24000800007f */
[----:B----4-:R-:W-:Y:S05]  /*1e150*/  @!P0 BRA `(.L_x_2278) ;  /* 0xfffffffc00f08947 */ /* 0x010fea000383ffff */
[----:B------:R-:W-:Y:S05]  /*1e160*/  BRA `(.L_x_2396) ;  /* 0xffffffdc00587947 */ /* 0x000fea000383ffff */
.L_x_2397:
        /* <DEDUP_REMOVED lines=9> */
.L_x_4558:


//--------------------- .text._ZN7cutlass13device_kernelIN5flash11enable_sm90INS1_16FlashAttnFwdSm90INS1_25CollectiveMainloopFwdSm90ILi2EN4cute5tupleIJNS5_1CILi1EEES8_S8_EEENS6_IJNS7_ILi64EEESA_SA_EEELi512ENS_6half_tEfNS_4arch4Sm90ELb0ELb1ELb0ELb1ELb0ELb0ELb1ELb0ELb0ELb0ELb0ELb0EEENS1_21CollectiveEpilogueFwdINS6_IJSA_NS7_ILi512EEESA_EEES9_SC_SE_Li256ELb1ELb0ELb0ELb0EEENS1_36VarlenDynamicPersistentTileSchedulerILi64ELi64ELi256ELi32ELb0ELb0ELb1ELb1ELb0ELb1EEEEEEEEEvNT_6ParamsE --------------------------
	.section	.text._ZN7cutlass13device_kernelIN5flash11enable_sm90INS1_16FlashAttnFwdSm90INS1_25CollectiveMainloopFwdSm90ILi2EN4cute5tupleIJNS5_1CILi1EEES8_S8_EEENS6_IJNS7_ILi64EEESA_SA_EEELi512ENS_6half_tEfNS_4arch4Sm90ELb0ELb1ELb0ELb1ELb0ELb0ELb1ELb0ELb0ELb0ELb0ELb0EEENS1_21CollectiveEpilogueFwdINS6_IJSA_NS7_ILi512EEESA_EEES9_SC_SE_Li256ELb1ELb0ELb0ELb0EEENS1_36VarlenDynamicPersistentTileSchedulerILi64ELi64ELi256ELi32ELb0ELb0ELb1ELb1ELb0ELb1EEEEEEEEEvNT_6ParamsE,"ax",@progbits
	.align	128
.text._ZN7cutlass13device_kernelIN5flash11enable_sm90INS1_16FlashAttnFwdSm90INS1_25CollectiveMainloopFwdSm90ILi2EN4cute5tupleIJNS5_1CILi1EEES8_S8_EEENS6_IJNS7_ILi64EEESA_SA_EEELi512ENS_6half_tEfNS_4arch4Sm90ELb0ELb1ELb0ELb1ELb0ELb0ELb1ELb0ELb0ELb0ELb0ELb0EEENS1_21CollectiveEpilogueFwdINS6_IJSA_NS7_ILi512EEESA_EEES9_SC_SE_Li256ELb1ELb0ELb0ELb0EEENS1_36VarlenDynamicPersistentTileSchedulerILi64ELi64ELi256ELi32ELb0ELb0ELb1ELb1ELb0ELb1EEEEEEEEEvNT_6ParamsE:
        .type           _ZN7cutlass13device_kernelIN5flash11enable_sm90INS1_16FlashAttnFwdSm90INS1_25CollectiveMainloopFwdSm90ILi2EN4cute5tupleIJNS5_1CILi1EEES8_S8_EEENS6_IJNS7_ILi64EEESA_SA_EEELi512ENS_6half_tEfNS_4arch4Sm90ELb0ELb1ELb0ELb1ELb0ELb0ELb1ELb0ELb0ELb0ELb0ELb0EEENS1_21CollectiveEpilogueFwdINS6_IJSA_NS7_ILi512EEESA_EEES9_SC_SE_Li256ELb1ELb0ELb0ELb0EEENS1_36VarlenDynamicPersistentTileSchedulerILi64ELi64ELi256ELi32ELb0ELb0ELb1ELb1ELb0ELb1EEEEEEEEEvNT_6ParamsE,@function
        .size           _ZN7cutlass13device_kernelIN5flash11enable_sm90INS1_16FlashAttnFwdSm90INS1_25CollectiveMainloopFwdSm90ILi2EN4cute5tupleIJNS5_1CILi1EEES8_S8_EEENS6_IJNS7_ILi64EEESA_SA_EEELi512ENS_6half_tEfNS_4arch4Sm90ELb0ELb1ELb0ELb1ELb0ELb0ELb1ELb0ELb0ELb0ELb0ELb0EEENS1_21CollectiveEpilogueFwdINS6_IJSA_NS7_ILi512EEESA_EEES9_SC_SE_Li256ELb1ELb0ELb0ELb0EEENS1_36VarlenDynamicPersistentTileSchedulerILi64ELi64ELi256ELi32ELb0ELb0ELb1ELb1ELb0ELb1EEEEEEEEEvNT_6ParamsE,(.L_x_4559 - _ZN7cutlass13device_kernelIN5flash11enable_sm90INS1_16FlashAttnFwdSm90INS1_25CollectiveMainloopFwdSm90ILi2EN4cute5tupleIJNS5_1CILi1EEES8_S8_EEENS6_IJNS7_ILi64EEESA_SA_EEELi512ENS_6half_tEfNS_4arch4Sm90ELb0ELb1ELb0ELb1ELb0ELb0ELb1ELb0ELb0ELb0ELb0ELb0EEENS1_21CollectiveEpilogueFwdINS6_IJSA_NS7_ILi512EEESA_EEES9_SC_SE_Li256ELb1ELb0ELb0ELb0EEENS1_36VarlenDynamicPersistentTileSchedulerILi64ELi64ELi256ELi32ELb0ELb0ELb1ELb1ELb0ELb1EEEEEEEEEvNT_6ParamsE)
        .other          _ZN7cutlass13device_kernelIN5flash11enable_sm90INS1_16FlashAttnFwdSm90INS1_25CollectiveMainloopFwdSm90ILi2EN4cute5tupleIJNS5_1CILi1EEES8_S8_EEENS6_IJNS7_ILi64EEESA_SA_EEELi512ENS_6half_tEfNS_4arch4Sm90ELb0ELb1ELb0ELb1ELb0ELb0ELb1ELb0ELb0ELb0ELb0ELb0EEENS1_21CollectiveEpilogueFwdINS6_IJSA_NS7_ILi512EEESA_EEES9_SC_SE_Li256ELb1ELb0ELb0ELb0EEENS1_36VarlenDynamicPersistentTileSchedulerILi64ELi64ELi256ELi32ELb0ELb0ELb1ELb1ELb0ELb1EEEEEEEEEvNT_6ParamsE,@"STO_CUDA_ENTRY STV_DEFAULT"
_ZN7cutlass13device_kernelIN5flash11enable_sm90INS1_16FlashAttnFwdSm90INS1_25CollectiveMainloopFwdSm90ILi2EN4cute5tupleIJNS5_1CILi1EEES8_S8_EEENS6_IJNS7_ILi64EEESA_SA_EEELi512ENS_6half_tEfNS_4arch4Sm90ELb0ELb1ELb0ELb1ELb0ELb0ELb1ELb0ELb0ELb0ELb0ELb0EEENS1_21CollectiveEpilogueFwdINS6_IJSA_NS7_ILi512EEESA_EEES9_SC_SE_Li256ELb1ELb0ELb0ELb0EEENS1_36VarlenDynamicPersistentTileSchedulerILi64ELi64ELi256ELi32ELb0ELb0ELb1ELb1ELb0ELb1EEEEEEEEEvNT_6ParamsE:
        /* <DEDUP_REMOVED lines=23> */
.L_x_2399:
[----:B------:R-:W-:Y:S05]  /*0170*/  BSYNC B0 ;  /* 0x0000000000007941 */ /* 0x000fea0003800000 */
.L_x_2398:
        /* <DEDUP_REMOVED lines=39> */
.L_x_2400:
        /* <DEDUP_REMOVED lines=22> */
.L_x_2401:
        /* <DEDUP_REMOVED lines=18> */
.L_x_2402:
        /* <DEDUP_REMOVED lines=22> */
.L_x_2403:
        /* <DEDUP_REMOVED lines=22> */
.L_x_2404:
[----:B------:R-:W-:Y:S01]  /*0930*/  IMAD.MOV.U32 R2, RZ, RZ, 0x1 ;  /* 0x00000001ff027424 */ /* 0x000fe200078e00ff */
[----:B------:R-:W-:Y:S01]  /*0940*/  ISETP.NE.AND P0, PT, R3, RZ, PT ;  /* 0x000000ff0300720c */ /* 0x000fe20003f05270 */
[----:B------:R-:W-:-:S03]  /*0950*/  NOP ;  /* 0x0000000000007918 */ /* 0x000fc60000000000 */
[----:B------:R-:W-:-:S05]  /*0960*/  SEL R2, R2, 0x2, !P0 ;  /* 0x0000000202027807 */ /* 0x000fca0004000000 */
[----:B------:R0:W-:Y:S02]  /*0970*/  STL [R1+0x24], R2 ;  /* 0x0000240201007387 */ /* 0x0001e40000100800 */
[----:B01234-:R-:W-:Y:S06]  /*0980*/  BAR.SYNC.DEFER_BLOCKING 0x0 ;  /* 0x0000000000007b1d */ /* 0x01ffec0000010000 */
[----:B------:R-:W-:Y:S05]  /*0990*/  @!P0 BRA `(.L_x_2405) ;  /* 0x0000012800a88947 */ /* 0x000fea0003800000 */
.L_x_2406:
        /* <DEDUP_REMOVED lines=19> */
[----:B------:R-:W2:Y:S01]  /*0ad0*/  LDL.LU R14, [R1+0x24] ;  /* 0x00002400010e7983 */ /* 0x000ea20000300800 */
[----:B------:R-:W-:-:S05]  /*0ae0*/  VIADD R200, R2, 0xffffff80 ;  /* 0xffffff8002c87836 */ /* 0x000fca0000000000 */
[----:B------:R-:W-:-:S04]  /*0af0*/  SHF.R.S32.HI R3, RZ, 0x1f, R200 ;  /* 0x0000001fff037819 */ /* 0x000fc800000114c8 */
[CC--:B------:R-:W-:Y:S02]  /*0b00*/  LEA.HI R0, R3.reuse, R200.reuse, RZ, 0x4 ;  /* 0x000000c803007211 */ /* 0x0c0fe400078f20ff */
[----:B------:R-:W-:Y:S02]  /*0b10*/  LEA.HI R2, R3, R200, RZ, 0x5 ;  /* 0x000000c803027211 */ /* 0x000fe400078f28ff */
[----:B------:R-:W-:Y:S02]  /*0b20*/  SHF.R.S32.HI R9, RZ, 0x4, R0 ;  /* 0x00000004ff097819 */ /* 0x000fe40000011400 */
[C---:B------:R-:W-:Y:S02]  /*0b30*/  LOP3.LUT R7, R0.reuse, 0xfffffff0, RZ, 0xc0, !PT ;  /* 0xfffffff000077812 */ /* 0x040fe400078ec0ff */
[----:B------:R-:W-:Y:S02]  /*0b40*/  LEA.HI R4, R0, R9, RZ, 0x1 ;  /* 0x0000000900047211 */ /* 0x000fe400078f08ff */
[--C-:B------:R-:W-:Y:S01]  /*0b50*/  SHF.R.S32.HI R0, RZ, 0x5, R2.reuse ;  /* 0x00000005ff007819 */ /* 0x100fe20000011402 */
[----:B------:R-:W-:Y:S01]  /*0b60*/  IMAD.IADD R7, R200, 0x1, -R7 ;  /* 0x00000001c8077824 */ /* 0x000fe200078e0a07 */
[----:B------:R-:W-:-:S02]  /*0b70*/  SHF.R.S32.HI R11, RZ, 0x1f, R2 ;  /* 0x0000001fff0b7819 */ /* 0x000fc40000011402 */
[----:B------:R-:W-:Y:S02]  /*0b80*/  LEA.HI R5, R3, R200, RZ, 0x7 ;  /* 0x000000c803057211 */ /* 0x000fe400078f38ff */
        /* <DEDUP_REMOVED lines=8> */
[----:B------:R-:W-:-:S03]  /*0c10*/  LOP3.LUT R8, R6, 0xfffffff8, RZ, 0xc0, !PT ;  /* 0xfffffff806087812 */ /* 0x000fc600078ec0ff */
[----:B------:R-:W-:Y:S01]  /*0c20*/  IMAD.IADD R4, R9, 0x1, -R4 ;  /* 0x0000000109047824 */ /* 0x000fe200078e0a04 */
[----:B------:R-:W-:Y:S01]  /*0c30*/  LOP3.LUT R9, R5, 0xffffff80, RZ, 0xc0, !PT ;  /* 0xffffff8005097812 */ /* 0x000fe200078ec0ff */
[----:B------:R-:W-:Y:S02]  /*0c40*/  IMAD R199, R11, 0x10, R10 ;  /* 0x000000100bc77824 */ /* 0x000fe400078e020a */
[----:B------:R-:W-:Y:S02]  /*0c50*/  IMAD.IADD R10, R7, 0x1, -R8 ;  /* 0x00000001070a7824 */ /* 0x000fe400078e0a08 */
[----:B------:R-:W-:Y:S02]  /*0c60*/  IMAD.IADD R9, R200, 0x1, -R9 ;  /* 0x00000001c8097824 */ /* 0x000fe400078e0a09 */
[----:B------:R-:W-:Y:S02]  /*0c70*/  IMAD.SHL.U32 R11, R10, 0x40, RZ ;  /* 0x000000400a0b7824 */ /* 0x000fe400078e00ff */
[----:B------:R-:W-:Y:S01]  /*0c80*/  IMAD.SHL.U32 R4, R4, 0x8, RZ ;  /* 0x0000000804047824 */ /* 0x000fe200078e00ff */
[----:B------:R-:W-:Y:S01]  /*0c90*/  SHF.R.S32.HI R2, RZ, 0x1f, R9 ;  /* 0x0000001fff027819 */ /* 0x000fe20000011409 */
[----:B------:R-:W-:Y:S01]  /*0ca0*/  IMAD.SHL.U32 R12, R6, 0x40, RZ ;  /* 0x00000040060c7824 */ /* 0x000fe200078e00ff */
[----:B------:R-:W-:Y:S01]  /*0cb0*/  LOP3.LUT R11, R11, 0x1c0, RZ, 0xc0, !PT ;  /* 0x000001c00b0b7812 */ /* 0x000fe200078ec0ff */
[----:B------:R-:W-:Y:S01]  /*0cc0*/  IMAD.U32 R199, R199, 0x40, R4 ;  /* 0x00000040c7c77824 */ /* 0x000fe200078e0004 */
[----:B------:R-:W-:-:S02]  /*0cd0*/  LEA.HI R6, R2, R9, RZ, 0x2 ;  /* 0x0000000902067211 */ /* 0x000fc400078f10ff */
[----:B------:R-:W-:Y:S02]  /*0ce0*/  LOP3.LUT R4, R11, 0x8, R4, 0xf8, !PT ;  /* 0x000000080b047812 */ /* 0x000fe400078ef804 */
[----:B------:R-:W-:Y:S02]  /*0cf0*/  LOP3.LUT R13, R12, 0x7ffffe00, RZ, 0xc0, !PT ;  /* 0x7ffffe000c0d7812 */ /* 0x000fe400078ec0ff */
[----:B------:R-:W-:Y:S02]  /*0d00*/  SHF.R.U32.HI R11, RZ, 0x3, R11 ;  /* 0x00000003ff0b7819 */ /* 0x000fe4000001160b */
[--C-:B------:R-:W-:Y:S01]  /*0d10*/  SHF.R.S32.HI R7, RZ, 0x2, R6.reuse ;  /* 0x00000002ff077819 */ /* 0x100fe20000011406 */
[----:B------:R-:W-:Y:S01]  /*0d20*/  IMAD R13, R0, 0x400, R13 ;  /* 0x00000400000d7824 */ /* 0x000fe200078e020d */
[----:B------:R-:W-:Y:S02]  /*0d30*/  SHF.R.S32.HI R8, RZ, 0x1f, R6 ;  /* 0x0000001fff087819 */ /* 0x000fe40000011406 */
[----:B------:R-:W-:-:S02]  /*0d40*/  LOP3.LUT R4, R4, R11, RZ, 0x3c, !PT ;  /* 0x0000000b04047212 */ /* 0x000fc400078e3cff */
[----:B------:R-:W-:Y:S02]  /*0d50*/  LEA.HI R8, R8, R7, RZ, 0x3 ;  /* 0x0000000708087211 */ /* 0x000fe400078f18ff */
[----:B------:R-:W-:Y:S01]  /*0d60*/  R2P PR, R10, 0x6 ;  /* 0x000000060a007804 */ /* 0x000fe20000000000 */
[----:B------:R-:W-:Y:S01]  /*0d70*/  IMAD.IADD R4, R13, 0x1, R4 ;  /* 0x000000010d047824 */ /* 0x000fe200078e0204 */
[----:B------:R-:W-:Y:S02]  /*0d80*/  LOP3.LUT R8, R8, 0xfffffff8, RZ, 0xc0, !PT ;  /* 0xfffffff808087812 */ /* 0x000fe400078ec0ff */
[----:B------:R-:W-:Y:S02]  /*0d90*/  LEA.HI R3, R3, R200, RZ, 0x3 ;  /* 0x000000c803037211 */ /* 0x000fe400078f18ff */
[----:B------:R-:W-:Y:S02]  /*0da0*/  LEA.HI R5, R5, R198, RZ, 0x1 ;  /* 0x000000c605057211 */ /* 0x000fe400078f08ff */
[----:B------:R-:W-:Y:S01]  /*0db0*/  LEA R23, R4, UR37, 0x1 ;  /* 0x0000002504177c11 */ /* 0x000fe2000f8e08ff */
[----:B------:R-:W-:Y:S01]  /*0dc0*/  IMAD.MOV.U32 R189, RZ, RZ, 0x40 ;  /* 0x00000040ffbd7424 */ /* 0x000fe200078e00ff */
[----:B------:R-:W-:Y:S01]  /*0dd0*/  LEA.HI R2, R2, R9, RZ, 0x5 ;  /* 0x0000000902027211 */ /* 0x000fe200078f28ff */
[----:B------:R-:W-:Y:S01]  /*0de0*/  IMAD.IADD R19, R7, 0x1, -R8 ;  /* 0x0000000107137824 */ /* 0x000fe200078e0a08 */
[----:B------:R-:W-:Y:S01]  /*0df0*/  R2UR UR5, R186 ;  /* 0x00000000ba0572ca */ /* 0x000fe200000e0000 */
[----:B------:R-:W-:Y:S01]  /*0e00*/  VIADD R190, R23, 0x36400 ;  /* 0x0003640017be7836 */ /* 0x000fe20000000000 */
[----:B------:R-:W-:-:S02]  /*0e10*/  LOP3.LUT R6, R6, 0x7ffffffc, RZ, 0xc0, !PT ;  /* 0x7ffffffc06067812 */ /* 0x000fc400078ec0ff */
[----:B------:R-:W-:Y:S02]  /*0e20*/  LOP3.LUT R7, R3, 0x1ffffff8, RZ, 0xc0, !PT ;  /* 0x1ffffff803077812 */ /* 0x000fe400078ec0ff */
[----:B------:R-:W-:Y:S01]  /*0e30*/  LOP3.LUT R5, R5, 0xfffffe, RZ, 0xc0, !PT ;  /* 0x00fffffe05057812 */ /* 0x000fe200078ec0ff */
[----:B------:R-:W-:Y:S01]  /*0e40*/  VIADD R188, R23, 0x36420 ;  /* 0x0003642017bc7836 */ /* 0x000fe20000000000 */
[----:B------:R-:W-:Y:S02]  /*0e50*/  SHF.R.S32.HI R2, RZ, 0x5, R2 ;  /* 0x00000005ff027819 */ /* 0x000fe40000011402 */
[----:B------:R-:W-:Y:S01]  /*0e60*/  SEL R189, R189, 0xffffffc0, !P2 ;  /* 0xffffffc0bdbd7807 */ /* 0x000fe20005000000 */
[----:B------:R-:W-:Y:S02]  /*0e70*/  IMAD.IADD R6, R9, 0x1, -R6 ;  /* 0x0000000109067824 */ /* 0x000fe400078e0a06 */
[----:B------:R-:W-:Y:S02]  /*0e80*/  IMAD.IADD R7, R200, 0x1, -R7 ;  /* 0x00000001c8077824 */ /* 0x000fe400078e0a07 */
[----:B------:R-:W-:-:S02]  /*0e90*/  IMAD.IADD R5, R198, 0x1, -R5 ;  /* 0x00000001c6057824 */ /* 0x000fc400078e0a05 */
[----:B------:R-:W-:Y:S01]  /*0ea0*/  @P1 VIADD R188, R190, 0xffffffe0 ;  /* 0xffffffe0bebc1836 */ /* 0x000fe20000000000 */
[----:B------:R-:W-:Y:S01]  /*0eb0*/  SHF.R.S32.HI R194, RZ, 0x3, R3 ;  /* 0x00000003ffc27819 */ /* 0x000fe20000011403 */
[----:B------:R-:W-:Y:S01]  /*0ec0*/  IMAD R19, R2, 0x10, R19 ;  /* 0x0000001002137824 */ /* 0x000fe200078e0213 */
[----:B------:R-:W-:Y:S01]  /*0ed0*/  MOV R2, RZ ;  /* 0x000000ff00027202 */ /* 0x000fe20000000f00 */
[----:B------:R-:W-:Y:S02]  /*0ee0*/  IMAD.IADD R190, R190, 0x1, R189 ;  /* 0x00000001bebe7824 */ /* 0x000fe400078e02bd */
[----:B------:R-:W-:Y:S02]  /*0ef0*/  IMAD.MOV.U32 R197, RZ, RZ, RZ ;  /* 0x000000ffffc57224 */ /* 0x000fe400078e00ff */
[----:B------:R-:W-:Y:S02]  /*0f00*/  IMAD.SHL.U32 R191, R7, 0x8, RZ ;  /* 0x0000000807bf7824 */ /* 0x000fe400078e00ff */
[----:B------:R-:W-:-:S02]  /*0f10*/  IMAD.SHL.U32 R22, R5, 0x100, RZ ;  /* 0x0000010005167824 */ /* 0x000fc400078e00ff */
[----:B------:R-:W-:Y:S02]  /*0f20*/  IMAD.SHL.U32 R16, R6, 0x2, RZ ;  /* 0x0000000206107824 */ /* 0x000fe400078e00ff */
[----:B------:R-:W-:Y:S01]  /*0f30*/  IMAD.IADD R189, R189, 0x1, R188 ;  /* 0x00000001bdbd7824 */ /* 0x000fe200078e02bc */
[----:B------:R-:W-:Y:S01]  /*0f40*/  UMOV UR36, URZ ;  /* 0x0000003f00247c82 */ /* 0x000fe20008000000 */
[----:B--2---:R-:W-:-:S07]  /*0f50*/  LOP3.LUT R192, R14, 0x1, RZ, 0xfc, !PT ;  /* 0x000000010ec07812 */ /* 0x004fce00078efcff */
.L_x_2509:
[----:B0-----:R-:W0:Y:S01]  /*0f60*/  LDC.64 R4, c[0x0][0xb20] ;  /* 0x0002c800ff047b82 */ /* 0x001e220000000a00 */
[----:B-1----:R-:W-:Y:S01]  /*0f70*/  IMAD.MOV.U32 R8, RZ, RZ, RZ ;  /* 0x000000ffff087224 */ /* 0x002fe200078e00ff */
[----:B------:R-:W-:-:S06]  /*0f80*/  ULDC.64 UR6, c[0x0][0x208] ;  /* 0x0000820000067ab9 */ /* 0x000fcc0000000a00 */
[----:B--23--:R-:W1:Y:S08]  /*0f90*/  LDC.64 R6, c[0x0][0xb10] ;  /* 0x0002c400ff067b82 */ /* 0x00ce700000000a00 */
[----:B------:R-:W2:Y:S01]  /*0fa0*/  LDC.64 R10, c[0x0][0x3f8] ;  /* 0x0000fe00ff0a7b82 */ /* 0x000ea20000000a00 */
[----:B0-----:R-:W-:-:S07]  /*0fb0*/  ISETP.NE.U32.AND P0, PT, R4, RZ, PT ;  /* 0x000000ff0400720c */ /* 0x001fce0003f05070 */
[----:B------:R-:W0:Y:S01]  /*0fc0*/  LDC R18, c[0x0][0x288] ;  /* 0x0000a200ff127b82 */ /* 0x000e220000000800 */
[----:B------:R-:W-:Y:S02]  /*0fd0*/  ISETP.NE.AND.EX P0, PT, R5, RZ, PT, P0 ;  /* 0x000000ff0500720c */ /* 0x000fe40003f05300 */
[----:B-1----:R-:W-:-:S05]  /*0fe0*/  ISETP.NE.U32.AND P1, PT, R6, RZ, PT ;  /* 0x000000ff0600720c */ /* 0x002fca0003f25070 */
[----:B------:R-:W1:Y:S01]  /*0ff0*/  LDC R0, c[0x0][0x404] ;  /* 0x00010100ff007b82 */ /* 0x000e620000000800 */
[----:B------:R-:W-:-:S07]  /*1000*/  ISETP.NE.AND.EX P1, PT, R7, RZ, PT, P1 ;  /* 0x000000ff0700720c */ /* 0x000fce0003f25310 */
[----:B------:R-:W3:Y:S08]  /*1010*/  @P0 LDC.64 R4, c[0x0][0xb20] ;  /* 0x0002c800ff040b82 */ /* 0x000ef00000000a00 */
[----:B------:R-:W4:Y:S08]  /*1020*/  @P1 LDC.64 R6, c[0x0][0xb10] ;  /* 0x0002c400ff061b82 */ /* 0x000f300000000a00 */
[----:B------:R-:W1:Y:S01]  /*1030*/  LDC R17, c[0x0][0x2e0] ;  /* 0x0000b800ff117b82 */ /* 0x000e620000000800 */
[----:B---3--:R-:W-:-:S05]  /*1040*/  @P0 IMAD.WIDE R4, R187, 0x4, R4 ;  /* 0x00000004bb040825 */ /* 0x008fca00078e0204 */
[----:B------:R3:W5:Y:S01]  /*1050*/  @P0 LDG.E R8, desc[UR6][R4.64] ;  /* 0x0000000604080981 */ /* 0x000762000c1e1900 */
[----:B--2---:R-:W-:Y:S01]  /*1060*/  ISETP.NE.U32.AND P0, PT, R10, RZ, PT ;  /* 0x000000ff0a00720c */ /* 0x004fe20003f05070 */
[----:B----4-:R-:W-:-:S03]  /*1070*/  @P1 IMAD.WIDE R6, R187, 0x4, R6 ;  /* 0x00000004bb061825 */ /* 0x010fc600078e0206 */
[----:B------:R-:W-:Y:S02]  /*1080*/  ISETP.NE.AND.EX P0, PT, R11, RZ, PT, P0 ;  /* 0x000000ff0b00720c */ /* 0x000fe40003f05300 */
[----:B0-----:R3:W5:Y:S01]  /*1090*/  @P1 LDG.E R18, desc[UR6][R6.64] ;  /* 0x0000000606121981 */ /* 0x001762000c1e1900 */
[----:B------:R-:W-:Y:S01]  /*10a0*/  ULDC.64 UR6, c[0x0][0xb18] ;  /* 0x0002c60000067ab9 */ /* 0x000fe20000000a00 */
[----:B-1----:R-:W-:Y:S01]  /*10b0*/  SEL R0, R0, 0x1, P0 ;  /* 0x0000000100007807 */ /* 0x002fe20000000000 */
[----:B------:R-:W-:Y:S01]  /*10c0*/  UMOV UR39, UR5 ;  /* 0x0000000500277c82 */ /* 0x000fe20008000000 */
[----:B------:R-:W-:-:S03]  /*10d0*/  ISETP.NE.U32.AND P2, PT, RZ, UR6, PT ;  /* 0x00000006ff007c0c */ /* 0x000fc6000bf45070 */
[----:B------:R-:W-:Y:S01]  /*10e0*/  IMAD R17, R0, R17, RZ ;  /* 0x0000001100117224 */ /* 0x000fe200078e02ff */
[----:B------:R-:W-:Y:S01]  /*10f0*/  ISETP.NE.AND.EX P2, PT, RZ, UR7, PT, P2 ;  /* 0x00000007ff007c0c */ /* 0x000fe2000bf45320 */
[----:B------:R-:W-:-:S12]  /*1100*/  @P1 BRA `(.L_x_2407) ;  /* 0x0000000000281947 */ /* 0x000fd80003800000 */
[----:B------:R-:W-:Y:S02]  /*1110*/  ULDC.64 UR4, c[0x0][0xaf8] ;  /* 0x0002be0000047ab9 */ /* 0x000fe40000000a00 */
[----:B------:R-:W-:-:S04]  /*1120*/  ISETP.NE.U32.AND P0, PT, RZ, UR4, PT ;  /* 0x00000004ff007c0c */ /* 0x000fc8000bf05070 */
[----:B------:R-:W-:-:S13]  /*1130*/  ISETP.NE.AND.EX P0, PT, RZ, UR5, PT, P0 ;  /* 0x00000005ff007c0c */ /* 0x000fda000bf05300 */
[----:B------:R-:W-:Y:S05]  /*1140*/  @!P0 BRA `(.L_x_2407) ;  /* 0x0000000000188947 */ /* 0x000fea0003800000 */
[----:B---3--:R-:W0:Y:S01]  /*1150*/  LDC.64 R4, c[0x0][0xaf8] ;  /* 0x0002be00ff047b82 */ /* 0x008e220000000a00 */
[----:B------:R-:W-:Y:S01]  /*1160*/  ULDC.64 UR4, c[0x0][0x208] ;  /* 0x0000820000047ab9 */ /* 0x000fe20000000a00 */
[----:B0-----:R-:W-:-:S05]  /*1170*/  IMAD.WIDE R4, R187, 0x4, R4 ;  /* 0x00000004bb047825 */ /* 0x001fca00078e0204 */
[----:B-----5:R-:W2:Y:S04]  /*1180*/  LDG.E R18, desc[UR4][R4.64] ;  /* 0x0000000404127981 */ /* 0x020ea8000c1e1900 */
[----:B------:R-:W2:Y:S02]  /*1190*/  LDG.E R3, desc[UR4][R4.64+0x4] ;  /* 0x0000040404037981 */ /* 0x000ea4000c1e1900 */
[----:B--2---:R-:W-:-:S07]  /*11a0*/  IMAD.IADD R18, R3, 0x1, -R18 ;  /* 0x0000000103127824 */ /* 0x004fce00078e0a12 */
.L_x_2407:
[----:B------:R-:W-:Y:S02]  /*11b0*/  IMAD.MOV.U32 R196, RZ, RZ, R185 ;  /* 0x000000ffffc47224 */ /* 0x000fe400078e00b9 */
[----:B------:R-:W-:Y:S01]  /*11c0*/  IMAD.MOV.U32 R193, RZ, RZ, R187 ;  /* 0x000000ffffc17224 */ /* 0x000fe200078e00bb */
[----:B------:R-:W-:Y:S06]  /*11d0*/  @!P2 BRA `(.L_x_2408) ;  /* 0x000000000014a947 */ /* 0x000fec0003800000 */
[----:B---3--:R-:W0:Y:S01]  /*11e0*/  LDC.64 R4, c[0x0][0xb18] ;  /* 0x0002c600ff047b82 */ /* 0x008e220000000a00 */
[----:B------:R-:W-:Y:S01]  /*11f0*/  ULDC.64 UR4, c[0x0][0x208] ;  /* 0x0000820000047ab9 */ /* 0x000fe20000000a00 */
[----:B0-----:R-:W-:-:S05]  /*1200*/  IMAD.WIDE R4, R187, 0x4, R4 ;  /* 0x00000004bb047825 */ /* 0x001fca00078e0204 */
[----:B------:R0:W5:Y:S01]  /*1210*/  LDG.E R17, desc[UR4][R4.64] ;  /* 0x0000000404117981 */ /* 0x000162000c1e1900 */
[----:B------:R-:W-:Y:S05]  /*1220*/  BRA `(.L_x_2409) ;  /* 0x0000000000287947 */ /* 0x000fea0003800000 */
.L_x_2408:
[----:B------:R-:W-:Y:S02]  /*1230*/  ULDC.64 UR4, c[0x0][0xb00] ;  /* 0x0002c00000047ab9 */ /* 0x000fe40000000a00 */
[----:B------:R-:W-:-:S04]  /*1240*/  ISETP.NE.U32.AND P0, PT, RZ, UR4, PT ;  /* 0x00000004ff007c0c */ /* 0x000fc8000bf05070 */
[----:B------:R-:W-:-:S13]  /*1250*/  ISETP.NE.AND.EX P0, PT, RZ, UR5, PT, P0 ;  /* 0x00000005ff007c0c */ /* 0x000fda000bf05300 */
[----:B------:R-:W-:Y:S05]  /*1260*/  @!P0 BRA `(.L_x_2409) ;  /* 0x0000000000188947 */ /* 0x000fea0003800000 */
[----:B---3--:R-:W0:Y:S01]  /*1270*/  LDC.64 R4, c[0x0][0xb00] ;  /* 0x0002c000ff047b82 */ /* 0x008e220000000a00 */
[----:B------:R-:W-:Y:S01]  /*1280*/  ULDC.64 UR4, c[0x0][0x208] ;  /* 0x0000820000047ab9 */ /* 0x000fe20000000a00 */
[----:B0-----:R-:W-:-:S05]  /*1290*/  IMAD.WIDE R4, R187, 0x4, R4 ;  /* 0x00000004bb047825 */ /* 0x001fca00078e0204 */
[----:B------:R-:W2:Y:S04]  /*12a0*/  LDG.E R17, desc[UR4][R4.64] ;  /* 0x0000000404117981 */ /* 0x000ea8000c1e1900 */
[----:B------:R-:W2:Y:S02]  /*12b0*/  LDG.E R0, desc[UR4][R4.64+0x4] ;  /* 0x0000040404007981 */ /* 0x000ea4000c1e1900 */
[----:B--2---:R-:W-:-:S07]  /*12c0*/  IMAD.IADD R17, R0, 0x1, -R17 ;  /* 0x0000000100117824 */ /* 0x004fce00078e0a11 */
.L_x_2409:
[----:B---3--:R-:W2:Y:S01]  /*12d0*/  LDL R6, [R1+0x4] ;  /* 0x0000040001067983 */ /* 0x008ea20000100800 */
[----:B0-----:R-:W0:Y:S01]  /*12e0*/  LDC R5, c[0x0][0xad8] ;  /* 0x0002b600ff057b82 */ /* 0x001e220000000800 */
[----:B-----5:R-:W-:Y:S01]  /*12f0*/  IMAD.IADD R17, R17, 0x1, -R8 ;  /* 0x0000000111117824 */ /* 0x020fe200078e0a08 */
[----:B------:R-:W-:-:S03]  /*1300*/  LEA R4, R185, 0x40, 0x6 ;  /* 0x00000040b9047811 */ /* 0x000fc600078e30ff */
[C---:B------:R-:W-:Y:S01]  /*1310*/  VIADD R0, R17.reuse, 0x3f ;  /* 0x0000003f11007836 */ /* 0x040fe20000000000 */
[----:B------:R-:W-:-:S04]  /*1320*/  IADD3 R8, R17, R4, -R18 ;  /* 0x0000000411087210 */ /* 0x000fc80007ffe812 */
[----:B------:R-:W-:-:S04]  /*1330*/  SHF.R.S32.HI R3, RZ, 0x1f, R0 ;  /* 0x0000001fff037819 */ /* 0x000fc80000011400 */
[----:B------:R-:W-:-:S04]  /*1340*/  LEA.HI R3, R3, R0, RZ, 0x6 ;  /* 0x0000000003037211 */ /* 0x000fc800078f30ff */
[----:B------:R-:W-:Y:S01]  /*1350*/  SHF.R.S32.HI R168, RZ, 0x6, R3 ;  /* 0x00000006ffa87819 */ /* 0x000fe20000011403 */
[----:B0-----:R-:W-:Y:S01]  /*1360*/  IMAD.IADD R0, R8, 0x1, R5 ;  /* 0x0000000108007824 */ /* 0x001fe200078e0205 */
[----:B--2---:R-:W-:-:S13]  /*1370*/  ISETP.NE.AND P0, PT, R6, 0x1, PT ;  /* 0x000000010600780c */ /* 0x004fda0003f05270 */
[----:B------:R-:W-:Y:S05]  /*1380*/  @!P0 BRA `(.L_x_2410) ;  /* 0x0000001c00b08947 */ /* 0x000fea0003800000 */
[----:B------:R-:W0:Y:S02]  /*1390*/  LDC R6, c[0x0][0xadc] ;  /* 0x0002b700ff067b82 */ /* 0x000e240000000800 */
[----:B0-----:R-:W-:-:S13]  /*13a0*/  ISETP.GE.AND P1, PT, R6, 0x1, PT ;  /* 0x000000010600780c */ /* 0x001fda0003f26270 */
[----:B------:R-:W-:Y:S05]  /*13b0*/  @!P1 BRA `(.L_x_2411) ;  /* 0x0000000000409947 */ /* 0x000fea0003800000 */
[C---:B------:R-:W-:Y:S02]  /*13c0*/  ISETP.GT.AND P0, PT, R8.reuse, RZ, PT ;  /* 0x000000ff0800720c */ /* 0x040fe40003f04270 */
[----:B------:R-:W-:-:S11]  /*13d0*/  IADD3 R3, R8, -0x1, RZ ;  /* 0xffffffff08037810 */ /* 0x000fd60007ffe0ff */
        /* <DEDUP_REMOVED lines=8> */
.L_x_2412:
[----:B------:R-:W-:-:S13]  /*1460*/  ISETP.NE.AND P0, PT, R6, 0x1, PT ;  /* 0x000000010600780c */ /* 0x000fda0003f05270 */
[----:B------:R-:W0:Y:S02]  /*1470*/  @P0 LDC.64 R4, c[0x0][0xae0] ;  /* 0x0002b800ff040b82 */ /* 0x000e240000000a00 */
[----:B0-----:R-:W-:-:S05]  /*1480*/  @P0 IMAD.HI.U32 R4, R3, R4, RZ ;  /* 0x0000000403040227 */ /* 0x001fca00078e00ff */
[----:B------:R-:W-:-:S07]  /*1490*/  @P0 SHF.R.U32.HI R3, RZ, R5, R4 ;  /* 0x00000005ff030219 */ /* 0x000fce0000011604 */
.L_x_2413:
[----:B------:R-:W-:-:S05]  /*14a0*/  IMAD R3, R3, R6, R6 ;  /* 0x0000000603037224 */ /* 0x000fca00078e0206 */
[----:B------:R-:W-:-:S07]  /*14b0*/  VIMNMX R0, R0, R3, PT ;  /* 0x0000000300007248 */ /* 0x000fce0003fe0100 */
.L_x_2411:
[----:B------:R-:W-:Y:S01]  /*14c0*/  VIADD R0, R0, 0x3f ;  /* 0x0000003f00007836 */ /* 0x000fe20000000000 */
[----:B------:R-:W-:Y:S01]  /*14d0*/  ULDC UR4, c[0x0][0xad4] ;  /* 0x0002b50000047ab9 */ /* 0x000fe20000000800 */
[----:B------:R-:W-:-:S03]  /*14e0*/  IMAD R18, R185, 0x40, -R18 ;  /* 0x00000040b9127824 */ /* 0x000fc600078e0a12 */
[----:B------:R-:W-:Y:S01]  /*14f0*/  SHF.R.S32.HI R3, RZ, 0x1f, R0 ;  /* 0x0000001fff037819 */ /* 0x000fe20000011400 */
[----:B------:R-:W-:-:S03]  /*1500*/  IMAD.IADD R18, R17, 0x1, R18 ;  /* 0x0000000111127824 */ /* 0x000fc600078e0212 */
[----:B------:R-:W-:Y:S01]  /*1510*/  LEA.HI R3, R3, R0, RZ, 0x6 ;  /* 0x0000000003037211 */ /* 0x000fe200078f30ff */
[----:B------:R-:W-:-:S03]  /*1520*/  VIADD R5, R18, -UR4 ;  /* 0x8000000412057c36 */ /* 0x000fc60008000000 */
[----:B------:R-:W-:-:S04]  /*1530*/  SHF.R.S32.HI R3, RZ, 0x6, R3 ;  /* 0x00000006ff037819 */ /* 0x000fc80000011403 */
[----:B------:R-:W-:Y:S01]  /*1540*/  VIMNMX R4, R168, R3, PT ;  /* 0x00000003a8047248 */ /* 0x000fe20003fe0100 */
[----:B------:R-:W-:Y:S06]  /*1550*/  @!P1 BRA `(.L_x_2414) ;  /* 0x00000000003c9947 */ /* 0x000fec0003800000 */
        /* <DEDUP_REMOVED lines=9> */
.L_x_2415:
[----:B------:R-:W-:-:S13]  /*15f0*/  ISETP.NE.AND P0, PT, R6, 0x1, PT ;  /* 0x000000010600780c */ /* 0x000fda0003f05270 */
[----:B------:R-:W0:Y:S02]  /*1600*/  @P0 LDC.64 R8, c[0x0][0xae0] ;  /* 0x0002b800ff080b82 */ /* 0x000e240000000a00 */
[----:B0-----:R-:W-:-:S05]  /*1610*/  @P0 IMAD.HI.U32 R0, R18, R8, RZ ;  /* 0x0000000812000227 */ /* 0x001fca00078e00ff */
[----:B------:R-:W-:-:S07]  /*1620*/  @P0 SHF.R.U32.HI R18, RZ, R9, R0 ;  /* 0x00000009ff120219 */ /* 0x000fce0000011600 */
.L_x_2416:
[----:B------:R-:W-:-:S05]  /*1630*/  IMAD R18, R18, R6, RZ ;  /* 0x0000000612127224 */ /* 0x000fca00078e02ff */
[----:B------:R-:W-:-:S07]  /*1640*/  VIMNMX R5, R5, R18, !PT ;  /* 0x0000001205057248 */ /* 0x000fce0007fe0100 */
.L_x_2414:
[----:B------:R-:W-:Y:S01]  /*1650*/  SHF.R.S32.HI R6, RZ, 0x1f, R5 ;  /* 0x0000001fff067819 */ /* 0x000fe20000011405 */
[----:B------:R-:W-:Y:S01]  /*1660*/  IMAD.MOV.U32 R0, RZ, RZ, RZ ;  /* 0x000000ffff007224 */ /* 0x000fe200078e00ff */
[----:B------:R-:W-:Y:S01]  /*1670*/  PLOP3.LUT P0, PT, PT, PT, PT, 0x80, 0x0 ;  /* 0x000000000000781c */ /* 0x000fe20003f0f070 */
[----:B------:R-:W-:Y:S01]  /*1680*/  IMAD.MOV.U32 R3, RZ, RZ, RZ ;  /* 0x000000ffff037224 */ /* 0x000fe200078e00ff */
[----:B------:R-:W-:Y:S02]  /*1690*/  LEA.HI R6, R6, R5, RZ, 0x6 ;  /* 0x0000000506067211 */ /* 0x000fe400078f30ff */
[----:B------:R-:W-:Y:S02]  /*16a0*/  CS2R R150, SRZ ;  /* 0x0000000000967805 */ /* 0x000fe4000001ff00 */
        /* <DEDUP_REMOVED lines=61> */
[----:B------:R-:W-:Y:S02]  /*1a80*/  CS2R R38, SRZ ;  /* 0x0000000000267805 */ /* 0x000fe4000001ff00 */
[----:B------:R-:W-:Y:S01]  /*1a90*/  CS2R R34, SRZ ;  /* 0x0000000000227805 */ /* 0x000fe2000001ff00 */
[----:B------:R-:W-:Y:S01]  /*1aa0*/  IMAD.MOV.U32 R169, RZ, RZ, RZ ;  /* 0x000000ffffa97224 */ /* 0x000fe200078e00ff */
[----:B------:R-:W-:Y:S01]  /*1ab0*/  CS2R R170, SRZ ;  /* 0x0000000000aa7805 */ /* 0x000fe2000001ff00 */
[----:B------:R-:W-:-:S02]  /*1ac0*/  IMAD.MOV.U32 R7, RZ, RZ, RZ ;  /* 0x000000ffff077224 */ /* 0x000fc400078e00ff */
[----:B------:R-:W-:Y:S02]  /*1ad0*/  IMAD.MOV.U32 R20, RZ, RZ, RZ ;  /* 0x000000ffff147224 */ /* 0x000fe400078e00ff */
[----:B------:R-:W-:Y:S02]  /*1ae0*/  IMAD.MOV.U32 R5, RZ, RZ, RZ ;  /* 0x000000ffff057224 */ /* 0x000fe400078e00ff */
[----:B------:R-:W-:Y:S01]  /*1af0*/  IMAD.MOV.U32 R24, RZ, RZ, RZ ;  /* 0x000000ffff187224 */ /* 0x000fe200078e00ff */
[----:B------:R-:W-:Y:S06]  /*1b00*/  @!P1 BRA `(.L_x_2417) ;  /* 0x000000f000209947 */ /* 0x000fec0003800000 */
[----:B------:R-:W0:Y:S01]  /*1b10*/  SHFL.IDX PT, R0, R198, RZ, 0x1f ;  /* 0x00001fffc6007589 */ /* 0x000e2200000e0000 */
[----:B------:R-:W-:Y:S01]  /*1b20*/  UMOV UR7, 0x40000040 ;  /* 0x4000004000077882 */ /* 0x000fe20000000000 */
[----:B------:R-:W-:Y:S01]  /*1b30*/  UMOV UR9, 0x40000040 ;  /* 0x4000004000097882 */ /* 0x000fe20000000000 */
[----:B------:R-:W-:Y:S01]  /*1b40*/  UMOV UR11, 0x40000040 ;  /* 0x40000040000b7882 */ /* 0x000fe20000000000 */
[----:B------:R-:W-:Y:S01]  /*1b50*/  BAR.SYNC.DEFER_BLOCKING 0xe, 0x100 ;  /* 0x0384000000007b1d */ /* 0x000fe20000010000 */
[----:B------:R-:W-:-:S05]  /*1b60*/  VIADD R3, R4, 0xfffffffe ;  /* 0xfffffffe04037836 */ /* 0x000fca0000000000 */
[----:B------:R-:W-:Y:S01]  /*1b70*/  UMOV UR13, 0x40000040 ;  /* 0x40000040000d7882 */ /* 0x000fe20000000000 */
[----:B------:R-:W-:Y:S01]  /*1b80*/  UMOV UR15, 0x40000040 ;  /* 0x40000040000f7882 */ /* 0x000fe20000000000 */
[----:B------:R-:W-:Y:S01]  /*1b90*/  UMOV UR17, 0x40000040 ;  /* 0x4000004000117882 */ /* 0x000fe20000000000 */
[----:B------:R-:W-:Y:S01]  /*1ba0*/  UMOV UR19, 0x40000040 ;  /* 0x4000004000137882 */ /* 0x000fe20000000000 */
[----:B------:R-:W1:Y:S01]  /*1bb0*/  S2R R8, SR_TID.X ;  /* 0x0000000000087919 */ /* 0x000e620000002100 */
[----:B------:R-:W-:Y:S02]  /*1bc0*/  ISETP.GE.AND P0, PT, R3, R6, PT ;  /* 0x000000060300720c */ /* 0x000fe40003f06270 */
        /* <DEDUP_REMOVED lines=45> */
.L_x_2419:
[----:B------:R-:W-:Y:S01]  /*1ea0*/  BAR.SYNC.DEFER_BLOCKING 0xe, 0x100 ;  /* 0x0384000000007b1d */ /* 0x000fe20000010000 */
[----:B01----:R-:W-:Y:S01]  /*1eb0*/  IMAD.U32 R0, RZ, RZ, UR36 ;  /* 0x00000024ff007e24 */ /* 0x003fe2000f8e00ff */
[----:B------:R-:W-:Y:S01]  /*1ec0*/  UIADD3 UR36, UR36, 0x1, URZ ;  /* 0x0000000124247890 */ /* 0x000fe2000fffe03f */
[C---:B------:R-:W-:Y:S01]  /*1ed0*/  ISETP.GT.AND P0, PT, R3.reuse, R6, PT ;  /* 0x000000060300720c */ /* 0x040fe20003f04270 */
[----:B------:R-:W-:Y:S02]  /*1ee0*/  VIADD R3, R3, 0xffffffff ;  /* 0xffffffff03037836 */ /* 0x000fe40000000000 */
[----:B------:R-:W-:Y:S01]  /*1ef0*/  IMAD R0, R0, 0x40, R19 ;  /* 0x0000004000007824 */ /* 0x000fe200078e0213 */
[----:B------:R-:W-:Y:S01]  /*1f00*/  UISETP.NE.AND UP0, UPT, UR36, 0x2, UPT ;  /* 0x000000022400788c */ /* 0x000fe2000bf05270 */
[----:B------:R-:W-:Y:S01]  /*1f10*/  UMOV UR7, 0x40000040 ;  /* 0x4000004000077882 */ /* 0x000fe20000000000 */
[----:B------:R-:W-:Y:S02]  /*1f20*/  UMOV UR11, 0x40000040 ;  /* 0x40000040000b7882 */ /* 0x000fe40000000000 */
[----:B------:R-:W-:Y:S01]  /*1f30*/  LEA R0, R0, UR37, 0x2 ;  /* 0x0000002500007c11 */ /* 0x000fe2000f8e10ff */
[----:B------:R-:W-:Y:S01]  /*1f40*/  USEL UR36, UR36, URZ, UP0 ;  /* 0x0000003f24247287 */ /* 0x000fe20008000000 */
[----:B------:R-:W-:Y:S01]  /*1f50*/  UMOV UR15, 0x40000040 ;  /* 0x40000040000f7882 */ /* 0x000fe20000000000 */
[----:B------:R-:W-:-:S02]  /*1f60*/  UMOV UR19, 0x40000040 ;  /* 0x4000004000137882 */ /* 0x000fc40000000000 */
[----:B------:R-:W-:-:S04]  /*1f70*/  ULEA UR6, UR36, UR20, 0xc ;  /* 0x0000001424067291 */ /* 0x000fc8000f8e603f */
[----:B------:R-:W-:Y:S02]  /*1f80*/  UIADD3 UR10, UR6, 0x80, URZ ;  /* 0x00000080060a7890 */ /* 0x000fe4000fffe03f */
[----:B------:R-:W-:Y:S01]  /*1f90*/  UIADD3 UR14, UR6, 0x100, URZ ;  /* 0x00000100060e7890 */ /* 0x000fe2000fffe03f */
[----:B------:R-:W0:Y:S01]  /*1fa0*/  LDS R4, [R0+0x38400] ;  /* 0x0384000000047984 */ /* 0x000e220000000800 */
[----:B------:R-:W-:-:S03]  /*1fb0*/  UIADD3 UR18, UR6, 0x180, URZ ;  /* 0x0000018006127890 */ /* 0x000fc6000fffe03f */
[----:B------:R1:W2:Y:S02]  /*1fc0*/  LDS R5, [R0+0x38420] ;  /* 0x0384200000057984 */ /* 0x0002a40000000800 */
[----:B-1----:R-:W-:-:S05]  /*1fd0*/  IMAD.U32 R0, RZ, RZ, UR36 ;  /* 0x00000024ff007e24 */ /* 0x002fca000f8e00ff */
[----:B------:R-:W-:-:S04]  /*1fe0*/  @!P1 LEA R0, R0, UR37, 0x3 ;  /* 0x0000002500009c11 */ /* 0x000fc8000f8e18ff */
[----:B------:R-:W-:-:S04]  /*1ff0*/  @!P1 IADD3 R0, R0, 0x38860, RZ ;  /* 0x0003886000009810 */ /* 0x000fc80007ffe0ff */
        /* <DEDUP_REMOVED lines=149> */
.L_x_2418:
        /* <DEDUP_REMOVED lines=144> */
.L_x_2410:
[----:B------:R-:W0:Y:S02]  /*3250*/  LDC R6, c[0x0][0xadc] ;  /* 0x0002b700ff067b82 */ /* 0x000e240000000800 */
[----:B0-----:R-:W-:-:S13]  /*3260*/  ISETP.GE.AND P0, PT, R6, 0x1, PT ;  /* 0x000000010600780c */ /* 0x001fda0003f06270 */
[----:B------:R-:W-:Y:S05]  /*3270*/  @!P0 BRA `(.L_x_2420) ;  /* 0x0000000000408947 */ /* 0x000fea0003800000 */
[C---:B------:R-:W-:Y:S01]  /*3280*/  ISETP.GT.AND P1, PT, R8.reuse, RZ, PT ;  /* 0x000000ff0800720c */ /* 0x040fe20003f24270 */
[----:B------:R-:W-:-:S12]  /*3290*/  VIADD R3, R8, 0xffffffff ;  /* 0xffffffff08037836 */ /* 0x000fd80000000000 */
        /* <DEDUP_REMOVED lines=8> */
.L_x_2421:
[----:B------:R-:W-:-:S13]  /*3320*/  ISETP.NE.AND P1, PT, R6, 0x1, PT ;  /* 0x000000010600780c */ /* 0x000fda0003f25270 */
[----:B------:R-:W0:Y:S02]  /*3330*/  @P1 LDC.64 R4, c[0x0][0xae0] ;  /* 0x0002b800ff041b82 */ /* 0x000e240000000a00 */
[----:B0-----:R-:W-:-:S05]  /*3340*/  @P1 IMAD.HI.U32 R4, R3, R4, RZ ;  /* 0x0000000403041227 */ /* 0x001fca00078e00ff */
[----:B------:R-:W-:-:S07]  /*3350*/  @P1 SHF.R.U32.HI R3, RZ, R5, R4 ;  /* 0x00000005ff031219 */ /* 0x000fce0000011604 */
.L_x_2422:
[----:B------:R-:W-:-:S05]  /*3360*/  IMAD R3, R3, R6, R6 ;  /* 0x0000000603037224 */ /* 0x000fca00078e0206 */
[----:B------:R-:W-:-:S07]  /*3370*/  VIMNMX R0, R0, R3, PT ;  /* 0x0000000300007248 */ /* 0x000fce0003fe0100 */
.L_x_2420:
[----:B------:R-:W-:Y:S01]  /*3380*/  VIADD R0, R0, 0x3f ;  /* 0x0000003f00007836 */ /* 0x000fe20000000000 */
[----:B------:R-:W-:Y:S01]  /*3390*/  ULDC UR4, c[0x0][0xad4] ;  /* 0x0002b50000047ab9 */ /* 0x000fe20000000800 */
[----:B------:R-:W-:-:S03]  /*33a0*/  IMAD R4, R185, 0x40, -R18 ;  /* 0x00000040b9047824 */ /* 0x000fc600078e0a12 */
[----:B------:R-:W-:-:S04]  /*33b0*/  SHF.R.S32.HI R3, RZ, 0x1f, R0 ;  /* 0x0000001fff037819 */ /* 0x000fc80000011400 */
[----:B------:R-:W-:Y:S01]  /*33c0*/  LEA.HI R3, R3, R0, RZ, 0x6 ;  /* 0x0000000003037211 */ /* 0x000fe200078f30ff */
[----:B------:R-:W-:-:S03]  /*33d0*/  IMAD.IADD R0, R17, 0x1, R4 ;  /* 0x0000000111007824 */ /* 0x000fc600078e0204 */
[----:B------:R-:W-:Y:S01]  /*33e0*/  SHF.R.S32.HI R3, RZ, 0x6, R3 ;  /* 0x00000006ff037819 */ /* 0x000fe20000011403 */
[----:B------:R-:W-:-:S03]  /*33f0*/  VIADD R4, R0, -UR4 ;  /* 0x8000000400047c36 */ /* 0x000fc60008000000 */
[----:B------:R-:W-:Y:S01]  /*3400*/  VIMNMX R168, R168, R3, PT ;  /* 0x00000003a8a87248 */ /* 0x000fe20003fe0100 */
[----:B------:R-:W-:Y:S06]  /*3410*/  @!P0 BRA `(.L_x_2423) ;  /* 0x0000000000408947 */ /* 0x000fec0003800000 */
[----:B------:R-:W-:-:S05]  /*3420*/  IMAD.MOV.U32 R3, RZ, RZ, R0 ;  /* 0x000000ffff037224 */ /* 0x000fca00078e0000 */
        /* <DEDUP_REMOVED lines=9> */
.L_x_2424:
[----:B------:R-:W-:-:S13]  /*34c0*/  ISETP.NE.AND P0, PT, R6, 0x1, PT ;  /* 0x000000010600780c */ /* 0x000fda0003f05270 */
[----:B------:R-:W0:Y:S02]  /*34d0*/  @P0 LDC.64 R8, c[0x0][0xae0] ;  /* 0x0002b800ff080b82 */ /* 0x000e240000000a00 */
[----:B0-----:R-:W-:-:S05]  /*34e0*/  @P0 IMAD.HI.U32 R0, R3, R8, RZ ;  /* 0x0000000803000227 */ /* 0x001fca00078e00ff */
[----:B------:R-:W-:-:S07]  /*34f0*/  @P0 SHF.R.U32.HI R3, RZ, R9, R0 ;  /* 0x00000009ff030219 */ /* 0x000fce0000011600 */
.L_x_2425:
[----:B------:R-:W-:-:S05]  /*3500*/  IMAD R3, R3, R6, RZ ;  /* 0x0000000603037224 */ /* 0x000fca00078e02ff */
[----:B------:R-:W-:-:S07]  /*3510*/  VIMNMX R4, R4, R3, !PT ;  /* 0x0000000304047248 */ /* 0x000fce0007fe0100 */
.L_x_2423:
        /* <DEDUP_REMOVED lines=71> */
[----:B------:R-:W-:Y:S01]  /*3990*/  IMAD.MOV.U32 R7, RZ, RZ, RZ ;  /* 0x000000ffff077224 */ /* 0x000fe200078e00ff */
[----:B------:R-:W-:Y:S01]  /*39a0*/  MOV R24, RZ ;  /* 0x000000ff00187202 */ /* 0x000fe20000000f00 */
[----:B------:R-:W-:-:S02]  /*39b0*/  IMAD.MOV.U32 R20, RZ, RZ, RZ ;  /* 0x000000ffff147224 */ /* 0x000fc400078e00ff */
[----:B------:R-:W-:Y:S01]  /*39c0*/  IMAD.MOV.U32 R5, RZ, RZ, RZ ;  /* 0x000000ffff057224 */ /* 0x000fe200078e00ff */
        /* <DEDUP_REMOVED lines=31> */
.L_x_2426:
[----:B------:R-:W-:Y:S02]  /*3bc0*/  LEA.HI R0, R197, R197, RZ, 0x1 ;  /* 0x000000c5c5007211 */ /* 0x000fe400078f08ff */
[----:B------:R-:W-:Y:S02]  /*3bd0*/  ISETP.NE.AND P0, PT, R192, 0x3, PT ;  /* 0x00000003c000780c */ /* 0x000fe40003f05270 */
[----:B------:R-:W-:-:S05]  /*3be0*/  LOP3.LUT R0, R0, 0xfffffffe, RZ, 0xc0, !PT ;  /* 0xfffffffe00007812 */ /* 0x000fca00078ec0ff */
[----:B------:R-:W-:-:S05]  /*3bf0*/  IMAD.IADD R0, R197, 0x1, -R0 ;  /* 0x00000001c5007824 */ /* 0x000fca00078e0a00 */
[----:B------:R-:W-:-:S04]  /*3c00*/  SHF.L.U32 R0, R0, 0x1f, RZ ;  /* 0x0000001f00007819 */ /* 0x000fc800000006ff */
[----:B------:R-:W0:Y:S02]  /*3c10*/  SYNCS.PHASECHK.TRANS64.TRYWAIT P1, [UR37+0x38800], R0 ;  /* 0x03880000ff0075a7 */ /* 0x000e240008020165 */
[----:B0-----:R-:W-:Y:S05]  /*3c20*/  @!P1 BRA `(.L_x_2427) ;  /* 0x0000015000549947 */ /* 0x001fea0003800000 */
.L_x_2603:
[----:B------:R-:W-:Y:S05]  /*3c30*/  @!P0 BRA `(.L_x_2428) ;  /* 0x0000000000048947 */ /* 0x000fea0003800000 */
[----:B------:R-:W-:Y:S01]  /*3c40*/  BPT.TRAP 0x1 ;  /* 0x000000040000795c */ /* 0x000fe20000300000 */
.L_x_2428:
[----:B------:R-:W-:Y:S01]  /*3c50*/  IMAD.U32 R4, RZ, RZ, UR36 ;  /* 0x00000024ff047e24 */ /* 0x000fe2000f8e00ff */
[----:B------:R-:W-:-:S04]  /*3c60*/  SHF.L.U32 R5, R2, 0x1f, RZ ;  /* 0x0000001f02057819 */ /* 0x000fc800000006ff */
[----:B------:R-:W-:-:S04]  /*3c70*/  LEA R4, R4, UR37, 0x3 ;  /* 0x0000002504047c11 */ /* 0x000fc8000f8e18ff */
[----:B------:R1:W2:Y:S01]  /*3c80*/  SYNCS.PHASECHK.TRANS64.TRYWAIT P1, [R4+URZ+0x38830], R5 ;  /* 0x03883005040075a7 */ /* 0x0002a2000802017f */
[----:B------:R-:W-:Y:S05]  /*3c90*/  @!P0 BRA `(.L_x_2429) ;  /* 0x0000000000048947 */ /* 0x000fea0003800000 */
[----:B------:R-:W-:Y:S01]  /*3ca0*/  BPT.TRAP 0x1 ;  /* 0x000000040000795c */ /* 0x000fe20000300000 */
.L_x_2429:
[----:B--2---:R-:W-:Y:S05]  /*3cb0*/  @P1 BRA `(.L_x_2430) ;  /* 0x0000000000081947 */ /* 0x004fea0003800000 */
[----:B------:R-:W2:Y:S02]  /*3cc0*/  SYNCS.PHASECHK.TRANS64.TRYWAIT P1, [R4+URZ+0x38830], R5 ;  /* 0x03883005040075a7 */ /* 0x000ea4000802017f */
[----:B--2---:R-:W-:Y:S05]  /*3cd0*/  @!P1 BRA `(.L_x_2431) ;  /* 0x0000015000409947 */ /* 0x004fea0003800000 */
.L_x_2430:
[----:B------:R-:W-:-:S04]  /*3ce0*/  UIADD3 UR4, UR37, 0x22400, URZ ;  /* 0x0002240025047890 */ /* 0x000fc8000fffe03f */
[----:B------:R-:W-:-:S04]  /*3cf0*/  USHF.R.U32.HI UR4, URZ, 0x4, UR4 ;  /* 0x000000043f047899 */ /* 0x000fc80008011604 */
[----:B------:R-:W-:-:S06]  /*3d00*/  ULOP3.LUT UR4, UR4, 0x3fff, URZ, 0xc0, !UPT ;  /* 0x00003fff04047892 */ /* 0x000fcc000f8ec03f */
[----:B0-----:R-:W-:Y:S01]  /*3d10*/  IMAD.U32 R3, RZ, RZ, UR4 ;  /* 0x00000004ff037e24 */ /* 0x001fe2000f8e00ff */
        /* <DEDUP_REMOVED lines=34> */
[----:B------:R-:W0:Y:S02]  /*3f40*/  SYNCS.PHASECHK.TRANS64.TRYWAIT P1, [UR37+0x38810], R0 ;  /* 0x03881000ff0075a7 */ /* 0x000e240008020165 */
[----:B0-----:R-:W-:Y:S05]  /*3f50*/  @!P1 BRA `(.L_x_2432) ;  /* 0x0000014c00b49947 */ /* 0x001fea0003800000 */
.L_x_2604:
[----:B------:R-:W-:Y:S05]  /*3f60*/  @!P0 BRA `(.L_x_2433) ;  /* 0x0000000000048947 */ /* 0x000fea0003800000 */
[----:B------:R-:W-:Y:S01]  /*3f70*/  BPT.TRAP 0x1 ;  /* 0x000000040000795c */ /* 0x000fe20000300000 */
.L_x_2433:
[----:B------:R3:W4:Y:S01]  /*3f80*/  SYNCS.PHASECHK.TRANS64.TRYWAIT P1, [R4+URZ+0x38850], R5 ;  /* 0x03885005040075a7 */ /* 0x000722000802017f */
[----:B------:R-:W-:Y:S05]  /*3f90*/  @!P0 BRA `(.L_x_2434) ;  /* 0x0000000000048947 */ /* 0x000fea0003800000 */
[----:B------:R-:W-:Y:S01]  /*3fa0*/  BPT.TRAP 0x1 ;  /* 0x000000040000795c */ /* 0x000fe20000300000 */
.L_x_2434:
[----:B----4-:R-:W-:Y:S05]  /*3fb0*/  @P1 BRA `(.L_x_2435) ;  /* 0x0000000000081947 */ /* 0x010fea0003800000 */
[----:B------:R-:W4:Y:S02]  /*3fc0*/  SYNCS.PHASECHK.TRANS64.TRYWAIT P1, [R4+URZ+0x38850], R5 ;  /* 0x03885005040075a7 */ /* 0x000f24000802017f */
[----:B----4-:R-:W-:Y:S05]  /*3fd0*/  @!P1 BRA `(.L_x_2436) ;  /* 0x0000014c00ac9947 */ /* 0x010fea0003800000 */
.L_x_2435:
[----:B------:R-:W-:Y:S01]  /*3fe0*/  UIADD3 UR4, UR37, 0x400, URZ ;  /* 0x0000040025047890 */ /* 0x000fe2000fffe03f */
[----:B------:R-:W-:Y:S01]  /*3ff0*/  WARPGROUP.ARRIVE ;  /* 0x00000000000079c5 */ /* 0x000fe20000000000 */
[----:B------:R-:W-:-:S05]  /*4000*/  UIADD3 UR5, UR37, 0x26400, URZ ;  /* 0x0002640025057890 */ /* 0x000fca000fffe03f */
[----:B0-----:R-:W0:Y:S01]  /*4010*/  S2R R0, SR_TID.X ;  /* 0x0000000000007919 */ /* 0x001e220000002100 */
[----:B------:R-:W-:Y:S01]  /*4020*/  USHF.R.U32.HI UR4, URZ, 0x4, UR4 ;  /* 0x000000043f047899 */ /* 0x000fe20008011604 */
[----:B------:R-:W-:Y:S01]  /*4030*/  LEA R9, R168, 0xffffffc0, 0x6 ;  /* 0xffffffc0a8097811 */ /* 0x000fe200078e30ff */
[----:B------:R-:W-:Y:S01]  /*4040*/  USHF.R.U32.HI UR5, URZ, 0x4, UR5 ;  /* 0x000000043f057899 */ /* 0x000fe20008011605 */
[----:B------:R-:W1:Y:S01]  /*4050*/  S2R R6, SR_TID.X ;  /* 0x0000000000067919 */ /* 0x000e620000002100 */
[----:B------:R-:W-:Y:S01]  /*4060*/  ULOP3.LUT UR4, UR4, 0x3fff, URZ, 0xc0, !UPT ;  /* 0x00003fff04047892 */ /* 0x000fe2000f8ec03f */
[----:B------:R-:W-:Y:S01]  /*4070*/  IADD3 R8, -R16, R17, -R9 ;  /* 0x0000001110087210 */ /* 0x000fe20007ffe909 */
[----:B------:R-:W-:Y:S02]  /*4080*/  ULOP3.LUT UR5, UR5, 0x3fff, URZ, 0xc0, !UPT ;  /* 0x00003fff05057892 */ /* 0x000fe4000f8ec03f */
[----:B------:R-:W-:Y:S02]  /*4090*/  ULOP3.LUT UR4, UR4, 0x10000, URZ, 0xfc, !UPT ;  /* 0x0001000004047892 */ /* 0x000fe4000f8efc3f */
[----:B------:R-:W-:-:S02]  /*40a0*/  ULOP3.LUT UR5, UR5, 0x10000, URZ, 0xfc, !UPT ;  /* 0x0001000005057892 */ /* 0x000fc4000f8efc3f */
[----:B------:R-:W-:Y:S01]  /*40b0*/  ULEA UR6, UR36, UR4, 0xc ;  /* 0x0000000424067291 */ /* 0x000fe2000f8e603f */
[----:B------:R-:W-:Y:S01]  /*40c0*/  UMOV UR25, 0x40000040 ;  /* 0x4000004000197882 */ /* 0x000fe20000000000 */
[----:B------:R-:W-:Y:S01]  /*40d0*/  UMOV UR27, 0x40000040 ;  /* 0x40000040001b7882 */ /* 0x000fe20000000000 */
[----:B------:R-:W-:Y:S02]  /*40e0*/  UIADD3 UR8, UR5, 0x2, URZ ;  /* 0x0000000205087890 */ /* 0x000fe4000fffe03f */
[----:B------:R-:W-:Y:S02]  /*40f0*/  UMOV UR24, UR5 ;  /* 0x0000000500187c82 */ /* 0x000fe40008000000 */
[----:B------:R-:W-:Y:S01]  /*4100*/  UMOV UR26, UR6 ;  /* 0x00000006001a7c82 */ /* 0x000fe20008000000 */
[----:B------:R-:W-:Y:S01]  /*4110*/  UIADD3 UR10, UR6, 0x2, URZ ;  /* 0x00000002060a7890 */ /* 0x000fe2000fffe03f */
[----:B------:R-:W-:Y:S01]  /*4120*/  HGMMA.64x64x16.F32 R24, gdesc[UR24], R24, gsb0 ;  /* 0x00e00000181879f0 */ /* 0x000fe20008000818 */
[----:B------:R-:W-:Y:S01]  /*4130*/  UMOV UR9, 0x40000040 ;  /* 0x4000004000097882 */ /* 0x000fe20000000000 */
[----:B------:R-:W-:Y:S01]  /*4140*/  UMOV UR11, 0x40000040 ;  /* 0x40000040000b7882 */ /* 0x000fe20000000000 */
[----:B------:R-:W-:-:S02]  /*4150*/  UIADD3 UR14, UR5, 0x800, URZ ;  /* 0x00000800050e7890 */ /* 0x000fc4000fffe03f */
[----:B------:R-:W-:Y:S01]  /*4160*/  UIADD3 UR15, UR6, 0x800, URZ ;  /* 0x00000800060f7890 */ /* 0x000fe2000fffe03f */
[----:B------:R-:W-:Y:S01]  /*4170*/  UMOV UR29, 0x40000040 ;  /* 0x40000040001d7882 */ /* 0x000fe20000000000 */
[----:B------:R-:W-:Y:S01]  /*4180*/  UMOV UR31, 0x40000040 ;  /* 0x40000040001f7882 */ /* 0x000fe20000000000 */
[----:B------:R-:W-:Y:S01]  /*4190*/  ULDC UR18, c[0x0][0xad4] ;  /* 0x0002b50000127ab9 */ /* 0x000fe20000000800 */
[----:B0-----:R-:W-:Y:S02]  /*41a0*/  SHF.R.U32.HI R0, RZ, 0x7, R0 ;  /* 0x00000007ff007819 */ /* 0x001fe40000011600 */
[----:B-1234-:R-:W-:-:S04]  /*41b0*/  LOP3.LUT R5, R6, 0x7f, RZ, 0xc0, !PT ;  /* 0x0000007f06057812 */ /* 0x01efc800078ec0ff */
[----:B------:R-:W0:Y:S01]  /*41c0*/  SHFL.IDX PT, R0, R0, RZ, 0x1f ;  /* 0x00001fff00007589 */ /* 0x000e2200000e0000 */
[----:B------:R-:W-:Y:S01]  /*41d0*/  ISETP.NE.AND P1, PT, R5, RZ, PT ;  /* 0x000000ff0500720c */ /* 0x000fe20003f25270 */
[----:B------:R-:W-:-:S04]  /*41e0*/  IMAD.MOV.U32 R5, RZ, RZ, -0x40 ;  /* 0xffffffc0ff057424 */ /* 0x000fc800078e00ff */
[----:B------:R-:W-:-:S04]  /*41f0*/  IMAD R5, R168, R5, 0x41 ;  /* 0x00000041a8057424 */ /* 0x000fc800078e0205 */
[----:B------:R-:W-:Y:S01]  /*4200*/  VIADD R10, R5, 0xffffffff ;  /* 0xffffffff050a7836 */ /* 0x000fe20000000000 */
[----:B------:R-:W-:-:S05]  /*4210*/  IADD3 R7, -R18, R5, R17 ;  /* 0x0000000512077210 */ /* 0x000fca0007ffe111 */
[----:B------:R-:W-:Y:S01]  /*4220*/  IMAD.IADD R7, R7, 0x1, -R16 ;  /* 0x0000000107077824 */ /* 0x000fe200078e0a10 */
[----:B0-----:R-:W-:Y:S01]  /*4230*/  R2UR UR7, R0 ;  /* 0x00000000000772ca */ /* 0x001fe200000e0000 */
[----:B------:R-:W-:-:S05]  /*4240*/  @!P1 VIADD R0, R4, 0x38840 ;  /* 0x0003884004009836 */ /* 0x000fca0000000000 */
[----:B------:R-:W-:-:S07]  /*4250*/  @!P1 PRMT R0, RZ, 0x654, R0 ;  /* 0x00000654ff009816 */ /* 0x000fce0000000000 */
        /* <DEDUP_REMOVED lines=242> */
[----:B------:R-:W-:-:S05]  /*5180*/  UIADD3 UR6, UR7, UR8, UR6 ;  /* 0x0000000807067290 */ /* 0x000fca000fffe006 */
[----:B------:R-:W-:Y:S02]  /*5190*/  UMOV UR8, UR10 ;  /* 0x0000000a00087c82 */ /* 0x000fe40008000000 */
[----:B------:R-:W-:Y:S01]  /*51a0*/  UMOV UR10, UR6 ;  /* 0x00000006000a7c82 */ /* 0x000fe20008000000 */
[----:B------:R-:W-:Y:S02]  /*51b0*/  ULDC.64 UR6, c[0x0][0xad8] ;  /* 0x0002b60000067ab9 */ /* 0x000fe40000000a00 */
[----:B------:R-:W-:Y:S01]  /*51c0*/  UISETP.GE.AND UP0, UPT, UR7, 0x1, UPT ;  /* 0x000000010700788c */ /* 0x000fe2000bf06270 */
[----:B------:R-:W-:-:S05]  /*51d0*/  VIADD R11, R7, UR6 ;  /* 0x00000006070b7c36 */ /* 0x000fca0008000000 */
[----:B------:R-:W-:Y:S01]  /*51e0*/  PLOP3.LUT P2, PT, PT, PT, UP0, 0x40, 0x0 ;  /* 0x000000000000781c */ /* 0x000fe20003f4e808 */
[----:B------:R-:W-:Y:S02]  /*51f0*/  WARPGROUP.DEPBAR.LE gsb0, 0x0 ;  /* 0x00008000000079c5 */ /* 0x000fe40000010000 */
[----:B------:R-:W-:-:S06]  /*5200*/  WARPGROUP.ARRIVE ;  /* 0x00000000000079c5 */ /* 0x000fcc0000000000 */
[----:B------:R-:W-:Y:S01]  /*5210*/  HGMMA.64x64x16.F32 R24, gdesc[UR8], R24, gsb0 ;  /* 0x00e00000081879f0 */ /* 0x000fe20008000818 */
[----:B------:R-:W-:-:S06]  /*5220*/  ULOP3.LUT UR8, URZ, UR18, URZ, 0x33, !UPT ;  /* 0x000000123f087292 */ /* 0x000fcc000f8e333f */
[----:B------:R-:W-:Y:S01]  /*5230*/  VIADD R13, R7, UR8 ;  /* 0x00000008070d7c36 */ /* 0x000fe20008000000 */
[----:B------:R-:W-:Y:S02]  /*5240*/  WARPGROUP.DEPBAR.LE gsb0, 0x0 ;  /* 0x00008000000079c5 */ /* 0x000fe40000010000 */
[----:B------:R0:W-:Y:S02]  /*5250*/  @!P1 SYNCS.ARRIVE.TRANS64.RED.A1T0 RZ, [R0+URZ], RZ ;  /* 0x000000ff00ff99a7 */ /* 0x0001e4000810043f */
[----:B0-----:R-:W-:-:S05]  /*5260*/  IMAD R0, R185, 0x40, R19 ;  /* 0x00000040b9007824 */ /* 0x001fca00078e0213 */
[----:B------:R-:W-:Y:S02]  /*5270*/  VIADDMNMX R5, R0, R11, R8, PT ;  /* 0x0000000b00057246 */ /* 0x000fe40003800108 */
[----:B------:R-:W-:Y:S01]  /*5280*/  IADD3 R6, R13, R0, RZ ;  /* 0x000000000d067210 */ /* 0x000fe20007ffe0ff */
        /* <DEDUP_REMOVED lines=13> */
.L_x_2439:
[----:B------:R-:W-:-:S06]  /*5360*/  UISETP.NE.AND UP1, UPT, UR7, 0x1, UPT ;  /* 0x000000010700788c */ /* 0x000fcc000bf25270 */
[----:B------:R-:W-:-:S05]  /*5370*/  PLOP3.LUT P2, PT, PT, PT, UP1, 0x80, 0x0 ;  /* 0x000000000000781c */ /* 0x000fca0003f4f018 */
[----:B------:R-:W-:-:S08]  /*5380*/  @UP1 ULDC.64 UR8, c[0x0][0xae0] ;  /* 0x0002b80000081ab9 */ /* 0x000fd00000000a00 */
[----:B------:R-:W-:-:S05]  /*5390*/  @P2 IMAD.HI.U32 R12, R7, UR8, RZ ;  /* 0x00000008070c2c27 */ /* 0x000fca000f8e00ff */
[----:B------:R-:W-:-:S07]  /*53a0*/  @P2 SHF.R.U32.HI R7, RZ, UR9, R12 ;  /* 0x00000009ff072c19 */ /* 0x000fce000801160c */
.L_x_2440:
[----:B------:R-:W-:Y:S05]  /*53b0*/  BSYNC B0 ;  /* 0x0000000000007941 */ /* 0x000fea0003800000 */
.L_x_2438:
[----:B------:R-:W-:-:S04]  /*53c0*/  IMAD R7, R7, UR7, -R9 ;  /* 0x0000000707077c24 */ /* 0x000fc8000f8e0a09 */
[----:B------:R-:W-:-:S05]  /*53d0*/  IMAD.IADD R7, R7, 0x1, -R16 ;  /* 0x0000000107077824 */ /* 0x000fca00078e0a10 */
[----:B------:R-:W-:Y:S02]  /*53e0*/  VIMNMX R6, R6, R7, !PT ;  /* 0x0000000706067248 */ /* 0x000fe40007fe0100 */
[----:B------:R-:W-:-:S07]  /*53f0*/  VIADDMNMX R5, R7, UR7, R5, PT ;  /* 0x0000000707057c46 */ /* 0x000fce000b800105 */
.L_x_2437:
[C---:B------:R-:W-:Y:S02]  /*5400*/  ISETP.GE.AND P2, PT, R10.reuse, 0x2, PT ;  /* 0x000000020a00780c */ /* 0x040fe40003f46270 */
        /* <DEDUP_REMOVED lines=76> */
[----:B------:R-:W-:Y:S02]  /*58d0*/  PLOP3.LUT P6, PT, PT, PT, UP0, 0x40, 0x0 ;  /* 0x000000000000781c */ /* 0x000fe40003fce808 */
[----:B------:R-:W-:Y:S02]  /*58e0*/  VIADDMNMX R7, R5, R11, R8, PT ;  /* 0x0000000b05077246 */ /* 0x000fe40003800108 */
[----:B------:R-:W-:-:S09]  /*58f0*/  IADD3 R5, R13, 0x8, R0 ;  /* 0x000000080d057810 */ /* 0x000fd20007ffe000 */
        /* <DEDUP_REMOVED lines=15> */
.L_x_2443:
[----:B------:R-:W-:-:S06]  /*59f0*/  UISETP.NE.AND UP1, UPT, UR7, 0x1, UPT ;  /* 0x000000010700788c */ /* 0x000fcc000bf25270 */
[----:B------:R-:W-:-:S05]  /*5a00*/  PLOP3.LUT P6, PT, PT, PT, UP1, 0x80, 0x0 ;  /* 0x000000000000781c */ /* 0x000fca0003fcf018 */
[----:B------:R-:W-:-:S08]  /*5a10*/  @UP1 ULDC.64 UR8, c[0x0][0xae0] ;  /* 0x0002b80000081ab9 */ /* 0x000fd00000000a00 */
[----:B------:R-:W-:Y:S01]  /*5a20*/  @P6 IMAD.HI.U32 R8, R6, UR8, RZ ;  /* 0x0000000806086c27 */ /* 0x000fe2000f8e00ff */
[----:B------:R-:W-:-:S13]  /*5a30*/  PLOP3.LUT P6, PT, PT, PT, UP1, 0x80, 0x0 ;  /* 0x000000000000781c */ /* 0x000fda0003fcf018 */
[----:B------:R-:W-:-:S07]  /*5a40*/  @P6 SHF.R.U32.HI R6, RZ, UR9, R8 ;  /* 0x00000009ff066c19 */ /* 0x000fce0008011608 */
.L_x_2444:
[----:B------:R-:W-:Y:S05]  /*5a50*/  BSYNC B0 ;  /* 0x0000000000007941 */ /* 0x000fea0003800000 */
.L_x_2442:
[----:B------:R-:W-:-:S04]  /*5a60*/  IMAD R9, R6, UR7, -R9 ;  /* 0x0000000706097c24 */ /* 0x000fc8000f8e0a09 */
[----:B------:R-:W-:-:S05]  /*5a70*/  IMAD.IADD R6, R9, 0x1, -R16 ;  /* 0x0000000109067824 */ /* 0x000fca00078e0a10 */
[----:B------:R-:W-:Y:S02]  /*5a80*/  VIMNMX R5, R5, R6, !PT ;  /* 0x0000000605057248 */ /* 0x000fe40007fe0100 */
[----:B------:R-:W-:-:S07]  /*5a90*/  VIADDMNMX R7, R6, UR7, R7, PT ;  /* 0x0000000706077c46 */ /* 0x000fce000b800107 */
.L_x_2441:
[----:B------:R-:W-:Y:S01]  /*5aa0*/  ISETP.GT.AND P2, PT, R5, 0x1, !P2 ;  /* 0x000000010500780c */ /* 0x000fe20005744270 */
[----:B------:R-:W-:Y:S01]  /*5ab0*/  ULDC UR11, c[0x0][0xa80] ;  /* 0x0002a000000b7ab9 */ /* 0x000fe20000000800 */
[----:B------:R-:W-:Y:S01]  /*5ac0*/  FMNMX.FTZ R6, R15, R25, !PT ;  /* 0x000000190f067209 */ /* 0x000fe20007810000 */
[----:B------:R-:W-:Y:S01]  /*5ad0*/  ULEA UR8, UR36, UR38, 0xc ;  /* 0x0000002624087291 */ /* 0x000fe2000f8e603f */
[----:B------:R-:W-:Y:S01]  /*5ae0*/  ISETP.LT.OR P2, PT, R7, 0x2, P2 ;  /* 0x000000020700780c */ /* 0x000fe20001741670 */
[----:B------:R-:W-:Y:S01]  /*5af0*/  UMOV UR15, 0x40000040 ;  /* 0x40000040000f7882 */ /* 0x000fe20000000000 */
[----:B------:R-:W-:Y:S01]  /*5b00*/  FMNMX.FTZ R6, R21, R6, !PT ;  /* 0x0000000615067209 */ /* 0x000fe20007810000 */
[----:B------:R-:W-:Y:S01]  /*5b10*/  UIADD3 UR10, UR8, 0x80, URZ ;  /* 0x00000080080a7890 */ /* 0x000fe2000fffe03f */
[----:B------:R-:W-:Y:S01]  /*5b20*/  FSEL R27, R27, -INF , !P2 ;  /* 0xff8000001b1b7808 */ /* 0x000fe20005000000 */
[----:B------:R-:W-:Y:S01]  /*5b30*/  @!P1 VIADD R4, R4, 0x38860 ;  /* 0x0003886004049836 */ /* 0x000fe20000000000 */
[----:B------:R-:W-:Y:S01]  /*5b40*/  ISETP.NE.AND P2, PT, R14, RZ, PT ;  /* 0x000000ff0e00720c */ /* 0x000fe20003f45270 */
[----:B------:R-:W-:Y:S01]  /*5b50*/  UMOV UR14, UR8 ;  /* 0x00000008000e7c82 */ /* 0x000fe20008000000 */
[----:B------:R-:W-:Y:S01]  /*5b60*/  FMNMX.FTZ R6, R29, R6, !PT ;  /* 0x000000061d067209 */ /* 0x000fe20007810000 */
        /* <DEDUP_REMOVED lines=25> */
[----:B------:R-:W-:-:S02]  /*5d00*/  ISETP.GT.AND P3, PT, R5, 0x8, !P3 ;  /* 0x000000080500780c */ /* 0x000fc40005f64270 */
[----:B------:R-:W-:Y:S02]  /*5d10*/  FSEL R38, R38, -INF , !P2 ;  /* 0xff80000026267808 */ /* 0x000fe40005000000 */
[----:B------:R-:W-:Y:S02]  /*5d20*/  ISETP.NE.AND P2, PT, R36, RZ, PT ;  /* 0x000000ff2400720c */ /* 0x000fe40003f45270 */
[----:B------:R-:W-:Y:S02]  /*5d30*/  FMNMX.FTZ R6, R169, R6, !PT ;  /* 0x00000006a9067209 */ /* 0x000fe40007810000 */
[----:B------:R-:W-:Y:S02]  /*5d40*/  ISETP.GT.AND P2, PT, R5, 0x19, !P2 ;  /* 0x000000190500780c */ /* 0x000fe40005744270 */
[C---:B------:R-:W-:Y:S02]  /*5d50*/  ISETP.LT.OR P3, PT, R7.reuse, 0x9, P3 ;  /* 0x000000090700780c */ /* 0x040fe40001f61670 */
[----:B------:R-:W-:-:S02]  /*5d60*/  ISETP.LT.OR P2, PT, R7, 0x1a, P2 ;  /* 0x0000001a0700780c */ /* 0x000fc40001741670 */
[----:B------:R-:W-:Y:S02]  /*5d70*/  FMNMX.FTZ R8, R53, R6, !PT ;  /* 0x0000000635087209 */ /* 0x000fe40007810000 */
[----:B------:R-:W-:Y:S02]  /*5d80*/  FSEL R39, R39, -INF , !P2 ;  /* 0xff80000027277808 */ /* 0x000fe40005000000 */
[----:B------:R-:W-:Y:S01]  /*5d90*/  ISETP.NE.AND P2, PT, R56, RZ, PT ;  /* 0x000000ff3800720c */ /* 0x000fe20003f45270 */
[----:B------:R-:W0:Y:S01]  /*5da0*/  SHFL.BFLY PT, R9, R8, 0x2, 0x1f ;  /* 0x0c401f0008097f89 */ /* 0x000e2200000e0000 */
        /* <DEDUP_REMOVED lines=9> */
[----:B------:R-:W-:Y:S02]  /*5e40*/  ISETP.GT.AND P5, PT, R5, 0x38, !P5 ;  /* 0x000000380500780c */ /* 0x000fe40006fa4270 */
[C---:B------:R-:W-:Y:S02]  /*5e50*/  ISETP.LT.OR P2, PT, R7.reuse, 0x22, P2 ;  /* 0x000000220700780c */ /* 0x040fe40001741670 */
[----:B------:R-:W-:Y:S02]  /*5e60*/  ISETP.LT.OR P4, PT, R7, 0x32, P4 ;  /* 0x000000320700780c */ /* 0x000fe40002781670 */
[----:B------:R-:W-:Y:S02]  /*5e70*/  FSEL R43, R43, -INF , !P2 ;  /* 0xff8000002b2b7808 */ /* 0x000fe40005000000 */
[----:B------:R-:W-:Y:S02]  /*5e80*/  ISETP.GT.AND P2, PT, R5, 0x28, !P3 ;  /* 0x000000280500780c */ /* 0x000fe40005f44270 */
[----:B------:R-:W-:-:S02]  /*5e90*/  ISETP.NE.AND P3, PT, R60, RZ, PT ;  /* 0x000000ff3c00720c */ /* 0x000fc40003f65270 */
[----:B------:R-:W-:Y:S02]  /*5ea0*/  ISETP.LT.OR P2, PT, R7, 0x29, P2 ;  /* 0x000000290700780c */ /* 0x000fe40001741670 */
[C---:B------:R-:W-:Y:S02]  /*5eb0*/  ISETP.GT.AND P3, PT, R5.reuse, 0x30, !P3 ;  /* 0x000000300500780c */ /* 0x040fe40005f64270 */
[----:B------:R-:W-:Y:S02]  /*5ec0*/  FSEL R46, R46, -INF , !P2 ;  /* 0xff8000002e2e7808 */ /* 0x000fe40005000000 */
[----:B------:R-:W-:Y:S02]  /*5ed0*/  ISETP.GT.AND P2, PT, R5, RZ, !P6 ;  /* 0x000000ff0500720c */ /* 0x000fe40007744270 */
[----:B------:R-:W-:Y:S02]  /*5ee0*/  ISETP.NE.AND P6, PT, R10, RZ, PT ;  /* 0x000000ff0a00720c */ /* 0x000fe40003fc5270 */
[----:B------:R-:W-:-:S02]  /*5ef0*/  ISETP.LT.OR P2, PT, R7, 0x1, P2 ;  /* 0x000000010700780c */ /* 0x000fc40001741670 */
[----:B0-----:R-:W-:Y:S02]  /*5f00*/  FMNMX.FTZ R10, R8, R9, !PT ;  /* 0x00000009080a7209 */ /* 0x001fe40007810000 */
[----:B------:R-:W-:Y:S02]  /*5f10*/  FSEL R26, R26, -INF , !P2 ;  /* 0xff8000001a1a7808 */ /* 0x000fe40005000000 */
[----:B------:R-:W-:Y:S01]  /*5f20*/  ISETP.NE.AND P2, PT, R44, RZ, PT ;  /* 0x000000ff2c00720c */ /* 0x000fe20003f45270 */
[----:B------:R-:W0:Y:S01]  /*5f30*/  SHFL.BFLY PT, R11, R10, 0x1, 0x1f ;  /* 0x0c201f000a0b7f89 */ /* 0x000e2200000e0000 */
[----:B------:R-:W-:Y:S02]  /*5f40*/  FMNMX.FTZ R9, R26, R27, !PT ;  /* 0x0000001b1a097209 */ /* 0x000fe40007810000 */
[----:B------:R-:W-:Y:S02]  /*5f50*/  ISETP.GT.AND P2, PT, R5, 0x29, !P2 ;  /* 0x000000290500780c */ /* 0x000fe40005744270 */
[----:B------:R-:W-:-:S02]  /*5f60*/  FMNMX.FTZ R6, R30, R9, !PT ;  /* 0x000000091e067209 */ /* 0x000fc40007810000 */
[----:B------:R-:W-:Y:S02]  /*5f70*/  ISETP.LT.OR P2, PT, R7, 0x2a, P2 ;  /* 0x0000002a0700780c */ /* 0x000fe40001741670 */
[----:B------:R-:W-:Y:S02]  /*5f80*/  FMNMX.FTZ R9, R31, R6, !PT ;  /* 0x000000061f097209 */ /* 0x000fe40007810000 */
[----:B------:R-:W-:Y:S02]  /*5f90*/  FSEL R47, R47, -INF , !P2 ;  /* 0xff8000002f2f7808 */ /* 0x000fe40005000000 */
[----:B------:R-:W-:Y:S02]  /*5fa0*/  FMNMX.FTZ R6, R34, R9, !PT ;  /* 0x0000000922067209 */ /* 0x000fe40007810000 */
[----:B------:R-:W-:Y:S02]  /*5fb0*/  ISETP.LT.OR P3, PT, R7, 0x31, P3 ;  /* 0x000000310700780c */ /* 0x000fe40001f61670 */
[----:B------:R-:W-:-:S02]  /*5fc0*/  FMNMX.FTZ R9, R35, R6, !PT ;  /* 0x0000000623097209 */ /* 0x000fc40007810000 */
[----:B------:R-:W-:Y:S02]  /*5fd0*/  FSEL R50, R50, -INF , !P3 ;  /* 0xff80000032327808 */ /* 0x000fe40005800000 */
[----:B------:R-:W-:Y:S02]  /*5fe0*/  FMNMX.FTZ R8, R38, R9, !PT ;  /* 0x0000000926087209 */ /* 0x000fe40007810000 */
[----:B------:R-:W-:Y:S02]  /*5ff0*/  ISETP.LT.OR P5, PT, R7, 0x39, P5 ;  /* 0x000000390700780c */ /* 0x000fe40002fa1670 */
[----:B------:R-:W-:Y:S02]  /*6000*/  FMNMX.FTZ R9, R39, R8, !PT ;  /* 0x0000000827097209 */ /* 0x000fe40007810000 */
[----:B0-----:R-:W-:Y:S02]  /*6010*/  FMNMX.FTZ R6, R10, R11, !PT ;  /* 0x0000000b0a067209 */ /* 0x001fe40007810000 */
[----:B------:R-:W-:-:S02]  /*6020*/  FMNMX.FTZ R8, R42, R9, !PT ;  /* 0x000000092a087209 */ /* 0x000fc40007810000 */
[C---:B------:R-:W-:Y:S01]  /*6030*/  FSETP.NEU.FTZ.AND P2, PT, R6.reuse, -INF , PT ;  /* 0xff8000000600780b */ /* 0x040fe20003f5d000 */
[----:B------:R-:W-:Y:S01]  /*6040*/  FMUL.FTZ R10, R6, UR11 ;  /* 0x0000000b060a7c20 */ /* 0x000fe20008410000 */
[----:B------:R-:W-:Y:S02]  /*6050*/  FMNMX.FTZ R9, R43, R8, !PT ;  /* 0x000000082b097209 */ /* 0x000fe40007810000 */
[----:B------:R-:W-:Y:S02]  /*6060*/  FSEL R51, R51, -INF , !P4 ;  /* 0xff80000033337808 */ /* 0x000fe40006000000 */
[----:B------:R-:W-:Y:S02]  /*6070*/  FMNMX.FTZ R8, R46, R9, !PT ;  /* 0x000000092e087209 */ /* 0x000fe40007810000 */
[----:B------:R-:W-:Y:S02]  /*6080*/  FSEL R28, R10, RZ, P2 ;  /* 0x000000ff0a1c7208 */ /* 0x000fe40001000000 */
[----:B------:R-:W-:-:S02]  /*6090*/  FMNMX.FTZ R9, R47, R8, !PT ;  /* 0x000000082f097209 */ /* 0x000fc40007810000 */
[----:B------:R-:W-:Y:S01]  /*60a0*/  ISETP.GT.AND P2, PT, R5, 0x39, !P6 ;  /* 0x000000390500780c */ /* 0x000fe20007744270 */
[--C-:B------:R-:W-:Y:S01]  /*60b0*/  FFMA.FTZ R10, R25, UR11, -R28.reuse ;  /* 0x0000000b190a7c23 */ /* 0x100fe2000801081c */
[----:B------:R-:W-:Y:S01]  /*60c0*/  FMNMX.FTZ R8, R50, R9, !PT ;  /* 0x0000000932087209 */ /* 0x000fe20007810000 */
[--C-:B------:R-:W-:Y:S01]  /*60d0*/  FFMA.FTZ R5, R15, UR11, -R28.reuse ;  /* 0x0000000b0f057c23 */ /* 0x100fe2000801081c */
[----:B------:R-:W-:Y:S01]  /*60e0*/  ISETP.LT.OR P2, PT, R7, 0x3a, P2 ;  /* 0x0000003a0700780c */ /* 0x000fe20001741670 */
[--C-:B------:R-:W-:Y:S01]  /*60f0*/  FFMA.FTZ R15, R21, UR11, -R28.reuse ;  /* 0x0000000b150f7c23 */ /* 0x100fe2000801081c */
[----:B------:R-:W-:Y:S01]  /*6100*/  FSEL R54, R54, -INF , !P5 ;  /* 0xff80000036367808 */ /* 0x000fe20006800000 */
[--C-:B------:R-:W-:Y:S01]  /*6110*/  FFMA.FTZ R12, R29, UR11, -R28.reuse ;  /* 0x0000000b1d0c7c23 */ /* 0x100fe2000801081c */
[----:B------:R-:W-:Y:S01]  /*6120*/  FMNMX.FTZ R7, R51, R8, !PT ;  /* 0x0000000833077209 */ /* 0x000fe20007810000 */
[--C-:B------:R-:W-:Y:S01]  /*6130*/  FFMA.FTZ R9, R57, UR11, -R28.reuse ;  /* 0x0000000b39097c23 */ /* 0x100fe2000801081c */
[----:B------:R-:W-:Y:S01]  /*6140*/  FSEL R55, R55, -INF , !P2 ;  /* 0xff80000037377808 */ /* 0x000fe20005000000 */
[--C-:B------:R-:W-:Y:S01]  /*6150*/  FFMA.FTZ R14, R33, UR11, -R28.reuse ;  /* 0x0000000b210e7c23 */ /* 0x100fe2000801081c */
[----:B------:R-:W-:Y:S01]  /*6160*/  FMNMX.FTZ R8, R54, R7, !PT ;  /* 0x0000000736087209 */ /* 0x000fe20007810000 */
[--C-:B------:R-:W-:Y:S01]  /*6170*/  FFMA.FTZ R11, R59, UR11, -R28.reuse ;  /* 0x0000000b3b0b7c23 */ /* 0x100fe2000801081c */
[----:B------:R0:W-:Y:S01]  /*6180*/  MUFU.EX2 R7, R15 ;  /* 0x0000000f00077308 */ /* 0x0001e20000000800 */
[--C-:B------:R-:W-:Y:S01]  /*6190*/  FFMA.FTZ R20, R37, UR11, -R28.reuse ;  /* 0x0000000b25147c23 */ /* 0x100fe2000801081c */
[----:B------:R-:W-:Y:S01]  /*61a0*/  FMNMX.FTZ R8, R55, R8, !PT ;  /* 0x0000000837087209 */ /* 0x000fe20007810000 */
[--C-:B------:R-:W-:Y:S01]  /*61b0*/  FFMA.FTZ R170, R41, UR11, -R28.reuse ;  /* 0x0000000b29aa7c23 */ /* 0x100fe2000801081c */
[--C-:B------:R-:W-:Y:S01]  /*61c0*/  FFMA.FTZ R172, R45, UR11, -R28.reuse ;  /* 0x0000000b2dac7c23 */ /* 0x100fe2000801081c */
[--C-:B------:R-:W-:Y:S01]  /*61d0*/  FFMA.FTZ R21, R65, UR11, -R28.reuse ;  /* 0x0000000b41157c23 */ /* 0x100fe2000801081c */
[--C-:B------:R-:W-:Y:S01]  /*61e0*/  FFMA.FTZ R174, R49, UR11, -R28.reuse ;  /* 0x0000000b31ae7c23 */ /* 0x100fe2000801081c */
[----:B------:R-:W1:Y:S01]  /*61f0*/  SHFL.BFLY PT, R13, R8, 0x2, 0x1f ;  /* 0x0c401f00080d7f89 */ /* 0x000e6200000e0000 */
[--C-:B------:R-:W-:Y:S01]  /*6200*/  FFMA.FTZ R169, R169, UR11, -R28.reuse ;  /* 0x0000000ba9a97c23 */ /* 0x100fe2000801081c */
[--C-:B0-----:R-:W-:Y:S01]  /*6210*/  FFMA.FTZ R15, R63, UR11, -R28.reuse ;  /* 0x0000000b3f0f7c23 */ /* 0x101fe2000801081c */
[--C-:B------:R-:W-:Y:S01]  /*6220*/  FFMA.FTZ R176, R53, UR11, -R28.reuse ;  /* 0x0000000b35b07c23 */ /* 0x100fe2000801081c */
[----:B------:R-:W-:Y:S01]  /*6230*/  FFMA.FTZ R29, R61, UR11, -R28 ;  /* 0x0000000b3d1d7c23 */ /* 0x000fe2000801081c */
[----:B------:R-:W-:Y:S01]  /*6240*/  MUFU.EX2 R5, R5 ;  /* 0x0000000500057308 */ /* 0x000fe20000000800 */
[----:B------:R-:W-:-:S07]  /*6250*/  @!P1 PRMT R4, RZ, 0x654, R4 ;  /* 0x00000654ff049816 */ /* 0x000fce0000000004 */
[----:B------:R-:W0:Y:S08]  /*6260*/  MUFU.EX2 R10, R10 ;  /* 0x0000000a000a7308 */ /* 0x000e300000000800 */
[----:B------:R-:W2:Y:S01]  /*6270*/  MUFU.EX2 R12, R12 ;  /* 0x0000000c000c7308 */ /* 0x000ea20000000800 */
[----:B-1----:R-:W-:-:S05]  /*6280*/  FMNMX.FTZ R24, R8, R13, !PT ;  /* 0x0000000d08187209 */ /* 0x002fca0007810000 */
[----:B------:R-:W1:Y:S02]  /*6290*/  SHFL.BFLY PT, R25, R24, 0x1, 0x1f ;  /* 0x0c201f0018197f89 */ /* 0x000e6400000e0000 */
[----:B------:R-:W-:Y:S01]  /*62a0*/  MUFU.EX2 R9, R9 ;  /* 0x0000000900097308 */ /* 0x000fe20000000800 */
[----:B0-----:R-:W-:Y:S01]  /*62b0*/  F2FP.F16.F32.PACK_AB R152, R10, R5 ;  /* 0x000000050a98723e */ /* 0x001fe200000000ff */
[----:B------:R-:W-:-:S06]  /*62c0*/  FADD.FTZ R10, R5, R10 ;  /* 0x0000000a050a7221 */ /* 0x000fcc0000010000 */
[----:B------:R-:W0:Y:S01]  /*62d0*/  MUFU.EX2 R14, R14 ;  /* 0x0000000e000e7308 */ /* 0x000e220000000800 */
[----:B--2---:R-:W-:Y:S01]  /*62e0*/  F2FP.F16.F32.PACK_AB R154, R12, R7 ;  /* 0x000000070c9a723e */ /* 0x004fe200000000ff */
[----:B------:R-:W-:-:S04]  /*62f0*/  FADD.FTZ R7, R7, R10 ;  /* 0x0000000a07077221 */ /* 0x000fc80000010000 */
[----:B------:R-:W-:Y:S01]  /*6300*/  FADD.FTZ R12, R12, R7 ;  /* 0x000000070c0c7221 */ /* 0x000fe20000010000 */
[----:B------:R-:W-:Y:S01]  /*6310*/  VIADD R7, R168, 0xfffffffe ;  /* 0xfffffffea8077836 */ /* 0x000fe20000000000 */
[----:B------:R-:W-:Y:S01]  /*6320*/  MUFU.EX2 R11, R11 ;  /* 0x0000000b000b7308 */ /* 0x000fe20000000800 */
[----:B-1----:R-:W-:-:S07]  /*6330*/  FMNMX.FTZ R8, R24, R25, !PT ;  /* 0x0000001918087209 */ /* 0x002fce0007810000 */
[----:B------:R-:W1:Y:S01]  /*6340*/  MUFU.EX2 R20, R20 ;  /* 0x0000001400147308 */ /* 0x000e620000000800 */
[----:B0-----:R-:W-:Y:S01]  /*6350*/  F2FP.F16.F32.PACK_AB R156, R14, R9 ;  /* 0x000000090e9c723e */ /* 0x001fe200000000ff */
[----:B------:R-:W-:Y:S01]  /*6360*/  FADD.FTZ R9, R9, R12 ;  /* 0x0000000c09097221 */ /* 0x000fe20000010000 */
[C---:B------:R-:W-:Y:S01]  /*6370*/  FSETP.NEU.FTZ.AND P2, PT, R8.reuse, -INF , PT ;  /* 0xff8000000800780b */ /* 0x040fe20003f5d000 */
[----:B------:R-:W-:Y:S02]  /*6380*/  FMUL.FTZ R24, R8, UR11 ;  /* 0x0000000b08187c20 */ /* 0x000fe40008410000 */
[----:B------:R-:W-:Y:S01]  /*6390*/  FADD.FTZ R14, R14, R9 ;  /* 0x000000090e0e7221 */ /* 0x000fe20000010000 */
[----:B------:R-:W-:Y:S01]  /*63a0*/  IMAD.IADD R9, R17, 0x1, -R18 ;  /* 0x0000000111097824 */ /* 0x000fe200078e0a12 */
[----:B------:R-:W-:Y:S01]  /*63b0*/  MUFU.EX2 R13, R29 ;  /* 0x0000001d000d7308 */ /* 0x000fe20000000800 */
[----:B------:R-:W-:Y:S02]  /*63c0*/  FSEL R24, R24, RZ, P2 ;  /* 0x000000ff18187208 */ /* 0x000fe40001000000 */
[----:B------:R-:W-:-:S03]  /*63d0*/  PLOP3.LUT P2, PT, PT, PT, UP0, 0x40, 0x0 ;  /* 0x000000000000781c */ /* 0x000fc60003f4e808 */
        /* <DEDUP_REMOVED lines=19> */
[----:B------:R-:W-:Y:S01]  /*6510*/  FADD.FTZ R20, R20, R11 ;  /* 0x0000000b14147221 */ /* 0x000fe20000010000 */
[----:B------:R-:W-:Y:S01]  /*6520*/  IMAD R11, R185, 0x40, R9 ;  /* 0x00000040b90b7824 */ /* 0x000fe200078e0209 */
[----:B------:R-:W0:Y:S08]  /*6530*/  MUFU.EX2 R178, R178 ;  /* 0x000000b200b27308 */ /* 0x000e300000000800 */
[----:B------:R-:W-:Y:S08]  /*6540*/  MUFU.EX2 R173, R173 ;  /* 0x000000ad00ad7308 */ /* 0x000ff00000000800 */
[----:B------:R-:W1:Y:S01]  /*6550*/  MUFU.EX2 R180, R180 ;  /* 0x000000b400b47308 */ /* 0x000e620000000800 */
[----:B0-----:R-:W-:Y:S01]  /*6560*/  F2FP.F16.F32.PACK_AB R153, R178, R171 ;  /* 0x000000abb299723e */ /* 0x001fe200000000ff */
[----:B------:R-:W-:-:S06]  /*6570*/  FADD.FTZ R178, R171, R178 ;  /* 0x000000b2abb27221 */ /* 0x000fcc0000010000 */
[----:B------:R-:W-:Y:S08]  /*6580*/  MUFU.EX2 R175, R175 ;  /* 0x000000af00af7308 */ /* 0x000ff00000000800 */
[----:B------:R-:W0:Y:S01]  /*6590*/  MUFU.EX2 R182, R182 ;  /* 0x000000b600b67308 */ /* 0x000e220000000800 */
[----:B-1----:R-:W-:Y:S01]  /*65a0*/  F2FP.F16.F32.PACK_AB R155, R180, R173 ;  /* 0x000000adb49b723e */ /* 0x002fe200000000ff */
[----:B------:R-:W-:-:S04]  /*65b0*/  FADD.FTZ R173, R173, R178 ;  /* 0x000000b2adad7221 */ /* 0x000fc80000010000 */
[----:B------:R1:W-:Y:S01]  /*65c0*/  STSM.16.M88.4 [R23+0x36400], R152 ;  /* 0x0364009817007844 */ /* 0x0003e20000000200 */
[----:B------:R-:W-:Y:S01]  /*65d0*/  FADD.FTZ R180, R180, R173 ;  /* 0x000000adb4b47221 */ /* 0x000fe20000010000 */
[----:B------:R-:W-:Y:S08]  /*65e0*/  MUFU.EX2 R177, R177 ;  /* 0x000000b100b17308 */ /* 0x000ff00000000800 */
[----:B------:R-:W2:Y:S01]  /*65f0*/  MUFU.EX2 R186, R186 ;  /* 0x000000ba00ba7308 */ /* 0x000ea20000000800 */
[----:B0-----:R-:W-:Y:S01]  /*6600*/  F2FP.F16.F32.PACK_AB R157, R182, R175 ;  /* 0x000000afb69d723e */ /* 0x001fe200000000ff */
[----:B------:R-:W-:-:S04]  /*6610*/  FADD.FTZ R175, R175, R180 ;  /* 0x000000b4afaf7221 */ /* 0x000fc80000010000 */
[----:B------:R-:W-:Y:S02]  /*6620*/  FADD.FTZ R182, R182, R175 ;  /* 0x000000afb6b67221 */ /* 0x000fe40000010000 */
[----:B------:R-:W0:Y:S08]  /*6630*/  MUFU.EX2 R170, R170 ;  /* 0x000000aa00aa7308 */ /* 0x000e300000000800 */
        /* <DEDUP_REMOVED lines=33> */
[----:B------:R-:W-:-:S06]  /*6850*/  FADD.FTZ R169, R169, R174 ;  /* 0x000000aea9a97221 */ /* 0x000fcc0000010000 */
[----:B------:R-:W2:Y:S08]  /*6860*/  MUFU.EX2 R187, R187 ;  /* 0x000000bb00bb7308 */ /* 0x000eb00000000800 */
[----:B------:R-:W3:Y:S01]  /*6870*/  MUFU.EX2 R208, R208 ;  /* 0x000000d000d07308 */ /* 0x000ee20000000800 */
[----:B0-----:R-:W-:Y:S01]  /*6880*/  F2FP.F16.F32.PACK_AB R165, R206, R183 ;  /* 0x000000b7cea5723e */ /* 0x001fe200000000ff */
[----:B------:R-:W-:-:S04]  /*6890*/  FADD.FTZ R183, R183, R204 ;  /* 0x000000ccb7b77221 */ /* 0x000fc80000010000 */
[----:B------:R-:W-:-:S04]  /*68a0*/  FADD.FTZ R206, R206, R183 ;  /* 0x000000b7cece7221 */ /* 0x000fc80000010000 */
[----:B--2---:R-:W-:Y:S01]  /*68b0*/  FADD.FTZ R5, R187, R206 ;  /* 0x000000cebb057221 */ /* 0x004fe20000010000 */
[----:B---3--:R-:W-:-:S03]  /*68c0*/  F2FP.F16.F32.PACK_AB R167, R208, R187 ;  /* 0x000000bbd0a7723e */ /* 0x008fc600000000ff */
[----:B------:R-:W-:Y:S02]  /*68d0*/  FADD.FTZ R5, R208, R5 ;  /* 0x00000005d0057221 */ /* 0x000fe40000010000 */
[----:B------:R1:W-:Y:S01]  /*68e0*/  STSM.16.M88.4 [R189], R164 ;  /* 0x000000a4bd007844 */ /* 0x0003e20000000200 */
[----:B------:R-:W-:-:S06]  /*68f0*/  WARPGROUP.ARRIVE ;  /* 0x00000000000079c5 */ /* 0x000fcc0000000000 */
[----:B------:R-:W-:Y:S01]  /*6900*/  HGMMA.64x256x16.F32 R24, R152, gdesc[UR12].tnspB, RZ, !UPT, gsb0 ;  /* 0x43e0000c98187df0 */ /* 0x000fe2000c0008ff */
[----:B------:R-:W-:Y:S01]  /*6910*/  UMOV UR14, UR10 ;  /* 0x0000000a000e7c82 */ /* 0x000fe20008000000 */
[----:B------:R-:W-:Y:S01]  /*6920*/  UMOV UR15, 0x40000040 ;  /* 0x40000040000f7882 */ /* 0x000fe20000000000 */
[----:B------:R-:W-:Y:S02]  /*6930*/  UIADD3 UR10, UR8, 0x100, URZ ;  /* 0x00000100080a7890 */ /* 0x000fe4000fffe03f */
[----:B------:R-:W-:Y:S01]  /*6940*/  UIADD3 UR8, UR8, 0x180, URZ ;  /* 0x0000018008087890 */ /* 0x000fe2000fffe03f */
[----:B------:R-:W-:Y:S02]  /*6950*/  WARPGROUP.DEPBAR.LE gsb0, 0x0 ;  /* 0x00008000000079c5 */ /* 0x000fe40000010000 */
[----:B------:R-:W-:-:S15]  /*6960*/  WARPGROUP.ARRIVE ;  /* 0x00000000000079c5 */ /* 0x000fde0000000000 */
[----:B------:R-:W-:-:S05]  /*6970*/  NOP ;  /* 0x0000000000007918 */ /* 0x000fca0000000000 */
[----:B------:R-:W-:Y:S01]  /*6980*/  HGMMA.64x256x16.F32 R24, R156, gdesc[UR12].tnspB, R24, gsb0 ;  /* 0x43e0000c9c187df0 */ /* 0x000fe20008000818 */
[----:B------:R-:W-:Y:S01]  /*6990*/  UMOV UR14, UR10 ;  /* 0x0000000a000e7c82 */ /* 0x000fe20008000000 */
[----:B------:R-:W-:Y:S01]  /*69a0*/  UMOV UR15, 0x40000040 ;  /* 0x40000040000f7882 */ /* 0x000fe20000000000 */
[----:B------:R-:W-:Y:S02]  /*69b0*/  WARPGROUP.DEPBAR.LE gsb0, 0x0 ;  /* 0x00008000000079c5 */ /* 0x000fe40000010000 */
[----:B------:R-:W-:-:S15]  /*69c0*/  WARPGROUP.ARRIVE ;  /* 0x00000000000079c5 */ /* 0x000fde0000000000 */
[----:B------:R-:W-:-:S08]  /*69d0*/  NOP ;  /* 0x0000000000007918 */ /* 0x000fd00000000000 */
[----:B------:R-:W-:Y:S01]  /*69e0*/  HGMMA.64x256x16.F32 R24, R160, gdesc[UR12].tnspB, R24, gsb0 ;  /* 0x43e0000ca0187df0 */ /* 0x000fe20008000818 */
[----:B------:R-:W-:Y:S01]  /*69f0*/  UMOV UR14, UR8 ;  /* 0x00000008000e7c82 */ /* 0x000fe20008000000 */
[----:B------:R-:W-:Y:S01]  /*6a00*/  UMOV UR15, 0x40000040 ;  /* 0x40000040000f7882 */ /* 0x000fe20000000000 */
[----:B------:R-:W-:-:S13]  /*6a10*/  R2UR UR8, R11 ;  /* 0x000000000b0872ca */ /* 0x000fda00000e0000 */
[----:B------:R-:W-:Y:S01]  /*6a20*/  UIADD3 UR6, UR8, UR6, URZ ;  /* 0x0000000608067290 */ /* 0x000fe2000fffe03f */
[----:B------:R-:W-:Y:S02]  /*6a30*/  WARPGROUP.DEPBAR.LE gsb0, 0x0 ;  /* 0x00008000000079c5 */ /* 0x000fe40000010000 */
[----:B------:R-:W-:-:S09]  /*6a40*/  WARPGROUP.ARRIVE ;  /* 0x00000000000079c5 */ /* 0x000fd20000000000 */
[----:B------:R-:W-:Y:S03]  /*6a50*/  HGMMA.64x256x16.F32 R24, R164, gdesc[UR12].tnspB, R24, gsb0 ;  /* 0x43e0000ca4187df0 */ /* 0x000fe60008000818 */
[----:B------:R-:W-:Y:S02]  /*6a60*/  WARPGROUP.DEPBAR.LE gsb0, 0x0 ;  /* 0x00008000000079c5 */ /* 0x000fe40000010000 */
[----:B------:R0:W-:Y:S06]  /*6a70*/  MEMBAR.ALL.CTA ;  /* 0x0000000000007992 */ /* 0x0001ec0000008000 */
[----:B0-----:R-:W0:Y:S02]  /*6a80*/  FENCE.VIEW.ASYNC.S ;  /* 0x00000000000073c6 */ /* 0x001e240000000000 */
[----:B0-----:R-:W-:Y:S01]  /*6a90*/  NOP ;  /* 0x0000000000007918 */ /* 0x001fe20000000000 */
[----:B------:R-:W-:Y:S06]  /*6aa0*/  BAR.ARV 0xe, 0x100 ;  /* 0x0384000000007b1d */ /* 0x000fec0000002000 */
[----:B------:R0:W-:Y:S02]  /*6ab0*/  @!P1 SYNCS.ARRIVE.TRANS64.RED.A1T0 RZ, [R4+URZ], RZ ;  /* 0x000000ff04ff99a7 */ /* 0x0001e4000810043f */
[----:B0-----:R-:W-:Y:S01]  /*6ac0*/  FADD.FTZ R4, R176, R169 ;  /* 0x000000a9b0047221 */ /* 0x001fe20000010000 */
[----:B-1----:R-:W-:Y:S06]  /*6ad0*/  @P2 BRA `(.L_x_2445) ;  /* 0x0000000000482947 */ /* 0x002fec0003800000 */
[C---:B------:R-:W-:Y:S01]  /*6ae0*/  ISETP.GT.AND P2, PT, R11.reuse, RZ, PT ;  /* 0x000000ff0b00720c */ /* 0x040fe20003f44270 */
[----:B------:R-:W-:-:S05]  /*6af0*/  VIADD R10, R11, 0xffffffff ;  /* 0xffffffff0b0a7836 */ /* 0x000fca0000000000 */
[----:B------:R-:W-:-:S07]  /*6b00*/  R2UR UR10, R10 ;  /* 0x000000000a0a72ca */ /* 0x000fce00000e0000 */
[----:B------:R-:W-:Y:S08]  /*6b10*/  @P2 BRA `(.L_x_2446) ;  /* 0x00000000001c2947 */ /* 0x000ff00003800000 */
[----:B------:R-:W-:Y:S02]  /*6b20*/  UISETP.NE.AND UP1, UPT, UR7, 0x1, UPT ;  /* 0x000000010700788c */ /* 0x000fe4000bf25270 */
[----:B------:R-:W-:-:S09]  /*6b30*/  UIADD3 UR10, -UR8, URZ, URZ ;  /* 0x0000003f080a7290 */ /* 0x000fd2000fffe13f */
[----:B------:R-:W-:Y:S02]  /*6b40*/  @UP1 ULDC.64 UR14, c[0x0][0xae0] ;  /* 0x0002b800000e1ab9 */ /* 0x000fe40000000a00 */
[----:B------:R-:W-:-:S04]  /*6b50*/  UIMAD.WIDE.U32 UR8, UR10, UR14, URZ ;  /* 0x0000000e0a0872a5 */ /* 0x000fc8000f8e003f */
[----:B------:R-:W-:-:S04]  /*6b60*/  @UP1 USHF.R.U32.HI UR10, URZ, UR15, UR9 ;  /* 0x0000000f3f0a1299 */ /* 0x000fc80008011609 */
[----:B------:R-:W-:Y:S01]  /*6b70*/  ULOP3.LUT UR10, URZ, UR10, URZ, 0x33, !UPT ;  /* 0x0000000a3f0a7292 */ /* 0x000fe2000f8e333f */
[----:B------:R-:W-:Y:S11]  /*6b80*/  BRA `(.L_x_2447) ;  /* 0x0000000000107947 */ /* 0x000ff60003800000 */
.L_x_2446:
[----:B------:R-:W-:-:S11]  /*6b90*/  UISETP.NE.AND UP1, UPT, UR7, 0x1, UPT ;  /* 0x000000010700788c */ /* 0x000fd6000bf25270 */
[----:B------:R-:W-:Y:S02]  /*6ba0*/  @UP1 ULDC.64 UR14, c[0x0][0xae0] ;  /* 0x0002b800000e1ab9 */ /* 0x000fe40000000a00 */
[----:B------:R-:W-:-:S04]  /*6bb0*/  UIMAD.WIDE.U32 UR8, UR10, UR14, URZ ;  /* 0x0000000e0a0872a5 */ /* 0x000fc8000f8e003f */
[----:B------:R-:W-:-:S12]  /*6bc0*/  @UP1 USHF.R.U32.HI UR10, URZ, UR15, UR9 ;  /* 0x0000000f3f0a1299 */ /* 0x000fd80008011609 */
.L_x_2447:
[----:B------:R-:W-:-:S04]  /*6bd0*/  UIMAD UR7, UR10, UR7, UR7 ;  /* 0x000000070a0772a4 */ /* 0x000fc8000f8e0207 */
[----:B------:R-:W-:-:S04]  /*6be0*/  UISETP.LT.AND UP1, UPT, UR6, UR7, UPT ;  /* 0x000000070600728c */ /* 0x000fc8000bf21270 */
[----:B------:R-:W-:-:S12]  /*6bf0*/  USEL UR6, UR6, UR7, UP1 ;  /* 0x0000000706067287 */ /* 0x000fd80008800000 */
.L_x_2445:
[----:B------:R-:W-:Y:S01]  /*6c00*/  R2UR UR14, R184 ;  /* 0x00000000b80e72ca */ /* 0x000fe200000e0000 */
[----:B------:R-:W-:-:S04]  /*6c10*/  USHF.R.S32.HI UR7, URZ, 0x1f, UR6 ;  /* 0x0000001f3f077899 */ /* 0x000fc80008011406 */
[----:B------:R-:W-:-:S04]  /*6c20*/  ULEA.HI UR7, UR7, UR6, URZ, 0x6 ;  /* 0x0000000607077291 */ /* 0x000fc8000f8f303f */
[----:B------:R-:W-:-:S04]  /*6c30*/  USHF.R.S32.HI UR7, URZ, 0x6, UR7 ;  /* 0x000000063f077899 */ /* 0x000fc80008011407 */
[----:B------:R-:W-:-:S04]  /*6c40*/  UISETP.LT.AND UP1, UPT, UR14, UR7, UPT ;  /* 0x000000070e00728c */ /* 0x000fc8000bf21270 */
[----:B------:R-:W-:-:S06]  /*6c50*/  USEL UR14, UR14, UR7, !UP1 ;  /* 0x000000070e0e7287 */ /* 0x000fcc000c800000 */
[----:B------:R-:W-:-:S13]  /*6c60*/  ISETP.GE.AND P2, PT, R7, UR14, PT ;  /* 0x0000000e07007c0c */ /* 0x000fda000bf46270 */
[----:B------:R-:W-:Y:S05]  /*6c70*/  @!P2 BRA `(.L_x_2448) ;  /* 0x000000340014a947 */ /* 0x000fea0003800000 */
[----:B------:R-:W-:-:S04]  /*6c80*/  IMAD.IADD R15, R0, 0x1, R9 ;  /* 0x00000001000f7824 */ /* 0x000fc800078e0209 */
[----:B------:R-:W-:-:S05]  /*6c90*/  VIADD R13, R15, 0x8 ;  /* 0x000000080f0d7836 */ /* 0x000fca0000000000 */
[----:B------:R-:W-:-:S07]  /*6ca0*/  LOP3.LUT R11, RZ, R13, RZ, 0x33, !PT ;  /* 0x0000000dff0b7212 */ /* 0x000fce00078e33ff */
.L_x_2465:
[----:B------:R-:W-:-:S04]  /*6cb0*/  UIADD3 UR6, UR36, 0x1, URZ ;  /* 0x0000000124067890 */ /* 0x000fc8000fffe03f */
[----:B------:R-:W-:-:S04]  /*6cc0*/  UISETP.NE.AND UP1, UPT, UR6, 0x2, UPT ;  /* 0x000000020600788c */ /* 0x000fc8000bf25270 */
[----:B------:R-:W-:Y:S02]  /*6cd0*/  USEL UR7, URZ, 0x1, UP1 ;  /* 0x000000013f077887 */ /* 0x000fe40008800000 */
[----:B------:R-:W-:-:S04]  /*6ce0*/  USEL UR6, UR6, URZ, UP1 ;  /* 0x0000003f06067287 */ /* 0x000fc80008800000 */
[----:B------:R-:W-:Y:S01]  /*6cf0*/  LOP3.LUT R2, R2, UR7, RZ, 0x3c, !PT ;  /* 0x0000000702027c12 */ /* 0x000fe2000f8e3cff */
[----:B-1----:R-:W-:Y:S07]  /*6d00*/  @!P0 BRA `(.L_x_2449) ;  /* 0x0000000000048947 */ /* 0x002fee0003800000 */
[----:B------:R-:W-:Y:S01]  /*6d10*/  BPT.TRAP 0x1 ;  /* 0x000000040000795c */ /* 0x000fe20000300000 */
.L_x_2449:
[----:B------:R-:W-:Y:S01]  /*6d20*/  ULEA UR7, UR6, UR37, 0x3 ;  /* 0x0000002506077291 */ /* 0x000fe2000f8e183f */
[----:B------:R-:W-:-:S08]  /*6d30*/  SHF.L.U32 R9, R2, 0x1f, RZ ;  /* 0x0000001f02097819 */ /* 0x000fd000000006ff */
[----:B------:R0:W1:Y:S01]  /*6d40*/  SYNCS.PHASECHK.TRANS64.TRYWAIT P2, [UR7+0x38830], R9 ;  /* 0x03883009ff0075a7 */ /* 0x0000620008040147 */
[----:B------:R-:W-:Y:S05]  /*6d50*/  @!P0 BRA `(.L_x_2450) ;  /* 0x0000000000048947 */ /* 0x000fea0003800000 */
[----:B------:R-:W-:Y:S01]  /*6d60*/  BPT.TRAP 0x1 ;  /* 0x000000040000795c */ /* 0x000fe20000300000 */
.L_x_2450:
[----:B-1----:R-:W-:Y:S05]  /*6d70*/  @P2 BRA `(.L_x_2451) ;  /* 0x0000000000082947 */ /* 0x002fea0003800000 */
[----:B------:R-:W1:Y:S02]  /*6d80*/  SYNCS.PHASECHK.TRANS64.TRYWAIT P2, [UR7+0x38830], R9 ;  /* 0x03883009ff0075a7 */ /* 0x000e640008040147 */
[----:B-1----:R-:W-:Y:S05]  /*6d90*/  @!P2 BRA `(.L_x_2452) ;  /* 0x000001200050a947 */ /* 0x002fea0003800000 */
.L_x_2451:
[----:B------:R-:W-:Y:S01]  /*6da0*/  R2UR UR15, R3 ;  /* 0x00000000030f72ca */ /* 0x000fe200000e0000 */
[----:B------:R-:W-:Y:S01]  /*6db0*/  WARPGROUP.ARRIVE ;  /* 0x00000000000079c5 */ /* 0x000fe20000000000 */
[----:B------:R-:W-:Y:S01]  /*6dc0*/  UMOV UR8, UR32 ;  /* 0x0000002000087c82 */ /* 0x000fe20008000000 */
[----:B------:R-:W-:Y:S01]  /*6dd0*/  UMOV UR9, UR33 ;  /* 0x0000002100097c82 */ /* 0x000fe20008000000 */
[----:B------:R-:W-:-:S09]  /*6de0*/  UMOV UR11, 0x40000040 ;  /* 0x40000040000b7882 */ /* 0x000fd20000000000 */
[----:B------:R-:W-:-:S07]  /*6df0*/  ULEA UR15, UR6, UR15, 0x9 ;  /* 0x0000000f060f7291 */ /* 0x000fce000f8e483f */
        /* <DEDUP_REMOVED lines=26> */
.L_x_2453:
[----:B------:R2:W3:Y:S01]  /*6fa0*/  SYNCS.PHASECHK.TRANS64.TRYWAIT P2, [UR7+0x38850], R9 ;  /* 0x03885009ff0075a7 */ /* 0x0004e20008040147 */
[----:B------:R-:W-:Y:S05]  /*6fb0*/  @!P0 BRA `(.L_x_2454) ;  /* 0x0000000000048947 */ /* 0x000fea0003800000 */
[----:B------:R-:W-:Y:S01]  /*6fc0*/  BPT.TRAP 0x1 ;  /* 0x000000040000795c */ /* 0x000fe20000300000 */
.L_x_2454:
[----:B---3--:R-:W-:Y:S05]  /*6fd0*/  @P2 BRA `(.L_x_2455) ;  /* 0x0000000000082947 */ /* 0x008fea0003800000 */
[----:B------:R-:W3:Y:S02]  /*6fe0*/  SYNCS.PHASECHK.TRANS64.TRYWAIT P2, [UR7+0x38850], R9 ;  /* 0x03885009ff0075a7 */ /* 0x000ee40008040147 */
[----:B---3--:R-:W-:Y:S05]  /*6ff0*/  @!P2 BRA `(.L_x_2456) ;  /* 0x0000011c00d0a947 */ /* 0x008fea0003800000 */
.L_x_2455:
[----:B------:R-:W-:Y:S01]  /*7000*/  ULEA UR8, UR6, UR4, 0xc ;  /* 0x0000000406087291 */ /* 0x000fe2000f8e603f */
[----:B------:R-:W-:Y:S01]  /*7010*/  WARPGROUP.ARRIVE ;  /* 0x00000000000079c5 */ /* 0x000fe20000000000 */
[----:B------:R-:W-:Y:S01]  /*7020*/  UMOV UR27, 0x40000040 ;  /* 0x40000040001b7882 */ /* 0x000fe20000000000 */
[----:B------:R-:W-:-:S04]  /*7030*/  UIADD3 UR28, UR5, 0x2, URZ ;  /* 0x00000002051c7890 */ /* 0x000fc8000fffe03f */
[----:B-1----:R-:W1:Y:S01]  /*7040*/  S2R R10, SR_TID.X ;  /* 0x00000000000a7919 */ /* 0x002e620000002100 */
[----:B------:R-:W-:Y:S01]  /*7050*/  UIADD3 UR30, UR8, 0x2, URZ ;  /* 0x00000002081e7890 */ /* 0x000fe2000fffe03f */
[----:B------:R-:W-:Y:S01]  /*7060*/  PLOP3.LUT P2, PT, PT, PT, UP0, 0x40, 0x0 ;  /* 0x000000000000781c */ /* 0x000fe20003f4e808 */
[----:B------:R-:W-:Y:S01]  /*7070*/  UMOV UR26, UR8 ;  /* 0x00000008001a7c82 */ /* 0x000fe20008000000 */
[----:B------:R-:W-:Y:S01]  /*7080*/  UMOV UR29, 0x40000040 ;  /* 0x40000040001d7882 */ /* 0x000fe20000000000 */
[----:B------:R-:W-:Y:S01]  /*7090*/  HGMMA.64x64x16.F32 R152, gdesc[UR24], R152, gsb0 ;  /* 0x00e00000189879f0 */ /* 0x000fe20008000898 */
[----:B------:R-:W-:Y:S01]  /*70a0*/  UMOV UR31, 0x40000040 ;  /* 0x40000040001f7882 */ /* 0x000fe20000000000 */
[----:B------:R-:W-:Y:S02]  /*70b0*/  UIADD3 UR18, UR5, 0x800, URZ ;  /* 0x0000080005127890 */ /* 0x000fe4000fffe03f */
[----:B------:R-:W-:Y:S01]  /*70c0*/  UIADD3 UR15, UR8, 0x800, URZ ;  /* 0x00000800080f7890 */ /* 0x000fe2000fffe03f */
[----:B------:R-:W-:Y:S01]  /*70d0*/  UMOV UR11, 0x4 ;  /* 0x00000004000b7882 */ /* 0x000fe20000000000 */
[----:B-1----:R-:W-:-:S05]  /*70e0*/  SHF.R.U32.HI R10, RZ, 0x7, R10 ;  /* 0x00000007ff0a7819 */ /* 0x002fca000001160a */
[----:B0-2---:R-:W0:Y:S02]  /*70f0*/  SHFL.IDX PT, R9, R10, RZ, 0x1f ;  /* 0x00001fff0a097589 */ /* 0x005e2400000e0000 */
[----:B0-----:R-:W-:Y:S01]  /*7100*/  R2UR UR9, R9 ;  /* 0x00000000090972ca */ /* 0x001fe200000e0000 */
[----:B------:R-:W-:-:S04]  /*7110*/  IMAD.U32 R9, RZ, RZ, UR7 ;  /* 0x00000007ff097e24 */ /* 0x000fc8000f8e00ff */
[----:B------:R-:W-:-:S05]  /*7120*/  @!P1 VIADD R10, R9, 0x38840 ;  /* 0x00038840090a9836 */ /* 0x000fca0000000000 */
[----:B------:R-:W-:Y:S01]  /*7130*/  @!P1 PRMT R12, RZ, 0x654, R10 ;  /* 0x00000654ff0c9816 */ /* 0x000fe2000000000a */
[----:B------:R-:W-:Y:S02]  /*7140*/  IMAD.SHL.U32 R10, R7, 0x40, RZ ;  /* 0x00000040070a7824 */ /* 0x000fe400078e00ff */
[----:B------:R-:W-:-:S03]  /*7150*/  UISETP.GT.AND UP1, UPT, UR9, 0x7f, UPT ;  /* 0x0000007f0900788c */ /* 0x000fc6000bf24270 */
[----:B------:R-:W-:Y:S01]  /*7160*/  IADD3 R21, R17, 0x1, -R10 ;  /* 0x0000000111157810 */ /* 0x000fe20007ffe80a */
[----:B------:R-:W-:Y:S02]  /*7170*/  USEL UR9, URZ, 0x2, !UP1 ;  /* 0x000000023f097887 */ /* 0x000fe4000c800000 */
[----:B------:R-:W-:Y:S01]  /*7180*/  USEL UR10, UR11, 0x2, UP1 ;  /* 0x000000020b0a7887 */ /* 0x000fe20008800000 */
[----:B------:R-:W-:Y:S02]  /*7190*/  WARPGROUP.DEPBAR.LE gsb0, 0x0 ;  /* 0x00008000000079c5 */ /* 0x000fe40000010000 */
[----:B------:R-:W-:Y:S01]  /*71a0*/  WARPGROUP.ARRIVE ;  /* 0x00000000000079c5 */ /* 0x000fe20000000000 */
[----:B------:R-:W-:Y:S01]  /*71b0*/  USEL UR11, UR11, 0x6, !UP1 ;  /* 0x000000060b0b7887 */ /* 0x000fe2000c800000 */
[----:B------:R-:W-:-:S04]  /*71c0*/  IADD3 R21, -R16, R21, -R18 ;  /* 0x0000001510157210 */ /* 0x000fc80007ffe912 */
        /* <DEDUP_REMOVED lines=232> */
[----:B------:R-:W-:Y:S01]  /*8050*/  UIADD3 UR10, UR9, UR10, UR8 ;  /* 0x0000000a090a7290 */ /* 0x000fe2000fffe008 */
[----:B------:R-:W-:Y:S02]  /*8060*/  ULDC UR18, c[0x0][0xad4] ;  /* 0x0002b50000127ab9 */ /* 0x000fe40000000800 */
[----:B------:R-:W-:Y:S01]  /*8070*/  UMOV UR9, 0x40000040 ;  /* 0x4000004000097882 */ /* 0x000fe20000000000 */
[----:B------:R-:W-:Y:S01]  /*8080*/  ULOP3.LUT UR7, URZ, UR18, URZ, 0x33, !UPT ;  /* 0x000000123f077292 */ /* 0x000fe2000f8e333f */
[----:B------:R-:W-:Y:S01]  /*8090*/  UMOV UR8, UR11 ;  /* 0x0000000b00087c82 */ /* 0x000fe20008000000 */
[----:B------:R-:W-:-:S04]  /*80a0*/  UMOV UR11, 0x40000040 ;  /* 0x40000040000b7882 */ /* 0x000fc80000000000 */
[----:B------:R-:W-:Y:S01]  /*80b0*/  VIADD R205, R21, UR7 ;  /* 0x0000000715cd7c36 */ /* 0x000fe20008000000 */
[----:B------:R-:W-:-:S03]  /*80c0*/  ULDC UR7, c[0x0][0xadc] ;  /* 0x0002b70000077ab9 */ /* 0x000fc60000000800 */
        /* <DEDUP_REMOVED lines=8> */
[----:B------:R-:W-:-:S04]  /*8150*/  VIADD R203, R21, UR8 ;  /* 0x0000000815cb7c36 */ /* 0x000fc80008000000 */
[----:B------:R-:W-:Y:S01]  /*8160*/  IMAD.IADD R186, R0, 0x1, R203 ;  /* 0x0000000100ba7824 */ /* 0x000fe200078e02cb */
[----:B------:R-:W-:Y:S02]  /*8170*/  WARPGROUP.DEPBAR.LE gsb0, 0x0 ;  /* 0x00008000000079c5 */ /* 0x000fe40000010000 */
[----:B------:R0:W-:Y:S01]  /*8180*/  @!P1 SYNCS.ARRIVE.TRANS64.RED.A1T0 RZ, [R12+URZ], RZ ;  /* 0x000000ff0cff99a7 */ /* 0x0001e2000810043f */
[----:B------:R-:W-:Y:S05]  /*8190*/  @P2 BRA `(.L_x_2457) ;  /* 0x00000000005c2947 */ /* 0x000fea0003800000 */
[----:B------:R-:W-:Y:S01]  /*81a0*/  ISETP.GT.AND P2, PT, R15, -0x1, PT ;  /* 0xffffffff0f00780c */ /* 0x000fe20003f44270 */
[----:B------:R-:W-:-:S12]  /*81b0*/  BSSY B0, `(.L_x_2458) ;  /* 0x0000011000007945 */ /* 0x000fd80003800000 */
[----:B------:R-:W-:Y:S05]  /*81c0*/  @P2 BRA `(.L_x_2459) ;  /* 0x0000000000242947 */ /* 0x000fea0003800000 */
[----:B0-----:R-:W-:Y:S01]  /*81d0*/  IMAD.U32 R12, RZ, RZ, UR7 ;  /* 0x00000007ff0c7e24 */ /* 0x001fe2000f8e00ff */
[----:B------:R-:W-:-:S04]  /*81e0*/  IADD3 R187, R0, R17, -R18 ;  /* 0x0000001100bb7210 */ /* 0x000fc80007ffe812 */
[----:B------:R-:W-:Y:S02]  /*81f0*/  ISETP.NE.AND P2, PT, R12, 0x1, PT ;  /* 0x000000010c00780c */ /* 0x000fe40003f45270 */
[----:B------:R-:W-:-:S11]  /*8200*/  LOP3.LUT R187, RZ, R187, RZ, 0x33, !PT ;  /* 0x000000bbffbb7212 */ /* 0x000fd600078e33ff */
[----:B------:R-:W0:Y:S02]  /*8210*/  @P2 LDC.64 R20, c[0x0][0xae0] ;  /* 0x0002b800ff142b82 */ /* 0x000e240000000a00 */
[----:B0-----:R-:W-:-:S05]  /*8220*/  @P2 IMAD.HI.U32 R20, R187, R20, RZ ;  /* 0x00000014bb142227 */ /* 0x001fca00078e00ff */
[----:B------:R-:W-:-:S04]  /*8230*/  @P2 SHF.R.U32.HI R187, RZ, R21, R20 ;  /* 0x00000015ffbb2219 */ /* 0x000fc80000011614 */
[----:B------:R-:W-:Y:S01]  /*8240*/  LOP3.LUT R187, RZ, R187, RZ, 0x33, !PT ;  /* 0x000000bbffbb7212 */ /* 0x000fe200078e33ff */
[----:B------:R-:W-:Y:S06]  /*8250*/  BRA `(.L_x_2460) ;  /* 0x0000000000187947 */ /* 0x000fec0003800000 */
.L_x_2459:
[----:B0-----:R-:W-:Y:S01]  /*8260*/  MOV R12, UR7 ;  /* 0x00000007000c7c02 */ /* 0x001fe20008000f00 */
[----:B------:R-:W-:-:S03]  /*8270*/  IMAD.MOV.U32 R187, RZ, RZ, R15 ;  /* 0x000000ffffbb7224 */ /* 0x000fc600078e000f */
[----:B------:R-:W-:-:S13]  /*8280*/  ISETP.NE.AND P2, PT, R12, 0x1, PT ;  /* 0x000000010c00780c */ /* 0x000fda0003f45270 */
[----:B------:R-:W0:Y:S02]  /*8290*/  @P2 LDC.64 R20, c[0x0][0xae0] ;  /* 0x0002b800ff142b82 */ /* 0x000e240000000a00 */
[----:B0-----:R-:W-:-:S05]  /*82a0*/  @P2 IMAD.HI.U32 R20, R15, R20, RZ ;  /* 0x000000140f142227 */ /* 0x001fca00078e00ff */
[----:B------:R-:W-:-:S07]  /*82b0*/  @P2 SHF.R.U32.HI R187, RZ, R21, R20 ;  /* 0x00000015ffbb2219 */ /* 0x000fce0000011614 */
.L_x_2460:
[----:B------:R-:W-:Y:S05]  /*82c0*/  BSYNC B0 ;  /* 0x0000000000007941 */ /* 0x000fea0003800000 */
.L_x_2458:
[----:B------:R-:W-:-:S04]  /*82d0*/  IMAD R21, R187, R12, -R10 ;  /* 0x0000000cbb157224 */ /* 0x000fc800078e0a0a */
[----:B------:R-:W-:-:S05]  /*82e0*/  IMAD.IADD R21, R21, 0x1, -R16 ;  /* 0x0000000115157824 */ /* 0x000fca00078e0a10 */
[----:B------:R-:W-:Y:S02]  /*82f0*/  VIADDMNMX R186, R21, R12, R186, PT ;  /* 0x0000000c15ba7246 */ /* 0x000fe400038001ba */
[----:B------:R-:W-:-:S07]  /*8300*/  VIMNMX R201, R201, R21, !PT ;  /* 0x00000015c9c97248 */ /* 0x000fce0007fe0100 */
.L_x_2457:
[----:B------:R-:W-:-:S04]  /*8310*/  ISETP.GT.AND P2, PT, R7, -0x1, PT ;  /* 0xffffffff0700780c */ /* 0x000fc80003f44270 */
[C---:B------:R-:W-:Y:S02]  /*8320*/  ISETP.GT.AND P5, PT, R201.reuse, RZ, P2 ;  /* 0x000000ffc900720c */ /* 0x040fe400017a4270 */
[C---:B------:R-:W-:Y:S02]  /*8330*/  ISETP.GT.AND P4, PT, R201.reuse, 0x1, P2 ;  /* 0x00000001c900780c */ /* 0x040fe40001784270 */
[C---:B------:R-:W-:Y:S02]  /*8340*/  ISETP.GT.AND P6, PT, R201.reuse, 0x8, P2 ;  /* 0x00000008c900780c */ /* 0x040fe400017c4270 */
[----:B------:R-:W-:Y:S02]  /*8350*/  ISETP.GT.AND P3, PT, R201, 0x9, P2 ;  /* 0x00000009c900780c */ /* 0x000fe40001764270 */
[C---:B------:R-:W-:Y:S02]  /*8360*/  ISETP.LT.OR P5, PT, R186.reuse, 0x1, P5 ;  /* 0x00000001ba00780c */ /* 0x040fe40002fa1670 */
[----:B------:R-:W-:-:S02]  /*8370*/  ISETP.LT.OR P4, PT, R186, 0x2, P4 ;  /* 0x00000002ba00780c */ /* 0x000fc40002781670 */
[C---:B------:R-:W-:Y:S02]  /*8380*/  ISETP.LT.OR P6, PT, R186.reuse, 0x9, P6 ;  /* 0x00000009ba00780c */ /* 0x040fe400037c1670 */
[----:B------:R-:W-:Y:S02]  /*8390*/  ISETP.LT.OR P3, PT, R186, 0xa, P3 ;  /* 0x0000000aba00780c */ /* 0x000fe40001f61670 */
[----:B------:R-:W-:Y:S02]  /*83a0*/  FSEL R187, R152, -INF , !P5 ;  /* 0xff80000098bb7808 */ /* 0x000fe40006800000 */
[----:B------:R-:W-:Y:S02]  /*83b0*/  ISETP.GT.AND P5, PT, R201, 0x10, P2 ;  /* 0x00000010c900780c */ /* 0x000fe400017a4270 */
[----:B0-----:R-:W-:Y:S02]  /*83c0*/  FSEL R12, R153, -INF , !P4 ;  /* 0xff800000990c7808 */ /* 0x001fe40006000000 */
[----:B------:R-:W-:-:S02]  /*83d0*/  FSEL R14, R156, -INF , !P6 ;  /* 0xff8000009c0e7808 */ /* 0x000fc40007000000 */
[----:B------:R-:W-:Y:S02]  /*83e0*/  FSEL R157, R157, -INF , !P3 ;  /* 0xff8000009d9d7808 */ /* 0x000fe40005800000 */
        /* <DEDUP_REMOVED lines=9> */
[----:B------:R-:W-:Y:S02]  /*8480*/  FSEL R161, R161, -INF , !P4 ;  /* 0xff800000a1a17808 */ /* 0x000fe40006000000 */
        /* <DEDUP_REMOVED lines=22> */
[----:B------:R-:W-:Y:S02]  /*85f0*/  PLOP3.LUT P5, PT, PT, PT, UP0, 0x40, 0x0 ;  /* 0x000000000000781c */ /* 0x000fe40003fae808 */
[--C-:B------:R-:W-:Y:S02]  /*8600*/  IADD3 R168, R203, 0x8, R0.reuse ;  /* 0x00000008cba87810 */ /* 0x100fe40007ffe000 */
[----:B------:R-:W-:-:S02]  /*8610*/  IADD3 R169, R205, 0x8, R0 ;  /* 0x00000008cda97810 */ /* 0x000fc40007ffe000 */
[----:B------:R-:W-:Y:S02]  /*8620*/  FSEL R176, R177, -INF , !P4 ;  /* 0xff800000b1b07808 */ /* 0x000fe40006000000 */
[----:B------:R-:W-:Y:S02]  /*8630*/  FSEL R180, R180, -INF , !P6 ;  /* 0xff800000b4b47808 */ /* 0x000fe40007000000 */
[----:B------:R-:W-:-:S03]  /*8640*/  FSEL R181, R181, -INF , !P3 ;  /* 0xff800000b5b57808 */ /* 0x000fc60005800000 */
[----:B------:R-:W-:Y:S05]  /*8650*/  @P5 BRA `(.L_x_2461) ;  /* 0x0000000000585947 */ /* 0x000fea0003800000 */
        /* <DEDUP_REMOVED lines=11> */
.L_x_2463:
[----:B------:R-:W-:Y:S02]  /*8710*/  IMAD.U32 R177, RZ, RZ, UR7 ;  /* 0x00000007ffb17e24 */ /* 0x000fe4000f8e00ff */
[----:B------:R-:W-:-:S03]  /*8720*/  IMAD.MOV.U32 R173, RZ, RZ, R13 ;  /* 0x000000ffffad7224 */ /* 0x000fc600078e000d */
[----:B------:R-:W-:-:S13]  /*8730*/  ISETP.NE.AND P3, PT, R177, 0x1, PT ;  /* 0x00000001b100780c */ /* 0x000fda0003f65270 */
[----:B------:R-:W0:Y:S02]  /*8740*/  @P3 LDC.64 R20, c[0x0][0xae0] ;  /* 0x0002b800ff143b82 */ /* 0x000e240000000a00 */
[----:B0-----:R-:W-:-:S05]  /*8750*/  @P3 IMAD.HI.U32 R20, R13, R20, RZ ;  /* 0x000000140d143227 */ /* 0x001fca00078e00ff */
[----:B------:R-:W-:-:S07]  /*8760*/  @P3 SHF.R.U32.HI R173, RZ, R21, R20 ;  /* 0x00000015ffad3219 */ /* 0x000fce0000011614 */
.L_x_2464:
[----:B------:R-:W-:Y:S05]  /*8770*/  BSYNC B0 ;  /* 0x0000000000007941 */ /* 0x000fea0003800000 */
.L_x_2462:
[----:B------:R-:W-:-:S04]  /*8780*/  IMAD R21, R173, R177, -R10 ;  /* 0x000000b1ad157224 */ /* 0x000fc800078e0a0a */
[----:B------:R-:W-:-:S05]  /*8790*/  IMAD.IADD R21, R21, 0x1, -R16 ;  /* 0x0000000115157824 */ /* 0x000fca00078e0a10 */
[----:B------:R-:W-:Y:S02]  /*87a0*/  VIADDMNMX R168, R21, R177, R168, PT ;  /* 0x000000b115a87246 */ /* 0x000fe400038001a8 */
[----:B------:R-:W-:-:S07]  /*87b0*/  VIMNMX R169, R169, R21, !PT ;  /* 0x00000015a9a97248 */ /* 0x000fce0007fe0100 */
.L_x_2461:
[----:B------:R-:W-:Y:S01]  /*87c0*/  FMNMX.FTZ R21, R187, R6, !PT ;  /* 0x00000006bb157209 */ /* 0x000fe20007810000 */
[----:B------:R-:W-:Y:S01]  /*87d0*/  ULDC UR11, c[0x0][0xa80] ;  /* 0x0002a000000b7ab9 */ /* 0x000fe20000000800 */
[C---:B------:R-:W-:Y:S01]  /*87e0*/  ISETP.GT.AND P4, PT, R169.reuse, RZ, P2 ;  /* 0x000000ffa900720c */ /* 0x040fe20001784270 */
[----:B------:R-:W-:Y:S01]  /*87f0*/  ULEA UR8, UR6, UR38, 0xc ;  /* 0x0000002606087291 */ /* 0x000fe2000f8e603f */
[----:B------:R-:W-:Y:S01]  /*8800*/  FMNMX.FTZ R21, R12, R21, !PT ;  /* 0x000000150c157209 */ /* 0x000fe20007810000 */
[----:B------:R-:W-:Y:S01]  /*8810*/  UMOV UR23, 0x40000040 ;  /* 0x4000004000177882 */ /* 0x000fe20000000000 */
[----:B------:R-:W-:Y:S01]  /*8820*/  ISETP.GT.AND P3, PT, R169, 0x1, P2 ;  /* 0x00000001a900780c */ /* 0x000fe20001764270 */
[----:B------:R-:W-:Y:S01]  /*8830*/  UIADD3 UR10, UR8, 0x80, URZ ;  /* 0x00000080080a7890 */ /* 0x000fe2000fffe03f */
[----:B------:R-:W-:Y:S01]  /*8840*/  FMNMX.FTZ R10, R14, R21, !PT ;  /* 0x000000150e0a7209 */ /* 0x000fe20007810000 */
[----:B------:R-:W-:Y:S01]  /*8850*/  @!P1 VIADD R9, R9, 0x38860 ;  /* 0x0003886009099836 */ /* 0x000fe20000000000 */
[----:B------:R-:W-:Y:S01]  /*8860*/  ISETP.LT.OR P4, PT, R168, 0x1, P4 ;  /* 0x00000001a800780c */ /* 0x000fe20002781670 */
[----:B------:R-:W-:Y:S01]  /*8870*/  UMOV UR22, UR8 ;  /* 0x0000000800167c82 */ /* 0x000fe20008000000 */
[----:B------:R-:W-:-:S02]  /*8880*/  FMNMX.FTZ R21, R157, R10, !PT ;  /* 0x0000000a9d157209 */ /* 0x000fc40007810000 */
[----:B------:R-:W-:Y:S02]  /*8890*/  ISETP.GT.AND P5, PT, R169, 0x8, P2 ;  /* 0x00000008a900780c */ /* 0x000fe400017a4270 */
[----:B------:R-:W-:Y:S02]  /*88a0*/  FMNMX.FTZ R10, R160, R21, !PT ;  /* 0x00000015a00a7209 */ /* 0x000fe40007810000 */
[----:B------:R-:W-:Y:S02]  /*88b0*/  ISETP.LT.OR P3, PT, R168, 0x2, P3 ;  /* 0x00000002a800780c */ /* 0x000fe40001f61670 */
[----:B------:R-:W-:Y:S02]  /*88c0*/  FMNMX.FTZ R21, R161, R10, !PT ;  /* 0x0000000aa1157209 */ /* 0x000fe40007810000 */
[----:B------:R-:W-:Y:S02]  /*88d0*/  FSEL R201, R154, -INF , !P4 ;  /* 0xff8000009ac97808 */ /* 0x000fe40006000000 */
        /* <DEDUP_REMOVED lines=15> */
[----:B------:R-:W-:Y:S02]  /*89d0*/  FSEL R159, R159, -INF , !P6 ;  /* 0xff8000009f9f7808 */ /* 0x000fe40007000000 */
[----:B------:R-:W-:Y:S02]  /*89e0*/  FMNMX.FTZ R10, R180, R21, !PT ;  /* 0x00000015b40a7209 */ /* 0x000fe40007810000 */
[----:B------:R-:W-:Y:S02]  /*89f0*/  ISETP.LT.OR P3, PT, R168, 0x11, P3 ;  /* 0x00000011a800780c */ /* 0x000fe40001f61670 */
[----:B------:R-:W-:-:S02]  /*8a00*/  FMNMX.FTZ R20, R181, R10, !PT ;  /* 0x0000000ab5147209 */ /* 0x000fc40007810000 */
[C---:B------:R-:W-:Y:S02]  /*8a10*/  ISETP.GT.AND P6, PT, R169.reuse, 0x18, P2 ;  /* 0x00000018a900780c */ /* 0x040fe400017c4270 */
[----:B------:R-:W-:Y:S01]  /*8a20*/  ISETP.LT.OR P5, PT, R168, 0x12, P5 ;  /* 0x00000012a800780c */ /* 0x000fe20002fa1670 */
[----:B------:R-:W0:Y:S01]  /*8a30*/  SHFL.BFLY PT, R21, R20, 0x2, 0x1f ;  /* 0x0c401f0014157f89 */ /* 0x000e2200000e0000 */
[----:B------:R-:W-:Y:S02]  /*8a40*/  FSEL R162, R162, -INF , !P3 ;  /* 0xff800000a2a27808 */ /* 0x000fe40005800000 */
[----:B------:R-:W-:Y:S02]  /*8a50*/  ISETP.GT.AND P4, PT, R169, 0x19, P2 ;  /* 0x00000019a900780c */ /* 0x000fe40001784270 */
[----:B------:R-:W-:Y:S02]  /*8a60*/  ISETP.LT.OR P6, PT, R168, 0x19, P6 ;  /* 0x00000019a800780c */ /* 0x000fe400037c1670 */
[----:B------:R-:W-:-:S02]  /*8a70*/  FSEL R163, R163, -INF , !P5 ;  /* 0xff800000a3a37808 */ /* 0x000fc40006800000 */
[C---:B------:R-:W-:Y:S02]  /*8a80*/  ISETP.GT.AND P5, PT, R169.reuse, 0x21, P2 ;  /* 0x00000021a900780c */ /* 0x040fe400017a4270 */
[----:B------:R-:W-:Y:S02]  /*8a90*/  ISETP.GT.AND P3, PT, R169, 0x20, P2 ;  /* 0x00000020a900780c */ /* 0x000fe40001764270 */
[----:B------:R-:W-:Y:S02]  /*8aa0*/  FSEL R166, R166, -INF , !P6 ;  /* 0xff800000a6a67808 */ /* 0x000fe40007000000 */
[C---:B------:R-:W-:Y:S02]  /*8ab0*/  ISETP.LT.OR P4, PT, R168.reuse, 0x1a, P4 ;  /* 0x0000001aa800780c */ /* 0x040fe40002781670 */
[C---:B------:R-:W-:Y:S02]  /*8ac0*/  ISETP.LT.OR P5, PT, R168.reuse, 0x22, P5 ;  /* 0x00000022a800780c */ /* 0x040fe40002fa1670 */
[----:B------:R-:W-:-:S02]  /*8ad0*/  ISETP.LT.OR P3, PT, R168, 0x21, P3 ;  /* 0x00000021a800780c */ /* 0x000fc40001f61670 */
[----:B------:R-:W-:Y:S02]  /*8ae0*/  FSEL R167, R167, -INF , !P4 ;  /* 0xff800000a7a77808 */ /* 0x000fe40006000000 */
[----:B------:R-:W-:Y:S02]  /*8af0*/  FSEL R202, R171, -INF , !P5 ;  /* 0xff800000abca7808 */ /* 0x000fe40006800000 */
[----:B0-----:R-:W-:Y:S02]  /*8b00*/  FMNMX.FTZ R21, R20, R21, !PT ;  /* 0x0000001514157209 */ /* 0x001fe40007810000 */
[----:B------:R-:W-:Y:S02]  /*8b10*/  FMNMX.FTZ R20, R201, R8, !PT ;  /* 0x00000008c9147209 */ /* 0x000fe40007810000 */
[----:B------:R-:W-:Y:S01]  /*8b20*/  ISETP.GT.AND P6, PT, R169, 0x28, P2 ;  /* 0x00000028a900780c */ /* 0x000fe200017c4270 */
[----:B------:R-:W0:Y:S01]  /*8b30*/  SHFL.BFLY PT, R10, R21, 0x1, 0x1f ;  /* 0x0c201f00150a7f89 */ /* 0x000e2200000e0000 */
[----:B------:R-:W-:-:S02]  /*8b40*/  FSEL R154, R170, -INF , !P3 ;  /* 0xff800000aa9a7808 */ /* 0x000fc40005800000 */
[C---:B------:R-:W-:Y:S02]  /*8b50*/  ISETP.GT.AND P3, PT, R169.reuse, 0x29, P2 ;  /* 0x00000029a900780c */ /* 0x040fe40001764270 */
[C---:B------:R-:W-:Y:S02]  /*8b60*/  ISETP.LT.OR P6, PT, R168.reuse, 0x29, P6 ;  /* 0x00000029a800780c */ /* 0x040fe400037c1670 */
[C---:B------:R-:W-:Y:S02]  /*8b70*/  ISETP.GT.AND P5, PT, R169.reuse, 0x30, P2 ;  /* 0x00000030a900780c */ /* 0x040fe400017a4270 */
[----:B------:R-:W-:Y:S02]  /*8b80*/  ISETP.LT.OR P3, PT, R168, 0x2a, P3 ;  /* 0x0000002aa800780c */ /* 0x000fe40001f61670 */
[----:B------:R-:W-:Y:S02]  /*8b90*/  FSEL R174, R174, -INF , !P6 ;  /* 0xff800000aeae7808 */ /* 0x000fe40007000000 */
[----:B------:R-:W-:-:S02]  /*8ba0*/  ISETP.GT.AND P6, PT, R169, 0x31, P2 ;  /* 0x00000031a900780c */ /* 0x000fc400017c4270 */
[C---:B------:R-:W-:Y:S02]  /*8bb0*/  ISETP.LT.OR P5, PT, R168.reuse, 0x31, P5 ;  /* 0x00000031a800780c */ /* 0x040fe40002fa1670 */
[----:B------:R-:W-:Y:S02]  /*8bc0*/  ISETP.LT.OR P6, PT, R168, 0x32, P6 ;  /* 0x00000032a800780c */ /* 0x000fe400037c1670 */
[----:B------:R-:W-:Y:S02]  /*8bd0*/  FSEL R203, R178, -INF , !P5 ;  /* 0xff800000b2cb7808 */ /* 0x000fe40006800000 */
[----:B------:R-:W-:Y:S02]  /*8be0*/  FSEL R204, R179, -INF , !P6 ;  /* 0xff800000b3cc7808 */ /* 0x000fe40007000000 */
[----:B------:R-:W-:Y:S02]  /*8bf0*/  @!P1 PRMT R9, RZ, 0x654, R9 ;  /* 0x00000654ff099816 */ /* 0x000fe40000000009 */
[----:B0-----:R-:W-:-:S02]  /*8c00*/  FMNMX.FTZ R10, R21, R10, !PT ;  /* 0x0000000a150a7209 */ /* 0x001fc40007810000 */
        /* <DEDUP_REMOVED lines=13> */
[--C-:B------:R-:W-:Y:S01]  /*8ce0*/  FFMA.FTZ R21, R187, UR11, -R205.reuse ;  /* 0x0000000bbb157c23 */ /* 0x100fe200080108cd */
[----:B------:R-:W-:Y:S01]  /*8cf0*/  FSEL R187, R175, -INF , !P3 ;  /* 0xff800000afbb7808 */ /* 0x000fe20005800000 */
[--C-:B------:R-:W-:Y:S01]  /*8d00*/  FFMA.FTZ R175, R160, UR11, -R205.reuse ;  /* 0x0000000ba0af7c23 */ /* 0x100fe200080108cd */
[----:B------:R-:W-:Y:S01]  /*8d10*/  FMNMX.FTZ R171, R167, R20, !PT ;  /* 0x00000014a7ab7209 */ /* 0x000fe20007810000 */
[--C-:B------:R-:W-:Y:S01]  /*8d20*/  FFMA.FTZ R178, R186, UR11, -R205.reuse ;  /* 0x0000000bbab27c23 */ /* 0x100fe200080108cd */
[C---:B------:R-:W-:Y:S01]  /*8d30*/  ISETP.GT.AND P3, PT, R169.reuse, 0x38, P2 ;  /* 0x00000038a900780c */ /* 0x040fe20001764270 */
        /* <DEDUP_REMOVED lines=17> */
[----:B------:R-:W-:Y:S02]  /*8e50*/  FSEL R183, R183, -INF , !P2 ;  /* 0xff800000b7b77808 */ /* 0x000fe40005000000 */
[----:B------:R-:W-:Y:S01]  /*8e60*/  FMNMX.FTZ R157, R204, R169, !PT ;  /* 0x000000a9cc9d7209 */ /* 0x000fe20007810000 */
[----:B------:R-:W-:Y:S03]  /*8e70*/  MUFU.EX2 R12, R12 ;  /* 0x0000000c000c7308 */ /* 0x000fe60000000800 */
[----:B------:R-:W-:-:S04]  /*8e80*/  FMNMX.FTZ R20, R182, R157, !PT ;  /* 0x0000009db6147209 */ /* 0x000fc80007810000 */
[----:B------:R-:W-:Y:S01]  /*8e90*/  FMNMX.FTZ R157, R183, R20, !PT ;  /* 0x00000014b79d7209 */ /* 0x000fe20007810000 */
[----:B------:R0:W-:Y:S04]  /*8ea0*/  MUFU.EX2 R169, R170 ;  /* 0x000000aa00a97308 */ /* 0x0001e80000000800 */
[----:B------:R-:W1:Y:S04]  /*8eb0*/  SHFL.BFLY PT, R160, R157, 0x2, 0x1f ;  /* 0x0c401f009da07f89 */ /* 0x000e6800000e0000 */
[----:B------:R-:W-:Y:S01]  /*8ec0*/  MUFU.EX2 R20, R175 ;  /* 0x000000af00147308 */ /* 0x000fe20000000800 */
[--C-:B0-----:R-:W-:Y:S01]  /*8ed0*/  FFMA.FTZ R170, R152, UR11, -R205.reuse ;  /* 0x0000000b98aa7c23 */ /* 0x101fe200080108cd */
[----:B------:R-:W-:-:S06]  /*8ee0*/  FFMA.FTZ R152, R153, UR11, -R205 ;  /* 0x0000000b99987c23 */ /* 0x000fcc00080108cd */
[----:B------:R0:W-:Y:S08]  /*8ef0*/  MUFU.EX2 R175, R152 ;  /* 0x0000009800af7308 */ /* 0x0001f00000000800 */
[----:B------:R-:W-:Y:S01]  /*8f00*/  MUFU.EX2 R14, R14 ;  /* 0x0000000e000e7308 */ /* 0x000fe20000000800 */
[----:B-1----:R-:W-:Y:S02]  /*8f10*/  FMNMX.FTZ R160, R157, R160, !PT ;  /* 0x000000a09da07209 */ /* 0x002fe40007810000 */
[----:B------:R-:W-:-:S05]  /*8f20*/  FSEL R157, R10, RZ, P4 ;  /* 0x000000ff0a9d7208 */ /* 0x000fca0002000000 */
[----:B------:R-:W-:Y:S01]  /*8f30*/  MUFU.EX2 R171, R171 ;  /* 0x000000ab00ab7308 */ /* 0x000fe20000000800 */
[----:B------:R-:W1:Y:S01]  /*8f40*/  SHFL.BFLY PT, R153, R160, 0x1, 0x1f ;  /* 0x0c201f00a0997f89 */ /* 0x000e6200000e0000 */
[----:B------:R-:W-:-:S04]  /*8f50*/  FADD.FTZ R157, -R157, R6 ;  /* 0x000000069d9d7221 */ /* 0x000fc80000010100 */
[----:B------:R-:W-:Y:S02]  /*8f60*/  FMUL.FTZ R6, R157, UR11 ;  /* 0x0000000b9d067c20 */ /* 0x000fe40008410000 */
[----:B------:R-:W-:Y:S08]  /*8f70*/  MUFU.EX2 R168, R168 ;  /* 0x000000a800a87308 */ /* 0x000ff00000000800 */
[----:B------:R-:W2:Y:S08]  /*8f80*/  MUFU.EX2 R6, R6 ;  /* 0x0000000600067308 */ /* 0x000eb00000000800 */
[----:B------:R-:W3:Y:S01]  /*8f90*/  MUFU.EX2 R173, R173 ;  /* 0x000000ad00ad7308 */ /* 0x000ee20000000800 */
[----:B-1----:R-:W-:-:S04]  /*8fa0*/  FMNMX.FTZ R180, R160, R153, !PT ;  /* 0x00000099a0b47209 */ /* 0x002fc80007810000 */
[C---:B------:R-:W-:Y:S01]  /*8fb0*/  FSETP.NEU.FTZ.AND P2, PT, R180.reuse, -INF , PT ;  /* 0xff800000b400780b */ /* 0x040fe20003f5d000 */
[C---:B0-----:R-:W-:Y:S02]  /*8fc0*/  FMUL.FTZ R152, R180.reuse, UR11 ;  /* 0x0000000bb4987c20 */ /* 0x041fe40008410000 */
[----:B------:R-:W0:Y:S01]  /*8fd0*/  MUFU.EX2 R170, R170 ;  /* 0x000000aa00aa7308 */ /* 0x000e220000000800 */
[----:B------:R-:W-:Y:S01]  /*8fe0*/  FSEL R153, R180, RZ, P2 ;  /* 0x000000ffb4997208 */ /* 0x000fe20001000000 */
[-C--:B--2---:R-:W-:Y:S01]  /*8ff0*/  FMUL.FTZ R24, R24, R6.reuse ;  /* 0x0000000618187220 */ /* 0x084fe20000410000 */
[----:B------:R-:W-:Y:S01]  /*9000*/  FSEL R156, R152, RZ, P2 ;  /* 0x000000ff989c7208 */ /* 0x000fe20001000000 */
[----:B------:R-:W-:Y:S02]  /*9010*/  IMAD.U32 R152, RZ, RZ, UR36 ;  /* 0x00000024ff987e24 */ /* 0x000fe4000f8e00ff */
[-C--:B------:R-:W-:Y:S01]  /*9020*/  FMUL.FTZ R25, R25, R6.reuse ;  /* 0x0000000619197220 */ /* 0x080fe20000410000 */
[----:B------:R-:W-:Y:S01]  /*9030*/  FADD.FTZ R153, -R153, R8 ;  /* 0x0000000899997221 */ /* 0x000fe20000010100 */
[----:B------:R-:W-:Y:S01]  /*9040*/  FMUL.FTZ R28, R28, R6 ;  /* 0x000000061c1c7220 */ /* 0x000fe20000410000 */
[--C-:B------:R-:W-:Y:S01]  /*9050*/  FFMA.FTZ R186, R201, UR11, -R156.reuse ;  /* 0x0000000bc9ba7c23 */ /* 0x100fe2000801089c */
[----:B------:R-:W-:Y:S01]  /*9060*/  FFMA.FTZ R201, R155, UR11, -R156 ;  /* 0x0000000b9bc97c23 */ /* 0x000fe2000801089c */
[----:B------:R-:W-:-:S02]  /*9070*/  IMAD.MOV R155, RZ, RZ, -R22 ;  /* 0x000000ffff9b7224 */ /* 0x000fc400078e0a16 */
[----:B------:R-:W-:Y:S01]  /*9080*/  FMUL.FTZ R153, R153, UR11 ;  /* 0x0000000b99997c20 */ /* 0x000fe20008410000 */
[--C-:B------:R-:W-:Y:S01]  /*9090*/  FFMA.FTZ R159, R159, UR11, -R156.reuse ;  /* 0x0000000b9f9f7c23 */ /* 0x100fe2000801089c */
[--C-:B------:R-:W-:Y:S01]  /*90a0*/  FFMA.FTZ R205, R158, UR11, -R156.reuse ;  /* 0x0000000b9ecd7c23 */ /* 0x100fe2000801089c */
[--C-:B------:R-:W-:Y:S01]  /*90b0*/  FFMA.FTZ R206, R162, UR11, -R156.reuse ;  /* 0x0000000ba2ce7c23 */ /* 0x100fe2000801089c */
[----:B------:R-:W-:Y:S01]  /*90c0*/  ISETP.NE.AND P2, PT, R16, R155, PT ;  /* 0x0000009b1000720c */ /* 0x000fe20003f45270 */
[----:B------:R1:W2:Y:S01]  /*90d0*/  MUFU.EX2 R207, R153 ;  /* 0x0000009900cf7308 */ /* 0x0002a20000000800 */
        /* <DEDUP_REMOVED lines=9> */
[--C-:B------:R-:W-:Y:S01]  /*9170*/  FFMA.FTZ R213, R183, UR11, -R156.reuse ;  /* 0x0000000bb7d57c23 */ /* 0x100fe2000801089c */
[--C-:B-1----:R-:W-:Y:S01]  /*9180*/  FFMA.FTZ R153, R203, UR11, -R156.reuse ;  /* 0x0000000bcb997c23 */ /* 0x102fe2000801089c */
[----:B------:R-:W-:Y:S01]  /*9190*/  @!P2 IMAD R152, R152, 0x40, R19 ;  /* 0x000000409898a824 */ /* 0x000fe200078e0213 */
[----:B---3--:R-:W-:Y:S01]  /*91a0*/  F2FP.F16.F32.PACK_AB R158, R173, R168 ;  /* 0x000000a8ad9e723e */ /* 0x008fe200000000ff */
[----:B------:R-:W-:Y:S01]  /*91b0*/  FMUL.FTZ R29, R29, R6 ;  /* 0x000000061d1d7220 */ /* 0x000fe20000410000 */
[----:B0-----:R-:W-:Y:S01]  /*91c0*/  F2FP.F16.F32.PACK_AB R160, R175, R170 ;  /* 0x000000aaafa0723e */ /* 0x001fe200000000ff */
[----:B------:R-:W-:Y:S01]  /*91d0*/  MUFU.EX2 R186, R186 ;  /* 0x000000ba00ba7308 */ /* 0x000fe20000000800 */
[----:B------:R-:W-:Y:S01]  /*91e0*/  @!P2 LEA R155, R152, UR37, 0x2 ;  /* 0x00000025989bac11 */ /* 0x000fe2000f8e10ff */
[----:B----4-:R-:W-:Y:S01]  /*91f0*/  FFMA.FTZ R159, R154, UR11, -R156 ;  /* 0x0000000b9a9f7c23 */ /* 0x010fe2000801089c */
[----:B------:R-:W-:Y:S01]  /*9200*/  F2FP.F16.F32.PACK_AB R152, R12, R21 ;  /* 0x000000150c98723e */ /* 0x000fe200000000ff */
[----:B------:R-:W-:Y:S01]  /*9210*/  FMUL.FTZ R32, R32, R6 ;  /* 0x0000000620207220 */ /* 0x000fe20000410000 */
[----:B------:R-:W-:Y:S01]  /*9220*/  F2FP.F16.F32.PACK_AB R154, R169, R14 ;  /* 0x0000000ea99a723e */ /* 0x000fe200000000ff */
[----:B------:R-:W-:Y:S01]  /*9230*/  @!P2 STS [R155+0x38400], R6 ;  /* 0x038400069b00a388 */ /* 0x000fe20000000800 */
[----:B------:R-:W-:Y:S01]  /*9240*/  F2FP.F16.F32.PACK_AB R156, R171, R20 ;  /* 0x00000014ab9c723e */ /* 0x000fe200000000ff */
[----:B------:R-:W-:Y:S01]  /*9250*/  MUFU.EX2 R201, R201 ;  /* 0x000000c900c97308 */ /* 0x000fe20000000800 */
[-C--:B------:R-:W-:Y:S01]  /*9260*/  FMUL.FTZ R33, R33, R6.reuse ;  /* 0x0000000621217220 */ /* 0x080fe20000410000 */
[----:B--2---:R0:W-:Y:S01]  /*9270*/  @!P2 STS [R155+0x38420], R207 ;  /* 0x038420cf9b00a388 */ /* 0x0041e20000000800 */
        /* <DEDUP_REMOVED lines=68> */
[----:B------:R-:W-:Y:S01]  /*96c0*/  FMUL.FTZ R26, R26, R207 ;  /* 0x000000cf1a1a7220 */ /* 0x000fe20000410000 */
[----:B------:R-:W2:Y:S01]  /*96d0*/  MUFU.EX2 R203, R161 ;  /* 0x000000a100cb7308 */ /* 0x000ea20000000800 */
[----:B0-----:R-:W-:Y:S01]  /*96e0*/  F2FP.F16.F32.PACK_AB R159, R174, R183 ;  /* 0x000000b7ae9f723e */ /* 0x001fe200000000ff */
[-C--:B------:R-:W-:Y:S01]  /*96f0*/  FMUL.FTZ R27, R27, R207.reuse ;  /* 0x000000cf1b1b7220 */ /* 0x080fe20000410000 */
[----:B-1----:R-:W-:Y:S01]  /*9700*/  F2FP.F16.F32.PACK_AB R162, R177, R172 ;  /* 0x000000acb1a2723e */ /* 0x002fe200000000ff */
        /* <DEDUP_REMOVED lines=63> */
[----:B0-----:R-:W-:Y:S01]  /*9b00*/  F2FP.F16.F32.PACK_AB R166, R181, R176 ;  /* 0x000000b0b5a6723e */ /* 0x001fe200000000ff */
        /* <DEDUP_REMOVED lines=14> */
[----:B------:R-:W-:Y:S01]  /*9bf0*/  FMUL.FTZ R151, R151, R207 ;  /* 0x000000cf97977220 */ /* 0x000fe20000410000 */
[----:B------:R-:W-:Y:S01]  /*9c00*/  FFMA.FTZ R21, R6, R4, R21 ;  /* 0x0000000406157223 */ /* 0x000fe20000010015 */
[----:B------:R-:W-:Y:S01]  /*9c10*/  FFMA.FTZ R186, R207, R5, R186 ;  /* 0x00000005cfba7223 */ /* 0x000fe200000100ba */
[----:B------:R-:W-:Y:S01]  /*9c20*/  ISETP.GT.AND P2, PT, R7, UR14, PT ;  /* 0x0000000e07007c0c */ /* 0x000fe2000bf44270 */
[----:B------:R-:W-:Y:S01]  /*9c30*/  UMOV UR36, UR6 ;  /* 0x0000000600247c82 */ /* 0x000fe20008000000 */
[----:B------:R-:W-:Y:S01]  /*9c40*/  FADD.FTZ R21, R12, R21 ;  /* 0x000000150c157221 */ /* 0x000fe20000010000 */
[----:B------:R-:W-:Y:S01]  /*9c50*/  FADD.FTZ R186, R201, R186 ;  /* 0x000000bac9ba7221 */ /* 0x000fe20000010000 */
[----:B------:R-:W-:Y:S01]  /*9c60*/  VIADD R7, R7, 0xffffffff ;  /* 0xffffffff07077836 */ /* 0x000fe20000000000 */
[----:B------:R1:W-:Y:S01]  /*9c70*/  STSM.16.M88.4 [R23+0x36400], R152 ;  /* 0x0364009817007844 */ /* 0x0003e20000000200 */
[----:B------:R-:W-:Y:S01]  /*9c80*/  FADD.FTZ R14, R14, R21 ;  /* 0x000000150e0e7221 */ /* 0x000fe20000010000 */
[----:B------:R-:W-:Y:S01]  /*9c90*/  FADD.FTZ R205, R205, R186 ;  /* 0x000000bacdcd7221 */ /* 0x000fe20000010000 */
[----:B------:R-:W-:Y:S01]  /*9ca0*/  IMAD.MOV.U32 R6, RZ, RZ, R10 ;  /* 0x000000ffff067224 */ /* 0x000fe200078e000a */
[----:B------:R1:W-:Y:S01]  /*9cb0*/  STSM.16.M88.4 [R188], R156 ;  /* 0x0000009cbc007844 */ /* 0x0003e20000000200 */
[----:B------:R-:W-:Y:S01]  /*9cc0*/  FADD.FTZ R169, R169, R14 ;  /* 0x0000000ea9a97221 */ /* 0x000fe20000010000 */
[----:B------:R-:W-:Y:S01]  /*9cd0*/  FADD.FTZ R205, R8, R205 ;  /* 0x000000cd08cd7221 */ /* 0x000fe20000010000 */
[----:B0-----:R-:W-:Y:S01]  /*9ce0*/  F2FP.F16.F32.PACK_AB R167, R213, R208 ;  /* 0x000000d0d5a7723e */ /* 0x001fe200000000ff */
[----:B------:R1:W-:Y:S01]  /*9cf0*/  STSM.16.M88.4 [R190], R160 ;  /* 0x000000a0be007844 */ /* 0x0003e20000000200 */
[----:B------:R-:W-:Y:S01]  /*9d00*/  FADD.FTZ R20, R20, R169 ;  /* 0x000000a914147221 */ /* 0x000fe20000010000 */
[----:B------:R-:W-:Y:S01]  /*9d10*/  FADD.FTZ R206, R206, R205 ;  /* 0x000000cdcece7221 */ /* 0x000fe20000010000 */
[----:B------:R-:W-:Y:S01]  /*9d20*/  IMAD.MOV.U32 R8, RZ, RZ, R180 ;  /* 0x000000ffff087224 */ /* 0x000fe200078e00b4 */
[----:B------:R1:W-:Y:S01]  /*9d30*/  STSM.16.M88.4 [R189], R164 ;  /* 0x000000a4bd007844 */ /* 0x0003e20000000200 */
[----:B------:R-:W-:Y:S01]  /*9d40*/  WARPGROUP.ARRIVE ;  /* 0x00000000000079c5 */ /* 0x000fe20000000000 */
[----:B------:R-:W-:Y:S01]  /*9d50*/  FADD.FTZ R171, R171, R20 ;  /* 0x00000014abab7221 */ /* 0x000fe20000010000 */
[----:B------:R-:W-:-:S03]  /*9d60*/  FADD.FTZ R206, R187, R206 ;  /* 0x000000cebbce7221 */ /* 0x000fc60000010000 */
[----:B------:R-:W-:Y:S01]  /*9d70*/  FADD.FTZ R168, R168, R171 ;  /* 0x000000aba8a87221 */ /* 0x000fe20000010000 */
[----:B------:R-:W-:Y:S01]  /*9d80*/  HGMMA.64x256x16.F32 R24, R152, gdesc[UR20].tnspB, R24, gsb0 ;  /* 0x43e0001498187df0 */ /* 0x000fe20008000818 */
[----:B------:R-:W-:Y:S01]  /*9d90*/  UMOV UR22, UR10 ;  /* 0x0000000a00167c82 */ /* 0x000fe20008000000 */
[----:B------:R-:W-:Y:S01]  /*9da0*/  UMOV UR23, 0x40000040 ;  /* 0x4000004000177882 */ /* 0x000fe20000000000 */
[----:B------:R-:W-:Y:S01]  /*9db0*/  UIADD3 UR10, UR8, 0x100, URZ ;  /* 0x00000100080a7890 */ /* 0x000fe2000fffe03f */
[----:B------:R-:W-:Y:S01]  /*9dc0*/  FADD.FTZ R183, R183, R206 ;  /* 0x000000ceb7b77221 */ /* 0x000fe20000010000 */
[----:B------:R-:W-:Y:S01]  /*9dd0*/  UIADD3 UR8, UR8, 0x180, URZ ;  /* 0x0000018008087890 */ /* 0x000fe2000fffe03f */
[----:B------:R-:W-:Y:S02]  /*9de0*/  FADD.FTZ R173, R173, R168 ;  /* 0x000000a8adad7221 */ /* 0x000fe40000010000 */
[----:B------:R-:W-:Y:S02]  /*9df0*/  FADD.FTZ R183, R174, R183 ;  /* 0x000000b7aeb77221 */ /* 0x000fe40000010000 */
[----:B------:R-:W-:-:S02]  /*9e00*/  FADD.FTZ R170, R170, R173 ;  /* 0x000000adaaaa7221 */ /* 0x000fc40000010000 */
[----:B------:R-:W-:Y:S02]  /*9e10*/  FADD.FTZ R182, R182, R183 ;  /* 0x000000b7b6b67221 */ /* 0x000fe40000010000 */
[----:B------:R-:W-:Y:S02]  /*9e20*/  FADD.FTZ R175, R175, R170 ;  /* 0x000000aaafaf7221 */ /* 0x000fe40000010000 */
[----:B------:R-:W-:Y:S02]  /*9e30*/  FADD.FTZ R203, R203, R182 ;  /* 0x000000b6cbcb7221 */ /* 0x000fe40000010000 */
        /* <DEDUP_REMOVED lines=38> */
[----:B------:R-:W-:Y:S01]  /*a0a0*/  IMAD.MOV.U32 R8, RZ, RZ, R180 ;  /* 0x000000ffff087224 */ /* 0x000fe200078e00b4 */
[----:B------:R-:W-:Y:S01]  /*a0b0*/  UMOV UR36, UR6 ;  /* 0x0000000600247c82 */ /* 0x000fe20008000000 */
[----:B------:R-:W-:-:S07]  /*a0c0*/  IMAD.MOV.U32 R6, RZ, RZ, R10 ;  /* 0x000000ffff067224 */ /* 0x000fce00078e000a */
.L_x_2448:
[----:B------:R-:W0:Y:S01]  /*a0d0*/  LDC R13, c[0x0][0xadc] ;  /* 0x0002b700ff0d7b82 */ /* 0x000e220000000800 */
[----:B------:R-:W-:-:S05]  /*a0e0*/  IADD3 R10, R17, 0x40, -R18 ;  /* 0x00000040110a7810 */ /* 0x000fca0007ffe812 */
[----:B------:R-:W-:-:S04]  /*a0f0*/  IMAD R10, R185, 0x40, R10 ;  /* 0x00000040b90a7824 */ /* 0x000fc800078e020a */
[----:B-1----:R-:W-:Y:S01]  /*a100*/  VIADD R9, R10, -UR18 ;  /* 0x800000120a097c36 */ /* 0x002fe20008000000 */
[----:B0-----:R-:W-:-:S13]  /*a110*/  ISETP.GE.AND P6, PT, R13, 0x1, PT ;  /* 0x000000010d00780c */ /* 0x001fda0003fc6270 */
[----:B------:R-:W-:Y:S05]  /*a120*/  @!P6 BRA `(.L_x_2466) ;  /* 0x00000000003ce947 */ /* 0x000fea0003800000 */
        /* <DEDUP_REMOVED lines=9> */
.L_x_2467:
[----:B------:R-:W-:-:S13]  /*a1c0*/  ISETP.NE.AND P2, PT, R13, 0x1, PT ;  /* 0x000000010d00780c */ /* 0x000fda0003f45270 */
[----:B------:R-:W0:Y:S02]  /*a1d0*/  @P2 LDC.64 R14, c[0x0][0xae0] ;  /* 0x0002b800ff0e2b82 */ /* 0x000e240000000a00 */
[----:B0-----:R-:W-:-:S05]  /*a1e0*/  @P2 IMAD.HI.U32 R12, R10, R14, RZ ;  /* 0x0000000e0a0c2227 */ /* 0x001fca00078e00ff */
[----:B------:R-:W-:-:S07]  /*a1f0*/  @P2 SHF.R.U32.HI R10, RZ, R15, R12 ;  /* 0x0000000fff0a2219 */ /* 0x000fce000001160c */
.L_x_2468:
[----:B------:R-:W-:-:S05]  /*a200*/  IMAD R10, R10, R13, RZ ;  /* 0x0000000d0a0a7224 */ /* 0x000fca00078e02ff */
[----:B------:R-:W-:-:S07]  /*a210*/  VIMNMX R9, R9, R10, !PT ;  /* 0x0000000a09097248 */ /* 0x000fce0007fe0100 */
.L_x_2466:
[----:B------:R-:W-:-:S05]  /*a220*/  VIADD R9, R9, 0x3f ;  /* 0x0000003f09097836 */ /* 0x000fca0000000000 */
[----:B------:R-:W-:-:S04]  /*a230*/  SHF.R.S32.HI R10, RZ, 0x1f, R9 ;  /* 0x0000001fff0a7819 */ /* 0x000fc80000011409 */
[----:B------:R-:W-:-:S04]  /*a240*/  LEA.HI R10, R10, R9, RZ, 0x6 ;  /* 0x000000090a0a7211 */ /* 0x000fc800078f30ff */
[----:B------:R-:W-:-:S04]  /*a250*/  SHF.R.S32.HI R9, RZ, 0x6, R10 ;  /* 0x00000006ff097819 */ /* 0x000fc8000001140a */
[----:B------:R-:W-:-:S04]  /*a260*/  VIMNMX R10, R184, R9, !PT ;  /* 0x00000009b80a7248 */ /* 0x000fc80007fe0100 */
[----:B------:R-:W-:-:S13]  /*a270*/  ISETP.GE.AND P2, PT, R7, R10, PT ;  /* 0x0000000a0700720c */ /* 0x000fda0003f46270 */
[----:B------:R-:W-:Y:S05]  /*a280*/  @!P2 BRA `(.L_x_2469) ;  /* 0x000000280080a947 */ /* 0x000fea0003800000 */
[----:B------:R-:W-:Y:S01]  /*a290*/  MOV R185, R8 ;  /* 0x0000000800b97202 */ /* 0x000fe20000000f00 */
[----:B------:R-:W-:Y:S01]  /*a2a0*/  IMAD.MOV.U32 R11, RZ, RZ, R6 ;  /* 0x000000ffff0b7224 */ /* 0x000fe200078e0006 */
[----:B------:R-:W-:Y:S01]  /*a2b0*/  UMOV UR7, UR36 ;  /* 0x0000002400077c82 */ /* 0x000fe20008000000 */
[----:B------:R-:W-:-:S07]  /*a2c0*/  IMAD.MOV.U32 R9, RZ, RZ, R7 ;  /* 0x000000ffff097224 */ /* 0x000fce00078e0007 */
.L_x_2478:
[----:B------:R-:W-:Y:S01]  /*a2d0*/  UIADD3 UR14, UR7, 0x1, URZ ;  /* 0x00000001070e7890 */ /* 0x000fe2000fffe03f */
[----:B------:R-:W-:Y:S02]  /*a2e0*/  IMAD.MOV.U32 R7, RZ, RZ, R9 ;  /* 0x000000ffff077224 */ /* 0x000fe400078e0009 */
[----:B------:R-:W-:Y:S01]  /*a2f0*/  VIADD R9, R9, 0xffffffff ;  /* 0xffffffff09097836 */ /* 0x000fe20000000000 */
[----:B------:R-:W-:Y:S02]  /*a300*/  UISETP.NE.AND UP0, UPT, UR14, 0x2, UPT ;  /* 0x000000020e00788c */ /* 0x000fe4000bf05270 */
[----:B------:R-:W-:Y:S02]  /*a310*/  ISETP.GT.AND P2, PT, R7, R10, PT ;  /* 0x0000000a0700720c */ /* 0x000fe40003f44270 */
[----:B------:R-:W-:Y:S02]  /*a320*/  USEL UR14, UR14, URZ, UP0 ;  /* 0x0000003f0e0e7287 */ /* 0x000fe40008000000 */
[----:B------:R-:W-:-:S05]  /*a330*/  USEL UR6, URZ, 0x1, UP0 ;  /* 0x000000013f067887 */ /* 0x000fca0008000000 */
[----:B------:R-:W-:Y:S01]  /*a340*/  UMOV UR36, UR14 ;  /* 0x0000000e00247c82 */ /* 0x000fe20008000000 */
[----:B------:R-:W-:Y:S01]  /*a350*/  LOP3.LUT R2, R2, UR6, RZ, 0x3c, !PT ;  /* 0x0000000602027c12 */ /* 0x000fe2000f8e3cff */
[----:B-1----:R-:W-:Y:S06]  /*a360*/  @!P0 BRA `(.L_x_2470) ;  /* 0x0000000000048947 */ /* 0x002fec0003800000 */
[----:B------:R-:W-:Y:S01]  /*a370*/  BPT.TRAP 0x1 ;  /* 0x000000040000795c */ /* 0x000fe20000300000 */
.L_x_2470:
[----:B------:R-:W-:Y:S01]  /*a380*/  ULEA UR6, UR36, UR37, 0x3 ;  /* 0x0000002524067291 */ /* 0x000fe2000f8e183f */
[----:B------:R-:W-:-:S08]  /*a390*/  SHF.L.U32 R6, R2, 0x1f, RZ ;  /* 0x0000001f02067819 */ /* 0x000fd000000006ff */
[----:B------:R0:W1:Y:S01]  /*a3a0*/  SYNCS.PHASECHK.TRANS64.TRYWAIT P3, [UR6+0x38830], R6 ;  /* 0x03883006ff0075a7 */ /* 0x0000620008060146 */
[----:B------:R-:W-:Y:S05]  /*a3b0*/  @!P0 BRA `(.L_x_2471) ;  /* 0x0000000000048947 */ /* 0x000fea0003800000 */
[----:B------:R-:W-:Y:S01]  /*a3c0*/  BPT.TRAP 0x1 ;  /* 0x000000040000795c */ /* 0x000fe20000300000 */
.L_x_2471:
[----:B-1----:R-:W-:Y:S05]  /*a3d0*/  @P3 BRA `(.L_x_2472) ;  /* 0x0000000000083947 */ /* 0x002fea0003800000 */
[----:B------:R-:W1:Y:S02]  /*a3e0*/  SYNCS.PHASECHK.TRANS64.TRYWAIT P3, [UR6+0x38830], R6 ;  /* 0x03883006ff0075a7 */ /* 0x000e640008060146 */
[----:B-1----:R-:W-:Y:S05]  /*a3f0*/  @!P3 BRA `(.L_x_2473) ;  /* 0x000000e800e8b947 */ /* 0x002fea0003800000 */
.L_x_2472:
        /* <DEDUP_REMOVED lines=32> */
.L_x_2474:
[----:B------:R2:W3:Y:S01]  /*a600*/  SYNCS.PHASECHK.TRANS64.TRYWAIT P3, [UR6+0x38850], R6 ;  /* 0x03885006ff0075a7 */ /* 0x0004e20008060146 */
[----:B------:R-:W-:Y:S05]  /*a610*/  @!P0 BRA `(.L_x_2475) ;  /* 0x0000000000048947 */ /* 0x000fea0003800000 */
[----:B------:R-:W-:Y:S01]  /*a620*/  BPT.TRAP 0x1 ;  /* 0x000000040000795c */ /* 0x000fe20000300000 */
.L_x_2475:
[----:B---3--:R-:W-:Y:S05]  /*a630*/  @P3 BRA `(.L_x_2476) ;  /* 0x0000000000083947 */ /* 0x008fea0003800000 */
[----:B------:R-:W3:Y:S02]  /*a640*/  SYNCS.PHASECHK.TRANS64.TRYWAIT P3, [UR6+0x38850], R6 ;  /* 0x03885006ff0075a7 */ /* 0x000ee40008060146 */
[----:B---3--:R-:W-:Y:S05]  /*a650*/  @!P3 BRA `(.L_x_2477) ;  /* 0x000000e80068b947 */ /* 0x008fea0003800000 */
.L_x_2476:
[----:B------:R-:W-:Y:S01]  /*a660*/  ULEA UR8, UR14, UR4, 0xc ;  /* 0x000000040e087291 */ /* 0x000fe2000f8e603f */
[----:B------:R-:W-:Y:S01]  /*a670*/  WARPGROUP.ARRIVE ;  /* 0x00000000000079c5 */ /* 0x000fe20000000000 */
[----:B------:R-:W-:Y:S01]  /*a680*/  UMOV UR27, 0x40000040 ;  /* 0x40000040001b7882 */ /* 0x000fe20000000000 */
[----:B------:R-:W-:-:S04]  /*a690*/  UIADD3 UR28, UR5, 0x2, URZ ;  /* 0x00000002051c7890 */ /* 0x000fc8000fffe03f */
[----:B-1----:R-:W1:Y:S01]  /*a6a0*/  S2R R7, SR_TID.X ;  /* 0x0000000000077919 */ /* 0x002e620000002100 */
[----:B------:R-:W-:Y:S02]  /*a6b0*/  UIADD3 UR30, UR8, 0x2, URZ ;  /* 0x00000002081e7890 */ /* 0x000fe4000fffe03f */
        /* <DEDUP_REMOVED lines=9> */
[----:B0-----:R-:W-:-:S13]  /*a750*/  R2UR UR9, R6 ;  /* 0x00000000060972ca */ /* 0x001fda00000e0000 */
[----:B------:R-:W-:-:S04]  /*a760*/  UISETP.GT.AND UP0, UPT, UR9, 0x7f, UPT ;  /* 0x0000007f0900788c */ /* 0x000fc8000bf04270 */
[----:B------:R-:W-:Y:S02]  /*a770*/  USEL UR9, URZ, 0x2, !UP0 ;  /* 0x000000023f097887 */ /* 0x000fe4000c000000 */
[----:B------:R-:W-:Y:S01]  /*a780*/  USEL UR10, UR11, 0x2, UP0 ;  /* 0x000000020b0a7887 */ /* 0x000fe20008000000 */
[----:B------:R-:W-:Y:S02]  /*a790*/  WARPGROUP.DEPBAR.LE gsb0, 0x0 ;  /* 0x00008000000079c5 */ /* 0x000fe40000010000 */
[----:B------:R-:W-:Y:S01]  /*a7a0*/  WARPGROUP.ARRIVE ;  /* 0x00000000000079c5 */ /* 0x000fe20000000000 */
[----:B------:R-:W-:-:S05]  /*a7b0*/  USEL UR11, UR11, 0x6, !UP0 ;  /* 0x000000060b0b7887 */ /* 0x000fca000c000000 */
        /* <DEDUP_REMOVED lines=233> */
[----:B------:R-:W-:Y:S02]  /*b650*/  UMOV UR15, 0x40000040 ;  /* 0x40000040000f7882 */ /* 0x000fe40000000000 */
[----:B------:R-:W-:-:S02]  /*b660*/  UMOV UR9, 0x40000040 ;  /* 0x4000004000097882 */ /* 0x000fc40000000000 */
        /* <DEDUP_REMOVED lines=35> */
[----:B------:R-:W-:Y:S02]  /*b8a0*/  FMNMX.FTZ R8, R166, R7, !PT ;  /* 0x00000007a6087209 */ /* 0x000fe40007810000 */
[----:B0-----:R-:W-:-:S05]  /*b8b0*/  FMNMX.FTZ R6, R13, R14, !PT ;  /* 0x0000000e0d067209 */ /* 0x001fca0007810000 */
[C---:B------:R-:W-:Y:S01]  /*b8c0*/  FADD.FTZ R11, -R6.reuse, R11 ;  /* 0x0000000b060b7221 */ /* 0x040fe20000010100 */
[----:B------:R-:W-:-:S03]  /*b8d0*/  FMUL.FTZ R187, R6, UR11 ;  /* 0x0000000b06bb7c20 */ /* 0x000fc60008410000 */
[----:B------:R-:W-:Y:S01]  /*b8e0*/  FMUL.FTZ R7, R11, UR11 ;  /* 0x0000000b0b077c20 */ /* 0x000fe20008410000 */
[----:B------:R-:W-:Y:S01]  /*b8f0*/  FMNMX.FTZ R11, R167, R8, !PT ;  /* 0x00000008a70b7209 */ /* 0x000fe20007810000 */
[--C-:B------:R-:W-:Y:S01]  /*b900*/  FFMA.FTZ R12, R152, UR11, -R187.reuse ;  /* 0x0000000b980c7c23 */ /* 0x100fe200080108bb */
[--C-:B------:R-:W-:Y:S01]  /*b910*/  FFMA.FTZ R14, R157, UR11, -R187.reuse ;  /* 0x0000000b9d0e7c23 */ /* 0x100fe200080108bb */
[--C-:B------:R-:W-:Y:S01]  /*b920*/  FFMA.FTZ R20, R161, UR11, -R187.reuse ;  /* 0x0000000ba1147c23 */ /* 0x100fe200080108bb */
[----:B------:R-:W-:Y:S01]  /*b930*/  FMNMX.FTZ R8, R170, R11, !PT ;  /* 0x0000000baa087209 */ /* 0x000fe20007810000 */
[----:B------:R-:W0:Y:S01]  /*b940*/  MUFU.EX2 R7, R7 ;  /* 0x0000000700077308 */ /* 0x000e220000000800 */
        /* <DEDUP_REMOVED lines=16> */
[----:B------:R-:W-:Y:S01]  /*ba50*/  MUFU.EX2 R12, R12 ;  /* 0x0000000c000c7308 */ /* 0x000fe20000000800 */
[-C--:B0-----:R-:W-:Y:S01]  /*ba60*/  FMUL.FTZ R24, R24, R7.reuse ;  /* 0x0000000718187220 */ /* 0x081fe20000410000 */
[----:B------:R-:W-:Y:S01]  /*ba70*/  FMNMX.FTZ R15, R179, R8, !PT ;  /* 0x00000008b30f7209 */ /* 0x000fe20007810000 */
[-C--:B------:R-:W-:Y:S01]  /*ba80*/  FMUL.FTZ R25, R25, R7.reuse ;  /* 0x0000000719197220 */ /* 0x080fe20000410000 */
[-C--:B------:R-:W-:Y:S01]  /*ba90*/  FMUL.FTZ R28, R28, R7.reuse ;  /* 0x000000071c1c7220 */ /* 0x080fe20000410000 */
[----:B------:R-:W-:Y:S01]  /*baa0*/  FMUL.FTZ R29, R29, R7 ;  /* 0x000000071d1d7220 */ /* 0x000fe20000410000 */
[----:B------:R-:W-:Y:S01]  /*bab0*/  FMNMX.FTZ R8, R182, R15, !PT ;  /* 0x0000000fb6087209 */ /* 0x000fe20007810000 */
[----:B------:R-:W-:Y:S01]  /*bac0*/  FFMA.FTZ R15, R160, UR11, -R187 ;  /* 0x0000000ba00f7c23 */ /* 0x000fe200080108bb */
[----:B------:R-:W-:Y:S01]  /*bad0*/  MUFU.EX2 R11, R11 ;  /* 0x0000000b000b7308 */ /* 0x000fe20000000800 */
[-C--:B------:R-:W-:Y:S01]  /*bae0*/  FMUL.FTZ R32, R32, R7.reuse ;  /* 0x0000000720207220 */ /* 0x080fe20000410000 */
[----:B------:R-:W-:Y:S01]  /*baf0*/  FMNMX.FTZ R8, R183, R8, !PT ;  /* 0x00000008b7087209 */ /* 0x000fe20007810000 */
        /* <DEDUP_REMOVED lines=33> */
[----:B------:R-:W0:Y:S01]  /*bd10*/  SHFL.BFLY PT, R8, R153, 0x1, 0x1f ;  /* 0x0c201f0099087f89 */ /* 0x000e2200000e0000 */
        /* <DEDUP_REMOVED lines=24> */
[----:B------:R-:W-:-:S02]  /*bea0*/  IMAD.MOV R153, RZ, RZ, -R22 ;  /* 0x000000ffff997224 */ /* 0x000fc400078e0a16 */
[-C--:B------:R-:W-:Y:S01]  /*beb0*/  FMUL.FTZ R128, R128, R7.reuse ;  /* 0x0000000780807220 */ /* 0x080fe20000410000 */
[----:B------:R-:W-:Y:S01]  /*bec0*/  FMUL.FTZ R129, R129, R7 ;  /* 0x0000000781817220 */ /* 0x000fe20000410000 */
[----:B------:R-:W-:Y:S01]  /*bed0*/  MUFU.EX2 R169, R169 ;  /* 0x000000a900a97308 */ /* 0x000fe20000000800 */
[----:B------:R-:W-:Y:S01]  /*bee0*/  FADD.FTZ R152, -R8, R185 ;  /* 0x000000b908987221 */ /* 0x000fe20000010100 */
[----:B------:R-:W-:Y:S01]  /*bef0*/  ISETP.NE.AND P3, PT, R16, R153, PT ;  /* 0x000000991000720c */ /* 0x000fe20003f65270 */
[----:B------:R-:W-:Y:S01]  /*bf00*/  FMUL.FTZ R156, R8, UR11 ;  /* 0x0000000b089c7c20 */ /* 0x000fe20008410000 */
[-C--:B------:R-:W-:Y:S01]  /*bf10*/  FMUL.FTZ R132, R132, R7.reuse ;  /* 0x0000000784847220 */ /* 0x080fe20000410000 */
[----:B------:R-:W-:Y:S01]  /*bf20*/  FMUL.FTZ R152, R152, UR11 ;  /* 0x0000000b98987c20 */ /* 0x000fe20008410000 */
[----:B------:R-:W-:Y:S01]  /*bf30*/  FMUL.FTZ R133, R133, R7 ;  /* 0x0000000785857220 */ /* 0x000fe20000410000 */
[--C-:B------:R-:W-:Y:S01]  /*bf40*/  FFMA.FTZ R185, R154, UR11, -R156.reuse ;  /* 0x0000000b9ab97c23 */ /* 0x100fe2000801089c */
[----:B------:R-:W-:Y:S01]  /*bf50*/  FFMA.FTZ R205, R179, UR11, -R156 ;  /* 0x0000000bb3cd7c23 */ /* 0x000fe2000801089c */
[----:B------:R0:W2:Y:S01]  /*bf60*/  MUFU.EX2 R202, R152 ;  /* 0x0000009800ca7308 */ /* 0x0000a20000000800 */
[----:B------:R-:W-:-:S02]  /*bf70*/  IMAD.U32 R179, RZ, RZ, UR6 ;  /* 0x00000006ffb37e24 */ /* 0x000fc4000f8e00ff */
[--C-:B------:R-:W-:Y:S01]  /*bf80*/  FFMA.FTZ R204, R155, UR11, -R156.reuse ;  /* 0x0000000b9bcc7c23 */ /* 0x100fe2000801089c */
[----:B------:R-:W-:Y:S02]  /*bf90*/  IMAD.U32 R154, RZ, RZ, UR7 ;  /* 0x00000007ff9a7e24 */ /* 0x000fe4000f8e00ff */
[--C-:B------:R-:W-:Y:S01]  /*bfa0*/  FFMA.FTZ R187, R158, UR11, -R156.reuse ;  /* 0x0000000b9ebb7c23 */ /* 0x100fe2000801089c */
[--C-:B------:R-:W-:Y:S01]  /*bfb0*/  FFMA.FTZ R206, R159, UR11, -R156.reuse ;  /* 0x0000000b9fce7c23 */ /* 0x100fe2000801089c */
[--C-:B------:R-:W-:Y:S01]  /*bfc0*/  FFMA.FTZ R201, R162, UR11, -R156.reuse ;  /* 0x0000000ba2c97c23 */ /* 0x100fe2000801089c */
[----:B------:R-:W-:Y:S02]  /*bfd0*/  @!P3 IMAD R153, R154, 0x40, R19 ;  /* 0x000000409a99b824 */ /* 0x000fe400078e0213 */
[--C-:B------:R-:W-:Y:S01]  /*bfe0*/  FFMA.FTZ R208, R163, UR11, -R156.reuse ;  /* 0x0000000ba3d07c23 */ /* 0x100fe2000801089c */
[----:B0-----:R-:W-:Y:S02]  /*bff0*/  @!P1 VIADD R152, R179, 0x38840 ;  /* 0x00038840b3989836 */ /* 0x001fe40000000000 */
[--C-:B------:R-:W-:Y:S01]  /*c000*/  FFMA.FTZ R203, R166, UR11, -R156.reuse ;  /* 0x0000000ba6cb7c23 */ /* 0x100fe2000801089c */
[--C-:B------:R-:W-:Y:S01]  /*c010*/  FFMA.FTZ R210, R167, UR11, -R156.reuse ;  /* 0x0000000ba7d27c23 */ /* 0x100fe2000801089c */
[----:B------:R-:W-:Y:S01]  /*c020*/  @!P3 LEA R153, R153, UR37, 0x2 ;  /* 0x000000259999bc11 */ /* 0x000fe2000f8e10ff */
[----:B------:R-:W-:Y:S01]  /*c030*/  FFMA.FTZ R170, R170, UR11, -R156 ;  /* 0x0000000baaaa7c23 */ /* 0x000fe2000801089c */
[----:B------:R-:W-:Y:S01]  /*c040*/  @!P1 PRMT R152, RZ, 0x654, R152 ;  /* 0x00000654ff989816 */ /* 0x000fe20000000098 */
[--C-:B------:R-:W-:Y:S01]  /*c050*/  FFMA.FTZ R171, R171, UR11, -R156.reuse ;  /* 0x0000000babab7c23 */ /* 0x100fe2000801089c */
[--C-:B------:R-:W-:Y:S01]  /*c060*/  FFMA.FTZ R174, R174, UR11, -R156.reuse ;  /* 0x0000000baeae7c23 */ /* 0x100fe2000801089c */
[--C-:B------:R-:W-:Y:S01]  /*c070*/  FFMA.FTZ R175, R175, UR11, -R156.reuse ;  /* 0x0000000bafaf7c23 */ /* 0x100fe2000801089c */
[----:B------:R0:W-:Y:S01]  /*c080*/  @!P1 SYNCS.ARRIVE.TRANS64.RED.A1T0 RZ, [R152+URZ], RZ ;  /* 0x000000ff98ff99a7 */ /* 0x0001e2000810043f */
[--C-:B------:R-:W-:Y:S01]  /*c090*/  FFMA.FTZ R178, R178, UR11, -R156.reuse ;  /* 0x0000000bb2b27c23 */ /* 0x100fe2000801089c */
[--C-:B------:R-:W-:Y:S01]  /*c0a0*/  FFMA.FTZ R182, R182, UR11, -R156.reuse ;  /* 0x0000000bb6b67c23 */ /* 0x100fe2000801089c */
[----:B------:R-:W-:Y:S01]  /*c0b0*/  FFMA.FTZ R183, R183, UR11, -R156 ;  /* 0x0000000bb7b77c23 */ /* 0x000fe2000801089c */
[----:B------:R-:W-:Y:S01]  /*c0c0*/  @!P3 STS [R153+0x38400], R7 ;  /* 0x038400079900b388 */ /* 0x000fe20000000800 */
[----:B------:R-:W-:Y:S01]  /*c0d0*/  MUFU.EX2 R185, R185 ;  /* 0x000000b900b97308 */ /* 0x000fe20000000800 */
[----:B-1----:R-:W-:Y:S01]  /*c0e0*/  F2FP.F16.F32.PACK_AB R154, R14, R13 ;  /* 0x0000000d0e9a723e */ /* 0x002fe200000000ff */
[----:B--2---:R-:W-:Y:S01]  /*c0f0*/  FMUL.FTZ R26, R26, R202 ;  /* 0x000000ca1a1a7220 */ /* 0x004fe20000410000 */
[----:B------:R1:W-:Y:S01]  /*c100*/  @!P3 STS [R153+0x38420], R202 ;  /* 0x038420ca9900b388 */ /* 0x0003e20000000800 */
[----:B0-----:R-:W-:Y:S01]  /*c110*/  F2FP.F16.F32.PACK_AB R152, R11, R12 ;  /* 0x0000000c0b98723e */ /* 0x001fe200000000ff */
[-C--:B------:R-:W-:Y:S01]  /*c120*/  FMUL.FTZ R27, R27, R202.reuse ;  /* 0x000000ca1b1b7220 */ /* 0x080fe20000410000 */
[----:B------:R-:W-:Y:S01]  /*c130*/  F2FP.F16.F32.PACK_AB R156, R20, R15 ;  /* 0x0000000f149c723e */ /* 0x000fe200000000ff */
[-C--:B------:R-:W-:Y:S01]  /*c140*/  FMUL.FTZ R30, R30, R202.reuse ;  /* 0x000000ca1e1e7220 */ /* 0x080fe20000410000 */
[----:B------:R-:W1:Y:S01]  /*c150*/  MUFU.EX2 R204, R204 ;  /* 0x000000cc00cc7308 */ /* 0x000e620000000800 */
[----:B------:R-:W-:Y:S01]  /*c160*/  F2FP.F16.F32.PACK_AB R158, R186, R21 ;  /* 0x00000015ba9e723e */ /* 0x000fe200000000ff */
[----:B------:R-:W-:Y:S01]  /*c170*/  FMUL.FTZ R31, R31, R202 ;  /* 0x000000ca1f1f7220 */ /* 0x000fe20000410000 */
[----:B------:R-:W-:Y:S01]  /*c180*/  F2FP.F16.F32.PACK_AB R160, R169, R168 ;  /* 0x000000a8a9a0723e */ /* 0x000fe200000000ff */
        /* <DEDUP_REMOVED lines=73> */
[----:B------:R-:W-:Y:S01]  /*c620*/  FMUL.FTZ R143, R143, R202 ;  /* 0x000000ca8f8f7220 */ /* 0x000fe20000410000 */
[-C--:B------:R-:W-:Y:S01]  /*c630*/  FMUL.FTZ R144, R144, R7.reuse ;  /* 0x0000000790907220 */ /* 0x080fe20000410000 */
[-C--:B------:R-:W-:Y:S01]  /*c640*/  FMUL.FTZ R145, R145, R7.reuse ;  /* 0x0000000791917220 */ /* 0x080fe20000410000 */
[----:B------:R-:W0:Y:S01]  /*c650*/  MUFU.EX2 R171, R171 ;  /* 0x000000ab00ab7308 */ /* 0x000e220000000800 */
[----:B-1----:R-:W-:Y:S01]  /*c660*/  F2FP.F16.F32.PACK_AB R162, R173, R172 ;  /* 0x000000acada2723e */ /* 0x002fe200000000ff */
[-C--:B------:R-:W-:Y:S01]  /*c670*/  FMUL.FTZ R146, R146, R202.reuse ;  /* 0x000000ca92927220 */ /* 0x080fe20000410000 */
[-C--:B------:R-:W-:Y:S01]  /*c680*/  FMUL.FTZ R147, R147, R202.reuse ;  /* 0x000000ca93937220 */ /* 0x080fe20000410000 */
[-C--:B------:R-:W-:Y:S01]  /*c690*/  FMUL.FTZ R148, R148, R7.reuse ;  /* 0x0000000794947220 */ /* 0x080fe20000410000 */
[----:B------:R-:W-:Y:S01]  /*c6a0*/  FMUL.FTZ R149, R149, R7 ;  /* 0x0000000795957220 */ /* 0x000fe20000410000 */
[-C--:B------:R-:W-:Y:S01]  /*c6b0*/  FMUL.FTZ R150, R150, R202.reuse ;  /* 0x000000ca96967220 */ /* 0x080fe20000410000 */
[----:B------:R-:W-:Y:S01]  /*c6c0*/  FMUL.FTZ R151, R151, R202 ;  /* 0x000000ca97977220 */ /* 0x000fe20000410000 */
[----:B------:R-:W-:Y:S01]  /*c6d0*/  MUFU.EX2 R174, R174 ;  /* 0x000000ae00ae7308 */ /* 0x000fe20000000800 */
[----:B------:R1:W-:Y:S01]  /*c6e0*/  STSM.16.M88.4 [R23+0x36400], R152 ;  /* 0x0364009817007844 */ /* 0x0003e20000000200 */
[----:B------:R-:W-:Y:S01]  /*c6f0*/  ULEA UR6, UR14, UR38, 0xc ;  /* 0x000000260e067291 */ /* 0x000fe2000f8e603f */
[----:B------:R-:W-:Y:S01]  /*c700*/  FFMA.FTZ R4, R7, R4, R12 ;  /* 0x0000000407047223 */ /* 0x000fe2000001000c */
[----:B------:R-:W-:Y:S01]  /*c710*/  UMOV UR7, 0x40000040 ;  /* 0x4000004000077882 */ /* 0x000fe20000000000 */
[----:B------:R1:W-:Y:S01]  /*c720*/  STSM.16.M88.4 [R188], R156 ;  /* 0x0000009cbc007844 */ /* 0x0003e20000000200 */
[----:B------:R-:W-:Y:S01]  /*c730*/  UIADD3 UR8, UR6, 0x80, URZ ;  /* 0x0000008006087890 */ /* 0x000fe2000fffe03f */
[----:B------:R-:W-:Y:S01]  /*c740*/  FFMA.FTZ R5, R202, R5, R185 ;  /* 0x00000005ca057223 */ /* 0x000fe200000100b9 */
[----:B------:R-:W2:Y:S01]  /*c750*/  MUFU.EX2 R175, R175 ;  /* 0x000000af00af7308 */ /* 0x000ea20000000800 */
[----:B0-----:R-:W-:Y:S01]  /*c760*/  F2FP.F16.F32.PACK_AB R161, R171, R170 ;  /* 0x000000aaaba1723e */ /* 0x001fe200000000ff */
[----:B------:R-:W-:Y:S01]  /*c770*/  FADD.FTZ R4, R11, R4 ;  /* 0x000000040b047221 */ /* 0x000fe20000010000 */
[----:B------:R-:W-:Y:S01]  /*c780*/  FADD.FTZ R204, R204, R5 ;  /* 0x00000005cccc7221 */ /* 0x000fe20000010000 */
[----:B------:R-:W-:Y:S01]  /*c790*/  @!P1 VIADD R179, R179, 0x38860 ;  /* 0x00038860b3b39836 */ /* 0x000fe20000000000 */
[----:B------:R-:W-:Y:S01]  /*c7a0*/  UMOV UR14, UR8 ;  /* 0x00000008000e7c82 */ /* 0x000fe20008000000 */
[----:B------:R-:W-:Y:S01]  /*c7b0*/  UIADD3 UR8, UR6, 0x100, URZ ;  /* 0x0000010006087890 */ /* 0x000fe2000fffe03f */
[----:B------:R-:W-:Y:S01]  /*c7c0*/  FADD.FTZ R13, R13, R4 ;  /* 0x000000040d0d7221 */ /* 0x000fe20000010000 */
[----:B------:R-:W-:Y:S01]  /*c7d0*/  MUFU.EX2 R176, R176 ;  /* 0x000000b000b07308 */ /* 0x000fe20000000800 */
[----:B------:R-:W-:Y:S01]  /*c7e0*/  FADD.FTZ R187, R187, R204 ;  /* 0x000000ccbbbb7221 */ /* 0x000fe20000010000 */
[----:B------:R-:W-:Y:S01]  /*c7f0*/  @!P1 PRMT R179, RZ, 0x654, R179 ;  /* 0x00000654ffb39816 */ /* 0x000fe200000000b3 */
[----:B------:R-:W-:Y:S01]  /*c800*/  FADD.FTZ R14, R14, R13 ;  /* 0x0000000d0e0e7221 */ /* 0x000fe20000010000 */
[----:B------:R-:W-:-:S02]  /*c810*/  IMAD.MOV.U32 R185, RZ, RZ, R8 ;  /* 0x000000ffffb97224 */ /* 0x000fc400078e0008 */
[----:B------:R-:W-:Y:S01]  /*c820*/  FADD.FTZ R206, R206, R187 ;  /* 0x000000bbcece7221 */ /* 0x000fe20000010000 */
[----:B------:R-:W-:Y:S02]  /*c830*/  IMAD.MOV.U32 R11, RZ, RZ, R6 ;  /* 0x000000ffff0b7224 */ /* 0x000fe400078e0006 */
[----:B------:R-:W-:Y:S01]  /*c840*/  FADD.FTZ R15, R15, R14 ;  /* 0x0000000e0f0f7221 */ /* 0x000fe20000010000 */
[----:B------:R-:W0:Y:S01]  /*c850*/  MUFU.EX2 R177, R177 ;  /* 0x000000b100b17308 */ /* 0x000e220000000800 */
[----:B--2---:R-:W-:Y:S01]  /*c860*/  F2FP.F16.F32.PACK_AB R163, R175, R174 ;  /* 0x000000aeafa3723e */ /* 0x004fe200000000ff */
[----:B------:R-:W-:Y:S01]  /*c870*/  FADD.FTZ R201, R201, R206 ;  /* 0x000000cec9c97221 */ /* 0x000fe20000010000 */
[----:B------:R-:W-:-:S03]  /*c880*/  FADD.FTZ R20, R20, R15 ;  /* 0x0000000f14147221 */ /* 0x000fc60000010000 */
[----:B------:R1:W-:Y:S01]  /*c890*/  STSM.16.M88.4 [R190], R160 ;  /* 0x000000a0be007844 */ /* 0x0003e20000000200 */
[----:B------:R-:W-:Y:S01]  /*c8a0*/  FADD.FTZ R208, R208, R201 ;  /* 0x000000c9d0d07221 */ /* 0x000fe20000010000 */
[----:B------:R-:W-:Y:S01]  /*c8b0*/  MUFU.EX2 R180, R180 ;  /* 0x000000b400b47308 */ /* 0x000fe20000000800 */
[----:B------:R-:W-:Y:S02]  /*c8c0*/  FADD.FTZ R21, R21, R20 ;  /* 0x0000001415157221 */ /* 0x000fe40000010000 */
[----:B------:R-:W-:Y:S02]  /*c8d0*/  FADD.FTZ R203, R203, R208 ;  /* 0x000000d0cbcb7221 */ /* 0x000fe40000010000 */
[----:B------:R-:W-:Y:S02]  /*c8e0*/  FADD.FTZ R21, R186, R21 ;  /* 0x00000015ba157221 */ /* 0x000fe40000010000 */
[----:B------:R-:W-:Y:S01]  /*c8f0*/  FADD.FTZ R203, R210, R203 ;  /* 0x000000cbd2cb7221 */ /* 0x000fe20000010000 */
[----:B------:R-:W2:Y:S01]  /*c900*/  MUFU.EX2 R181, R181 ;  /* 0x000000b500b57308 */ /* 0x000ea20000000800 */
[----:B0-----:R-:W-:Y:S01]  /*c910*/  F2FP.F16.F32.PACK_AB R164, R177, R176 ;  /* 0x000000b0b1a4723e */ /* 0x001fe200000000ff */
        /* <DEDUP_REMOVED lines=9> */
[----:B------:R-:W0:Y:S01]  /*c9b0*/  MUFU.EX2 R205, R205 ;  /* 0x000000cd00cd7308 */ /* 0x000e220000000800 */
[----:B--2---:R-:W-:Y:S01]  /*c9c0*/  F2FP.F16.F32.PACK_AB R166, R181, R180 ;  /* 0x000000b4b5a6723e */ /* 0x004fe200000000ff */
[----:B------:R-:W-:-:S04]  /*c9d0*/  FADD.FTZ R176, R176, R173 ;  /* 0x000000adb0b07221 */ /* 0x000fc80000010000 */
[----:B------:R-:W-:Y:S02]  /*c9e0*/  FADD.FTZ R177, R177, R176 ;  /* 0x000000b0b1b17221 */ /* 0x000fe40000010000 */
[----:B------:R-:W-:Y:S02]  /*c9f0*/  MUFU.EX2 R182, R182 ;  /* 0x000000b600b67308 */ /* 0x000fe40000000800 */
[----:B------:R-:W-:-:S04]  /*ca00*/  FADD.FTZ R4, R180, R177 ;  /* 0x000000b1b4047221 */ /* 0x000fc80000010000 */
[----:B------:R-:W-:Y:S02]  /*ca10*/  FADD.FTZ R4, R181, R4 ;  /* 0x00000004b5047221 */ /* 0x000fe40000010000 */
[----:B------:R-:W2:Y:S01]  /*ca20*/  MUFU.EX2 R183, R183 ;  /* 0x000000b700b77308 */ /* 0x000ea20000000800 */
[----:B0-----:R-:W-:Y:S01]  /*ca30*/  F2FP.F16.F32.PACK_AB R165, R205, R178 ;  /* 0x000000b2cda5723e */ /* 0x001fe200000000ff */
[----:B------:R-:W-:-:S04]  /*ca40*/  FADD.FTZ R178, R178, R175 ;  /* 0x000000afb2b27221 */ /* 0x000fc80000010000 */
[----:B------:R-:W-:Y:S01]  /*ca50*/  FADD.FTZ R205, R205, R178 ;  /* 0x000000b2cdcd7221 */ /* 0x000fe20000010000 */
[----:B--2---:R-:W-:-:S03]  /*ca60*/  F2FP.F16.F32.PACK_AB R167, R183, R182 ;  /* 0x000000b6b7a7723e */ /* 0x004fc600000000ff */
[----:B------:R-:W-:Y:S02]  /*ca70*/  FADD.FTZ R182, R182, R205 ;  /* 0x000000cdb6b67221 */ /* 0x000fe40000010000 */
[----:B------:R1:W-:Y:S01]  /*ca80*/  STSM.16.M88.4 [R189], R164 ;  /* 0x000000a4bd007844 */ /* 0x0003e20000000200 */
[----:B------:R-:W-:Y:S01]  /*ca90*/  WARPGROUP.ARRIVE ;  /* 0x00000000000079c5 */ /* 0x000fe20000000000 */
[----:B------:R-:W-:-:S05]  /*caa0*/  FADD.FTZ R5, R183, R182 ;  /* 0x000000b6b7057221 */ /* 0x000fca0000010000 */
[----:B------:R-:W-:Y:S01]  /*cab0*/  HGMMA.64x256x16.F32 R24, R152, gdesc[UR4].tnspB, R24, gsb0 ;  /* 0x43e0000498187df0 */ /* 0x000fe20008000818 */
        /* <DEDUP_REMOVED lines=28> */
[----:B------:R-:W-:-:S07]  /*cc80*/  IMAD.MOV.U32 R7, RZ, RZ, R9 ;  /* 0x000000ffff077224 */ /* 0x000fce00078e0009 */
.L_x_2469:
[----:B------:R-:W-:-:S13]  /*cc90*/  ISETP.GE.AND P2, PT, R7, R184, PT ;  /* 0x000000b80700720c */ /* 0x000fda0003f46270 */
[----:B------:R-:W-:Y:S05]  /*cca0*/  @!P2 BRA `(.L_x_2479) ;  /* 0x00000034000ca947 */ /* 0x000fea0003800000 */
[----:B------:R-:W-:Y:S01]  /*ccb0*/  IMAD.IADD R11, R17, 0x1, -R18 ;  /* 0x00000001110b7824 */ /* 0x000fe200078e0a12 */
[----:B------:R-:W-:Y:S01]  /*ccc0*/  UMOV UR6, UR36 ;  /* 0x0000002400067c82 */ /* 0x000fe20008000000 */
[----:B------:R-:W-:Y:S02]  /*ccd0*/  IMAD.MOV.U32 R20, RZ, RZ, R8 ;  /* 0x000000ffff147224 */ /* 0x000fe400078e0008 */
[----:B------:R-:W-:Y:S01]  /*cce0*/  IMAD.MOV.U32 R12, RZ, RZ, R6 ;  /* 0x000000ffff0c7224 */ /* 0x000fe200078e0006 */
[----:B------:R-:W-:Y:S01]  /*ccf0*/  IADD3 R9, R11, 0x8, R0 ;  /* 0x000000080b097810 */ /* 0x000fe20007ffe000 */
[----:B------:R-:W-:-:S03]  /*cd00*/  IMAD.IADD R11, R0, 0x1, R11 ;  /* 0x00000001000b7824 */ /* 0x000fc600078e020b */
[----:B------:R-:W-:-:S07]  /*cd10*/  LOP3.LUT R13, RZ, R9, RZ, 0x33, !PT ;  /* 0x00000009ff0d7212 */ /* 0x000fce00078e33ff */
.L_x_2496:
[----:B------:R-:W-:-:S04]  /*cd20*/  UIADD3 UR14, UR6, 0x1, URZ ;  /* 0x00000001060e7890 */ /* 0x000fc8000fffe03f */
[----:B------:R-:W-:-:S04]  /*cd30*/  UISETP.NE.AND UP0, UPT, UR14, 0x2, UPT ;  /* 0x000000020e00788c */ /* 0x000fc8000bf05270 */
[----:B------:R-:W-:Y:S02]  /*cd40*/  USEL UR14, UR14, URZ, UP0 ;  /* 0x0000003f0e0e7287 */ /* 0x000fe40008000000 */
[----:B------:R-:W-:-:S05]  /*cd50*/  USEL UR7, URZ, 0x1, UP0 ;  /* 0x000000013f077887 */ /* 0x000fca0008000000 */
[----:B------:R-:W-:Y:S01]  /*cd60*/  UMOV UR36, UR14 ;  /* 0x0000000e00247c82 */ /* 0x000fe20008000000 */
[----:B------:R-:W-:Y:S01]  /*cd70*/  LOP3.LUT R2, R2, UR7, RZ, 0x3c, !PT ;  /* 0x0000000702027c12 */ /* 0x000fe2000f8e3cff */
[----:B0-----:R-:W-:Y:S06]  /*cd80*/  @!P0 BRA `(.L_x_2480) ;  /* 0x0000000000048947 */ /* 0x001fec0003800000 */
[----:B------:R-:W-:Y:S01]  /*cd90*/  BPT.TRAP 0x1 ;  /* 0x000000040000795c */ /* 0x000fe20000300000 */
.L_x_2480:
[----:B------:R-:W-:Y:S01]  /*cda0*/  ULEA UR7, UR36, UR37, 0x3 ;  /* 0x0000002524077291 */ /* 0x000fe2000f8e183f */
[----:B------:R-:W-:-:S08]  /*cdb0*/  SHF.L.U32 R6, R2, 0x1f, RZ ;  /* 0x0000001f02067819 */ /* 0x000fd000000006ff */
[----:B------:R0:W2:Y:S01]  /*cdc0*/  SYNCS.PHASECHK.TRANS64.TRYWAIT P2, [UR7+0x38830], R6 ;  /* 0x03883006ff0075a7 */ /* 0x0000a20008040147 */
[----:B------:R-:W-:Y:S05]  /*cdd0*/  @!P0 BRA `(.L_x_2481) ;  /* 0x0000000000048947 */ /* 0x000fea0003800000 */
[----:B------:R-:W-:Y:S01]  /*cde0*/  BPT.TRAP 0x1 ;  /* 0x000000040000795c */ /* 0x000fe20000300000 */
.L_x_2481:
[----:B--2---:R-:W-:Y:S05]  /*cdf0*/  @P2 BRA `(.L_x_2482) ;  /* 0x0000000000082947 */ /* 0x004fea0003800000 */
[----:B------:R-:W2:Y:S02]  /*ce00*/  SYNCS.PHASECHK.TRANS64.TRYWAIT P2, [UR7+0x38830], R6 ;  /* 0x03883006ff0075a7 */ /* 0x000ea40008040147 */
[----:B--2---:R-:W-:Y:S05]  /*ce10*/  @!P2 BRA `(.L_x_2483) ;  /* 0x000000c00090a947 */ /* 0x004fea0003800000 */
.L_x_2482:
[----:B------:R-:W-:Y:S01]  /*ce20*/  R2UR UR15, R3 ;  /* 0x00000000030f72ca */ /* 0x000fe200000e0000 */
[----:B-1----:R-:W-:Y:S01]  /*ce30*/  WARPGROUP.ARRIVE ;  /* 0x00000000000079c5 */ /* 0x002fe20000000000 */
        /* <DEDUP_REMOVED lines=30> */
.L_x_2484:
[----:B------:R1:W3:Y:S01]  /*d020*/  SYNCS.PHASECHK.TRANS64.TRYWAIT P2, [UR7+0x38850], R6 ;  /* 0x03885006ff0075a7 */ /* 0x0002e20008040147 */
[----:B------:R-:W-:Y:S05]  /*d030*/  @!P0 BRA `(.L_x_2485) ;  /* 0x0000000000048947 */ /* 0x000fea0003800000 */
[----:B------:R-:W-:Y:S01]  /*d040*/  BPT.TRAP 0x1 ;  /* 0x000000040000795c */ /* 0x000fe20000300000 */
.L_x_2485:
[----:B---3--:R-:W-:Y:S05]  /*d050*/  @P2 BRA `(.L_x_2486) ;  /* 0x0000000000082947 */ /* 0x008fea0003800000 */
[----:B------:R-:W3:Y:S02]  /*d060*/  SYNCS.PHASECHK.TRANS64.TRYWAIT P2, [UR7+0x38850], R6 ;  /* 0x03885006ff0075a7 */ /* 0x000ee40008040147 */
[----:B---3--:R-:W-:Y:S05]  /*d070*/  @!P2 BRA `(.L_x_2487) ;  /* 0x000000c00010a947 */ /* 0x008fea0003800000 */
.L_x_2486:
[----:B------:R-:W-:Y:S01]  /*d080*/  ULEA UR8, UR14, UR4, 0xc ;  /* 0x000000040e087291 */ /* 0x000fe2000f8e603f */
[----:B------:R-:W-:Y:S01]  /*d090*/  WARPGROUP.ARRIVE ;  /* 0x00000000000079c5 */ /* 0x000fe20000000000 */
[----:B------:R-:W-:Y:S01]  /*d0a0*/  UMOV UR27, 0x40000040 ;  /* 0x40000040001b7882 */ /* 0x000fe20000000000 */
[----:B------:R-:W-:-:S04]  /*d0b0*/  UIADD3 UR28, UR5, 0x2, URZ ;  /* 0x00000002051c7890 */ /* 0x000fc8000fffe03f */
[----:B------:R-:W3:Y:S01]  /*d0c0*/  S2R R8, SR_TID.X ;  /* 0x0000000000087919 */ /* 0x000ee20000002100 */
[----:B------:R-:W-:Y:S01]  /*d0d0*/  UIADD3 UR30, UR8, 0x2, URZ ;  /* 0x00000002081e7890 */ /* 0x000fe2000fffe03f */
[----:B------:R-:W-:Y:S01]  /*d0e0*/  IMAD.U32 R10, RZ, RZ, UR7 ;  /* 0x00000007ff0a7e24 */ /* 0x000fe2000f8e00ff */
[----:B------:R-:W-:Y:S01]  /*d0f0*/  UMOV UR26, UR8 ;  /* 0x00000008001a7c82 */ /* 0x000fe20008000000 */
[----:B------:R-:W-:Y:S01]  /*d100*/  UMOV UR29, 0x40000040 ;  /* 0x40000040001d7882 */ /* 0x000fe20000000000 */
[----:B------:R-:W-:Y:S01]  /*d110*/  HGMMA.64x64x16.F32 R152, gdesc[UR24], R152, gsb0 ;  /* 0x00e00000189879f0 */ /* 0x000fe20008000898 */
[----:B------:R-:W-:Y:S01]  /*d120*/  UMOV UR31, 0x40000040 ;  /* 0x40000040001f7882 */ /* 0x000fe20000000000 */
[----:B------:R-:W-:Y:S02]  /*d130*/  UIADD3 UR18, UR5, 0x800, URZ ;  /* 0x0000080005127890 */ /* 0x000fe4000fffe03f */
[----:B------:R-:W-:Y:S01]  /*d140*/  UIADD3 UR15, UR8, 0x800, URZ ;  /* 0x00000800080f7890 */ /* 0x000fe2000fffe03f */
[----:B------:R-:W-:Y:S01]  /*d150*/  UMOV UR11, 0x4 ;  /* 0x00000004000b7882 */ /* 0x000fe20000000000 */
[----:B------:R-:W-:-:S02]  /*d160*/  ULDC UR7, c[0x0][0xad4] ;  /* 0x0002b50000077ab9 */ /* 0x000fc40000000800 */
[----:B------:R-:W-:Y:S01]  /*d170*/  ULOP3.LUT UR7, URZ, UR7, URZ, 0x33, !UPT ;  /* 0x000000073f077292 */ /* 0x000fe2000f8e333f */
[----:B---3--:R-:W-:-:S05]  /*d180*/  SHF.R.U32.HI R8, RZ, 0x7, R8 ;  /* 0x00000007ff087819 */ /* 0x008fca0000011608 */
[----:B012---:R-:W0:Y:S02]  /*d190*/  SHFL.IDX PT, R6, R8, RZ, 0x1f ;  /* 0x00001fff08067589 */ /* 0x007e2400000e0000 */
[----:B0-----:R-:W-:Y:S01]  /*d1a0*/  R2UR UR9, R6 ;  /* 0x00000000060972ca */ /* 0x001fe200000e0000 */
[----:B------:R-:W-:-:S05]  /*d1b0*/  @!P1 VIADD R6, R10, 0x38840 ;  /* 0x000388400a069836 */ /* 0x000fca0000000000 */
[----:B------:R-:W-:Y:S02]  /*d1c0*/  @!P1 PRMT R8, RZ, 0x654, R6 ;  /* 0x00000654ff089816 */ /* 0x000fe40000000006 */
[----:B------:R-:W-:-:S04]  /*d1d0*/  SHF.L.U32 R6, R7, 0x6, RZ ;  /* 0x0000000607067819 */ /* 0x000fc800000006ff */
[----:B------:R-:W-:Y:S01]  /*d1e0*/  IADD3 R15, R17, 0x1, -R6 ;  /* 0x00000001110f7810 */ /* 0x000fe20007ffe806 */
[----:B------:R-:W-:-:S03]  /*d1f0*/  UISETP.GT.AND UP0, UPT, UR9, 0x7f, UPT ;  /* 0x0000007f0900788c */ /* 0x000fc6000bf04270 */
[----:B------:R-:W-:Y:S01]  /*d200*/  IADD3 R15, -R16, R15, -R18 ;  /* 0x0000000f100f7210 */ /* 0x000fe20007ffe912 */
[----:B------:R-:W-:Y:S02]  /*d210*/  USEL UR9, URZ, 0x2, !UP0 ;  /* 0x000000023f097887 */ /* 0x000fe4000c000000 */
[----:B------:R-:W-:Y:S01]  /*d220*/  USEL UR10, UR11, 0x2, UP0 ;  /* 0x000000020b0a7887 */ /* 0x000fe20008000000 */
[----:B------:R-:W-:Y:S02]  /*d230*/  WARPGROUP.DEPBAR.LE gsb0, 0x0 ;  /* 0x00008000000079c5 */ /* 0x000fe40000010000 */
[----:B------:R-:W-:Y:S01]  /*d240*/  WARPGROUP.ARRIVE ;  /* 0x00000000000079c5 */ /* 0x000fe20000000000 */
[----:B------:R-:W-:Y:S01]  /*d250*/  USEL UR11, UR11, 0x6, !UP0 ;  /* 0x000000060b0b7887 */ /* 0x000fe2000c000000 */
[----:B------:R-:W-:Y:S01]  /*d260*/  VIADD R205, R15, UR7 ;  /* 0x000000070fcd7c36 */ /* 0x000fe20008000000 */
[----:B------:R-:W-:-:S03]  /*d270*/  ULDC UR7, c[0x0][0xadc] ;  /* 0x0002b70000077ab9 */ /* 0x000fc60000000800 */
[----:B------:R-:W-:Y:S01]  /*d280*/  HGMMA.64x64x16.F32 R152, gdesc[UR28], R152, gsb0 ;  /* 0x00e000001c9879f0 */ /* 0x000fe20008000898 */
[----:B------:R-:W-:Y:S01]  /*d290*/  UIADD3 UR28, UR5, 0x4, URZ ;  /* 0x00000004051c7890 */ /* 0x000fe2000fffe03f */
[----:B------:R-:W-:Y:S01]  /*d2a0*/  IMAD.IADD R201, R0, 0x1, R205 ;  /* 0x0000000100c97824 */ /* 0x000fe200078e02cd */
        /* <DEDUP_REMOVED lines=245> */
[----:B------:R-:W-:Y:S05]  /*e200*/  @!P6 BRA `(.L_x_2488) ;  /* 0x00000000005ce947 */ /* 0x000fea0003800000 */
[----:B------:R-:W-:Y:S01]  /*e210*/  ISETP.GT.AND P2, PT, R11, -0x1, PT ;  /* 0xffffffff0b00780c */ /* 0x000fe20003f44270 */
[----:B------:R-:W-:-:S12]  /*e220*/  BSSY B0, `(.L_x_2489) ;  /* 0x0000011000007945 */ /* 0x000fd80003800000 */
[----:B------:R-:W-:Y:S05]  /*e230*/  @P2 BRA `(.L_x_2490) ;  /* 0x0000000000242947 */ /* 0x000fea0003800000 */
[----:B------:R-:W-:Y:S01]  /*e240*/  IMAD.U32 R185, RZ, RZ, UR7 ;  /* 0x00000007ffb97e24 */ /* 0x000fe2000f8e00ff */
[----:B0-----:R-:W-:-:S04]  /*e250*/  IADD3 R8, R0, R17, -R18 ;  /* 0x0000001100087210 */ /* 0x001fc80007ffe812 */
[----:B------:R-:W-:Y:S02]  /*e260*/  ISETP.NE.AND P2, PT, R185, 0x1, PT ;  /* 0x00000001b900780c */ /* 0x000fe40003f45270 */
[----:B------:R-:W-:-:S11]  /*e270*/  LOP3.LUT R21, RZ, R8, RZ, 0x33, !PT ;  /* 0x00000008ff157212 */ /* 0x000fd600078e33ff */
[----:B------:R-:W0:Y:S02]  /*e280*/  @P2 LDC.64 R14, c[0x0][0xae0] ;  /* 0x0002b800ff0e2b82 */ /* 0x000e240000000a00 */
[----:B0-----:R-:W-:-:S05]  /*e290*/  @P2 IMAD.HI.U32 R14, R21, R14, RZ ;  /* 0x0000000e150e2227 */ /* 0x001fca00078e00ff */
[----:B------:R-:W-:-:S04]  /*e2a0*/  @P2 SHF.R.U32.HI R21, RZ, R15, R14 ;  /* 0x0000000fff152219 */ /* 0x000fc8000001160e */
[----:B------:R-:W-:Y:S01]  /*e2b0*/  LOP3.LUT R21, RZ, R21, RZ, 0x33, !PT ;  /* 0x00000015ff157212 */ /* 0x000fe200078e33ff */
[----:B------:R-:W-:Y:S06]  /*e2c0*/  BRA `(.L_x_2491) ;  /* 0x0000000000187947 */ /* 0x000fec0003800000 */
.L_x_2490:
[----:B------:R-:W-:Y:S02]  /*e2d0*/  IMAD.U32 R185, RZ, RZ, UR7 ;  /* 0x00000007ffb97e24 */ /* 0x000fe4000f8e00ff */
[----:B------:R-:W-:-:S03]  /*e2e0*/  IMAD.MOV.U32 R21, RZ, RZ, R11 ;  /* 0x000000ffff157224 */ /* 0x000fc600078e000b */
[----:B------:R-:W-:-:S13]  /*e2f0*/  ISETP.NE.AND P2, PT, R185, 0x1, PT ;  /* 0x00000001b900780c */ /* 0x000fda0003f45270 */
[----:B------:R-:W1:Y:S02]  /*e300*/  @P2 LDC.64 R14, c[0x0][0xae0] ;  /* 0x0002b800ff0e2b82 */ /* 0x000e640000000a00 */
[----:B-1----:R-:W-:-:S05]  /*e310*/  @P2 IMAD.HI.U32 R14, R11, R14, RZ ;  /* 0x0000000e0b0e2227 */ /* 0x002fca00078e00ff */
[----:B------:R-:W-:-:S07]  /*e320*/  @P2 SHF.R.U32.HI R21, RZ, R15, R14 ;  /* 0x0000000fff152219 */ /* 0x000fce000001160e */
.L_x_2491:
[----:B------:R-:W-:Y:S05]  /*e330*/  BSYNC B0 ;  /* 0x0000000000007941 */ /* 0x000fea0003800000 */
.L_x_2489:
[----:B------:R-:W-:-:S04]  /*e340*/  IMAD R15, R21, R185, -R6 ;  /* 0x000000b9150f7224 */ /* 0x000fc800078e0a06 */
[----:B------:R-:W-:-:S05]  /*e350*/  IMAD.IADD R15, R15, 0x1, -R16 ;  /* 0x000000010f0f7824 */ /* 0x000fca00078e0a10 */
[----:B------:R-:W-:Y:S02]  /*e360*/  VIADDMNMX R186, R15, R185, R186, PT ;  /* 0x000000b90fba7246 */ /* 0x000fe400038001ba */
[----:B------:R-:W-:-:S07]  /*e370*/  VIMNMX R201, R201, R15, !PT ;  /* 0x0000000fc9c97248 */ /* 0x000fce0007fe0100 */
.L_x_2488:
        /* <DEDUP_REMOVED lines=29> */
[----:B0-----:R-:W-:Y:S02]  /*e550*/  FSEL R8, R168, -INF , !P3 ;  /* 0xff800000a8087808 */ /* 0x001fe40005800000 */
        /* <DEDUP_REMOVED lines=33> */
.L_x_2494:
[----:B------:R-:W-:Y:S02]  /*e770*/  IMAD.U32 R186, RZ, RZ, UR7 ;  /* 0x00000007ffba7e24 */ /* 0x000fe4000f8e00ff */
[----:B------:R-:W-:-:S03]  /*e780*/  IMAD.MOV.U32 R173, RZ, RZ, R9 ;  /* 0x000000ffffad7224 */ /* 0x000fc600078e0009 */
[----:B------:R-:W-:-:S13]  /*e790*/  ISETP.NE.AND P3, PT, R186, 0x1, PT ;  /* 0x00000001ba00780c */ /* 0x000fda0003f65270 */
[----:B------:R-:W0:Y:S02]  /*e7a0*/  @P3 LDC.64 R14, c[0x0][0xae0] ;  /* 0x0002b800ff0e3b82 */ /* 0x000e240000000a00 */
[----:B0-----:R-:W-:-:S05]  /*e7b0*/  @P3 IMAD.HI.U32 R14, R9, R14, RZ ;  /* 0x0000000e090e3227 */ /* 0x001fca00078e00ff */
[----:B------:R-:W-:-:S07]  /*e7c0*/  @P3 SHF.R.U32.HI R173, RZ, R15, R14 ;  /* 0x0000000fffad3219 */ /* 0x000fce000001160e */
.L_x_2495:
[----:B------:R-:W-:Y:S05]  /*e7d0*/  BSYNC B0 ;  /* 0x0000000000007941 */ /* 0x000fea0003800000 */
.L_x_2493:
[----:B------:R-:W-:-:S04]  /*e7e0*/  IMAD R15, R173, R186, -R6 ;  /* 0x000000baad0f7224 */ /* 0x000fc800078e0a06 */
[----:B------:R-:W-:-:S05]  /*e7f0*/  IMAD.IADD R15, R15, 0x1, -R16 ;  /* 0x000000010f0f7824 */ /* 0x000fca00078e0a10 */
[----:B------:R-:W-:Y:S02]  /*e800*/  VIADDMNMX R168, R15, R186, R168, PT ;  /* 0x000000ba0fa87246 */ /* 0x000fe400038001a8 */
[----:B------:R-:W-:-:S07]  /*e810*/  VIMNMX R169, R169, R15, !PT ;  /* 0x0000000fa9a97248 */ /* 0x000fce0007fe0100 */
.L_x_2492:
[----:B------:R-:W-:Y:S01]  /*e820*/  FMNMX.FTZ R6, R187, R12, !PT ;  /* 0x0000000cbb067209 */ /* 0x000fe20007810000 */
[----:B------:R-:W-:Y:S01]  /*e830*/  ULDC UR11, c[0x0][0xa80] ;  /* 0x0002a000000b7ab9 */ /* 0x000fe20000000800 */
[----:B------:R-:W-:Y:S01]  /*e840*/  ISETP.GT.AND P3, PT, R169, 0x1, P2 ;  /* 0x00000001a900780c */ /* 0x000fe20001764270 */
[----:B------:R-:W-:Y:S01]  /*e850*/  UMOV UR7, 0x40000040 ;  /* 0x4000004000077882 */ /* 0x000fe20000000000 */
[----:B------:R-:W-:Y:S01]  /*e860*/  FMNMX.FTZ R6, R185, R6, !PT ;  /* 0x00000006b9067209 */ /* 0x000fe20007810000 */
[----:B------:R-:W-:Y:S01]  /*e870*/  UMOV UR15, 0x40000040 ;  /* 0x40000040000f7882 */ /* 0x000fe20000000000 */
[----:B------:R-:W-:Y:S01]  /*e880*/  ISETP.LT.OR P3, PT, R168, 0x2, P3 ;  /* 0x00000002a800780c */ /* 0x000fe20001f61670 */
[----:B------:R-:W-:Y:S01]  /*e890*/  @!P1 VIADD R10, R10, 0x38860 ;  /* 0x000388600a0a9836 */ /* 0x000fe20000000000 */
        /* <DEDUP_REMOVED lines=27> */
[C---:B------:R-:W-:Y:S02]  /*ea50*/  ISETP.GT.AND P3, PT, R169.reuse, 0x18, P2 ;  /* 0x00000018a900780c */ /* 0x040fe40001764270 */
[----:B------:R-:W-:Y:S01]  /*ea60*/  FSEL R162, R162, -INF , !P4 ;  /* 0xff800000a2a27808 */ /* 0x000fe20006000000 */
[----:B------:R-:W0:Y:S01]  /*ea70*/  SHFL.BFLY PT, R15, R14, 0x2, 0x1f ;  /* 0x0c401f000e0f7f89 */ /* 0x000e2200000e0000 */
[C---:B------:R-:W-:Y:S02]  /*ea80*/  ISETP.LT.OR P5, PT, R168.reuse, 0x12, P5 ;  /* 0x00000012a800780c */ /* 0x040fe40002fa1670 */
[----:B------:R-:W-:Y:S02]  /*ea90*/  ISETP.LT.OR P3, PT, R168, 0x19, P3 ;  /* 0x00000019a800780c */ /* 0x000fe40001f61670 */
[----:B------:R-:W-:-:S02]  /*eaa0*/  ISETP.GT.AND P4, PT, R169, 0x19, P2 ;  /* 0x00000019a900780c */ /* 0x000fc40001784270 */
[----:B------:R-:W-:Y:S02]  /*eab0*/  FSEL R163, R163, -INF , !P5 ;  /* 0xff800000a3a37808 */ /* 0x000fe40006800000 */
[----:B------:R-:W-:Y:S02]  /*eac0*/  FSEL R166, R166, -INF , !P3 ;  /* 0xff800000a6a67808 */ /* 0x000fe40005800000 */
[C---:B------:R-:W-:Y:S02]  /*ead0*/  ISETP.GT.AND P3, PT, R169.reuse, 0x21, P2 ;  /* 0x00000021a900780c */ /* 0x040fe40001764270 */
[----:B------:R-:W-:Y:S02]  /*eae0*/  ISETP.GT.AND P5, PT, R169, 0x20, P2 ;  /* 0x00000020a900780c */ /* 0x000fe400017a4270 */
[C---:B------:R-:W-:Y:S02]  /*eaf0*/  ISETP.LT.OR P4, PT, R168.reuse, 0x1a, P4 ;  /* 0x0000001aa800780c */ /* 0x040fe40002781670 */
[----:B------:R-:W-:-:S02]  /*eb00*/  ISETP.LT.OR P3, PT, R168, 0x22, P3 ;  /* 0x00000022a800780c */ /* 0x000fc40001f61670 */
[----:B------:R-:W-:Y:S02]  /*eb10*/  ISETP.LT.OR P5, PT, R168, 0x21, P5 ;  /* 0x00000021a800780c */ /* 0x000fe40002fa1670 */
[----:B------:R-:W-:Y:S02]  /*eb20*/  FSEL R167, R167, -INF , !P4 ;  /* 0xff800000a7a77808 */ /* 0x000fe40006000000 */
[----:B------:R-:W-:Y:S02]  /*eb30*/  ISETP.GT.AND P4, PT, R169, 0x28, P2 ;  /* 0x00000028a900780c */ /* 0x000fe40001784270 */
[----:B0-----:R-:W-:Y:S02]  /*eb40*/  FMNMX.FTZ R15, R14, R15, !PT ;  /* 0x0000000f0e0f7209 */ /* 0x001fe40007810000 */
[----:B------:R-:W-:Y:S02]  /*eb50*/  FMNMX.FTZ R14, R201, R20, !PT ;  /* 0x00000014c90e7209 */ /* 0x000fe40007810000 */
[----:B------:R-:W-:Y:S01]  /*eb60*/  FSEL R186, R171, -INF , !P3 ;  /* 0xff800000abba7808 */ /* 0x000fe20005800000 */
[----:B------:R-:W0:Y:S01]  /*eb70*/  SHFL.BFLY PT, R6, R15, 0x1, 0x1f ;  /* 0x0c201f000f067f89 */ /* 0x000e2200000e0000 */
[----:B------:R-:W-:-:S02]  /*eb80*/  FSEL R154, R170, -INF , !P5 ;  /* 0xff800000aa9a7808 */ /* 0x000fc40006800000 */
[----:B------:R-:W-:Y:S02]  /*eb90*/  ISETP.LT.OR P4, PT, R168, 0x29, P4 ;  /* 0x00000029a800780c */ /* 0x000fe40002781670 */
[C---:B------:R-:W-:Y:S02]  /*eba0*/  ISETP.GT.AND P3, PT, R169.reuse, 0x29, P2 ;  /* 0x00000029a900780c */ /* 0x040fe40001764270 */
[----:B------:R-:W-:Y:S02]  /*ebb0*/  FSEL R202, R174, -INF , !P4 ;  /* 0xff800000aeca7808 */ /* 0x000fe40006000000 */
[----:B------:R-:W-:Y:S02]  /*ebc0*/  ISETP.GT.AND P4, PT, R169, 0x30, P2 ;  /* 0x00000030a900780c */ /* 0x000fe40001784270 */
[C---:B------:R-:W-:Y:S02]  /*ebd0*/  ISETP.LT.OR P3, PT, R168.reuse, 0x2a, P3 ;  /* 0x0000002aa800780c */ /* 0x040fe40001f61670 */
[----:B------:R-:W-:-:S02]  /*ebe0*/  ISETP.LT.OR P4, PT, R168, 0x31, P4 ;  /* 0x00000031a800780c */ /* 0x000fc40002781670 */
[----:B------:R-:W-:Y:S02]  /*ebf0*/  @!P1 PRMT R10, RZ, 0x654, R10 ;  /* 0x00000654ff0a9816 */ /* 0x000fe4000000000a */
        /* <DEDUP_REMOVED lines=28> */
[----:B------:R-:W-:Y:S01]  /*edc0*/  MUFU.EX2 R15, R15 ;  /* 0x0000000f000f7308 */ /* 0x000fe20000000800 */
[----:B------:R-:W-:Y:S01]  /*edd0*/  FMNMX.FTZ R170, R202, R171, !PT ;  /* 0x000000abcaaa7209 */ /* 0x000fe20007810000 */
[----:B------:R-:W-:Y:S01]  /*ede0*/  FFMA.FTZ R171, R164, UR11, -R204 ;  /* 0x0000000ba4ab7c23 */ /* 0x000fe200080108cc */
[----:B------:R-:W-:-:S02]  /*edf0*/  ISETP.LT.OR P3, PT, R168, 0x32, P3 ;  /* 0x00000032a800780c */ /* 0x000fc40001f61670 */
[----:B------:R-:W-:Y:S02]  /*ee00*/  FMNMX.FTZ R170, R187, R170, !PT ;  /* 0x000000aabbaa7209 */ /* 0x000fe40007810000 */
[----:B------:R-:W-:Y:S01]  /*ee10*/  ISETP.GT.AND P2, PT, R169, 0x39, P2 ;  /* 0x00000039a900780c */ /* 0x000fe20001744270 */
[--C-:B------:R-:W-:Y:S01]  /*ee20*/  FFMA.FTZ R169, R160, UR11, -R204.reuse ;  /* 0x0000000ba0a97c23 */ /* 0x100fe200080108cc */
[----:B------:R-:W-:Y:S01]  /*ee30*/  ISETP.LT.OR P4, PT, R168, 0x39, P4 ;  /* 0x00000039a800780c */ /* 0x000fe20002781670 */
[----:B------:R-:W-:Y:S01]  /*ee40*/  MUFU.EX2 R14, R14 ;  /* 0x0000000e000e7308 */ /* 0x000fe20000000800 */
[----:B------:R-:W-:Y:S01]  /*ee50*/  FSEL R203, R179, -INF , !P3 ;  /* 0xff800000b3cb7808 */ /* 0x000fe20005800000 */
[--C-:B------:R-:W-:Y:S01]  /*ee60*/  FFMA.FTZ R179, R180, UR11, -R204.reuse ;  /* 0x0000000bb4b37c23 */ /* 0x100fe200080108cc */
[----:B------:R-:W-:Y:S02]  /*ee70*/  FMNMX.FTZ R170, R185, R170, !PT ;  /* 0x000000aab9aa7209 */ /* 0x000fe40007810000 */
[----:B------:R-:W-:Y:S01]  /*ee80*/  ISETP.LT.OR P2, PT, R168, 0x3a, P2 ;  /* 0x0000003aa800780c */ /* 0x000fe20001741670 */
[----:B------:R-:W-:Y:S01]  /*ee90*/  FFMA.FTZ R168, R157, UR11, -R204 ;  /* 0x0000000b9da87c23 */ /* 0x000fe200080108cc */
[----:B------:R-:W-:Y:S01]  /*eea0*/  FSEL R182, R182, -INF , !P4 ;  /* 0xff800000b6b67808 */ /* 0x000fe20006000000 */
[----:B------:R-:W-:Y:S01]  /*eeb0*/  MUFU.EX2 R21, R21 ;  /* 0x0000001500157308 */ /* 0x000fe20000000800 */
[----:B------:R-:W-:-:S02]  /*eec0*/  FMNMX.FTZ R157, R203, R170, !PT ;  /* 0x000000aacb9d7209 */ /* 0x000fc40007810000 */
[----:B------:R-:W-:Y:S02]  /*eed0*/  FSEL R183, R183, -INF , !P2 ;  /* 0xff800000b7b77808 */ /* 0x000fe40005000000 */
[----:B------:R-:W-:-:S03]  /*eee0*/  FMNMX.FTZ R170, R182, R157, !PT ;  /* 0x0000009db6aa7209 */ /* 0x000fc60007810000 */
[----:B------:R-:W-:Y:S01]  /*eef0*/  MUFU.EX2 R168, R168 ;  /* 0x000000a800a87308 */ /* 0x000fe20000000800 */
[----:B------:R-:W-:Y:S01]  /*ef00*/  FMNMX.FTZ R157, R183, R170, !PT ;  /* 0x000000aab79d7209 */ /* 0x000fe20007810000 */
[----:B------:R-:W-:-:S04]  /*ef10*/  FFMA.FTZ R170, R161, UR11, -R204 ;  /* 0x0000000ba1aa7c23 */ /* 0x000fc800080108cc */
[----:B------:R-:W0:Y:S02]  /*ef20*/  SHFL.BFLY PT, R160, R157, 0x2, 0x1f ;  /* 0x0c401f009da07f89 */ /* 0x000e2400000e0000 */
[----:B------:R-:W-:Y:S08]  /*ef30*/  MUFU.EX2 R169, R169 ;  /* 0x000000a900a97308 */ /* 0x000ff00000000800 */
[----:B------:R-:W-:Y:S08]  /*ef40*/  MUFU.EX2 R170, R170 ;  /* 0x000000aa00aa7308 */ /* 0x000ff00000000800 */
[----:B------:R-:W-:Y:S01]  /*ef50*/  MUFU.EX2 R171, R171 ;  /* 0x000000ab00ab7308 */ /* 0x000fe20000000800 */
[----:B0-----:R-:W-:-:S02]  /*ef60*/  FMNMX.FTZ R160, R157, R160, !PT ;  /* 0x000000a09da07209 */ /* 0x001fc40007810000 */
[----:B------:R-:W-:-:S05]  /*ef70*/  FSEL R157, R6, RZ, P5 ;  /* 0x000000ff069d7208 */ /* 0x000fca0002800000 */
[----:B------:R-:W-:Y:S01]  /*ef80*/  MUFU.EX2 R172, R172 ;  /* 0x000000ac00ac7308 */ /* 0x000fe20000000800 */
[----:B------:R-:W0:Y:S01]  /*ef90*/  SHFL.BFLY PT, R153, R160, 0x1, 0x1f ;  /* 0x0c201f00a0997f89 */ /* 0x000e2200000e0000 */
[----:B------:R-:W-:-:S04]  /*efa0*/  FADD.FTZ R157, -R157, R12 ;  /* 0x0000000c9d9d7221 */ /* 0x000fc80000010100 */
[----:B------:R-:W-:Y:S02]  /*efb0*/  FMUL.FTZ R157, R157, UR11 ;  /* 0x0000000b9d9d7c20 */ /* 0x000fe40008410000 */
[----:B------:R1:W-:Y:S08]  /*efc0*/  MUFU.EX2 R12, R152 ;  /* 0x00000098000c7308 */ /* 0x0003f00000000800 */
[----:B------:R-:W2:Y:S01]  /*efd0*/  MUFU.EX2 R180, R157 ;  /* 0x0000009d00b47308 */ /* 0x000ea20000000800 */
[----:B-1----:R-:W-:Y:S01]  /*efe0*/  IMAD.U32 R152, RZ, RZ, UR6 ;  /* 0x00000006ff987e24 */ /* 0x002fe2000f8e00ff */
[----:B------:R-:W-:-:S04]  /*eff0*/  ULEA UR6, UR14, UR38, 0xc ;  /* 0x000000260e067291 */ /* 0x000fc8000f8e603f */
[----:B------:R-:W-:Y:S02]  /*f000*/  UIADD3 UR8, UR6, 0x80, URZ ;  /* 0x0000008006087890 */ /* 0x000fe4000fffe03f */
[----:B------:R-:W-:Y:S01]  /*f010*/  MUFU.EX2 R173, R173 ;  /* 0x000000ad00ad7308 */ /* 0x000fe20000000800 */
[----:B0-----:R-:W-:-:S04]  /*f020*/  FMNMX.FTZ R8, R160, R153, !PT ;  /* 0x00000099a0087209 */ /* 0x001fc80007810000 */
[C---:B------:R-:W-:Y:S01]  /*f030*/  FSETP.NEU.FTZ.AND P2, PT, R8.reuse, -INF , PT ;  /* 0xff8000000800780b */ /* 0x040fe20003f5d000 */
[C---:B------:R-:W-:Y:S01]  /*f040*/  FMUL.FTZ R156, R8.reuse, UR11 ;  /* 0x0000000b089c7c20 */ /* 0x040fe20008410000 */
[----:B------:R-:W-:Y:S01]  /*f050*/  UMOV UR14, UR8 ;  /* 0x00000008000e7c82 */ /* 0x000fe20008000000 */
[----:B------:R-:W0:Y:S01]  /*f060*/  MUFU.EX2 R174, R174 ;  /* 0x000000ae00ae7308 */ /* 0x000e220000000800 */
[----:B------:R-:W-:Y:S01]  /*f070*/  FSEL R153, R8, RZ, P2 ;  /* 0x000000ff08997208 */ /* 0x000fe20001000000 */
[-C--:B--2---:R-:W-:Y:S01]  /*f080*/  FMUL.FTZ R24, R24, R180.reuse ;  /* 0x000000b418187220 */ /* 0x084fe20000410000 */
        /* <DEDUP_REMOVED lines=23> */
[----:B------:R-:W-:Y:S01]  /*f200*/  FFMA.FTZ R209, R183, UR11, -R156 ;  /* 0x0000000bb7d17c23 */ /* 0x000fe2000801089c */
[----:B------:R-:W-:-:S02]  /*f210*/  @!P2 IMAD R152, R152, 0x40, R19 ;  /* 0x000000409898a824 */ /* 0x000fc400078e0213 */
[--C-:B-1----:R-:W-:Y:S01]  /*f220*/  FFMA.FTZ R153, R187, UR11, -R156.reuse ;  /* 0x0000000bbb997c23 */ /* 0x102fe2000801089c */
[----:B------:R-:W-:Y:S01]  /*f230*/  F2FP.F16.F32.PACK_AB R158, R172, R171 ;  /* 0x000000abac9e723e */ /* 0x000fe200000000ff */
[-C--:B------:R-:W-:Y:S01]  /*f240*/  FMUL.FTZ R32, R32, R180.reuse ;  /* 0x000000b420207220 */ /* 0x080fe20000410000 */
[----:B------:R-:W-:Y:S01]  /*f250*/  MUFU.EX2 R204, R204 ;  /* 0x000000cc00cc7308 */ /* 0x000fe20000000800 */
[----:B------:R-:W-:Y:S01]  /*f260*/  @!P2 LEA R155, R152, UR37, 0x2 ;  /* 0x00000025989bac11 */ /* 0x000fe2000f8e10ff */
[----:B---3--:R-:W-:Y:S01]  /*f270*/  FFMA.FTZ R159, R154, UR11, -R156 ;  /* 0x0000000b9a9f7c23 */ /* 0x008fe2000801089c */
[----:B------:R-:W-:Y:S01]  /*f280*/  F2FP.F16.F32.PACK_AB R152, R14, R15 ;  /* 0x0000000f0e98723e */ /* 0x000fe200000000ff */
[-C--:B------:R-:W-:Y:S01]  /*f290*/  FMUL.FTZ R33, R33, R180.reuse ;  /* 0x000000b421217220 */ /* 0x080fe20000410000 */
[----:B------:R-:W-:Y:S01]  /*f2a0*/  F2FP.F16.F32.PACK_AB R154, R168, R21 ;  /* 0x00000015a89a723e */ /* 0x000fe200000000ff */
[----:B------:R-:W-:Y:S01]  /*f2b0*/  @!P2 STS [R155+0x38400], R180 ;  /* 0x038400b49b00a388 */ /* 0x000fe20000000800 */
[----:B------:R-:W-:Y:S01]  /*f2c0*/  F2FP.F16.F32.PACK_AB R156, R170, R169 ;  /* 0x000000a9aa9c723e */ /* 0x000fe200000000ff */
[----:B------:R-:W-:Y:S01]  /*f2d0*/  MUFU.EX2 R181, R181 ;  /* 0x000000b500b57308 */ /* 0x000fe20000000800 */
[----:B0-----:R-:W-:Y:S01]  /*f2e0*/  F2FP.F16.F32.PACK_AB R160, R174, R173 ;  /* 0x000000adaea0723e */ /* 0x001fe200000000ff */
        /* <DEDUP_REMOVED lines=69> */
[-C--:B------:R-:W-:Y:S01]  /*f740*/  FMUL.FTZ R26, R26, R205.reuse ;  /* 0x000000cd1a1a7220 */ /* 0x080fe20000410000 */
[----:B------:R-:W2:Y:S01]  /*f750*/  MUFU.EX2 R185, R161 ;  /* 0x000000a100b97308 */ /* 0x000ea20000000800 */
[----:B0-----:R-:W-:Y:S01]  /*f760*/  F2FP.F16.F32.PACK_AB R159, R183, R210 ;  /* 0x000000d2b79f723e */ /* 0x001fe200000000ff */
[----:B------:R-:W-:Y:S01]  /*f770*/  FMUL.FTZ R27, R27, R205 ;  /* 0x000000cd1b1b7220 */ /* 0x000fe20000410000 */
        /* <DEDUP_REMOVED lines=13> */
[----:B------:R0:W1:Y:S01]  /*f850*/  MUFU.EX2 R203, R153 ;  /* 0x0000009900cb7308 */ /* 0x0000620000000800 */
        /* <DEDUP_REMOVED lines=8> */
[----:B0-----:R-:W-:Y:S01]  /*f8e0*/  F2FP.F16.F32.PACK_AB R153, R181, R204 ;  /* 0x000000ccb599723e */ /* 0x001fe200000000ff */
[----:B------:R-:W-:Y:S01]  /*f8f0*/  BAR.SYNC.DEFER_BLOCKING 0xf, 0x100 ;  /* 0x03c4000000007b1d */ /* 0x000fe20000010000 */
        /* <DEDUP_REMOVED lines=55> */
[----:B------:R0:W-:Y:S01]  /*fc70*/  STSM.16.M88.4 [R23+0x36400], R152 ;  /* 0x0364009817007844 */ /* 0x0001e20000000200 */
[----:B------:R-:W-:Y:S01]  /*fc80*/  UIADD3 UR8, UR6, 0x100, URZ ;  /* 0x0000010006087890 */ /* 0x000fe2000fffe03f */
[----:B------:R-:W-:Y:S01]  /*fc90*/  FFMA.FTZ R15, R180, R4, R15 ;  /* 0x00000004b40f7223 */ /* 0x000fe2000001000f */
[----:B------:R-:W-:Y:S01]  /*fca0*/  FFMA.FTZ R204, R205, R5, R204 ;  /* 0x00000005cdcc7223 */ /* 0x000fe200000100cc */
[----:B------:R0:W-:Y:S01]  /*fcb0*/  STSM.16.M88.4 [R188], R156 ;  /* 0x0000009cbc007844 */ /* 0x0001e20000000200 */
[----:B------:R-:W-:Y:S01]  /*fcc0*/  ISETP.GT.AND P2, PT, R7, R184, PT ;  /* 0x000000b80700720c */ /* 0x000fe20003f44270 */
[----:B------:R-:W-:Y:S01]  /*fcd0*/  FADD.FTZ R14, R14, R15 ;  /* 0x0000000f0e0e7221 */ /* 0x000fe20000010000 */
[----:B-1----:R-:W-:Y:S01]  /*fce0*/  F2FP.F16.F32.PACK_AB R167, R209, R208 ;  /* 0x000000d0d1a7723e */ /* 0x002fe200000000ff */
[----:B------:R0:W-:Y:S01]  /*fcf0*/  STSM.16.M88.4 [R190], R160 ;  /* 0x000000a0be007844 */ /* 0x0001e20000000200 */
[----:B------:R-:W-:Y:S01]  /*fd00*/  FADD.FTZ R204, R181, R204 ;  /* 0x000000ccb5cc7221 */ /* 0x000fe20000010000 */
[----:B------:R-:W-:Y:S01]  /*fd10*/  FADD.FTZ R21, R21, R14 ;  /* 0x0000000e15157221 */ /* 0x000fe20000010000 */
[----:B------:R-:W-:Y:S01]  /*fd20*/  VIADD R7, R7, 0xffffffff ;  /* 0xffffffff07077836 */ /* 0x000fe20000000000 */
[----:B------:R0:W-:Y:S01]  /*fd30*/  STSM.16.M88.4 [R189], R164 ;  /* 0x000000a4bd007844 */ /* 0x0001e20000000200 */
[----:B------:R-:W-:Y:S01]  /*fd40*/  WARPGROUP.ARRIVE ;  /* 0x00000000000079c5 */ /* 0x000fe20000000000 */
[----:B------:R-:W-:Y:S01]  /*fd50*/  FADD.FTZ R201, R201, R204 ;  /* 0x000000ccc9c97221 */ /* 0x000fe20000010000 */
[----:B------:R-:W-:-:S03]  /*fd60*/  FADD.FTZ R168, R168, R21 ;  /* 0x00000015a8a87221 */ /* 0x000fc60000010000 */
[----:B------:R-:W-:Y:S01]  /*fd70*/  FADD.FTZ R201, R20, R201 ;  /* 0x000000c914c97221 */ /* 0x000fe20000010000 */
[----:B------:R-:W-:Y:S01]  /*fd80*/  HGMMA.64x256x16.F32 R24, R152, gdesc[UR4].tnspB, R24, gsb0 ;  /* 0x43e0000498187df0 */ /* 0x000fe20008000818 */
[----:B------:R-:W-:Y:S01]  /*fd90*/  UIADD3 UR6, UR6, 0x180, URZ ;  /* 0x0000018006067890 */ /* 0x000fe2000fffe03f */
[----:B------:R-:W-:Y:S01]  /*fda0*/  FADD.FTZ R169, R169, R168 ;  /* 0x000000a8a9a97221 */ /* 0x000fe20000010000 */
[----:B------:R-:W-:Y:S01]  /*fdb0*/  UMOV UR7, 0x40000040 ;  /* 0x4000004000077882 */ /* 0x000fe20000000000 */
[----:B------:R-:W-:Y:S01]  /*fdc0*/  FADD.FTZ R206, R206, R201 ;  /* 0x000000c9cece7221 */ /* 0x000fe20000010000 */
[----:B------:R-:W-:Y:S01]  /*fdd0*/  MOV R20, R8 ;  /* 0x0000000800147202 */ /* 0x000fe20000000f00 */
        /* <DEDUP_REMOVED lines=20> */
[----:B------:R-:W-:Y:S01]  /*ff20*/  FADD.FTZ R4, R12, R179 ;  /* 0x000000b30c047221 */ /* 0x000fe20000010000 */
[----:B------:R-:W-:-:S02]  /*ff30*/  IMAD.MOV.U32 R12, RZ, RZ, R6 ;  /* 0x000000ffff0c7224 */ /* 0x000fc400078e0006 */
        /* <DEDUP_REMOVED lines=26> */
.L_x_2479:
[----:B------:R-:W2:Y:S01]  /*100e0*/  SHFL.BFLY PT, R3, R4, 0x2, 0x1f ;  /* 0x0c401f0004037f89 */ /* 0x000ea200000e0000 */
[----:B------:R-:W-:Y:S02]  /*100f0*/  IMAD.MOV R11, RZ, RZ, -R22 ;  /* 0x000000ffff0b7224 */ /* 0x000fe400078e0a16 */
[----:B------:R-:W-:Y:S01]  /*10100*/  IMAD.MOV.U32 R9, RZ, RZ, RZ ;  /* 0x000000ffff097224 */ /* 0x000fe200078e00ff */
[----:B0-----:R-:W0:Y:S01]  /*10110*/  SHFL.BFLY PT, R10, R5, 0x2, 0x1f ;  /* 0x0c401f00050a7f89 */ /* 0x001e2200000e0000 */
[----:B------:R-:W-:Y:S01]  /*10120*/  IMAD.U32 R17, RZ, RZ, UR11 ;  /* 0x0000000bff117e24 */ /* 0x000fe2000f8e00ff */
[----:B------:R-:W-:Y:S08]  /*10130*/  BAR.ARV 0x8, 0xa0 ;  /* 0x0202800000007b1d */ /* 0x000ff00000002000 */
[----:B------:R-:W-:Y:S01]  /*10140*/  BAR.SYNC.DEFER_BLOCKING 0xf, 0x100 ;  /* 0x03c4000000007b1d */ /* 0x000fe20000010000 */
[----:B------:R-:W-:Y:S01]  /*10150*/  ISETP.NE.AND P0, PT, R16, R11, PT ;  /* 0x0000000b1000720c */ /* 0x000fe20003f05270 */
[----:B------:R-:W-:-:S02]  /*10160*/  VIADD R197, R197, 0x1 ;  /* 0x00000001c5c57836 */ /* 0x000fc40000000000 */
[----:B--2---:R-:W-:Y:S01]  /*10170*/  FADD.FTZ R3, R3, R4 ;  /* 0x0000000403037221 */ /* 0x004fe20000010000 */
[----:B------:R-:W-:Y:S02]  /*10180*/  IMAD.MOV.U32 R4, RZ, RZ, RZ ;  /* 0x000000ffff047224 */ /* 0x000fe400078e00ff */
[----:B0-----:R-:W-:Y:S02]  /*10190*/  FADD.FTZ R10, R10, R5 ;  /* 0x000000050a0a7221 */ /* 0x001fe40000010000 */
[----:B------:R-:W0:Y:S04]  /*101a0*/  SHFL.BFLY PT, R0, R3, 0x1, 0x1f ;  /* 0x0c201f0003007f89 */ /* 0x000e2800000e0000 */
[----:B------:R-:W2:Y:S01]  /*101b0*/  SHFL.BFLY PT, R7, R10, 0x1, 0x1f ;  /* 0x0c201f000a077f89 */ /* 0x000ea200000e0000 */
[----:B0-----:R-:W-:Y:S01]  /*101c0*/  FADD.FTZ R18, R3, R0 ;  /* 0x0000000003127221 */ /* 0x001fe20000010000 */
[----:B------:R-:W-:Y:S01]  /*101d0*/  IMAD.U32 R0, RZ, RZ, UR36 ;  /* 0x00000024ff007e24 */ /* 0x000fe2000f8e00ff */
[----:B------:R-:W-:Y:S01]  /*101e0*/  UIADD3 UR36, UR36, 0x1, URZ ;  /* 0x0000000124247890 */ /* 0x000fe2000fffe03f */
[----:B------:R-:W-:-:S02]  /*101f0*/  IMAD.MOV.U32 R3, RZ, RZ, -0x800000 ;  /* 0xff800000ff037424 */ /* 0x000fc400078e00ff */
[----:B--2---:R-:W-:Y:S01]  /*10200*/  FADD.FTZ R21, R10, R7 ;  /* 0x000000070a157221 */ /* 0x004fe20000010000 */
[----:B------:R-:W-:Y:S01]  /*10210*/  FSETP.NE.FTZ.AND P1, PT, R18, RZ, PT ;  /* 0x000000ff1200720b */ /* 0x000fe20003f35000 */
[----:B------:R-:W-:Y:S01]  /*10220*/  @!P0 IMAD R0, R0, 0x40, R19 ;  /* 0x0000004000008824 */ /* 0x000fe200078e0213 */
[----:B------:R-:W-:Y:S02]  /*10230*/  UISETP.NE.AND UP0, UPT, UR36, 0x2, UPT ;  /* 0x000000022400788c */ /* 0x000fe4000bf05270 */
[----:B------:R-:W-:Y:S02]  /*10240*/  FSETP.NE.FTZ.AND P2, PT, R21, RZ, PT ;  /* 0x000000ff1500720b */ /* 0x000fe40003f55000 */
[----:B------:R-:W-:Y:S01]  /*10250*/  @!P0 LEA R5, R0, UR37, 0x2 ;  /* 0x0000002500058c11 */ /* 0x000fe2000f8e10ff */
[----:B------:R-:W-:Y:S01]  /*10260*/  USEL UR4, URZ, 0x1, UP0 ;  /* 0x000000013f047887 */ /* 0x000fe20008000000 */
[----:B------:R-:W-:Y:S01]  /*10270*/  IMAD.MOV.U32 R0, RZ, RZ, -0x800000 ;  /* 0xff800000ff007424 */ /* 0x000fe200078e00ff */
[----:B------:R-:W-:-:S04]  /*10280*/  USEL UR36, UR36, URZ, UP0 ;  /* 0x0000003f24247287 */ /* 0x000fc80008000000 */
[----:B------:R-:W0:Y:S01]  /*10290*/  @P1 MUFU.RCP R9, R18 ;  /* 0x0000001200091308 */ /* 0x000e220000001000 */
[----:B------:R-:W-:Y:S01]  /*102a0*/  @P1 FMUL.FTZ R17, R17, 0.69314718246459960938 ;  /* 0x3f31721811111820 */ /* 0x000fe20000410000 */
[----:B------:R-:W-:-:S06]  /*102b0*/  LOP3.LUT R2, R2, UR4, RZ, 0x3c, !PT ;  /* 0x0000000402027c12 */ /* 0x000fcc000f8e3cff */
[----:B------:R-:W2:Y:S08]  /*102c0*/  @P2 MUFU.RCP R4, R21 ;  /* 0x0000001500042308 */ /* 0x000eb00000001000 */
[----:B------:R-:W3:Y:S01]  /*102d0*/  @P1 MUFU.LG2 R18, R18 ;  /* 0x0000001200121308 */ /* 0x000ee20000000c00 */
[----:B0-----:R-:W-:Y:S01]  /*102e0*/  @!P0 STS [R5+0x38400], R9 ;  /* 0x0384000905008388 */ /* 0x001fe20000000800 */
[----:B------:R-:W-:Y:S01]  /*102f0*/  FMUL.FTZ R170, R28, R9 ;  /* 0x000000091caa7220 */ /* 0x000fe20000410000 */
[----:B------:R-:W-:-:S02]  /*10300*/  IMAD.U32 R28, RZ, RZ, UR11 ;  /* 0x0000000bff1c7e24 */ /* 0x000fc4000f8e00ff */
[-C--:B------:R-:W-:Y:S01]  /*10310*/  FMUL.FTZ R171, R24, R9.reuse ;  /* 0x0000000918ab7220 */ /* 0x080fe20000410000 */
[-C--:B------:R-:W-:Y:S01]  /*10320*/  FMUL.FTZ R24, R25, R9.reuse ;  /* 0x0000000919187220 */ /* 0x080fe20000410000 */
[-C--:B------:R-:W-:Y:S01]  /*10330*/  FMUL.FTZ R20, R29, R9.reuse ;  /* 0x000000091d147220 */ /* 0x080fe20000410000 */
[----:B------:R-:W-:Y:S01]  /*10340*/  @P2 FMUL.FTZ R28, R28, 0.69314718246459960938 ;  /* 0x3f3172181c1c2820 */ /* 0x000fe20000410000 */
[----:B------:R-:W0:Y:S01]  /*10350*/  @P2 MUFU.LG2 R21, R21 ;  /* 0x0000001500152308 */ /* 0x000e220000000c00 */
[----:B--2---:R2:W-:Y:S01]  /*10360*/  @!P0 STS [R5+0x38420], R4 ;  /* 0x0384200405008388 */ /* 0x0045e20000000800 */
[-C--:B------:R-:W-:Y:S01]  /*10370*/  FMUL.FTZ R169, R32, R9.reuse ;  /* 0x0000000920a97220 */ /* 0x080fe20000410000 */
[-C--:B-1----:R-:W-:Y:S01]  /*10380*/  FMUL.FTZ R159, R33, R9.reuse ;  /* 0x00000009219f7220 */ /* 0x082fe20000410000 */
        /* <DEDUP_REMOVED lines=128> */
.L_x_2417:
        /* <DEDUP_REMOVED lines=35> */
[----:B------:R-:W-:Y:S02]  /*10dc0*/  IADD3 R177, P0, R130, 0x40, RZ ;  /* 0x0000004082b17810 */ /* 0x000fe40007f1e0ff */
[----:B------:R-:W-:Y:S01]  /*10dd0*/  LOP3.LUT R4, R175, 0x380, RZ, 0xc0, !PT ;  /* 0x00000380af047812 */ /* 0x000fe200078ec0ff */
[--C-:B------:R-:W-:Y:S01]  /*10de0*/  IMAD.X R29, RZ, RZ, R131.reuse, P1 ;  /* 0x000000ffff1d7224 */ /* 0x100fe200008e0683 */
[----:B------:R-:W-:Y:S01]  /*10df0*/  LOP3.LUT R6, R177, 0x380, RZ, 0xc0, !PT ;  /* 0x00000380b1067812 */ /* 0x000fe200078ec0ff */
[----:B------:R-:W-:Y:S01]  /*10e00*/  IMAD.X R33, RZ, RZ, R131, P0 ;  /* 0x000000ffff217224 */ /* 0x000fe200000e0683 */
[----:B------:R-:W-:-:S02]  /*10e10*/  SHF.R.U64 R4, R4, 0x3, RZ ;  /* 0x0000000304047819 */ /* 0x000fc400000012ff */
[----:B------:R-:W-:Y:S02]  /*10e20*/  SHF.R.U64 R6, R6, 0x3, RZ ;  /* 0x0000000306067819 */ /* 0x000fe400000012ff */
[C---:B------:R-:W-:Y:S02]  /*10e30*/  IADD3 R183, P6, R130.reuse, 0x2020, RZ ;  /* 0x0000202082b77810 */ /* 0x040fe40007fde0ff */
[C---:B------:R-:W-:Y:S02]  /*10e40*/  IADD3 R201, P5, R130.reuse, 0x2040, RZ ;  /* 0x0000204082c97810 */ /* 0x040fe40007fbe0ff */
[----:B------:R-:W-:Y:S01]  /*10e50*/  IADD3 R179, P4, R130, 0x60, RZ ;  /* 0x0000006082b37810 */ /* 0x000fe20007f9e0ff */
[--C-:B------:R-:W-:Y:S01]  /*10e60*/  IMAD.X R95, RZ, RZ, R131.reuse, P6 ;  /* 0x000000ffff5f7224 */ /* 0x100fe200030e0683 */
[----:B------:R-:W-:Y:S01]  /*10e70*/  LOP3.LUT R28, R4, R175, RZ, 0x3c, !PT ;  /* 0x000000af041c7212 */ /* 0x000fe200078e3cff */
[--C-:B------:R-:W-:Y:S01]  /*10e80*/  IMAD.X R99, RZ, RZ, R131.reuse, P5 ;  /* 0x000000ffff637224 */ /* 0x100fe200028e0683 */
[----:B------:R-:W-:Y:S01]  /*10e90*/  LOP3.LUT R32, R6, R177, RZ, 0x3c, !PT ;  /* 0x000000b106207212 */ /* 0x000fe200078e3cff */
[----:B------:R-:W-:Y:S01]  /*10ea0*/  IMAD.X R37, RZ, RZ, R131, P4 ;  /* 0x000000ffff257224 */ /* 0x000fe200020e0683 */
[----:B------:R-:W-:-:S02]  /*10eb0*/  LOP3.LUT R4, R183, 0x380, RZ, 0xc0, !PT ;  /* 0x00000380b7047812 */ /* 0x000fc400078ec0ff */
[----:B------:R-:W-:Y:S02]  /*10ec0*/  LOP3.LUT R6, R201, 0x380, RZ, 0xc0, !PT ;  /* 0x00000380c9067812 */ /* 0x000fe400078ec0ff */
[----:B------:R-:W-:Y:S02]  /*10ed0*/  SHF.R.U64 R4, R4, 0x3, RZ ;  /* 0x0000000304047819 */ /* 0x000fe400000012ff */
[----:B------:R-:W-:Y:S02]  /*10ee0*/  SHF.R.U64 R6, R6, 0x3, RZ ;  /* 0x0000000306067819 */ /* 0x000fe400000012ff */
[C---:B------:R-:W-:Y:S02]  /*10ef0*/  IADD3 R207, P0, R130.reuse, 0x4020, RZ ;  /* 0x0000402082cf7810 */ /* 0x040fe40007f1e0ff */
[C---:B------:R-:W-:Y:S02]  /*10f00*/  IADD3 R209, P4, R130.reuse, 0x4040, RZ ;  /* 0x0000404082d17810 */ /* 0x040fe40007f9e0ff */
[C---:B------:R-:W-:Y:S01]  /*10f10*/  LOP3.LUT R21, R130.reuse, 0x380, RZ, 0xc0, !PT ;  /* 0x0000038082157812 */ /* 0x040fe200078ec0ff */
        /* <DEDUP_REMOVED lines=8> */
[----:B------:R-:W-:Y:S02]  /*10fa0*/  LOP3.LUT R98, R6, R201, RZ, 0x3c, !PT ;  /* 0x000000c906627212 */ /* 0x000fe400078e3cff */
[----:B------:R-:W-:Y:S02]  /*10fb0*/  LOP3.LUT R4, R207, 0x380, RZ, 0xc0, !PT ;  /* 0x00000380cf047812 */ /* 0x000fe400078ec0ff */
[----:B------:R-:W-:Y:S02]  /*10fc0*/  LOP3.LUT R6, R209, 0x380, RZ, 0xc0, !PT ;  /* 0x00000380d1067812 */ /* 0x000fe400078ec0ff */
[----:B------:R-:W-:-:S02]  /*10fd0*/  SHF.R.U64 R21, R21, 0x3, RZ ;  /* 0x0000000315157819 */ /* 0x000fc400000012ff */
[----:B------:R-:W-:Y:S02]  /*10fe0*/  IADD3.X R107, RZ, R131, RZ, P1, !PT ;  /* 0x00000083ff6b7210 */ /* 0x000fe40000ffe4ff */
[C---:B------:R-:W-:Y:S02]  /*10ff0*/  IADD3 R211, P3, R130.reuse, 0x4060, RZ ;  /* 0x0000406082d37810 */ /* 0x040fe40007f7e0ff */
[C---:B------:R-:W-:Y:S02]  /*11000*/  IADD3 R213, P6, R130.reuse, 0x6000, RZ ;  /* 0x0000600082d57810 */ /* 0x040fe40007fde0ff */
[C---:B------:R-:W-:Y:S01]  /*11010*/  IADD3 R8, P5, R130.reuse, 0x6020, RZ ;  /* 0x0000602082087810 */ /* 0x040fe20007fbe0ff */
[--C-:B------:R-:W-:Y:S01]  /*11020*/  IMAD.X R119, RZ, RZ, R131.reuse, P3 ;  /* 0x000000ffff777224 */ /* 0x100fe200018e0683 */
[C---:B------:R-:W-:Y:S01]  /*11030*/  IADD3 R18, P2, R130.reuse, 0x6040, RZ ;  /* 0x0000604082127810 */ /* 0x040fe20007f5e0ff */
[--C-:B------:R-:W-:Y:S01]  /*11040*/  IMAD.X R123, RZ, RZ, R131.reuse, P6 ;  /* 0x000000ffff7b7224 */ /* 0x100fe200030e0683 */
[----:B------:R-:W-:Y:S01]  /*11050*/  IADD3 R17, P1, R130, 0x6060, RZ ;  /* 0x0000606082117810 */ /* 0x000fe20007f3e0ff */
[----:B------:R-:W-:Y:S01]  /*11060*/  IMAD.X R127, RZ, RZ, R131, P5 ;  /* 0x000000ffff7f7224 */ /* 0x000fe200028e0683 */
[----:B------:R-:W-:-:S02]  /*11070*/  SHF.R.U64 R4, R4, 0x3, RZ ;  /* 0x0000000304047819 */ /* 0x000fc400000012ff */
[----:B------:R-:W-:Y:S01]  /*11080*/  SHF.R.U64 R6, R6, 0x3, RZ ;  /* 0x0000000306067819 */ /* 0x000fe200000012ff */
[--C-:B------:R-:W-:Y:S01]  /*11090*/  IMAD.X R25, RZ, RZ, R131.reuse, P1 ;  /* 0x000000ffff197224 */ /* 0x100fe200008e0683 */
[----:B------:R-:W-:Y:S01]  /*110a0*/  LOP3.LUT R130, R21, R130, RZ, 0x3c, !PT ;  /* 0x0000008215827212 */ /* 0x000fe200078e3cff */
[----:B------:R-:W-:Y:S01]  /*110b0*/  IMAD.X R21, RZ, RZ, R131, P2 ;  /* 0x000000ffff157224 */ /* 0x000fe200010e0683 */
[----:B------:R-:W-:Y:S02]  /*110c0*/  LOP3.LUT R36, R179, 0x380, RZ, 0xc0, !PT ;  /* 0x00000380b3247812 */ /* 0x000fe400078ec0ff */
[----:B------:R-:W-:Y:S02]  /*110d0*/  LOP3.LUT R110, R4, R207, RZ, 0x3c, !PT ;  /* 0x000000cf046e7212 */ /* 0x000fe400078e3cff */
[----:B------:R-:W-:Y:S02]  /*110e0*/  LOP3.LUT R114, R6, R209, RZ, 0x3c, !PT ;  /* 0x000000d106727212 */ /* 0x000fe400078e3cff */
[----:B------:R-:W-:-:S02]  /*110f0*/  LOP3.LUT R40, R181, 0x380, RZ, 0xc0, !PT ;  /* 0x00000380b5287812 */ /* 0x000fc400078ec0ff */
[----:B------:R-:W-:Y:S02]  /*11100*/  MOV R130, R130 ;  /* 0x0000008200827202 */ /* 0x000fe40000000f00 */
[----:B------:R-:W-:Y:S02]  /*11110*/  F2FP.F16.F32.PACK_AB R4, R24, R171 ;  /* 0x000000ab1804723e */ /* 0x000fe400000000ff */
[----:B------:R-:W-:Y:S02]  /*11120*/  LOP3.LUT R27, R8, 0x380, RZ, 0xc0, !PT ;  /* 0x00000380081b7812 */ /* 0x000fe400078ec0ff */
[----:B------:R-:W-:Y:S02]  /*11130*/  F2FP.F16.F32.PACK_AB R6, R20, R170 ;  /* 0x000000aa1406723e */ /* 0x000fe400000000ff */
[----:B------:R-:W-:Y:S02]  /*11140*/  SHF.R.U64 R36, R36, 0x3, RZ ;  /* 0x0000000324247819 */ /* 0x000fe400000012ff */
[----:B------:R-:W-:Y:S01]  /*11150*/  LOP3.LUT R102, R203, 0x380, RZ, 0xc0, !PT ;  /* 0x00000380cb667812 */ /* 0x000fe200078ec0ff */
[----:B------:R0:W-:Y:S01]  /*11160*/  STSM.16.M88.4 [R130], R4 ;  /* 0x0000000482007844 */ /* 0x0001e20000000200 */
[----:B------:R-:W-:-:S02]  /*11170*/  SHF.R.U64 R40, R40, 0x3, RZ ;  /* 0x0000000328287819 */ /* 0x000fc400000012ff */
[----:B------:R-:W-:Y:S02]  /*11180*/  LOP3.LUT R106, R205, 0x380, RZ, 0xc0, !PT ;  /* 0x00000380cd6a7812 */ /* 0x000fe400078ec0ff */
[----:B------:R-:W-:Y:S02]  /*11190*/  SHF.R.U64 R27, R27, 0x3, RZ ;  /* 0x000000031b1b7819 */ /* 0x000fe400000012ff */
[----:B------:R-:W-:Y:S02]  /*111a0*/  MOV R28, R28 ;  /* 0x0000001c001c7202 */ /* 0x000fe40000000f00 */
[----:B------:R-:W-:Y:S02]  /*111b0*/  LOP3.LUT R36, R36, R179, RZ, 0x3c, !PT ;  /* 0x000000b324247212 */ /* 0x000fe400078e3cff */
[----:B------:R-:W-:Y:S02]  /*111c0*/  SHF.R.U64 R102, R102, 0x3, RZ ;  /* 0x0000000366667819 */ /* 0x000fe400000012ff */
[----:B------:R-:W-:-:S02]  /*111d0*/  LOP3.LUT R118, R211, 0x380, RZ, 0xc0, !PT ;  /* 0x00000380d3767812 */ /* 0x000fc400078ec0ff */
[----:B------:R-:W-:Y:S02]  /*111e0*/  LOP3.LUT R131, R18, 0x380, RZ, 0xc0, !PT ;  /* 0x0000038012837812 */ /* 0x000fe400078ec0ff */
[----:B0-----:R-:W-:Y:S02]  /*111f0*/  F2FP.F16.F32.PACK_AB R4, R159, R169 ;  /* 0x000000a99f04723e */ /* 0x001fe400000000ff */
[----:B------:R-:W-:Y:S02]  /*11200*/  F2FP.F16.F32.PACK_AB R5, R35, R34 ;  /* 0x000000222305723e */ /* 0x000fe400000000ff */
[----:B------:R-:W-:Y:S02]  /*11210*/  F2FP.F16.F32.PACK_AB R6, R155, R165 ;  /* 0x000000a59b06723e */ /* 0x000fe400000000ff */
[----:B------:R-:W-:Y:S02]  /*11220*/  F2FP.F16.F32.PACK_AB R7, R39, R38 ;  /* 0x000000262707723e */ /* 0x000fe400000000ff */
[----:B------:R-:W-:-:S02]  /*11230*/  LOP3.LUT R40, R40, R181, RZ, 0x3c, !PT ;  /* 0x000000b528287212 */ /* 0x000fc400078e3cff */
[----:B------:R-:W-:Y:S01]  /*11240*/  SHF.R.U64 R106, R106, 0x3, RZ ;  /* 0x000000036a6a7819 */ /* 0x000fe200000012ff */
[----:B------:R0:W-:Y:S01]  /*11250*/  STSM.16.M88.4 [R28], R4 ;  /* 0x000000041c007844 */ /* 0x0001e20000000200 */
[----:B------:R-:W-:Y:S02]  /*11260*/  LOP3.LUT R122, R213, 0x380, RZ, 0xc0, !PT ;  /* 0x00000380d57a7812 */ /* 0x000fe400078ec0ff */
[----:B------:R-:W-:Y:S02]  /*11270*/  LOP3.LUT R126, R27, R8, RZ, 0x3c, !PT ;  /* 0x000000081b7e7212 */ /* 0x000fe400078e3cff */
[----:B------:R-:W-:Y:S02]  /*11280*/  LOP3.LUT R24, R17, 0x380, RZ, 0xc0, !PT ;  /* 0x0000038011187812 */ /* 0x000fe400078ec0ff */
[----:B------:R-:W-:Y:S02]  /*11290*/  F2FP.F16.F32.PACK_AB R8, R10, R157 ;  /* 0x0000009d0a08723e */ /* 0x000fe400000000ff */
[----:B------:R-:W-:-:S02]  /*112a0*/  MOV R32, R32 ;  /* 0x0000002000207202 */ /* 0x000fc40000000f00 */
[----:B------:R-:W-:Y:S02]  /*112b0*/  F2FP.F16.F32.PACK_AB R10, R45, R14 ;  /* 0x0000000e2d0a723e */ /* 0x000fe400000000ff */
[----:B------:R-:W-:Y:S02]  /*112c0*/  LOP3.LUT R102, R102, R203, RZ, 0x3c, !PT ;  /* 0x000000cb66667212 */ /* 0x000fe400078e3cff */
[----:B------:R-:W-:Y:S01]  /*112d0*/  SHF.R.U64 R118, R118, 0x3, RZ ;  /* 0x0000000376767819 */ /* 0x000fe200000012ff */
[----:B0-----:R-:W0:Y:S01]  /*112e0*/  LDC.64 R6, c[0x0][0xcd8] ;  /* 0x00033600ff067b82 */ /* 0x001e220000000a00 */
[----:B------:R-:W-:Y:S01]  /*112f0*/  SHF.R.U64 R131, R131, 0x3, RZ ;  /* 0x0000000383837819 */ /* 0x000fe200000012ff */
[----:B------:R1:W-:Y:S01]  /*11300*/  STSM.16.M88.4 [R32], R8 ;  /* 0x0000000820007844 */ /* 0x0003e20000000200 */
[----:B------:R-:W-:Y:S02]  /*11310*/  MOV R36, R36 ;  /* 0x0000002400247202 */ /* 0x000fe40000000f00 */
[----:B------:R-:W-:-:S02]  /*11320*/  F2FP.F16.F32.PACK_AB R14, R53, R52 ;  /* 0x00000034350e723e */ /* 0x000fc400000000ff */
[----:B------:R-:W-:Y:S01]  /*11330*/  LOP3.LUT R106, R106, R205, RZ, 0x3c, !PT ;  /* 0x000000cd6a6a7212 */ /* 0x000fe200078e3cff */
[----:B------:R-:W2:Y:S01]  /*11340*/  LDC.64 R4, c[0x0][0xcd8] ;  /* 0x00033600ff047b82 */ /* 0x000ea20000000a00 */
[----:B------:R-:W-:Y:S01]  /*11350*/  SHF.R.U64 R122, R122, 0x3, RZ ;  /* 0x000000037a7a7819 */ /* 0x000fe200000012ff */
[----:B------:R-:W-:Y:S01]  /*11360*/  STSM.16.M88.4 [R36], R12 ;  /* 0x0000000c24007844 */ /* 0x000fe20000000200 */
[----:B------:R-:W-:Y:S02]  /*11370*/  MOV R40, R40 ;  /* 0x0000002800287202 */ /* 0x000fe40000000f00 */
[----:B------:R-:W-:Y:S02]  /*11380*/  SHF.R.U64 R24, R24, 0x3, RZ ;  /* 0x0000000318187819 */ /* 0x000fe400000012ff */
[----:B------:R-:W-:Y:S01]  /*11390*/  MOV R94, R94 ;  /* 0x0000005e005e7202 */ /* 0x000fe20000000f00 */
[----:B------:R-:W-:Y:S01]  /*113a0*/  STSM.16.M88.4 [R40], R56 ;  /* 0x0000003828007844 */ /* 0x000fe20000000200 */
[----:B------:R-:W-:Y:S01]  /*113b0*/  F2FP.F16.F32.PACK_AB R80, R81, R80 ;  /* 0x000000505150723e */ /* 0x000fe200000000ff */
[----:B-1----:R-:W1:Y:S01]  /*113c0*/  LDC.64 R8, c[0x0][0xce0] ;  /* 0x00033800ff087b82 */ /* 0x002e620000000a00 */
[----:B------:R-:W-:Y:S01]  /*113d0*/  MOV R27, R98 ;  /* 0x00000062001b7202 */ /* 0x000fe20000000f00 */
[----:B------:R-:W-:Y:S01]  /*113e0*/  STSM.16.M88.4 [R94], R64 ;  /* 0x000000405e007844 */ /* 0x000fe20000000200 */
[----:B------:R-:W-:-:S02]  /*113f0*/  F2FP.F16.F32.PACK_AB R74, R77, R76 ;  /* 0x0000004c4d4a723e */ /* 0x000fc400000000ff */
[----:B------:R-:W-:Y:S02]  /*11400*/  F2FP.F16.F32.PACK_AB R75, R79, R78 ;  /* 0x0000004e4f4b723e */ /* 0x000fe400000000ff */
[----:B------:R-:W-:Y:S02]  /*11410*/  F2FP.F16.F32.PACK_AB R81, R83, R82 ;  /* 0x000000525351723e */ /* 0x000fe400000000ff */
[----:B------:R-:W-:Y:S01]  /*11420*/  F2FP.F16.F32.PACK_AB R88, R89, R88 ;  /* 0x000000585958723e */ /* 0x000fe200000000ff */
[----:B------:R-:W-:Y:S01]  /*11430*/  STSM.16.M88.4 [R27], R72 ;  /* 0x000000481b007844 */ /* 0x000fe20000000200 */
[----:B------:R-:W-:Y:S02]  /*11440*/  LOP3.LUT R118, R118, R211, RZ, 0x3c, !PT ;  /* 0x000000d376767212 */ /* 0x000fe400078e3cff */
[----:B------:R-:W-:Y:S02]  /*11450*/  LOP3.LUT R20, R131, R18, RZ, 0x3c, !PT ;  /* 0x0000001283147212 */ /* 0x000fe400078e3cff */
[----:B------:R-:W-:-:S02]  /*11460*/  MOV R102, R102 ;  /* 0x0000006600667202 */ /* 0x000fc40000000f00 */
        /* <DEDUP_REMOVED lines=9> */
[----:B------:R-:W-:Y:S01]  /*11500*/  LOP3.LUT R24, R24, R17, RZ, 0x3c, !PT ;  /* 0x0000001118187212 */ /* 0x000fe200078e3cff */
[----:B------:R-:W-:Y:S01]  /*11510*/  STSM.16.M88.4 [R18], R88 ;  /* 0x0000005812007844 */ /* 0x000fe20000000200 */
[----:B------:R-:W-:Y:S02]  /*11520*/  MOV R110, R110 ;  /* 0x0000006e006e7202 */ /* 0x000fe40000000f00 */
[----:B------:R-:W-:Y:S02]  /*11530*/  F2FP.F16.F32.PACK_AB R97, R44, R42 ;  /* 0x0000002a2c61723e */ /* 0x000fe400000000ff */
        /* <DEDUP_REMOVED lines=21> */
[----:B------:R-:W-:Y:S01]  /*11690*/  F2FP.F16.F32.PACK_AB R136, R137, R136 ;  /* 0x000000888988723e */ /* 0x000fe200000000ff */
[----:B------:R-:W-:Y:S01]  /*116a0*/  STSM.16.M88.4 [R122], R160 ;  /* 0x000000a07a007844 */ /* 0x000fe20000000200 */
[----:B------:R-:W-:-:S02]  /*116b0*/  MOV R126, R126 ;  /* 0x0000007e007e7202 */ /* 0x000fc40000000f00 */
        /* <DEDUP_REMOVED lines=10> */
[----:B------:R-:W-:Y:S01]  /*11760*/  MOV R24, R24 ;  /* 0x0000001800187202 */ /* 0x000fe20000000f00 */
[----:B------:R-:W-:Y:S01]  /*11770*/  STSM.16.M88.4 [R20], R136 ;  /* 0x0000008814007844 */ /* 0x000fe20000000200 */
[----:B------:R-:W-:Y:S02]  /*11780*/  F2FP.F16.F32.PACK_AB R146, R149, R148 ;  /* 0x000000949592723e */ /* 0x000fe400000000ff */
[----:B------:R-:W-:-:S02]  /*11790*/  F2FP.F16.F32.PACK_AB R147, R151, R150 ;  /* 0x000000969793723e */ /* 0x000fc400000000ff */
[----:B0-----:R-:W-:-:S03]  /*117a0*/  ISETP.NE.U32.AND P0, PT, R6, RZ, PT ;  /* 0x000000ff0600720c */ /* 0x001fc60003f05070 */
[----:B------:R0:W-:Y:S01]  /*117b0*/  STSM.16.M88.4 [R24], R144 ;  /* 0x0000009018007844 */ /* 0x0001e20000000200 */
[----:B------:R-:W-:Y:S01]  /*117c0*/  BAR.SYNC.DEFER_BLOCKING 0x1, 0x100 ;  /* 0x0044000000007b1d */ /* 0x000fe20000010000 */
[----:B------:R-:W-:Y:S01]  /*117d0*/  ISETP.NE.AND.EX P0, PT, R7, RZ, PT, P0 ;  /* 0x000000ff0700720c */ /* 0x000fe20003f05300 */
[----:B--2---:R-:W-:-:S12]  /*117e0*/  IMAD.WIDE R6, R193, 0x4, R4 ;  /* 0x00000004c1067825 */ /* 0x004fd800078e0204 */
[----:B------:R-:W2:Y:S01]  /*117f0*/  @P0 LDG.E R10, desc[UR8][R6.64] ;  /* 0x00000008060a0981 */ /* 0x000ea2000c1e1900 */
[----:B-1----:R-:W-:Y:S01]  /*11800*/  ISETP.NE.U32.AND P6, PT, R8, RZ, PT ;  /* 0x000000ff0800720c */ /* 0x002fe20003fc5070 */
[----:B------:R-:W-:Y:S01]  /*11810*/  IMAD R5, R194, 0x40, R191 ;  /* 0x00000040c2057824 */ /* 0x000fe200078e02bf */
[----:B---3--:R-:W1:Y:S02]  /*11820*/  LDC R17, c[0x0][0xb88] ;  /* 0x0002e200ff117b82 */ /* 0x008e640000000800 */
[----:B------:R-:W-:Y:S01]  /*11830*/  ISETP.NE.AND.EX P6, PT, R9, RZ, PT, P6 ;  /* 0x000000ff0900720c */ /* 0x000fe20003fc5360 */
[----:B------:R-:W-:-:S03]  /*11840*/  IMAD.WIDE R172, R5, 0x2, R172 ;  /* 0x0000000205ac7825 */ /* 0x000fc600078e02ac */
[C---:B------:R-:W-:Y:S02]  /*11850*/  IADD3 R9, P1, R172.reuse, 0x1000, RZ ;  /* 0x00001000ac097810 */ /* 0x040fe40007f3e0ff */
[C---:B------:R-:W-:Y:S02]  /*11860*/  IADD3 R25, P2, R172.reuse, 0x2000, RZ ;  /* 0x00002000ac197810 */ /* 0x040fe40007f5e0ff */
[C---:B------:R-:W-:Y:S02]  /*11870*/  IADD3 R13, P3, R172.reuse, 0x3000, RZ ;  /* 0x00003000ac0d7810 */ /* 0x040fe40007f7e0ff */
[----:B------:R-:W-:-:S03]  /*11880*/  IADD3 R33, P4, R172, 0x4000, RZ ;  /* 0x00004000ac217810 */ /* 0x000fc60007f9e0ff */
[----:B------:R-:W3:Y:S01]  /*11890*/  @P6 LDC.64 R4, c[0x0][0xce0] ;  /* 0x00033800ff046b82 */ /* 0x000ee20000000a00 */
[----:B------:R-:W-:Y:S02]  /*118a0*/  LOP3.LUT R8, R9, 0x380, RZ, 0xc0, !PT ;  /* 0x0000038009087812 */ /* 0x000fe400078ec0ff */
[----:B0-----:R-:W-:Y:S02]  /*118b0*/  LOP3.LUT R24, R25, 0x380, RZ, 0xc0, !PT ;  /* 0x0000038019187812 */ /* 0x001fe400078ec0ff */
        /* <DEDUP_REMOVED lines=14> */
[C---:B------:R-:W-:Y:S01]  /*119a0*/  IADD3 R29, P5, R172.reuse, 0x5000, RZ ;  /* 0x00005000ac1d7810 */ /* 0x040fe20007fbe0ff */
[----:B---3--:R-:W-:Y:S01]  /*119b0*/  @P6 IMAD.WIDE R4, R193, 0x4, R4 ;  /* 0x00000004c1046825 */ /* 0x008fe200078e0204 */
[----:B------:R-:W-:-:S02]  /*119c0*/  IADD3 R45, P1, R172, 0x6000, RZ ;  /* 0x00006000ac2d7810 */ /* 0x000fc40007f3e0ff */
[C---:B------:R-:W-:Y:S02]  /*119d0*/  IADD3 R37, P2, R172.reuse, 0x7000, RZ ;  /* 0x00007000ac257810 */ /* 0x040fe40007f5e0ff */
[C---:B------:R-:W-:Y:S01]  /*119e0*/  IADD3 R49, P3, R172.reuse, 0x8000, RZ ;  /* 0x00008000ac317810 */ /* 0x040fe20007f7e0ff */
[----:B------:R-:W-:Y:S01]  /*119f0*/  UMOV UR4, URZ ;  /* 0x0000003f00047c82 */ /* 0x000fe20008000000 */
[----:B------:R-:W-:Y:S01]  /*11a00*/  IADD3 R41, P4, R172, 0x9000, RZ ;  /* 0x00009000ac297810 */ /* 0x000fe20007f9e0ff */
[----:B-1----:R0:W5:Y:S01]  /*11a10*/  @P6 LDG.E R17, desc[UR8][R4.64] ;  /* 0x0000000804116981 */ /* 0x002162000c1e1900 */
[----:B------:R-:W-:Y:S02]  /*11a20*/  P2R R11, PR, RZ, 0x20 ;  /* 0x00000020ff0b7803 */ /* 0x000fe40000000000 */
[----:B------:R-:W-:Y:S02]  /*11a30*/  LOP3.LUT R28, R29, 0x380, RZ, 0xc0, !PT ;  /* 0x000003801d1c7812 */ /* 0x000fe400078ec0ff */
[----:B------:R-:W-:-:S02]  /*11a40*/  LOP3.LUT R44, R45, 0x380, RZ, 0xc0, !PT ;  /* 0x000003802d2c7812 */ /* 0x000fc400078ec0ff */
[----:B------:R-:W-:Y:S02]  /*11a50*/  LOP3.LUT R36, R37, 0x380, RZ, 0xc0, !PT ;  /* 0x0000038025247812 */ /* 0x000fe400078ec0ff */
[----:B------:R-:W-:Y:S02]  /*11a60*/  LOP3.LUT R48, R49, 0x380, RZ, 0xc0, !PT ;  /* 0x0000038031307812 */ /* 0x000fe400078ec0ff */
[----:B------:R-:W-:Y:S02]  /*11a70*/  LOP3.LUT R40, R41, 0x380, RZ, 0xc0, !PT ;  /* 0x0000038029287812 */ /* 0x000fe400078ec0ff */
[----:B------:R-:W-:Y:S02]  /*11a80*/  IADD3 R57, P5, R172, 0xa000, RZ ;  /* 0x0000a000ac397810 */ /* 0x000fe40007fbe0ff */
[----:B------:R-:W-:Y:S02]  /*11a90*/  SHF.R.U64 R28, R28, 0x3, RZ ;  /* 0x000000031c1c7819 */ /* 0x000fe400000012ff */
[----:B------:R-:W-:-:S02]  /*11aa0*/  SHF.R.U64 R44, R44, 0x3, RZ ;  /* 0x000000032c2c7819 */ /* 0x000fc400000012ff */
[----:B------:R-:W-:Y:S02]  /*11ab0*/  SHF.R.U64 R36, R36, 0x3, RZ ;  /* 0x0000000324247819 */ /* 0x000fe400000012ff */
[----:B------:R-:W-:Y:S02]  /*11ac0*/  SHF.R.U64 R48, R48, 0x3, RZ ;  /* 0x0000000330307819 */ /* 0x000fe400000012ff */
[----:B------:R-:W-:Y:S02]  /*11ad0*/  SHF.R.U64 R40, R40, 0x3, RZ ;  /* 0x0000000328287819 */ /* 0x000fe400000012ff */
[----:B------:R-:W-:Y:S02]  /*11ae0*/  LOP3.LUT R56, R57, 0x380, RZ, 0xc0, !PT ;  /* 0x0000038039387812 */ /* 0x000fe400078ec0ff */
[----:B------:R-:W-:Y:S02]  /*11af0*/  LOP3.LUT R28, R28, R29, RZ, 0x3c, !PT ;  /* 0x0000001d1c1c7212 */ /* 0x000fe400078e3cff */
[----:B------:R-:W-:-:S02]  /*11b00*/  LOP3.LUT R44, R44, R45, RZ, 0x3c, !PT ;  /* 0x0000002d2c2c7212 */ /* 0x000fc400078e3cff */
[----:B------:R-:W-:Y:S02]  /*11b10*/  LOP3.LUT R36, R36, R37, RZ, 0x3c, !PT ;  /* 0x0000002524247212 */ /* 0x000fe400078e3cff */
[----:B------:R-:W-:Y:S02]  /*11b20*/  LOP3.LUT R48, R48, R49, RZ, 0x3c, !PT ;  /* 0x0000003130307212 */ /* 0x000fe400078e3cff */
[----:B------:R-:W-:Y:S02]  /*11b30*/  LOP3.LUT R40, R40, R41, RZ, 0x3c, !PT ;  /* 0x0000002928287212 */ /* 0x000fe400078e3cff */
[----:B------:R-:W-:Y:S02]  /*11b40*/  SHF.R.U64 R56, R56, 0x3, RZ ;  /* 0x0000000338387819 */ /* 0x000fe400000012ff */
[----:B--2---:R-:W-:Y:S01]  /*11b50*/  @P0 R2UR UR4, R10 ;  /* 0x000000000a0402ca */ /* 0x004fe200000e0000 */
[----:B0-----:R-:W-:-:S14]  /*11b60*/  @P6 BRA `(.L_x_2499) ;  /* 0x0000000000146947 */ /* 0x001fdc0003800000 */
[----:B------:R-:W-:Y:S05]  /*11b70*/  @!P0 BRA `(.L_x_2499) ;  /* 0x0000000000108947 */ /* 0x000fea0003800000 */
[----:B------:R-:W-:Y:S02]  /*11b80*/  ULDC.64 UR6, c[0x0][0x208] ;  /* 0x0000820000067ab9 */ /* 0x000fe40000000a00 */
[----:B------:R-:W2:Y:S04]  /*11b90*/  LDG.E R4, desc[UR6][R6.64] ;  /* 0x0000000606047981 */ /* 0x000ea8000c1e1900 */
[----:B-----5:R-:W2:Y:S02]  /*11ba0*/  LDG.E R17, desc[UR6][R6.64+0x4] ;  /* 0x0000040606117981 */ /* 0x020ea4000c1e1900 */
[----:B--2---:R-:W-:-:S07]  /*11bb0*/  IMAD.IADD R17, R17, 0x1, -R4 ;  /* 0x0000000111117824 */ /* 0x004fce00078e0a04 */
.L_x_2499:
[----:B------:R-:W0:Y:S01]  /*11bc0*/  SHFL.IDX PT, R4, R198, RZ, 0x1f ;  /* 0x00001fffc6047589 */ /* 0x000e2200000e0000 */
[----:B------:R-:W-:Y:S01]  /*11bd0*/  ISETP.NE.AND P6, PT, R11, RZ, PT ;  /* 0x000000ff0b00720c */ /* 0x000fe20003fc5270 */
[--C-:B------:R-:W-:Y:S01]  /*11be0*/  IMAD.X R41, RZ, RZ, R173.reuse, P4 ;  /* 0x000000ffff297224 */ /* 0x100fe200020e06ad */
[----:B------:R-:W-:Y:S01]  /*11bf0*/  LOP3.LUT R56, R56, R57, RZ, 0x3c, !PT ;  /* 0x0000003938387212 */ /* 0x000fe200078e3cff */
        /* <DEDUP_REMOVED lines=10> */
[----:B------:R-:W-:Y:S01]  /*11ca0*/  USHF.R.S32.HI UR9, URZ, 0x1f, UR4 ;  /* 0x0000001f3f097899 */ /* 0x000fe20008011404 */
[----:B------:R-:W-:Y:S01]  /*11cb0*/  LOP3.LUT R52, R53, 0x380, RZ, 0xc0, !PT ;  /* 0x0000038035347812 */ /* 0x000fe200078ec0ff */
[----:B------:R-:W-:Y:S01]  /*11cc0*/  USHF.R.S32.HI UR12, URZ, 0x1f, UR39 ;  /* 0x0000001f3f0c7899 */ /* 0x000fe20008011427 */
[----:B------:R-:W-:Y:S01]  /*11cd0*/  LOP3.LUT R64, R65, 0x380, RZ, 0xc0, !PT ;  /* 0x0000038041407812 */ /* 0x000fe200078ec0ff */
[----:B------:R-:W-:Y:S01]  /*11ce0*/  IMAD.X R69, RZ, RZ, R173, P5 ;  /* 0x000000ffff457224 */ /* 0x000fe200028e06ad */
[----:B------:R-:W-:-:S02]  /*11cf0*/  LOP3.LUT R60, R61, 0x380, RZ, 0xc0, !PT ;  /* 0x000003803d3c7812 */ /* 0x000fc400078ec0ff */
[----:B------:R-:W-:Y:S02]  /*11d00*/  LOP3.LUT R72, R73, 0x380, RZ, 0xc0, !PT ;  /* 0x0000038049487812 */ /* 0x000fe400078ec0ff */
[----:B------:R-:W-:Y:S02]  /*11d10*/  LOP3.LUT R7, R172, 0x380, RZ, 0xc0, !PT ;  /* 0x00000380ac077812 */ /* 0x000fe400078ec0ff */
[----:B0-----:R-:W-:Y:S02]  /*11d20*/  ISETP.NE.AND P4, PT, R4, RZ, PT ;  /* 0x000000ff0400720c */ /* 0x001fe40003f85270 */
[----:B------:R-:W-:Y:S02]  /*11d30*/  LOP3.LUT R5, R6, 0x380, RZ, 0xc0, !PT ;  /* 0x0000038006057812 */ /* 0x000fe400078ec0ff */
[----:B------:R-:W-:Y:S02]  /*11d40*/  SHF.R.U64 R52, R52, 0x3, RZ ;  /* 0x0000000334347819 */ /* 0x000fe400000012ff */
[----:B------:R-:W-:-:S02]  /*11d50*/  SHF.R.U64 R64, R64, 0x3, RZ ;  /* 0x0000000340407819 */ /* 0x000fc400000012ff */
[----:B------:R-:W-:Y:S02]  /*11d60*/  SHF.R.U64 R60, R60, 0x3, RZ ;  /* 0x000000033c3c7819 */ /* 0x000fe400000012ff */
[----:B------:R-:W-:Y:S02]  /*11d70*/  SHF.R.U64 R72, R72, 0x3, RZ ;  /* 0x0000000348487819 */ /* 0x000fe400000012ff */
[----:B------:R-:W-:Y:S02]  /*11d80*/  SHF.R.U64 R7, R7, 0x3, RZ ;  /* 0x0000000307077819 */ /* 0x000fe400000012ff */
[----:B------:R-:W-:Y:S02]  /*11d90*/  SHF.R.U64 R5, R5, 0x3, RZ ;  /* 0x0000000305057819 */ /* 0x000fe400000012ff */
[----:B------:R-:W-:Y:S02]  /*11da0*/  SHF.R.S32.HI R4, RZ, 0x1f, R193 ;  /* 0x0000001fff047819 */ /* 0x000fe400000114c1 */
[----:B------:R-:W-:-:S02]  /*11db0*/  LOP3.LUT R52, R52, R53, RZ, 0x3c, !PT ;  /* 0x0000003534347212 */ /* 0x000fc400078e3cff */
[----:B------:R-:W-:Y:S01]  /*11dc0*/  LOP3.LUT R64, R64, R65, RZ, 0x3c, !PT ;  /* 0x0000004140407212 */ /* 0x000fe200078e3cff */
[--C-:B------:R-:W-:Y:S01]  /*11dd0*/  IMAD.X R65, RZ, RZ, R173.reuse, P1 ;  /* 0x000000ffff417224 */ /* 0x100fe200008e06ad */
[----:B------:R-:W-:Y:S01]  /*11de0*/  LOP3.LUT R60, R60, R61, RZ, 0x3c, !PT ;  /* 0x0000003d3c3c7212 */ /* 0x000fe200078e3cff */
[--C-:B------:R-:W-:Y:S01]  /*11df0*/  IMAD.X R61, RZ, RZ, R173.reuse, P2 ;  /* 0x000000ffff3d7224 */ /* 0x100fe200010e06ad */
[----:B------:R-:W-:Y:S01]  /*11e00*/  LOP3.LUT R72, R72, R73, RZ, 0x3c, !PT ;  /* 0x0000004948487212 */ /* 0x000fe200078e3cff */
[----:B------:R-:W-:Y:S01]  /*11e10*/  IMAD.X R73, RZ, RZ, R173, P3 ;  /* 0x000000ffff497224 */ /* 0x000fe200018e06ad */
[----:B------:R-:W-:Y:S02]  /*11e20*/  IADD3.X R53, RZ, R173, RZ, P6, !PT ;  /* 0x000000adff357210 */ /* 0x000fe400037fe4ff */
[----:B------:R-:W-:Y:S02]  /*11e30*/  LOP3.LUT R172, R7, R172, RZ, 0x3c, !PT ;  /* 0x000000ac07ac7212 */ /* 0x000fe400078e3cff */
[----:B------:R-:W-:-:S02]  /*11e40*/  LOP3.LUT R68, R5, R6, RZ, 0x3c, !PT ;  /* 0x0000000605447212 */ /* 0x000fc400078e3cff */
[----:B------:R-:W-:Y:S02]  /*11e50*/  SEL R79, R193, RZ, !P0 ;  /* 0x000000ffc14f7207 */ /* 0x000fe40004000000 */
[----:B------:R-:W-:Y:S01]  /*11e60*/  SEL R76, R4, RZ, !P0 ;  /* 0x000000ff044c7207 */ /* 0x000fe20004000000 */
[----:B------:R-:W-:Y:S06]  /*11e70*/  @P4 BRA `(.L_x_2500) ;  /* 0x0000000000744947 */ /* 0x000fec0003800000 */
[----:B------:R-:W-:Y:S01]  /*11e80*/  ULDC.64 UR10, c[0x0][0xc70] ;  /* 0x00031c00000a7ab9 */ /* 0x000fe20000000a00 */
[----:B------:R-:W-:Y:S01]  /*11e90*/  UMOV UR6, UR4 ;  /* 0x0000000400067c82 */ /* 0x000fe20008000000 */
[----:B------:R-:W-:Y:S01]  /*11ea0*/  UIMAD UR8, UR12, UR10, URZ ;  /* 0x0000000a0c0872a4 */ /* 0x000fe2000f8e023f */
[----:B------:R-:W-:Y:S01]  /*11eb0*/  IMAD.MOV R7, RZ, RZ, -R22 ;  /* 0x000000ffff077224 */ /* 0x000fe200078e0a16 */
[----:B------:R-:W-:Y:S01]  /*11ec0*/  UMOV UR7, UR9 ;  /* 0x0000000900077c82 */ /* 0x000fe20008000000 */
[----:B------:R-:W-:Y:S01]  /*11ed0*/  IMAD R14, R196, 0x40, R19 ;  /* 0x00000040c40e7824 */ /* 0x000fe200078e0213 */
[----:B------:R-:W-:Y:S02]  /*11ee0*/  UIMAD.WIDE.U32 UR6, UR39, UR10, UR6 ;  /* 0x0000000a270672a5 */ /* 0x000fe4000f8e0006 */
[----:B------:R-:W-:Y:S01]  /*11ef0*/  UIMAD UR8, UR39, UR11, UR8 ;  /* 0x0000000b270872a4 */ /* 0x000fe2000f8e0208 */
[----:B------:R-:W-:Y:S01]  /*11f00*/  ISETP.NE.AND P0, PT, R16, R7, PT ;  /* 0x000000071000720c */ /* 0x000fe20003f05270 */
[----:B------:R-:W-:Y:S01]  /*11f10*/  ULDC.64 UR14, c[0x0][0x208] ;  /* 0x00008200000e7ab9 */ /* 0x000fe20000000a00 */
[----:B------:R-:W-:Y:S01]  /*11f20*/  SHF.R.S32.HI R7, RZ, 0x1f, R14 ;  /* 0x0000001fff077819 */ /* 0x000fe2000001140e */
[----:B------:R-:W-:Y:S01]  /*11f30*/  UIADD3 UR8, UR7, UR8, URZ ;  /* 0x0000000807087290 */ /* 0x000fe2000fffe03f */
[----:B------:R-:W-:Y:S01]  /*11f40*/  IMAD.U32 R4, RZ, RZ, UR6 ;  /* 0x00000006ff047e24 */ /* 0x000fe2000f8e00ff */
[----:B-----5:R-:W-:Y:S01]  /*11f50*/  ISETP.GE.OR P1, PT, R14, R17, P0 ;  /* 0x000000110e00720c */ /* 0x020fe20000726670 */
[----:B------:R-:W-:Y:S01]  /*11f60*/  IMAD.U32 R5, RZ, RZ, UR7 ;  /* 0x00000007ff057e24 */ /* 0x000fe2000f8e00ff */
[----:B------:R-:W-:-:S02]  /*11f70*/  ULDC.64 UR6, c[0x0][0xc78] ;  /* 0x00031e0000067ab9 */ /* 0x000fc40000000a00 */
[----:B------:R-:W-:Y:S02]  /*11f80*/  IMAD.U32 R5, RZ, RZ, UR8 ;  /* 0x00000008ff057e24 */ /* 0x000fe4000f8e00ff */
[----:B------:R-:W-:Y:S02]  /*11f90*/  IMAD R6, R76, UR6, RZ ;  /* 0x000000064c067c24 */ /* 0x000fe4000f8e02ff */
[----:B------:R-:W-:-:S04]  /*11fa0*/  IMAD.WIDE.U32 R4, R79, UR6, R4 ;  /* 0x000000064f047c25 */ /* 0x000fc8000f8e0004 */
[----:B------:R-:W-:Y:S01]  /*11fb0*/  IMAD R11, R79, UR7, R6 ;  /* 0x000000074f0b7c24 */ /* 0x000fe2000f8e0206 */
[C---:B------:R-:W-:Y:S01]  /*11fc0*/  IADD3 R10, P2, R14.reuse, R4, RZ ;  /* 0x000000040e0a7210 */ /* 0x040fe20007f5e0ff */
[----:B------:R-:W-:Y:S01]  /*11fd0*/  VIADD R6, R14, 0x8 ;  /* 0x000000080e067836 */ /* 0x000fe20000000000 */
[----:B------:R-:W-:Y:S02]  /*11fe0*/  ULDC.64 UR6, c[0x0][0xc40] ;  /* 0x0003100000067ab9 */ /* 0x000fe40000000a00 */
[----:B------:R-:W-:Y:S02]  /*11ff0*/  IADD3.X R7, R7, R5, R11, P2, !PT ;  /* 0x0000000507077210 */ /* 0x000fe400017fe40b */
[----:B------:R-:W-:Y:S02]  /*12000*/  ISETP.GE.OR P0, PT, R6, R17, P0 ;  /* 0x000000110600720c */ /* 0x000fe40000706670 */
[----:B------:R-:W-:-:S04]  /*12010*/  LEA R4, P2, R10, UR6, 0x2 ;  /* 0x000000060a047c11 */ /* 0x000fc8000f8410ff */
[----:B------:R-:W-:-:S05]  /*12020*/  LEA.HI.X R5, R10, UR7, R7, 0x2, P2 ;  /* 0x000000070a057c11 */ /* 0x000fca00090f1407 */
[----:B------:R0:W-:Y:S04]  /*12030*/  @!P1 STG.E desc[UR14][R4.64], R3 ;  /* 0x0000000304009986 */ /* 0x0001e8000c10190e */
[----:B------:R0:W-:Y:S02]  /*12040*/  @!P0 STG.E desc[UR14][R4.64+0x20], R0 ;  /* 0x0000200004008986 */ /* 0x0001e4000c10190e */
.L_x_2500:
[----:B------:R-:W-:Y:S01]  /*12050*/  ULDC.64 UR6, c[0x0][0x208] ;  /* 0x0000820000067ab9 */ /* 0x000fe20000000a00 */
[C---:B0-----:R-:W-:Y:S01]  /*12060*/  VIADD R3, R191.reuse, 0x40 ;  /* 0x00000040bf037836 */ /* 0x041fe20000000000 */
[----:B------:R0:W5:Y:S01]  /*12070*/  LD.E.128 R4, desc[UR6][R172.64] ;  /* 0x00000006ac047980 */ /* 0x000162000c101d00 */
[C---:B------:R-:W-:Y:S01]  /*12080*/  VIADD R82, R191.reuse, 0x80 ;  /* 0x00000080bf527836 */ /* 0x040fe20000000000 */
[----:B------:R-:W-:Y:S02]  /*12090*/  ULDC.64 UR10, c[0x0][0xba0] ;  /* 0x0002e800000a7ab9 */ /* 0x000fe40000000a00 */
[----:B------:R-:W5:Y:S04]  /*120a0*/  LD.E.128 R8, desc[UR6][R8.64] ;  /* 0x0000000608087980 */ /* 0x000f68000c101d00 */
        /* <DEDUP_REMOVED lines=13> */
[----:B------:R-:W5:Y:S01]  /*12180*/  LD.E.128 R68, desc[UR6][R68.64] ;  /* 0x0000000644447980 */ /* 0x000f62000c101d00 */
[----:B------:R-:W-:Y:S01]  /*12190*/  ULDC UR7, c[0x0][0xb8c] ;  /* 0x0002e30000077ab9 */ /* 0x000fe20000000800 */
[----:B------:R-:W-:Y:S01]  /*121a0*/  VIADD R83, R191, 0xc0 ;  /* 0x000000c0bf537836 */ /* 0x000fe20000000000 */
[----:B------:R-:W-:Y:S01]  /*121b0*/  ISETP.GE.AND P1, PT, R3, UR7, PT ;  /* 0x0000000703007c0c */ /* 0x000fe2000bf26270 */
[C---:B------:R-:W-:Y:S01]  /*121c0*/  VIADD R20, R191.reuse, 0x180 ;  /* 0x00000180bf147836 */ /* 0x040fe20000000000 */
[C---:B------:R-:W-:Y:S01]  /*121d0*/  ISETP.GE.AND P0, PT, R191.reuse, UR7, PT ;  /* 0x00000007bf007c0c */ /* 0x040fe2000bf06270 */
[C---:B------:R-:W-:Y:S01]  /*121e0*/  VIADD R84, R191.reuse, 0x100 ;  /* 0x00000100bf547836 */ /* 0x040fe20000000000 */
[----:B------:R-:W-:Y:S01]  /*121f0*/  SEL R18, RZ, 0xffffffff, P1 ;  /* 0xffffffffff127807 */ /* 0x000fe20000800000 */
[----:B------:R-:W-:Y:S01]  /*12200*/  VIADD R86, R191, 0x140 ;  /* 0x00000140bf567836 */ /* 0x000fe20000000000 */
[----:B------:R-:W-:Y:S01]  /*12210*/  SEL R0, RZ, 0x1, P0 ;  /* 0x00000001ff007807 */ /* 0x000fe20000000000 */
[----:B------:R-:W-:Y:S01]  /*12220*/  IMAD.U32 R77, RZ, RZ, UR10 ;  /* 0x0000000aff4d7e24 */ /* 0x000fe2000f8e00ff */
[----:B------:R-:W-:Y:S01]  /*12230*/  ISETP.GE.AND P0, PT, R82, UR7, PT ;  /* 0x0000000752007c0c */ /* 0x000fe2000bf06270 */
[----:B------:R-:W-:Y:S01]  /*12240*/  IMAD.SHL.U32 R21, R18, 0x2, RZ ;  /* 0x0000000212157824 */ /* 0x000fe200078e00ff */
[----:B------:R-:W-:Y:S01]  /*12250*/  ISETP.GE.AND P1, PT, R83, UR7, PT ;  /* 0x0000000753007c0c */ /* 0x000fe2000bf26270 */
[----:B------:R-:W-:Y:S01]  /*12260*/  UIMAD UR6, UR9, UR10, URZ ;  /* 0x0000000a090672a4 */ /* 0x000fe2000f8e023f */
[----:B------:R-:W-:Y:S01]  /*12270*/  ISETP.GE.AND P2, PT, R20, UR7, PT ;  /* 0x0000000714007c0c */ /* 0x000fe2000bf46270 */
[----:B------:R-:W-:Y:S01]  /*12280*/  IMAD.MOV.U32 R20, RZ, RZ, R191 ;  /* 0x000000ffff147224 */ /* 0x000fe200078e00bf */
[----:B------:R-:W-:Y:S01]  /*12290*/  LOP3.LUT R0, R21, 0x2, R0, 0xe2, !PT ;  /* 0x0000000215007812 */ /* 0x000fe200078ee200 */
[----:B------:R-:W-:Y:S01]  /*122a0*/  @!PT LDS RZ, [RZ] ;  /* 0x00000000fffff984 */ /* 0x000fe20000000800 */
[----:B------:R-:W-:Y:S01]  /*122b0*/  @!PT LDS RZ, [RZ] ;  /* 0x00000000fffff984 */ /* 0x000fe20000000800 */
[----:B------:R-:W-:Y:S01]  /*122c0*/  @!PT LDS RZ, [RZ] ;  /* 0x00000000fffff984 */ /* 0x000fe20000000800 */
[----:B------:R-:W-:Y:S01]  /*122d0*/  @!PT LDS RZ, [RZ] ;  /* 0x00000000fffff984 */ /* 0x000fe20000000800 */
[----:B------:R1:W-:Y:S06]  /*122e0*/  MEMBAR.ALL.CTA ;  /* 0x0000000000007992 */ /* 0x0003ec0000008000 */
[----:B-1----:R-:W1:Y:S01]  /*122f0*/  FENCE.VIEW.ASYNC.S ;  /* 0x00000000000073c6 */ /* 0x002e620000000000 */
[----:B------:R-:W-:Y:S01]  /*12300*/  SEL R21, RZ, 0x4, P0 ;  /* 0x00000004ff157807 */ /* 0x000fe20000000000 */
[----:B------:R-:W-:Y:S01]  /*12310*/  UIMAD UR6, UR4, UR11, UR6 ;  /* 0x0000000b040672a4 */ /* 0x000fe2000f8e0206 */
[----:B------:R-:W-:Y:S01]  /*12320*/  SEL R18, RZ, 0x8, P1 ;  /* 0x00000008ff127807 */ /* 0x000fe20000800000 */
[----:B------:R-:W-:Y:S01]  /*12330*/  ULDC.64 UR8, c[0x0][0xbe0] ;  /* 0x0002f80000087ab9 */ /* 0x000fe20000000a00 */
[----:B------:R-:W-:Y:S01]  /*12340*/  ISETP.GE.AND P0, PT, R84, UR7, PT ;  /* 0x0000000754007c0c */ /* 0x000fe2000bf06270 */
[----:B------:R-:W-:Y:S01]  /*12350*/  IMAD.U32 R81, RZ, RZ, UR8 ;  /* 0x00000008ff517e24 */ /* 0x000fe2000f8e00ff */
[----:B------:R-:W-:Y:S01]  /*12360*/  LOP3.LUT R0, R18, R0, R21, 0xfe, !PT ;  /* 0x0000000012007212 */ /* 0x000fe200078efe15 */
[----:B------:R-:W-:Y:S01]  /*12370*/  BSSY B1, `(.L_x_2501) ;  /* 0x000003c000017945 */ /* 0x000fe20003800000 */
[----:B------:R-:W-:-:S02]  /*12380*/  SHF.R.S32.HI R21, RZ, 0x1f, R191 ;  /* 0x0000001fff157819 */ /* 0x000fc400000114bf */
[----:B------:R-:W-:Y:S02]  /*12390*/  ISETP.GE.AND P1, PT, R86, UR7, PT ;  /* 0x0000000756007c0c */ /* 0x000fe4000bf26270 */
[----:B------:R-:W-:Y:S01]  /*123a0*/  IADD3 R78, R191, 0x1c0, RZ ;  /* 0x000001c0bf4e7810 */ /* 0x000fe20007ffe0ff */
[----:B------:R-:W-:Y:S01]  /*123b0*/  IMAD.WIDE.U32 R20, R77, UR4, R20 ;  /* 0x000000044d147c25 */ /* 0x000fe2000f8e0014 */
[----:B------:R-:W-:Y:S01]  /*123c0*/  SEL R77, RZ, 0x10, P0 ;  /* 0x00000010ff4d7807 */ /* 0x000fe20000000000 */
[----:B------:R-:W-:Y:S01]  /*123d0*/  UIMAD UR4, UR12, UR8, URZ ;  /* 0x000000080c0472a4 */ /* 0x000fe2000f8e023f */
[----:B------:R-:W-:Y:S01]  /*123e0*/  SEL R18, RZ, 0x20, P1 ;  /* 0x00000020ff127807 */ /* 0x000fe20000800000 */
[----:B------:R-:W-:Y:S01]  /*123f0*/  VIADD R21, R21, UR6 ;  /* 0x0000000615157c36 */ /* 0x000fe20008000000 */
[----:B------:R-:W-:Y:S01]  /*12400*/  ISETP.GE.AND P1, PT, R78, UR7, PT ;  /* 0x000000074e007c0c */ /* 0x000fe2000bf26270 */
[----:B------:R-:W-:Y:S01]  /*12410*/  UIMAD UR6, UR39, UR9, UR4 ;  /* 0x00000009270672a4 */ /* 0x000fe2000f8e0204 */
[----:B------:R-:W-:Y:S01]  /*12420*/  LOP3.LUT R77, R18, R0, R77, 0xfe, !PT ;  /* 0x00000000124d7212 */ /* 0x000fe200078efe4d */
[----:B-----5:R-:W-:Y:S01]  /*12430*/  IMAD R18, R196, -0x40, R17 ;  /* 0xffffffc0c4127824 */ /* 0x020fe200078e0211 */
[----:B------:R-:W-:Y:S01]  /*12440*/  UIADD3 UR4, UR37, 0x38820, URZ ;  /* 0x0003882025047890 */ /* 0x000fe2000fffe03f */
[----:B------:R-:W-:Y:S01]  /*12450*/  SEL R0, RZ, 0x40, P2 ;  /* 0x00000040ff007807 */ /* 0x000fe20001000000 */
[C---:B------:R-:W-:Y:S01]  /*12460*/  VIADD R17, R194.reuse, 0x20 ;  /* 0x00000020c2117836 */ /* 0x040fe20000000000 */
[----:B------:R-:W-:Y:S01]  /*12470*/  ULDC.64 UR8, c[0x0][0xbe8] ;  /* 0x0002fa0000087ab9 */ /* 0x000fe20000000a00 */
[-C--:B------:R-:W-:Y:S01]  /*12480*/  ISETP.GE.AND P2, PT, R194, R18.reuse, PT ;  /* 0x00000012c200720c */ /* 0x080fe20003f46270 */
[----:B------:R-:W-:Y:S01]  /*12490*/  IMAD.WIDE.U32 R20, R81, UR39, R20 ;  /* 0x0000002751147c25 */ /* 0x000fe2000f8e0014 */
[----:B------:R-:W-:Y:S01]  /*124a0*/  UPRMT UR4, URZ, 0x654, UR4 ;  /* 0x000006543f047896 */ /* 0x000fe20008000004 */
[----:B------:R-:W-:-:S02]  /*124b0*/  ISETP.GE.AND P0, PT, R17, R18, PT ;  /* 0x000000121100720c */ /* 0x000fc40003f06270 */
[----:B------:R-:W-:Y:S01]  /*124c0*/  IMAD R17, R76, UR8, RZ ;  /* 0x000000084c117c24 */ /* 0x000fe2000f8e02ff */
[----:B------:R-:W-:Y:S01]  /*124d0*/  SHF.R.S32.HI R195, RZ, 0x1f, R194 ;  /* 0x0000001fffc37819 */ /* 0x000fe200000114c2 */
[----:B------:R-:W-:Y:S01]  /*124e0*/  VIADD R21, R21, UR6 ;  /* 0x0000000615157c36 */ /* 0x000fe20008000000 */
[----:B------:R-:W-:Y:S01]  /*124f0*/  LOP3.LUT R0, R77, R0, RZ, 0xfc, !PT ;  /* 0x000000004d007212 */ /* 0x000fe200078efcff */
[C---:B------:R-:W-:Y:S01]  /*12500*/  IMAD R81, R79.reuse, UR9, R17 ;  /* 0x000000094f517c24 */ /* 0x040fe2000f8e0211 */
[----:B------:R-:W-:Y:S01]  /*12510*/  SEL R17, RZ, 0x80, P1 ;  /* 0x00000080ff117807 */ /* 0x000fe20000800000 */
[----:B------:R-:W-:Y:S01]  /*12520*/  IMAD.WIDE.U32 R78, R79, UR8, R20 ;  /* 0x000000084f4e7c25 */ /* 0x000fe2000f8e0014 */
[----:B-1----:R-:W-:Y:S02]  /*12530*/  SYNCS.ARRIVE.TRANS64.RED.A1T0 RZ, [UR4], RZ ;  /* 0x000000ffffff79a7 */ /* 0x002fe40008100404 */
[----:B------:R-:W-:Y:S01]  /*12540*/  LOP3.LUT R17, R0, R17, RZ, 0xfc, !PT ;  /* 0x0000001100117212 */ /* 0x000fe200078efcff */
[----:B------:R-:W-:-:S04]  /*12550*/  IMAD.WIDE R76, R196, 0x40, R194 ;  /* 0x00000040c44c7825 */ /* 0x000fc800078e02c2 */
[----:B------:R-:W-:Y:S01]  /*12560*/  IMAD.IADD R85, R79, 0x1, R81 ;  /* 0x000000014f557824 */ /* 0x000fe200078e0251 */
[----:B0-----:R-:W-:Y:S06]  /*12570*/  @P2 BRA `(.L_x_2502) ;  /* 0x00000000006c2947 */ /* 0x001fec0003800000 */
        /* <DEDUP_REMOVED lines=11> */
[----:B------:R-:W-:-:S02]  /*12630*/  LOP3.LUT P5, RZ, R0, 0x40, RZ, 0xc0, !PT ;  /* 0x0000004000ff7812 */ /* 0x000fc400078ac0ff */
[----:B------:R-:W-:Y:S01]  /*12640*/  IMAD.IADD R21, R21, 0x1, R81 ;  /* 0x0000000115157824 */ /* 0x000fe200078e0251 */
[C---:B------:R-:W-:Y:S02]  /*12650*/  LEA R80, P1, R20.reuse, UR8, 0x1 ;  /* 0x0000000814507c11 */ /* 0x040fe4000f8208ff */
        /* <DEDUP_REMOVED lines=13> */
.L_x_2502:
[----:B------:R-:W-:Y:S05]  /*12730*/  BSYNC B1 ;  /* 0x0000000000017941 */ /* 0x000fea0003800000 */
.L_x_2501:
[----:B------:R-:W-:Y:S05]  /*12740*/  @P0 BRA `(.L_x_2503) ;  /* 0x0000000c00280947 */ /* 0x000fea0003800000 */
[----:B0-----:R-:W-:Y:S01]  /*12750*/  IADD3 R7, P0, R76, 0x20, RZ ;  /* 0x000000204c077810 */ /* 0x001fe20007f1e0ff */
[----:B------:R-:W-:Y:S01]  /*12760*/  ULDC.64 UR8, c[0x0][0xbd8] ;  /* 0x0002f60000087ab9 */ /* 0x000fe20000000a00 */
[----:B------:R-:W-:Y:S01]  /*12770*/  IMAD.MOV.U32 R4, RZ, RZ, R78 ;  /* 0x000000ffff047224 */ /* 0x000fe200078e004e */
[----:B------:R-:W-:Y:S01]  /*12780*/  ISETP.GE.AND P4, PT, R3, UR7, PT ;  /* 0x0000000703007c0c */ /* 0x000fe2000bf86270 */
        /* <DEDUP_REMOVED lines=28> */
.L_x_2498:
[----:B------:R-:W0:Y:S01]  /*12950*/  LDC.64 R6, c[0x0][0xcd8] ;  /* 0x00033600ff067b82 */ /* 0x000e220000000a00 */
[----:B------:R-:W-:Y:S01]  /*12960*/  IMAD.MOV.U32 R9, RZ, RZ, RZ ;  /* 0x000000ffff097224 */ /* 0x000fe200078e00ff */
[----:B------:R-:W-:-:S06]  /*12970*/  ULDC.64 UR6, c[0x0][0x208] ;  /* 0x0000820000067ab9 */ /* 0x000fcc0000000a00 */
[----:B------:R-:W1:Y:S01]  /*12980*/  LDC.64 R4, c[0x0][0xcd8] ;  /* 0x00033600ff047b82 */ /* 0x000e620000000a00 */
[----:B0-----:R-:W-:-:S04]  /*12990*/  ISETP.NE.U32.AND P0, PT, R6, RZ, PT ;  /* 0x000000ff0600720c */ /* 0x001fc80003f05070 */
[----:B------:R-:W-:-:S03]  /*129a0*/  ISETP.NE.AND.EX P0, PT, R7, RZ, PT, P0 ;  /* 0x000000ff0700720c */ /* 0x000fc60003f05300 */
[----:B------:R-:W0:Y:S01]  /*129b0*/  LDC.64 R6, c[0x0][0xce0] ;  /* 0x00033800ff067b82 */ /* 0x000e220000000a00 */
[----:B-1----:R-:W-:-:S07]  /*129c0*/  IMAD.WIDE R4, R193, 0x4, R4 ;  /* 0x00000004c1047825 */ /* 0x002fce00078e0204 */
[----:B------:R-:W1:Y:S01]  /*129d0*/  LDC R3, c[0x0][0xb88] ;  /* 0x0002e200ff037b82 */ /* 0x000e620000000800 */
[----:B------:R-:W-:Y:S01]  /*129e0*/  VIADD R13, R191, 0x40 ;  /* 0x00000040bf0d7836 */ /* 0x000fe20000000000 */
[----:B------:R-:W5:Y:S01]  /*129f0*/  @P0 LDG.E R9, desc[UR6][R4.64] ;  /* 0x0000000604090981 */ /* 0x000f62000c1e1900 */
[----:B0-----:R-:W-:-:S04]  /*12a00*/  ISETP.NE.U32.AND P1, PT, R6, RZ, PT ;  /* 0x000000ff0600720c */ /* 0x001fc80003f25070 */
[----:B------:R-:W-:-:S13]  /*12a10*/  ISETP.NE.AND.EX P1, PT, R7, RZ, PT, P1 ;  /* 0x000000ff0700720c */ /* 0x000fda0003f25310 */
[----:B------:R-:W0:Y:S01]  /*12a20*/  @P1 LDC.64 R6, c[0x0][0xce0] ;  /* 0x00033800ff061b82 */ /* 0x000e220000000a00 */
[C---:B------:R-:W-:Y:S02]  /*12a30*/  VIADD R14, R191.reuse, 0x80 ;  /* 0x00000080bf0e7836 */ /* 0x040fe40000000000 */
[----:B------:R-:W-:Y:S02]  /*12a40*/  VIADD R15, R191, 0xc0 ;  /* 0x000000c0bf0f7836 */ /* 0x000fe40000000000 */
[----:B0-----:R-:W-:-:S05]  /*12a50*/  @P1 IMAD.WIDE R6, R193, 0x4, R6 ;  /* 0x00000004c1061825 */ /* 0x001fca00078e0206 */
[----:B-1----:R0:W5:Y:S01]  /*12a60*/  @P1 LDG.E R3, desc[UR6][R6.64] ;  /* 0x0000000606031981 */ /* 0x002162000c1e1900 */
[----:B------:R-:W-:Y:S02]  /*12a70*/  ULDC UR7, c[0x0][0xb8c] ;  /* 0x0002e30000077ab9 */ /* 0x000fe40000000800 */
[----:B------:R-:W-:Y:S02]  /*12a80*/  ISETP.GE.AND P3, PT, R13, UR7, PT ;  /* 0x000000070d007c0c */ /* 0x000fe4000bf66270 */
[----:B------:R-:W-:Y:S02]  /*12a90*/  ISETP.GE.AND P2, PT, R191, UR7, PT ;  /* 0x00000007bf007c0c */ /* 0x000fe4000bf46270 */
[----:B------:R-:W-:Y:S02]  /*12aa0*/  SEL R8, RZ, 0xffffffff, P3 ;  /* 0xffffffffff087807 */ /* 0x000fe40001800000 */
[----:B------:R-:W-:Y:S02]  /*12ab0*/  SEL R0, RZ, 0x1, P2 ;  /* 0x00000001ff007807 */ /* 0x000fe40001000000 */
[----:B------:R-:W-:Y:S01]  /*12ac0*/  ISETP.GE.AND P2, PT, R14, UR7, PT ;  /* 0x000000070e007c0c */ /* 0x000fe2000bf46270 */
[----:B------:R-:W-:Y:S01]  /*12ad0*/  IMAD.SHL.U32 R11, R8, 0x2, RZ ;  /* 0x00000002080b7824 */ /* 0x000fe200078e00ff */
[----:B------:R-:W-:-:S02]  /*12ae0*/  ISETP.GE.AND P3, PT, R15, UR7, PT ;  /* 0x000000070f007c0c */ /* 0x000fc4000bf66270 */
[----:B0-----:R-:W-:Y:S02]  /*12af0*/  SEL R7, RZ, 0x4, P2 ;  /* 0x00000004ff077807 */ /* 0x001fe40001000000 */
[----:B------:R-:W-:Y:S02]  /*12b00*/  LOP3.LUT R0, R11, 0x2, R0, 0xe2, !PT ;  /* 0x000000020b007812 */ /* 0x000fe400078ee200 */
[----:B------:R-:W-:-:S04]  /*12b10*/  SEL R6, RZ, 0x8, P3 ;  /* 0x00000008ff067807 */ /* 0x000fc80001800000 */
[----:B------:R-:W-:Y:S01]  /*12b20*/  LOP3.LUT R17, R6, R0, R7, 0xfe, !PT ;  /* 0x0000000006117212 */ /* 0x000fe200078efe07 */
[----:B------:R-:W-:Y:S06]  /*12b30*/  @P1 BRA `(.L_x_2504) ;  /* 0x0000000000141947 */ /* 0x000fec0003800000 */
[----:B------:R-:W-:Y:S05]  /*12b40*/  @!P0 BRA `(.L_x_2504) ;  /* 0x0000000000108947 */ /* 0x000fea0003800000 */
[----:B------:R-:W-:Y:S02]  /*12b50*/  ULDC.64 UR8, c[0x0][0x208] ;  /* 0x0000820000087ab9 */ /* 0x000fe40000000a00 */
[----:B------:R-:W2:Y:S04]  /*12b60*/  LDG.E R0, desc[UR8][R4.64] ;  /* 0x0000000804007981 */ /* 0x000ea8000c1e1900 */
[----:B-----5:R-:W2:Y:S02]  /*12b70*/  LDG.E R3, desc[UR8][R4.64+0x4] ;  /* 0x0000040804037981 */ /* 0x020ea4000c1e1900 */
[----:B--2---:R-:W-:-:S07]  /*12b80*/  IMAD.IADD R3, R3, 0x1, -R0 ;  /* 0x0000000103037824 */ /* 0x004fce00078e0a00 */
.L_x_2504:
[----:B------:R-:W-:Y:S01]  /*12b90*/  ISETP.GT.AND P1, PT, R200, 0x3f, PT ;  /* 0x0000003fc800780c */ /* 0x000fe20003f24270 */
[----:B------:R-:W-:Y:S01]  /*12ba0*/  USHF.R.S32.HI UR6, URZ, 0x1f, UR39 ;  /* 0x0000001f3f067899 */ /* 0x000fe20008011427 */
[----:B------:R-:W-:Y:S01]  /*12bb0*/  SHF.R.S32.HI R0, RZ, 0x1f, R193 ;  /* 0x0000001fff007819 */ /* 0x000fe200000114c1 */
[----:B------:R-:W-:Y:S01]  /*12bc0*/  BSSY B1, `(.L_x_2505) ;  /* 0x0000020000017945 */ /* 0x000fe20003800000 */
[----:B------:R-:W-:Y:S01]  /*12bd0*/  SHF.R.S32.HI R12, RZ, 0x1f, R191 ;  /* 0x0000001fff0c7819 */ /* 0x000fe200000114bf */
[C---:B------:R-:W-:Y:S01]  /*12be0*/  VIADD R18, R191.reuse, 0x100 ;  /* 0x00000100bf127836 */ /* 0x040fe20000000000 */
[----:B------:R-:W-:Y:S02]  /*12bf0*/  IADD3 R24, R191, 0x140, RZ ;  /* 0x00000140bf187810 */ /* 0x000fe40007ffe0ff */
[----:B------:R-:W-:Y:S02]  /*12c00*/  SEL R11, R193, RZ, !P0 ;  /* 0x000000ffc10b7207 */ /* 0x000fe40004000000 */
[----:B------:R-:W-:-:S02]  /*12c10*/  SEL R10, R0, RZ, !P0 ;  /* 0x000000ff000a7207 */ /* 0x000fc40004000000 */
[----:B-----5:R-:W-:Y:S01]  /*12c20*/  SHF.R.S32.HI R8, RZ, 0x1f, R9 ;  /* 0x0000001fff087819 */ /* 0x020fe20000011409 */
[----:B------:R-:W-:Y:S06]  /*12c30*/  @P1 BRA `(.L_x_2506) ;  /* 0x0000000000601947 */ /* 0x000fec0003800000 */
        /* <DEDUP_REMOVED lines=13> */
[----:B------:R-:W-:-:S03]  /*12d10*/  ULDC.64 UR8, c[0x0][0xc78] ;  /* 0x00031e0000087ab9 */ /* 0x000fc60000000a00 */
[----:B------:R-:W-:Y:S02]  /*12d20*/  IMAD R0, R10, UR8, RZ ;  /* 0x000000080a007c24 */ /* 0x000fe4000f8e02ff */
[----:B------:R-:W-:Y:S02]  /*12d30*/  VIADD R5, R5, UR4 ;  /* 0x0000000405057c36 */ /* 0x000fe40008000000 */
        /* <DEDUP_REMOVED lines=8> */
.L_x_2506:
[----:B------:R-:W-:Y:S05]  /*12dc0*/  BSYNC B1 ;  /* 0x0000000000017941 */ /* 0x000fea0003800000 */
.L_x_2505:
[----:B------:R-:W-:Y:S01]  /*12dd0*/  ULDC.64 UR8, c[0x0][0xba0] ;  /* 0x0002e80000087ab9 */ /* 0x000fe20000000a00 */
[----:B------:R-:W-:Y:S01]  /*12de0*/  IMAD.MOV.U32 R4, RZ, RZ, R191 ;  /* 0x000000ffff047224 */ /* 0x000fe200078e00bf */
[----:B------:R-:W-:Y:S01]  /*12df0*/  ISETP.GE.AND P0, PT, R18, UR7, PT ;  /* 0x0000000712007c0c */ /* 0x000fe2000bf06270 */
[----:B0-----:R-:W-:Y:S01]  /*12e00*/  IMAD.MOV.U32 R5, RZ, RZ, R12 ;  /* 0x000000ffff057224 */ /* 0x001fe200078e000c */
[----:B------:R-:W-:Y:S01]  /*12e10*/  ISETP.GE.AND P1, PT, R24, UR7, PT ;  /* 0x0000000718007c0c */ /* 0x000fe2000bf26270 */
[----:B------:R-:W-:Y:S01]  /*12e20*/  IMAD R0, R8, UR8, RZ ;  /* 0x0000000808007c24 */ /* 0x000fe2000f8e02ff */
[----:B------:R-:W-:Y:S01]  /*12e30*/  BSSY B1, `(.L_x_2507) ;  /* 0x000003d000017945 */ /* 0x000fe20003800000 */
[----:B------:R-:W-:Y:S01]  /*12e40*/  IMAD.WIDE.U32 R4, R9, UR8, R4 ;  /* 0x0000000809047c25 */ /* 0x000fe2000f8e0004 */
[----:B------:R-:W-:-:S03]  /*12e50*/  SEL R6, RZ, 0x20, P1 ;  /* 0x00000020ff067807 */ /* 0x000fc60000800000 */
[----:B------:R-:W-:Y:S01]  /*12e60*/  IMAD R9, R9, UR9, R0 ;  /* 0x0000000909097c24 */ /* 0x000fe2000f8e0200 */
[----:B------:R-:W-:Y:S01]  /*12e70*/  SEL R0, RZ, 0x10, P0 ;  /* 0x00000010ff007807 */ /* 0x000fe20000000000 */
[----:B------:R-:W-:Y:S01]  /*12e80*/  VIADD R7, R191, 0x180 ;  /* 0x00000180bf077836 */ /* 0x000fe20000000000 */
[----:B------:R-:W-:Y:S01]  /*12e90*/  ULDC.64 UR8, c[0x0][0xbe0] ;  /* 0x0002f80000087ab9 */ /* 0x000fe20000000a00 */
[----:B------:R-:W-:Y:S01]  /*12ea0*/  IMAD R3, R196, -0x40, R3 ;  /* 0xffffffc0c4037824 */ /* 0x000fe200078e0203 */
[----:B------:R-:W-:Y:S01]  /*12eb0*/  LOP3.LUT R17, R6, R17, R0, 0xfe, !PT ;  /* 0x0000001106117212 */ /* 0x000fe200078efe00 */
[----:B------:R-:W-:Y:S01]  /*12ec0*/  UIMAD UR4, UR6, UR8, URZ ;  /* 0x00000008060472a4 */ /* 0x000fe2000f8e023f */
[----:B------:R-:W-:Y:S01]  /*12ed0*/  ISETP.GE.AND P0, PT, R7, UR7, PT ;  /* 0x0000000707007c0c */ /* 0x000fe2000bf06270 */
[----:B------:R-:W-:Y:S01]  /*12ee0*/  VIADD R6, R191, 0x1c0 ;  /* 0x000001c0bf067836 */ /* 0x000fe20000000000 */
[----:B------:R-:W-:Y:S01]  /*12ef0*/  ISETP.GE.AND P1, PT, R194, R3, PT ;  /* 0x00000003c200720c */ /* 0x000fe20003f26270 */
[----:B------:R-:W-:Y:S01]  /*12f00*/  IMAD.IADD R5, R5, 0x1, R9 ;  /* 0x0000000105057824 */ /* 0x000fe200078e0209 */
[----:B------:R-:W-:Y:S01]  /*12f10*/  UIMAD UR4, UR39, UR9, UR4 ;  /* 0x00000009270472a4 */ /* 0x000fe2000f8e0204 */
[----:B------:R-:W-:Y:S01]  /*12f20*/  IMAD.U32 R7, RZ, RZ, UR8 ;  /* 0x00000008ff077e24 */ /* 0x000fe2000f8e00ff */
[----:B------:R-:W-:Y:S01]  /*12f30*/  SEL R0, RZ, 0x40, P0 ;  /* 0x00000040ff007807 */ /* 0x000fe20000000000 */
[----:B------:R-:W-:Y:S01]  /*12f40*/  ULDC.64 UR8, c[0x0][0xbe8] ;  /* 0x0002fa0000087ab9 */ /* 0x000fe20000000a00 */
[----:B------:R-:W-:Y:S01]  /*12f50*/  ISETP.GE.AND P2, PT, R6, UR7, PT ;  /* 0x0000000706007c0c */ /* 0x000fe2000bf46270 */
[----:B------:R-:W-:Y:S01]  /*12f60*/  IMAD.WIDE.U32 R4, R7, UR39, R4 ;  /* 0x0000002707047c25 */ /* 0x000fe2000f8e0004 */
[----:B------:R-:W-:-:S02]  /*12f70*/  LOP3.LUT R17, R17, R0, RZ, 0xfc, !PT ;  /* 0x0000000011117212 */ /* 0x000fc400078efcff */
[----:B------:R-:W-:Y:S01]  /*12f80*/  SHF.R.S32.HI R9, RZ, 0x1f, R194 ;  /* 0x0000001fff097819 */ /* 0x000fe200000114c2 */
[----:B------:R-:W-:Y:S02]  /*12f90*/  VIADD R6, R194, 0x20 ;  /* 0x00000020c2067836 */ /* 0x000fe40000000000 */
[----:B------:R-:W-:Y:S02]  /*12fa0*/  IMAD R0, R10, UR8, RZ ;  /* 0x000000080a007c24 */ /* 0x000fe4000f8e02ff */
[----:B------:R-:W-:Y:S01]  /*12fb0*/  VIADD R5, R5, UR4 ;  /* 0x0000000405057c36 */ /* 0x000fe20008000000 */
[----:B------:R-:W-:Y:S01]  /*12fc0*/  ISETP.GE.AND P0, PT, R6, R3, PT ;  /* 0x000000030600720c */ /* 0x000fe20003f06270 */
[C---:B------:R-:W-:Y:S01]  /*12fd0*/  IMAD R3, R11.reuse, UR9, R0 ;  /* 0x000000090b037c24 */ /* 0x040fe2000f8e0200 */
[----:B------:R-:W-:Y:S01]  /*12fe0*/  SEL R0, RZ, 0x80, P2 ;  /* 0x00000080ff007807 */ /* 0x000fe20001000000 */
[----:B------:R-:W-:-:S03]  /*12ff0*/  IMAD.WIDE.U32 R6, R11, UR8, R4 ;  /* 0x000000080b067c25 */ /* 0x000fc6000f8e0004 */
[----:B------:R-:W-:Y:S01]  /*13000*/  LOP3.LUT R0, R17, R0, RZ, 0xfc, !PT ;  /* 0x0000000011007212 */ /* 0x000fe200078efcff */
[----:B------:R-:W-:Y:S02]  /*13010*/  IMAD.MOV.U32 R8, RZ, RZ, R194 ;  /* 0x000000ffff087224 */ /* 0x000fe400078e00c2 */
[----:B------:R-:W-:Y:S02]  /*13020*/  IMAD.IADD R11, R7, 0x1, R3 ;  /* 0x00000001070b7824 */ /* 0x000fe400078e0203 */
        /* <DEDUP_REMOVED lines=29> */
.L_x_2508:
[----:B------:R-:W-:Y:S05]  /*13200*/  BSYNC B1 ;  /* 0x0000000000017941 */ /* 0x000fea0003800000 */
.L_x_2507:
[----:B------:R-:W-:Y:S05]  /*13210*/  @P0 BRA `(.L_x_2503) ;  /* 0x0000000000740947 */ /* 0x000fea0003800000 */
[----:B------:R-:W-:Y:S01]  /*13220*/  IADD3 R3, P0, R8, 0x20, RZ ;  /* 0x0000002008037810 */ /* 0x000fe20007f1e0ff */
[----:B------:R-:W-:Y:S01]  /*13230*/  ULDC.64 UR8, c[0x0][0xbd8] ;  /* 0x0002f60000087ab9 */ /* 0x000fe20000000a00 */
[----:B------:R-:W-:Y:S01]  /*13240*/  IMAD.MOV.U32 R4, RZ, RZ, R6 ;  /* 0x000000ffff047224 */ /* 0x000fe200078e0006 */
[----:B------:R-:W-:Y:S01]  /*13250*/  ULDC.64 UR10, c[0x0][0x208] ;  /* 0x00008200000a7ab9 */ /* 0x000fe20000000a00 */
[----:B------:R-:W-:Y:S01]  /*13260*/  IADD3.X R8, RZ, R9, RZ, P0, !PT ;  /* 0x00000009ff087210 */ /* 0x000fe200007fe4ff */
[----:B------:R-:W-:Y:S01]  /*13270*/  IMAD.MOV.U32 R5, RZ, RZ, R11 ;  /* 0x000000ffff057224 */ /* 0x000fe200078e000b */
[----:B------:R-:W-:Y:S02]  /*13280*/  ISETP.GE.AND P0, PT, R13, UR7, PT ;  /* 0x000000070d007c0c */ /* 0x000fe4000bf06270 */
[----:B------:R-:W-:Y:S01]  /*13290*/  ISETP.GE.AND P1, PT, R14, UR7, PT ;  /* 0x000000070e007c0c */ /* 0x000fe2000bf26270 */
[----:B------:R-:W-:Y:S01]  /*132a0*/  IMAD R8, R8, UR8, RZ ;  /* 0x0000000808087c24 */ /* 0x000fe2000f8e02ff */
[----:B------:R-:W-:Y:S01]  /*132b0*/  ISETP.GE.AND P2, PT, R15, UR7, PT ;  /* 0x000000070f007c0c */ /* 0x000fe2000bf46270 */
[----:B------:R-:W-:Y:S01]  /*132c0*/  IMAD.WIDE.U32 R4, R3, UR8, R4 ;  /* 0x0000000803047c25 */ /* 0x000fe2000f8e0004 */
        /* <DEDUP_REMOVED lines=18> */
.L_x_2503:
[----:B------:R-:W-:Y:S05]  /*133f0*/  BSYNC B0 ;  /* 0x0000000000007941 */ /* 0x000fea0003800000 */
.L_x_2497:
[----:B------:R-:W-:Y:S02]  /*13400*/  ULDC UR4, c[0x0][0xd14] ;  /* 0x0003450000047ab9 */ /* 0x000fe40000000800 */
[----:B------:R-:W-:-:S13]  /*13410*/  ISETP.GE.AND P0, PT, R187, UR4, PT ;  /* 0x00000004bb007c0c */ /* 0x000fda000bf06270 */
[----:B------:R-:W-:Y:S05]  /*13420*/  @!P0 BRA `(.L_x_2509) ;  /* 0xfffffed800cc8947 */ /* 0x000fea000383ffff */
[----:B------:R-:W-:Y:S05]  /*13430*/  EXIT ;  /* 0x000000000000794d */ /* 0x000fea0003800000 */
.L_x_2405:
        /* <DEDUP_REMOVED lines=58> */
[----:B------:R-:W-:Y:S01]  /*137e0*/  ULDC UR5, c[0x0][0xd14] ;  /* 0x0003450000057ab9 */ /* 0x000fe20000000800 */
[----:B------:R-:W-:Y:S01]  /*137f0*/  IMAD.MOV.U32 R6, RZ, RZ, RZ ;  /* 0x000000ffff067224 */ /* 0x000fe200078e00ff */
[----:B------:R-:W-:Y:S01]  /*13800*/  ULDC UR7, c[0x0][0xd14] ;  /* 0x0003450000077ab9 */ /* 0x000fe20000000800 */
[----:B------:R-:W-:-:S05]  /*13810*/  ULDC UR4, c[0x0][0xd10] ;  /* 0x0003440000047ab9 */ /* 0x000fca0000000800 */
.L_x_2514:
        /* <DEDUP_REMOVED lines=16> */
.L_x_2513:
[----:B------:R-:W-:Y:S05]  /*13920*/  BSYNC B0 ;  /* 0x0000000000007941 */ /* 0x000fea0003800000 */
.L_x_2512:
        /* <DEDUP_REMOVED lines=25> */
.L_x_2510:
[----:B------:R-:W-:Y:S01]  /*13ac0*/  IMAD.IADD R7, R5, 0x1, -R2 ;  /* 0x0000000105077824 */ /* 0x000fe200078e0a02 */
[----:B------:R-:W-:-:S03]  /*13ad0*/  ULDC.64 UR8, c[0x0][0x208] ;  /* 0x0000820000087ab9 */ /* 0x000fc60000000a00 */
        /* <DEDUP_REMOVED lines=19> */
.L_x_2515:
        /* <DEDUP_REMOVED lines=25> */
[----:B------:R-:W-:Y:S01]  /*13da0*/  VIADDMNMX R8, R3, UR4, R8, PT ;  /* 0x0000000403087c46 */ /* 0x000fe2000b800108 */
[----:B------:R-:W-:-:S03]  /*13db0*/  IMAD.IADD R4, R5, 0x1, R4 ;  /* 0x0000000105047824 */ /* 0x000fc600078e0204 */
[----:B------:R-:W-:-:S04]  /*13dc0*/  IABS R7, R8 ;  /* 0x0000000800077213 */ /* 0x000fc80000000000 */
[----:B------:R-:W1:Y:S08]  /*13dd0*/  I2F.RP R10, R7 ;  /* 0x00000007000a7306 */ /* 0x000e700000209400 */
[----:B-1----:R-:W1:Y:S02]  /*13de0*/  MUFU.RCP R10, R10 ;  /* 0x0000000a000a7308 */ /* 0x002e640000001000 */
[----:B-1----:R-:W-:-:S06]  /*13df0*/  VIADD R2, R10, 0xffffffe ;  /* 0x0ffffffe0a027836 */ /* 0x002fcc0000000000 */
[----:B------:R1:W2:Y:S02]  /*13e00*/  F2I.FTZ.U32.TRUNC.NTZ R3, R2 ;  /* 0x0000000200037305 */ /* 0x0002a4000021f000 */
[----:B-1----:R-:W-:Y:S02]  /*13e10*/  IMAD.MOV.U32 R2, RZ, RZ, RZ ;  /* 0x000000ffff027224 */ /* 0x002fe400078e00ff */
[----:B--2---:R-:W-:-:S04]  /*13e20*/  IMAD.MOV R6, RZ, RZ, -R3 ;  /* 0x000000ffff067224 */ /* 0x004fc800078e0a03 */
        /* <DEDUP_REMOVED lines=22> */
.L_x_2511:
[----:B------:R-:W-:Y:S02]  /*13f90*/  IMAD.MOV.U32 R17, RZ, RZ, RZ ;  /* 0x000000ffff117224 */ /* 0x000fe400078e00ff */
[----:B------:R-:W-:Y:S02]  /*13fa0*/  IMAD.U32 R16, RZ, RZ, UR6 ;  /* 0x00000006ff107e24 */ /* 0x000fe4000f8e00ff */
[----:B------:R-:W-:-:S07]  /*13fb0*/  IMAD.MOV.U32 R18, RZ, RZ, RZ ;  /* 0x000000ffff127224 */ /* 0x000fce00078e00ff */
.L_x_2516:
[----:B------:R-:W1:Y:S01]  /*13fc0*/  S2R R2, SR_TID.X ;  /* 0x0000000000027919 */ /* 0x000e620000002100 */
[----:B------:R-:W-:Y:S01]  /*13fd0*/  UMOV UR4, URZ ;  /* 0x0000003f00047c82 */ /* 0x000fe20008000000 */
        /* <DEDUP_REMOVED lines=10> */
[----:B------:R1:W-:Y:S02]  /*14080*/  STL [R1+0x4], R0 ;  /* 0x0000040001007387 */ /* 0x0003e40000100800 */
[----:B-1----:R-:W-:-:S05]  /*14090*/  IMAD.U32 R0, RZ, RZ, UR4 ;  /* 0x00000004ff007e24 */ /* 0x002fca000f8e00ff */
[----:B------:R1:W-:Y:S01]  /*140a0*/  STL [R1+0x1c], R0 ;  /* 0x00001c0001007387 */ /* 0x0003e20000100800 */
[----:B------:R-:W-:Y:S05]  /*140b0*/  @P0 BRA `(.L_x_2517) ;  /* 0x00000048003c0947 */ /* 0x000fea0003800000 */
[----:B------:R-:W-:Y:S01]  /*140c0*/  ULDC UR4, c[0x0][0xc] ;  /* 0x0000030000047ab9 */ /* 0x000fe20000000800 */
[----:B------:R-:W-:Y:S01]  /*140d0*/  IMAD.MOV.U32 R2, RZ, RZ, 0x1 ;  /* 0x00000001ff027424 */ /* 0x000fe200078e00ff */
[----:B------:R-:W-:Y:S01]  /*140e0*/  ULDC.64 UR54, c[0x0][0x198] ;  /* 0x0000660000367ab9 */ /* 0x000fe20000000a00 */
[----:B-1----:R-:W-:Y:S01]  /*140f0*/  IMAD.U32 R0, RZ, RZ, UR4 ;  /* 0x00000004ff007e24 */ /* 0x002fe2000f8e00ff */
[----:B------:R-:W-:Y:S02]  /*14100*/  UMOV UR4, URZ ;  /* 0x0000003f00047c82 */ /* 0x000fe40008000000 */
[----:B------:R-:W-:Y:S04]  /*14110*/  STL [R1+0x4], R2 ;  /* 0x0000040201007387 */ /* 0x000fe80000100800 */
[----:B------:R-:W-:Y:S04]  /*14120*/  STL [R1], RZ ;  /* 0x000000ff01007387 */ /* 0x000fe80000100800 */
[----:B------:R1:W-:Y:S02]  /*14130*/  STL [R1+0x20], R0 ;  /* 0x0000200001007387 */ /* 0x0003e40000100800 */
[----:B-1----:R-:W-:-:S05]  /*14140*/  IMAD.U32 R0, RZ, RZ, UR4 ;  /* 0x00000004ff007e24 */ /* 0x002fca000f8e00ff */
[----:B------:R1:W-:Y:S02]  /*14150*/  STL [R1+0x1c], R0 ;  /* 0x00001c0001007387 */ /* 0x0003e40000100800 */
.L_x_2591:
[----:B------:R-:W-:Y:S05]  /*14160*/  YIELD ;  /* 0x0000000000007946 */ /* 0x000fea0003800000 */
[----:B------:R-:W-:Y:S01]  /*14170*/  ULDC.64 UR4, c[0x0][0xb20] ;  /* 0x0002c80000047ab9 */ /* 0x000fe20000000a00 */
[----:B-1----:R-:W-:Y:S01]  /*14180*/  MOV R0, RZ ;  /* 0x000000ff00007202 */ /* 0x002fe20000000f00 */
[----:B------:R-:W-:Y:S01]  /*14190*/  ULDC.64 UR6, c[0x0][0x208] ;  /* 0x0000820000067ab9 */ /* 0x000fe20000000a00 */
[----:B------:R-:W-:-:S04]  /*141a0*/  ISETP.NE.U32.AND P0, PT, RZ, UR4, PT ;  /* 0x00000004ff007c0c */ /* 0x000fc8000bf05070 */
[----:B------:R-:W-:Y:S01]  /*141b0*/  ISETP.NE.AND.EX P0, PT, RZ, UR5, PT, P0 ;  /* 0x00000005ff007c0c */ /* 0x000fe2000bf05300 */
[----:B------:R-:W-:-:S12]  /*141c0*/  ULDC.64 UR4, c[0x0][0xaf8] ;  /* 0x0002be0000047ab9 */ /* 0x000fd80000000a00 */
[----:B--2---:R-:W1:Y:S01]  /*141d0*/  @P0 LDC.64 R2, c[0x0][0xb20] ;  /* 0x0002c800ff020b82 */ /* 0x004e620000000a00 */
[----:B------:R-:W-:Y:S01]  /*141e0*/  ISETP.NE.U32.AND P2, PT, RZ, UR4, PT ;  /* 0x00000004ff007c0c */ /* 0x000fe2000bf45070 */
[----:B-1----:R-:W-:-:S05]  /*141f0*/  @P0 IMAD.WIDE R2, R19, 0x4, R2 ;  /* 0x0000000413020825 */ /* 0x002fca00078e0202 */
[----:B------:R1:W5:Y:S01]  /*14200*/  @P0 LDG.E R0, desc[UR6][R2.64] ;  /* 0x0000000602000981 */ /* 0x000362000c1e1900 */
[----:B------:R-:W-:Y:S01]  /*14210*/  ISETP.NE.AND.EX P2, PT, RZ, UR5, PT, P2 ;  /* 0x00000005ff007c0c */ /* 0x000fe2000bf45320 */
[----:B------:R-:W-:Y:S01]  /*14220*/  IMAD.MOV.U32 R4, RZ, RZ, RZ ;  /* 0x000000ffff047224 */ /* 0x000fe200078e00ff */
[----:B------:R-:W-:Y:S01]  /*14230*/  ULDC.64 UR4, c[0x0][0xb10] ;  /* 0x0002c40000047ab9 */ /* 0x000fe20000000a00 */
[----:B-1----:R-:W1:Y:S02]  /*14240*/  LDC.64 R2, c[0x0][0xaf8] ;  /* 0x0002be00ff027b82 */ /* 0x002e640000000a00 */
[----:B-1----:R-:W-:-:S08]  /*14250*/  IMAD.WIDE R2, R19, 0x4, R2 ;  /* 0x0000000413027825 */ /* 0x002fd000078e0202 */
[----:B------:R-:W2:Y:S01]  /*14260*/  @P2 LDG.E R4, desc[UR6][R2.64] ;  /* 0x0000000602042981 */ /* 0x000ea2000c1e1900 */
[----:B------:R-:W-:Y:S01]  /*14270*/  ISETP.NE.U32.AND P1, PT, RZ, UR4, PT ;  /* 0x00000004ff007c0c */ /* 0x000fe2000bf25070 */
[----:B------:R-:W-:Y:S02]  /*14280*/  ULDC UR4, c[0x0][0x288] ;  /* 0x0000a20000047ab9 */ /* 0x000fe40000000800 */
[----:B------:R-:W-:Y:S01]  /*14290*/  IMAD.U32 R6, RZ, RZ, UR4 ;  /* 0x00000004ff067e24 */ /* 0x000fe2000f8e00ff */
[----:B------:R-:W-:Y:S01]  /*142a0*/  ISETP.NE.AND.EX P1, PT, RZ, UR5, PT, P1 ;  /* 0x00000005ff007c0c */ /* 0x000fe2000bf25310 */
[----:B------:R-:W-:Y:S02]  /*142b0*/  ULDC.64 UR4, c[0x0][0x3f8] ;  /* 0x0000fe0000047ab9 */ /* 0x000fe40000000a00 */
[----:B------:R-:W-:-:S03]  /*142c0*/  UISETP.NE.U32.AND UP0, UPT, UR4, URZ, UPT ;  /* 0x0000003f0400728c */ /* 0x000fc6000bf05070 */
[----:B------:R-:W-:Y:S01]  /*142d0*/  ULDC UR4, c[0x0][0x404] ;  /* 0x0001010000047ab9 */ /* 0x000fe20000000800 */
[----:B------:R-:W-:-:S03]  /*142e0*/  UISETP.NE.AND.EX UP0, UPT, UR5, URZ, UPT, UP0 ;  /* 0x0000003f0500728c */ /* 0x000fc6000bf05300 */
[----:B------:R-:W-:Y:S01]  /*142f0*/  ULDC UR5, c[0x0][0x2e0] ;  /* 0x0000b80000057ab9 */ /* 0x000fe20000000800 */
[----:B------:R-:W-:-:S04]  /*14300*/  USEL UR4, UR4, 0x1, UP0 ;  /* 0x0000000104047887 */ /* 0x000fc80008000000 */
[----:B------:R-:W-:Y:S01]  /*14310*/  UIMAD UR4, UR4, UR5, URZ ;  /* 0x00000005040472a4 */ /* 0x000fe2000f8e023f */
[----:B--2---:R1:W-:Y:S02]  /*14320*/  STL [R1+0x18], R4 ;  /* 0x0000180401007387 */ /* 0x0043e40000100800 */
[----:B-1----:R-:W1:Y:S02]  /*14330*/  @P1 LDC.64 R4, c[0x0][0xb10] ;  /* 0x0002c400ff041b82 */ /* 0x002e640000000a00 */
[----:B-1----:R-:W-:-:S05]  /*14340*/  @P1 IMAD.WIDE R4, R19, 0x4, R4 ;  /* 0x0000000413041825 */ /* 0x002fca00078e0204 */
[----:B------:R1:W5:Y:S01]  /*14350*/  @P1 LDG.E R6, desc[UR6][R4.64] ;  /* 0x0000000604061981 */ /* 0x000362000c1e1900 */
[----:B------:R-:W-:Y:S02]  /*14360*/  ULDC.64 UR6, c[0x0][0xb00] ;  /* 0x0002c00000067ab9 */ /* 0x000fe40000000a00 */
[----:B------:R-:W-:-:S04]  /*14370*/  ISETP.NE.U32.AND P0, PT, RZ, UR6, PT ;  /* 0x00000006ff007c0c */ /* 0x000fc8000bf05070 */
[----:B------:R-:W-:Y:S01]  /*14380*/  ISETP.NE.AND.EX P0, PT, RZ, UR7, PT, P0 ;  /* 0x00000007ff007c0c */ /* 0x000fe2000bf05300 */
[----:B-1----:R-:W-:Y:S01]  /*14390*/  IMAD.U32 R4, RZ, RZ, UR4 ;  /* 0x00000004ff047e24 */ /* 0x002fe2000f8e00ff */
[----:B------:R-:W-:Y:S11]  /*143a0*/  @P1 BRA `(.L_x_2518) ;  /* 0x0000000000141947 */ /* 0x000ff60003800000 */
[----:B------:R-:W-:Y:S05]  /*143b0*/  @!P2 BRA `(.L_x_2518) ;  /* 0x000000000010a947 */ /* 0x000fea0003800000 */
[----:B------:R-:W-:Y:S02]  /*143c0*/  ULDC.64 UR4, c[0x0][0x208] ;  /* 0x0000820000047ab9 */ /* 0x000fe40000000a00 */
[----:B------:R-:W2:Y:S04]  /*143d0*/  LDG.E R5, desc[UR4][R2.64] ;  /* 0x0000000402057981 */ /* 0x000ea8000c1e1900 */
[----:B-----5:R-:W2:Y:S02]  /*143e0*/  LDG.E R6, desc[UR4][R2.64+0x4] ;  /* 0x0000040402067981 */ /* 0x020ea4000c1e1900 */
[----:B--2---:R-:W-:-:S07]  /*143f0*/  IMAD.IADD R6, R6, 0x1, -R5 ;  /* 0x0000000106067824 */ /* 0x004fce00078e0a05 */
.L_x_2518:
[----:B------:R-:W1:Y:S01]  /*14400*/  LDC.64 R2, c[0x0][0xb00] ;  /* 0x0002c000ff027b82 */ /* 0x000e620000000a00 */
[----:B------:R-:W-:Y:S01]  /*14410*/  IMAD.MOV.U32 R5, RZ, RZ, RZ ;  /* 0x000000ffff057224 */ /* 0x000fe200078e00ff */
[----:B------:R-:W-:Y:S01]  /*14420*/  ULDC.64 UR4, c[0x0][0x208] ;  /* 0x0000820000047ab9 */ /* 0x000fe20000000a00 */
[----:B-1----:R-:W-:-:S05]  /*14430*/  IMAD.WIDE R2, R19, 0x4, R2 ;  /* 0x0000000413027825 */ /* 0x002fca00078e0202 */
[----:B------:R-:W2:Y:S01]  /*14440*/  @P0 LDG.E R5, desc[UR4][R2.64] ;  /* 0x0000000402050981 */ /* 0x000ea2000c1e1900 */
[----:B------:R-:W-:Y:S02]  /*14450*/  ULDC.64 UR4, c[0x0][0xb18] ;  /* 0x0002c60000047ab9 */ /* 0x000fe40000000a00 */
[----:B------:R-:W-:-:S04]  /*14460*/  ISETP.NE.U32.AND P1, PT, RZ, UR4, PT ;  /* 0x00000004ff007c0c */ /* 0x000fc8000bf25070 */
[----:B------:R-:W-:Y:S01]  /*14470*/  ISETP.NE.AND.EX P1, PT, RZ, UR5, PT, P1 ;  /* 0x00000005ff007c0c */ /* 0x000fe2000bf25310 */
[----:B--2--5:R-:W-:-:S05]  /*14480*/  IMAD.IADD R5, R5, 0x1, R0 ;  /* 0x0000000105057824 */ /* 0x024fca00078e0200 */
[----:B------:R1:W-:Y:S07]  /*14490*/  STL [R1+0x8], R5 ;  /* 0x0000080501007387 */ /* 0x0003ee0000100800 */
[----:B------:R-:W-:Y:S05]  /*144a0*/  @!P1 BRA `(.L_x_2519) ;  /* 0x0000000000149947 */ /* 0x000fea0003800000 */
[----:B------:R-:W2:Y:S01]  /*144b0*/  LDC.64 R2, c[0x0][0xb18] ;  /* 0x0002c600ff027b82 */ /* 0x000ea20000000a00 */
[----:B------:R-:W-:Y:S01]  /*144c0*/  ULDC.64 UR4, c[0x0][0x208] ;  /* 0x0000820000047ab9 */ /* 0x000fe20000000a00 */
[----:B--2---:R-:W-:-:S05]  /*144d0*/  IMAD.WIDE R2, R19, 0x4, R2 ;  /* 0x0000000413027825 */ /* 0x004fca00078e0202 */
[----:B------:R2:W5:Y:S01]  /*144e0*/  LDG.E R4, desc[UR4][R2.64] ;  /* 0x0000000402047981 */ /* 0x000562000c1e1900 */
[----:B------:R-:W-:Y:S05]  /*144f0*/  BRA `(.L_x_2520) ;  /* 0x0000000000147947 */ /* 0x000fea0003800000 */
.L_x_2519:
[----:B------:R-:W-:Y:S05]  /*14500*/  @!P0 BRA `(.L_x_2520) ;  /* 0x0000000000108947 */ /* 0x000fea0003800000 */
[----:B------:R-:W-:Y:S02]  /*14510*/  ULDC.64 UR4, c[0x0][0x208] ;  /* 0x0000820000047ab9 */ /* 0x000fe40000000a00 */
[----:B-1----:R-:W2:Y:S04]  /*14520*/  LDG.E R5, desc[UR4][R2.64] ;  /* 0x0000000402057981 */ /* 0x002ea8000c1e1900 */
[----:B------:R-:W2:Y:S02]  /*14530*/  LDG.E R4, desc[UR4][R2.64+0x4] ;  /* 0x0000040402047981 */ /* 0x000ea4000c1e1900 */
[----:B--2---:R-:W-:-:S07]  /*14540*/  IMAD.IADD R4, R4, 0x1, -R5 ;  /* 0x0000000104047824 */ /* 0x004fce00078e0a05 */
.L_x_2520:
        /* <DEDUP_REMOVED lines=9> */
[----:B------:R-:W-:-:S11]  /*145e0*/  VIADD R8, R7, 0xffffffff ;  /* 0xffffffff07087836 */ /* 0x000fd60000000000 */
[----:B------:R-:W-:Y:S05]  /*145f0*/  @P1 BRA `(.L_x_2523) ;  /* 0x00000000001c1947 */ /* 0x000fea0003800000 */
[----:B------:R-:W-:Y:S01]  /*14600*/  ISETP.NE.AND P1, PT, R3, 0x1, PT ;  /* 0x000000010300780c */ /* 0x000fe20003f25270 */
[----:B------:R-:W-:-:S12]  /*14610*/  IMAD.MOV R7, RZ, RZ, -R7 ;  /* 0x000000ffff077224 */ /* 0x000fd800078e0a07 */
[----:B-1----:R-:W1:Y:S02]  /*14620*/  @P1 LDC.64 R4, c[0x0][0xae0] ;  /* 0x0002b800ff041b82 */ /* 0x002e640000000a00 */
[----:B-1----:R-:W-:-:S05]  /*14630*/  @P1 IMAD.HI.U32 R4, R7, R4, RZ ;  /* 0x0000000407041227 */ /* 0x002fca00078e00ff */
[----:B------:R-:W-:-:S04]  /*14640*/  @P1 SHF.R.U32.HI R7, RZ, R5, R4 ;  /* 0x00000005ff071219 */ /* 0x000fc80000011604 */
[----:B------:R-:W-:Y:S01]  /*14650*/  LOP3.LUT R8, RZ, R7, RZ, 0x33, !PT ;  /* 0x00000007ff087212 */ /* 0x000fe200078e33ff */
[----:B------:R-:W-:Y:S06]  /*14660*/  BRA `(.L_x_2524) ;  /* 0x0000000000107947 */ /* 0x000fec0003800000 */
.L_x_2523:
[----:B------:R-:W-:-:S13]  /*14670*/  ISETP.NE.AND P1, PT, R3, 0x1, PT ;  /* 0x000000010300780c */ /* 0x000fda0003f25270 */
[----:B-1----:R-:W1:Y:S02]  /*14680*/  @P1 LDC.64 R4, c[0x0][0xae0] ;  /* 0x0002b800ff041b82 */ /* 0x002e640000000a00 */
[----:B-1----:R-:W-:-:S05]  /*14690*/  @P1 IMAD.HI.U32 R4, R8, R4, RZ ;  /* 0x0000000408041227 */ /* 0x002fca00078e00ff */
[----:B------:R-:W-:-:S07]  /*146a0*/  @P1 SHF.R.U32.HI R8, RZ, R5, R4 ;  /* 0x00000005ff081219 */ /* 0x000fce0000011604 */
.L_x_2524:
[----:B------:R-:W-:Y:S05]  /*146b0*/  BSYNC B0 ;  /* 0x0000000000007941 */ /* 0x000fea0003800000 */
.L_x_2522:
[----:B------:R-:W-:-:S05]  /*146c0*/  IMAD R5, R8, R3, R3 ;  /* 0x0000000308057224 */ /* 0x000fca00078e0203 */
[----:B------:R-:W-:-:S07]  /*146d0*/  VIMNMX R2, R2, R5, PT ;  /* 0x0000000502027248 */ /* 0x000fce0003fe0100 */
.L_x_2521:
[----:B------:R-:W-:Y:S01]  /*146e0*/  VIADD R2, R2, 0x3f ;  /* 0x0000003f02027836 */ /* 0x000fe20000000000 */
[----:B------:R-:W-:Y:S01]  /*146f0*/  ULDC UR4, c[0x0][0xad4] ;  /* 0x0002b50000047ab9 */ /* 0x000fe20000000800 */
[----:B------:R-:W-:Y:S02]  /*14700*/  VIADD R4, R0, 0x3f ;  /* 0x0000003f00047836 */ /* 0x000fe40000000000 */
[----:B------:R-:W-:Y:S01]  /*14710*/  IMAD R7, R17, 0x40, -R6 ;  /* 0x0000004011077824 */ /* 0x000fe200078e0a06 */
[----:B-1----:R-:W-:-:S03]  /*14720*/  SHF.R.S32.HI R5, RZ, 0x1f, R2 ;  /* 0x0000001fff057819 */ /* 0x002fc60000011402 */
[----:B------:R-:W-:Y:S01]  /*14730*/  IMAD.IADD R7, R0, 0x1, R7 ;  /* 0x0000000100077824 */ /* 0x000fe200078e0207 */
[----:B------:R-:W-:Y:S02]  /*14740*/  LEA.HI R2, R5, R2, RZ, 0x6 ;  /* 0x0000000205027211 */ /* 0x000fe400078f30ff */
[----:B------:R-:W-:Y:S01]  /*14750*/  SHF.R.S32.HI R5, RZ, 0x1f, R4 ;  /* 0x0000001fff057819 */ /* 0x000fe20000011404 */
[----:B------:R-:W-:Y:S01]  /*14760*/  VIADD R0, R7, -UR4 ;  /* 0x8000000407007c36 */ /* 0x000fe20008000000 */
[----:B------:R-:W-:Y:S02]  /*14770*/  SHF.R.S32.HI R2, RZ, 0x6, R2 ;  /* 0x00000006ff027819 */ /* 0x000fe40000011402 */
[----:B------:R-:W-:-:S04]  /*14780*/  LEA.HI R5, R5, R4, RZ, 0x6 ;  /* 0x0000000405057211 */ /* 0x000fc800078f30ff */
[----:B------:R-:W-:-:S04]  /*14790*/  SHF.R.S32.HI R5, RZ, 0x6, R5 ;  /* 0x00000006ff057819 */ /* 0x000fc80000011405 */
[----:B------:R-:W-:-:S05]  /*147a0*/  VIMNMX R8, R5, R2, PT ;  /* 0x0000000205087248 */ /* 0x000fca0003fe0100 */
[----:B------:R1:W-:Y:S01]  /*147b0*/  STL [R1+0x14], R8 ;  /* 0x0000140801007387 */ /* 0x0003e20000100800 */
[----:B------:R-:W-:Y:S05]  /*147c0*/  @!P0 BRA `(.L_x_2525) ;  /* 0x0000000000488947 */ /* 0x000fea0003800000 */
[----:B------:R-:W-:Y:S01]  /*147d0*/  IMAD.MOV.U32 R2, RZ, RZ, R7 ;  /* 0x000000ffff027224 */ /* 0x000fe200078e0007 */
[----:B------:R-:W-:Y:S04]  /*147e0*/  BSSY B0, `(.L_x_2526) ;  /* 0x000000e000007945 */ /* 0x000fe80003800000 */
[----:B------:R-:W-:-:S13]  /*147f0*/  ISETP.GT.AND P0, PT, R2, -0x1, PT ;  /* 0xffffffff0200780c */ /* 0x000fda0003f04270 */
        /* <DEDUP_REMOVED lines=8> */
.L_x_2527:
[----:B------:R-:W-:-:S13]  /*14880*/  ISETP.NE.AND P0, PT, R3, 0x1, PT ;  /* 0x000000010300780c */ /* 0x000fda0003f05270 */
[----:B------:R-:W2:Y:S02]  /*14890*/  @P0 LDC.64 R4, c[0x0][0xae0] ;  /* 0x0002b800ff040b82 */ /* 0x000ea40000000a00 */
[----:B--2---:R-:W-:-:S05]  /*148a0*/  @P0 IMAD.HI.U32 R4, R2, R4, RZ ;  /* 0x0000000402040227 */ /* 0x004fca00078e00ff */
[----:B------:R-:W-:-:S07]  /*148b0*/  @P0 SHF.R.U32.HI R2, RZ, R5, R4 ;  /* 0x00000005ff020219 */ /* 0x000fce0000011604 */
.L_x_2528:
[----:B------:R-:W-:Y:S05]  /*148c0*/  BSYNC B0 ;  /* 0x0000000000007941 */ /* 0x000fea0003800000 */
.L_x_2526:
[----:B------:R-:W-:-:S05]  /*148d0*/  IMAD R3, R2, R3, RZ ;  /* 0x0000000302037224 */ /* 0x000fca00078e02ff */
[----:B------:R-:W-:-:S07]  /*148e0*/  VIMNMX R0, R0, R3, !PT ;  /* 0x0000000300007248 */ /* 0x000fce0007fe0100 */
.L_x_2525:
        /* <DEDUP_REMOVED lines=12> */
[----:B------:R-:W2:Y:S01]  /*149b0*/  LDL R2, [R1+0x20] ;  /* 0x0000200001027983 */ /* 0x000ea20000100800 */
        /* <DEDUP_REMOVED lines=13> */
[----:B---3--:R-:W-:Y:S01]  /*14a90*/  IADD3 R16, R0, UR5, R7 ;  /* 0x0000000500107c10 */ /* 0x008fe2000fffe007 */
[----:B------:R-:W-:Y:S06]  /*14aa0*/  BRA `(.L_x_2531) ;  /* 0x0000003000ac7947 */ /* 0x000fec0003800000 */
.L_x_2530:
        /* <DEDUP_REMOVED lines=11> */
[----:B------:R-:W-:Y:S01]  /*14b60*/  MOV R4, UR6 ;  /* 0x0000000600047c02 */ /* 0x000fe20008000f00 */
[----:B------:R-:W-:Y:S01]  /*14b70*/  IMAD.U32 R5, RZ, RZ, UR7 ;  /* 0x00000007ff057e24 */ /* 0x000fe2000f8e00ff */
[----:B------:R-:W2:Y:S01]  /*14b80*/  LDC.64 R2, c[0x4][R2] ;  /* 0x0100000002027b82 */ /* 0x000ea20000000a00 */
[----:B------:R-:W-:Y:S02]  /*14b90*/  IMAD.U32 R6, RZ, RZ, UR8 ;  /* 0x00000008ff067e24 */ /* 0x000fe4000f8e00ff */
[----:B------:R-:W-:Y:S02]  /*14ba0*/  IMAD.U32 R7, RZ, RZ, UR9 ;  /* 0x00000009ff077e24 */ /* 0x000fe4000f8e00ff */
[----:B------:R-:W-:-:S02]  /*14bb0*/  IMAD.U32 R10, RZ, RZ, UR4 ;  /* 0x00000004ff0a7e24 */ /* 0x000fc4000f8e00ff */
[----:B------:R-:W-:Y:S02]  /*14bc0*/  IMAD.U32 R11, RZ, RZ, UR5 ;  /* 0x00000005ff0b7e24 */ /* 0x000fe4000f8e00ff */
[----:B-1----:R-:W-:Y:S02]  /*14bd0*/  IMAD.MOV.U32 R8, RZ, RZ, 0x70 ;  /* 0x00000070ff087424 */ /* 0x002fe400078e00ff */
[----:B------:R-:W-:Y:S02]  /*14be0*/  IMAD.MOV.U32 R12, RZ, RZ, 0x1 ;  /* 0x00000001ff0c7424 */ /* 0x000fe400078e00ff */
[----:B0-----:R-:W-:-:S07]  /*14bf0*/  IMAD.MOV.U32 R13, RZ, RZ, RZ ;  /* 0x000000ffff0d7224 */ /* 0x001fce00078e00ff */
[----:B------:R-:W-:-:S07]  /*14c00*/  LEPC R20, `(.L_x_2532) ;  /* 0x000000001014794e */ /* 0x000fce0000000000 */
[----:B--2---:R-:W-:Y:S05]  /*14c10*/  CALL.ABS.NOINC R2 ;  /* 0x0000000002007343 */ /* 0x004fea0003c00000 */
.L_x_2532:
        /* <DEDUP_REMOVED lines=9> */
[----:B------:R-:W-:Y:S02]  /*14cb0*/  IMAD.U32 R4, RZ, RZ, UR6 ;  /* 0x00000006ff047e24 */ /* 0x000fe4000f8e00ff */
[----:B------:R-:W-:Y:S02]  /*14cc0*/  IMAD.U32 R5, RZ, RZ, UR7 ;  /* 0x00000007ff057e24 */ /* 0x000fe4000f8e00ff */
[----:B------:R-:W-:Y:S02]  /*14cd0*/  IMAD.U32 R6, RZ, RZ, UR8 ;  /* 0x00000008ff067e24 */ /* 0x000fe4000f8e00ff */
[----:B------:R-:W-:-:S02]  /*14ce0*/  IMAD.U32 R7, RZ, RZ, UR9 ;  /* 0x00000009ff077e24 */ /* 0x000fc4000f8e00ff */
[----:B------:R-:W-:Y:S02]  /*14cf0*/  IMAD.U32 R10, RZ, RZ, UR4 ;  /* 0x00000004ff0a7e24 */ /* 0x000fe4000f8e00ff */
[----:B------:R-:W-:Y:S02]  /*14d00*/  IMAD.U32 R11, RZ, RZ, UR5 ;  /* 0x00000005ff0b7e24 */ /* 0x000fe4000f8e00ff */
[----:B-1----:R-:W-:Y:S02]  /*14d10*/  IMAD.MOV.U32 R8, RZ, RZ, 0x70 ;  /* 0x00000070ff087424 */ /* 0x002fe400078e00ff */
[----:B------:R-:W-:Y:S02]  /*14d20*/  IMAD.MOV.U32 R12, RZ, RZ, 0x1 ;  /* 0x00000001ff0c7424 */ /* 0x000fe400078e00ff */
[----:B0-2---:R-:W-:-:S07]  /*14d30*/  IMAD.MOV.U32 R13, RZ, RZ, RZ ;  /* 0x000000ffff0d7224 */ /* 0x005fce00078e00ff */
[----:B------:R-:W-:-:S07]  /*14d40*/  LEPC R20, `(.L_x_2534) ;  /* 0x000000001014794e */ /* 0x000fce0000000000 */
[----:B---3--:R-:W-:Y:S05]  /*14d50*/  CALL.ABS.NOINC R2 ;  /* 0x0000000002007343 */ /* 0x008fea0003c00000 */
.L_x_2534:
[----:B------:R-:W-:Y:S01]  /*14d60*/  MOV R2, 0x0 ;  /* 0x0000000000027802 */ /* 0x000fe20000000f00 */
[----:B------:R-:W-:Y:S01]  /*14d70*/  ULDC.64 UR6, c[0x4][0x88] ;  /* 0x0100220000067ab9 */ /* 0x000fe20000000a00 */
[----:B------:R-:W-:Y:S01]  /*14d80*/  ULDC.64 UR8, c[0x4][0x90] ;  /* 0x0100240000087ab9 */ /* 0x000fe20000000a00 */
[----:B------:R-:W-:Y:S01]  /*14d90*/  ULDC.64 UR4, c[0x4][0x18] ;  /* 0x0100060000047ab9 */ /* 0x000fe20000000a00 */
[----:B------:R-:W-:Y:S01]  /*14da0*/  MOV R4, UR6 ;  /* 0x0000000600047c02 */ /* 0x000fe20008000f00 */
[----:B------:R-:W-:Y:S01]  /*14db0*/  IMAD.U32 R5, RZ, RZ, UR7 ;  /* 0x00000007ff057e24 */ /* 0x000fe2000f8e00ff */
        /* <DEDUP_REMOVED lines=10> */
.L_x_2533:
[----:B------:R-:W2:Y:S01]  /*14e60*/  LDL.LU R7, [R1+0x18] ;  /* 0x0000180001077983 */ /* 0x000ea20000300800 */
[----:B------:R-:W3:Y:S01]  /*14e70*/  LDC R0, c[0x0][0x428] ;  /* 0x00010a00ff007b82 */ /* 0x000ee20000000800 */
[----:B------:R-:W-:Y:S01]  /*14e80*/  ULDC.64 UR4, c[0x0][0xaf0] ;  /* 0x0002bc0000047ab9 */ /* 0x000fe20000000a00 */
[----:B------:R-:W-:Y:S01]  /*14e90*/  IMAD.MOV.U32 R4, RZ, RZ, R19 ;  /* 0x000000ffff047224 */ /* 0x000fe200078e0013 */
[----:B------:R-:W4:Y:S01]  /*14ea0*/  S2R R6, SR_TID.X ;  /* 0x0000000000067919 */ /* 0x000f220000002100 */
[----:B------:R-:W-:Y:S01]  /*14eb0*/  ULDC.64 UR6, c[0x0][0x208] ;  /* 0x0000820000067ab9 */ /* 0x000fe20000000a00 */
[----:B---3--:R-:W-:Y:S01]  /*14ec0*/  ISETP.NE.AND P0, PT, R0, 0x1, PT ;  /* 0x000000010000780c */ /* 0x008fe20003f05270 */
[----:B------:R-:W-:Y:S01]  /*14ed0*/  IMAD.MOV.U32 R0, RZ, RZ, R18 ;  /* 0x000000ffff007224 */ /* 0x000fe200078e0012 */
[----:B----4-:R-:W-:-:S11]  /*14ee0*/  LOP3.LUT R6, R6, 0x1f, RZ, 0xc0, !PT ;  /* 0x0000001f06067812 */ /* 0x010fd600078ec0ff */
[----:B------:R-:W3:Y:S08]  /*14ef0*/  @P0 LDC R3, c[0x0][0x42c] ;  /* 0x00010b00ff030b82 */ /* 0x000ef00000000800 */
[----:B------:R-:W4:Y:S01]  /*14f00*/  @P0 LDC R5, c[0x0][0x430] ;  /* 0x00010c00ff050b82 */ /* 0x000f220000000800 */
[----:B---3--:R-:W-:-:S05]  /*14f10*/  @P0 IMAD.HI.U32 R2, R18, R3, RZ ;  /* 0x0000000312020227 */ /* 0x008fca00078e00ff */
[----:B----4-:R-:W-:Y:S02]  /*14f20*/  @P0 SHF.R.U32.HI R0, RZ, R5, R2 ;  /* 0x00000005ff000219 */ /* 0x010fe40000011602 */
[----:B------:R-:W-:-:S04]  /*14f30*/  ISETP.NE.U32.AND P0, PT, RZ, UR4, PT ;  /* 0x00000004ff007c0c */ /* 0x000fc8000bf05070 */
[----:B------:R-:W-:Y:S01]  /*14f40*/  ISETP.NE.AND.EX P0, PT, RZ, UR5, PT, P0 ;  /* 0x00000005ff007c0c */ /* 0x000fe2000bf05300 */
[----:B------:R-:W-:-:S12]  /*14f50*/  ULDC.64 UR4, c[0x0][0xaf8] ;  /* 0x0002be0000047ab9 */ /* 0x000fd80000000a00 */
[----:B------:R-:W3:Y:S01]  /*14f60*/  @P0 LDC.64 R2, c[0x0][0xaf0] ;  /* 0x0002bc00ff020b82 */ /* 0x000ee20000000a00 */
[----:B------:R-:W-:-:S04]  /*14f70*/  ISETP.NE.AND P6, PT, R6, RZ, PT ;  /* 0x000000ff0600720c */ /* 0x000fc80003fc5270 */
[----:B------:R-:W-:-:S09]  /*14f80*/  PLOP3.LUT P1, PT, P6, PT, PT, 0x8, 0x0 ;  /* 0x000000000000781c */ /* 0x000fd2000372e170 */
[----:B------:R-:W-:Y:S01]  /*14f90*/  VOTEU.ALL UP1, P6 ;  /* 0x00000000003f7886 */ /* 0x000fe20003020000 */
[----:B---3--:R-:W-:-:S05]  /*14fa0*/  @P0 IMAD.WIDE R2, R19, 0x4, R2 ;  /* 0x0000000413020825 */ /* 0x008fca00078e0202 */
[----:B------:R3:W5:Y:S01]  /*14fb0*/  @P0 LDG.E R4, desc[UR6][R2.64] ;  /* 0x0000000602040981 */ /* 0x000762000c1e1900 */
[----:B------:R-:W-:Y:S01]  /*14fc0*/  ISETP.NE.U32.AND P0, PT, RZ, UR4, PT ;  /* 0x00000004ff007c0c */ /* 0x000fe2000bf05070 */
[----:B------:R-:W-:-:S03]  /*14fd0*/  @!UP1 UIADD3 UR8, UP0, UR54, 0x270, URZ ;  /* 0x0000027036089890 */ /* 0x000fc6000ff1e03f */
[----:B------:R-:W-:Y:S01]  /*14fe0*/  ISETP.NE.AND.EX P0, PT, RZ, UR5, PT, P0 ;  /* 0x00000005ff007c0c */ /* 0x000fe2000bf05300 */
[----:B------:R-:W-:-:S03]  /*14ff0*/  @!UP1 UIADD3.X UR9, URZ, UR55, URZ, UP0, !UPT ;  /* 0x000000373f099290 */ /* 0x000fc600087fe43f */
[----:B------:R-:W-:Y:S01]  /*15000*/  SEL R6, R19, RZ, !P0 ;  /* 0x000000ff13067207 */ /* 0x000fe20004000000 */
[----:B------:R-:W-:Y:S01]  /*15010*/  VOTEU.ALL UP0, P6 ;  /* 0x00000000003f7886 */ /* 0x000fe20003000000 */
[----:B--23--:R-:W-:-:S07]  /*15020*/  IMAD R17, R17, 0x40, R7 ;  /* 0x0000004011117824 */ /* 0x00cfce00078e0207 */
.L_x_2535:
        /* <DEDUP_REMOVED lines=9> */
[----:B--2---:R-:W-:Y:S05]  /*150c0*/  @P1 BRA.U.ANY `(.L_x_2535) ;  /* 0xfffffffd00d81947 */ /* 0x004fea000393ffff */
[----:B------:R-:W1:Y:S01]  /*150d0*/  LDL R5, [R1+0x14] ;  /* 0x0000140001057983 */ /* 0x000e620000100800 */
[----:B------:R-:W2:Y:S01]  /*150e0*/  LDC.64 R2, c[0x0][0x3f8] ;  /* 0x0000fe00ff027b82 */ /* 0x000ea20000000a00 */
[----:B------:R-:W-:Y:S02]  /*150f0*/  ULDC.64 UR4, c[0x0][0xb00] ;  /* 0x0002c00000047ab9 */ /* 0x000fe40000000a00 */
[----:B--2---:R-:W-:Y:S01]  /*15100*/  LOP3.LUT P0, RZ, R2, UR4, RZ, 0xfc, !PT ;  /* 0x0000000402ff7c12 */ /* 0x004fe2000f80fcff */
[----:B------:R-:W-:-:S03]  /*15110*/  UMOV UR4, 0xffffffff ;  /* 0xffffffff00047882 */ /* 0x000fc60000000000 */
[----:B------:R-:W-:-:S04]  /*15120*/  LOP3.LUT P0, RZ, R3, UR5, RZ, 0xfc, P0 ;  /* 0x0000000503ff7c12 */ /* 0x000fc8000800fcff */
[----:B-----5:R-:W-:Y:S01]  /*15130*/  SEL R7, R4, RZ, !P0 ;  /* 0x000000ff04077207 */ /* 0x020fe20004000000 */
[----:B-1----:R-:W-:Y:S01]  /*15140*/  VIADD R8, R5, 0xffffffff ;  /* 0xffffffff05087836 */ /* 0x002fe20000000000 */
[----:B------:R-:W-:Y:S07]  /*15150*/  BRA.DIV UR4, `(.L_x_2536) ;  /* 0x0000003e04f07947 */ /* 0x000fee000b800000 */
.L_x_2607:
[----:B------:R-:W-:Y:S01]  /*15160*/  UMOV UR4, 0xffffffff ;  /* 0xffffffff00047882 */ /* 0x000fe20000000000 */
[----:B------:R-:W-:Y:S02]  /*15170*/  SHF.R.S32.HI R5, RZ, 0x1f, R4 ;  /* 0x0000001fff057819 */ /* 0x000fe40000011404 */
[----:B------:R-:W-:Y:S05]  /*15180*/  BRA.DIV UR4, `(.L_x_2537) ;  /* 0x0000004204187947 */ /* 0x000fea000b800000 */
[----:B------:R-:W-:-:S13]  /*15190*/  ELECT P6, URZ, PT ;  /* 0x00000000003f782f */ /* 0x000fda00038c0000 */
.L_x_2610:
[----:B------:R-:W-:Y:S05]  /*151a0*/  @!P6 BRA `(.L_x_2538) ;  /* 0x000000040000e947 */ /* 0x000fea0003800000 */
[----:B------:R-:W-:-:S04]  /*151b0*/  ISETP.NE.U32.AND P0, PT, R2, RZ, PT ;  /* 0x000000ff0200720c */ /* 0x000fc80003f05070 */
[----:B------:R-:W-:-:S13]  /*151c0*/  ISETP.NE.AND.EX P0, PT, R3, RZ, PT, P0 ;  /* 0x000000ff0300720c */ /* 0x000fda0003f05300 */
[----:B------:R-:W-:Y:S05]  /*151d0*/  @!P0 BRA `(.L_x_2539) ;  /* 0x00000000004c8947 */ /* 0x000fea0003800000 */
[----:B------:R-:W1:Y:S01]  /*151e0*/  LDC R12, c[0x0][0x41c] ;  /* 0x00010700ff0c7b82 */ /* 0x000e620000000800 */
[----:B------:R-:W-:Y:S01]  /*151f0*/  IMAD.MOV.U32 R7, RZ, RZ, R8 ;  /* 0x000000ffff077224 */ /* 0x000fe200078e0008 */
[----:B------:R-:W-:Y:S01]  /*15200*/  ULDC.64 UR4, c[0x0][0x408] ;  /* 0x0001020000047ab9 */ /* 0x000fe20000000a00 */
        /* <DEDUP_REMOVED lines=16> */
.L_x_2539:
        /* <DEDUP_REMOVED lines=9> */
.L_x_2611:
        /* <DEDUP_REMOVED lines=11> */
.L_x_2541:
        /* <DEDUP_REMOVED lines=14> */
[----:B--2---:R-:W-:Y:S02]  /*15530*/  LEA R9, R11, R12, 0xd ;  /* 0x0000000c0b097211 */ /* 0x004fe400078e68ff */
[----:B---3--:R-:W-:Y:S02]  /*15540*/  R2UR UR4, R10 ;  /* 0x000000000a0472ca */ /* 0x008fe400000e0000 */
[----:B------:R-:W-:-:S11]  /*15550*/  R2UR UR8, R9 ;  /* 0x00000000090872ca */ /* 0x000fd600000e0000 */
[----:B------:R-:W-:Y:S02]  /*15560*/  ULEA UR11, UR11, UR4, 0x6 ;  /* 0x000000040b0b7291 */ /* 0x000fe4000f8e303f */
[----:B------:R-:W-:Y:S01]  /*15570*/  UIADD3 UR8, UR8, 0x22400, URZ ;  /* 0x0002240008087890 */ /* 0x000fe2000fffe03f */
[----:B------:R-:W-:-:S08]  /*15580*/  UMOV UR4, 0x0 ;  /* 0x0000000000047882 */ /* 0x000fd00000000000 */
[----:B------:R1:W-:Y:S02]  /*15590*/  UTMALDG.4D [UR8], [UR6], desc[UR4] ;  /* 0x00000408060075b4 */ /* 0x0003e40008019000 */
[----:B-1----:R-:W-:Y:S01]  /*155a0*/  NOP ;  /* 0x0000000000007918 */ /* 0x002fe20000000000 */
.L_x_2538:
[----:B------:R-:W1:Y:S01]  /*155b0*/  S2R R12, SR_CgaCtaId ;  /* 0x00000000000c7919 */ /* 0x000e620000008800 */
[----:B------:R-:W-:Y:S05]  /*155c0*/  WARPSYNC.ALL ;  /* 0x0000000000007948 */ /* 0x000fea0003800000 */
[----:B------:R-:W-:Y:S01]  /*155d0*/  BAR.SYNC.DEFER_BLOCKING 0x8, 0xa0 ;  /* 0x0202800000007b1d */ /* 0x000fe20000010000 */
[----:B------:R-:W-:Y:S02]  /*155e0*/  ELECT P0, URZ, PT ;  /* 0x00000000003f782f */ /* 0x000fe40003800000 */
[----:B------:R-:W-:-:S03]  /*155f0*/  MOV R11, 0x400 ;  /* 0x00000400000b7802 */ /* 0x000fc60000000f00 */
[----:B------:R-:W-:Y:S01]  /*15600*/  BSSY B0, `(.L_x_2542) ;  /* 0x000004c000007945 */ /* 0x000fe20003800000 */
[----:B-1----:R-:W-:-:S07]  /*15610*/  LEA R11, R12, R11, 0x18 ;  /* 0x0000000b0c0b7211 */ /* 0x002fce00078ec0ff */
        /* <DEDUP_REMOVED lines=8> */
[----:B------:R-:W-:Y:S01]  /*156a0*/  IMAD.MOV.U32 R6, RZ, RZ, 0x2000 ;  /* 0x00002000ff067424 */ /* 0x000fe200078e00ff */
[----:B------:R-:W-:Y:S01]  /*156b0*/  UIADD3 UR4, UP0, UR54, 0x770, URZ ;  /* 0x0000077036047890 */ /* 0x000fe2000ff1e03f */
[----:B------:R-:W-:Y:S01]  /*156c0*/  MOV R9, UR46 ;  /* 0x0000002e00097c02 */ /* 0x000fe20008000f00 */
[----:B------:R-:W-:Y:S01]  /*156d0*/  UMOV UR7, 0x12f00000 ;  /* 0x12f0000000077882 */ /* 0x000fe20000000000 */
[----:B------:R-:W-:Y:S01]  /*156e0*/  UMOV UR10, URZ ;  /* 0x0000003f000a7c82 */ /* 0x000fe20008000000 */
[----:B------:R1:W-:Y:S01]  /*156f0*/  SYNCS.ARRIVE.TRANS64 RZ, [R11+URZ+0x38800], R6 ;  /* 0x038800060bff79a7 */ /* 0x0003e2000800003f */
[----:B------:R-:W-:Y:S01]  /*15700*/  UIADD3 UR8, UR16, 0x20400, URZ ;  /* 0x0002040010087890 */ /* 0x000fe2000fffe03f */
[----:B------:R-:W-:Y:S01]  /*15710*/  R2UR UR46, R9 ;  /* 0x00000000092e72ca */ /* 0x000fe200000e0000 */
[----:B------:R-:W-:-:S02]  /*15720*/  UIADD3 UR9, UR16, 0x38800, URZ ;  /* 0x0003880010097890 */ /* 0x000fc4000fffe03f */
[----:B------:R-:W-:Y:S02]  /*15730*/  UIADD3.X UR5, URZ, UR55, URZ, UP0, !UPT ;  /* 0x000000373f057290 */ /* 0x000fe400087fe43f */
[----:B------:R-:W-:Y:S01]  /*15740*/  UIADD3 UR40, UR16, 0x28400, URZ ;  /* 0x0002840010287890 */ /* 0x000fe2000fffe03f */
[----:B------:R-:W-:Y:S01]  /*15750*/  UMOV UR42, 0x100 ;  /* 0x00000100002a7882 */ /* 0x000fe20000000000 */
[----:B-1----:R-:W-:Y:S01]  /*15760*/  IMAD.MOV.U32 R6, RZ, RZ, 0x10000 ;  /* 0x00010000ff067424 */ /* 0x002fe200078e00ff */
[----:B------:R-:W-:Y:S02]  /*15770*/  MOV R10, UR42 ;  /* 0x0000002a000a7c02 */ /* 0x000fe40008000f00 */
[----:B------:R1:W-:Y:S01]  /*15780*/  UTMALDG.4D [UR8], [UR14], desc[UR6] ;  /* 0x000006080e0075b4 */ /* 0x0003e20008019000 */
[----:B------:R-:W-:Y:S01]  /*15790*/  UMOV UR42, 0x40 ;  /* 0x00000040002a7882 */ /* 0x000fe20000000000 */
[----:B------:R-:W-:Y:S01]  /*157a0*/  UMOV UR43, UR11 ;  /* 0x0000000b002b7c82 */ /* 0x000fe20008000000 */
[----:B------:R-:W-:Y:S01]  /*157b0*/  UMOV UR44, UR12 ;  /* 0x0000000c002c7c82 */ /* 0x000fe20008000000 */
        /* <DEDUP_REMOVED lines=19> */
[----:B--2---:R-:W-:Y:S01]  /*158f0*/  MOV R6, UR47 ;  /* 0x0000002f00067c02 */ /* 0x004fe20008000f00 */
[----:B------:R-:W-:Y:S01]  /*15900*/  UIADD3 UR9, UR16, 0x38810, URZ ;  /* 0x0003881010097890 */ /* 0x000fe2000fffe03f */
[----:B------:R-:W-:Y:S01]  /*15910*/  UMOV UR26, 0x180 ;  /* 0x00000180001a7882 */ /* 0x000fe20000000000 */
[----:B------:R-:W-:Y:S01]  /*15920*/  UMOV UR27, UR11 ;  /* 0x0000000b001b7c82 */ /* 0x000fe20008000000 */
[----:B------:R-:W-:Y:S01]  /*15930*/  UMOV UR28, UR12 ;  /* 0x0000000c001c7c82 */ /* 0x000fe20008000000 */
[----:B------:R-:W-:Y:S01]  /*15940*/  UMOV UR29, UR13 ;  /* 0x0000000d001d7c82 */ /* 0x000fe20008000000 */
[----:B------:R-:W-:-:S02]  /*15950*/  UMOV UR18, 0x1c0 ;  /* 0x000001c000127882 */ /* 0x000fc40000000000 */
        /* <DEDUP_REMOVED lines=9> */
[----:B------:R-:W-:Y:S01]  /*159f0*/  UMOV UR17, UR9 ;  /* 0x0000000900117c82 */ /* 0x000fe20008000000 */
[----:B------:R1:W-:Y:S01]  /*15a00*/  UTMALDG.4D [UR40], [UR4], desc[UR6] ;  /* 0x00000628040075b4 */ /* 0x0003e20008019000 */
[----:B------:R-:W-:Y:S01]  /*15a10*/  R2UR UR47, R6 ;  /* 0x00000000062f72ca */ /* 0x000fe200000e0000 */
[----:B------:R2:W-:Y:S01]  /*15a20*/  UTMALDG.4D [UR56], [UR4], desc[UR6] ;  /* 0x00000638040075b4 */ /* 0x0005e20008019000 */
[----:B------:R2:W-:Y:S01]  /*15a30*/  UTMALDG.4D [UR48], [UR4], desc[UR6] ;  /* 0x00000630040075b4 */ /* 0x0005e20008019000 */
[----:B-1----:R-:W-:Y:S01]  /*15a40*/  R2UR UR42, R10 ;  /* 0x000000000a2a72ca */ /* 0x002fe200000e0000 */
[----:B------:R-:W-:-:S02]  /*15a50*/  UIADD3 UR40, UR16, 0x2e400, URZ ;  /* 0x0002e40010287890 */ /* 0x000fc4000fffe03f */
[----:B------:R-:W-:-:S10]  /*15a60*/  UIADD3 UR16, UR16, 0x34400, URZ ;  /* 0x0003440010107890 */ /* 0x000fd4000fffe03f */
[----:B------:R2:W-:Y:S01]  /*15a70*/  UTMALDG.4D [UR40], [UR4], desc[UR6] ;  /* 0x00000628040075b4 */ /* 0x0005e20008019000 */
[----:B------:R2:W-:Y:S01]  /*15a80*/  UTMALDG.4D [UR32], [UR4], desc[UR6] ;  /* 0x00000620040075b4 */ /* 0x0005e20008019000 */
[----:B------:R2:W-:Y:S01]  /*15a90*/  UTMALDG.4D [UR24], [UR4], desc[UR6] ;  /* 0x00000618040075b4 */ /* 0x0005e20008019000 */
[----:B------:R2:W-:Y:S02]  /*15aa0*/  UTMALDG.4D [UR16], [UR4], desc[UR6] ;  /* 0x00000610040075b4 */ /* 0x0005e40008019000 */
[----:B--2---:R-:W-:Y:S01]  /*15ab0*/  NOP ;  /* 0x0000000000007918 */ /* 0x004fe20000000000 */
.L_x_2543:
[----:B------:R-:W-:Y:S05]  /*15ac0*/  BSYNC B0 ;  /* 0x0000000000007941 */ /* 0x000fea0003800000 */
.L_x_2542:
        /* <DEDUP_REMOVED lines=8> */
[----:B-1----:R-:W-:-:S05]  /*15b50*/  IMAD.U32 R6, RZ, RZ, UR4 ;  /* 0x00000004ff067e24 */ /* 0x002fca000f8e00ff */
[----:B------:R-:W-:-:S04]  /*15b60*/  SHF.L.U32 R6, R6, 0x1f, RZ ;  /* 0x0000001f06067819 */ /* 0x000fc800000006ff */
[----:B------:R-:W1:Y:S02]  /*15b70*/  SYNCS.PHASECHK.TRANS64.TRYWAIT P0, [R11+URZ+0x38820], R6 ;  /* 0x038820060b0075a7 */ /* 0x000e64000800017f */
[----:B-1----:R-:W-:Y:S05]  /*15b80*/  @!P0 BRA `(.L_x_2544) ;  /* 0x0000003400cc8947 */ /* 0x002fea0003800000 */
.L_x_2612:
[----:B------:R-:W-:Y:S01]  /*15b90*/  ULDC.64 UR38, c[0x0][0x3f8] ;  /* 0x0000fe0000267ab9 */ /* 0x000fe20000000a00 */
[----:B------:R-:W-:Y:S01]  /*15ba0*/  ULDC.64 UR46, c[0x0][0x408] ;  /* 0x00010200002e7ab9 */ /* 0x000fe20000000a00 */
        /* <DEDUP_REMOVED lines=11> */
.L_x_2613:
        /* <DEDUP_REMOVED lines=11> */
.L_x_2548:
        /* <DEDUP_REMOVED lines=43> */
[----:B------:R-:W-:-:S02]  /*15fc0*/  UMOV UR10, UR21 ;  /* 0x00000015000a7c82 */ /* 0x000fc40008000000 */
[----:B------:R1:W-:Y:S01]  /*15fd0*/  UTMALDG.4D [UR8], [UR4], desc[UR6] ;  /* 0x00000608040075b4 */ /* 0x0003e20008019000 */
        /* <DEDUP_REMOVED lines=12> */
.L_x_2546:
[----:B------:R-:W-:Y:S05]  /*160a0*/  BSYNC B0 ;  /* 0x0000000000007941 */ /* 0x000fea0003800000 */
.L_x_2545:
        /* <DEDUP_REMOVED lines=47> */
.L_x_2555:
[----:B-1----:R-:W1:Y:S01]  /*163a0*/  S2R R3, SR_CgaCtaId ;  /* 0x0000000000037919 */ /* 0x002e620000008800 */
[----:B------:R-:W-:-:S04]  /*163b0*/  MOV R2, 0x400 ;  /* 0x0000040000027802 */ /* 0x000fc80000000f00 */
[----:B-1----:R-:W-:Y:S02]  /*163c0*/  LEA R2, R3, R2, 0x18 ;  /* 0x0000000203027211 */ /* 0x002fe400078ec0ff */
[----:B------:R-:W-:-:S03]  /*163d0*/  SHF.L.U32 R3, R13, 0x1f, RZ ;  /* 0x0000001f0d037819 */ /* 0x000fc600000006ff */
[----:B------:R-:W-:-:S04]  /*163e0*/  IMAD R2, R14, 0x8, R2 ;  /* 0x000000080e027824 */ /* 0x000fc800078e0202 */
[----:B------:R-:W1:Y:S02]  /*163f0*/  SYNCS.PHASECHK.TRANS64.TRYWAIT P0, [R2+URZ+0x38840], R3 ;  /* 0x03884003020075a7 */ /* 0x000e64000800017f */
[----:B-1----:R-:W-:Y:S05]  /*16400*/  @!P0 BRA `(.L_x_2556) ;  /* 0x0000002c00e08947 */ /* 0x002fea0003800000 */
.L_x_2614:
        /* <DEDUP_REMOVED lines=11> */
.L_x_2557:
        /* <DEDUP_REMOVED lines=15> */
[----:B------:R-:W-:Y:S02]  /*165b0*/  R2UR UR8, R6 ;  /* 0x00000000060872ca */ /* 0x000fe400000e0000 */
[----:B---3--:R-:W-:-:S04]  /*165c0*/  LEA R8, R8, R9, 0x6 ;  /* 0x0000000908087211 */ /* 0x008fc800078e30ff */
[----:B------:R-:W-:-:S07]  /*165d0*/  R2UR UR11, R8 ;  /* 0x00000000080b72ca */ /* 0x000fce00000e0000 */
[----:B------:R-:W-:-:S09]  /*165e0*/  UIADD3 UR8, UR8, 0x22400, URZ ;  /* 0x0002240008087890 */ /* 0x000fd2000fffe03f */
[----:B------:R2:W-:Y:S01]  /*165f0*/  UTMALDG.4D [UR8], [UR4], desc[UR6] ;  /* 0x00000608040075b4 */ /* 0x0005e20008019000 */
[----:B------:R-:W3:Y:S02]  /*16600*/  SYNCS.PHASECHK.TRANS64.TRYWAIT P0, [R2+URZ+0x38860], R3 ;  /* 0x03886003020075a7 */ /* 0x000ee4000800017f */
[----:B--23--:R-:W-:Y:S05]  /*16610*/  @!P0 BRA `(.L_x_2558) ;  /* 0x0000002c00708947 */ /* 0x00cfea0003800000 */
.L_x_2615:
        /* <DEDUP_REMOVED lines=8> */
.L_x_2559:
        /* <DEDUP_REMOVED lines=54> */
.L_x_2554:
[----:B------:R-:W-:Y:S05]  /*16a00*/  BSYNC B2 ;  /* 0x0000000000027941 */ /* 0x000fea0003800000 */
.L_x_2553:
[----:B------:R-:W2:Y:S02]  /*16a10*/  LDL R2, [R1+0x14] ;  /* 0x0000140001027983 */ /* 0x000ea40000100800 */
[----:B--2---:R-:W-:-:S07]  /*16a20*/  VIADD R8, R2, 0xfffffffd ;  /* 0xfffffffd02087836 */ /* 0x004fce0000000000 */
.L_x_2552:
[----:B------:R-:W-:Y:S05]  /*16a30*/  BSYNC B1 ;  /* 0x0000000000017941 */ /* 0x000fea0003800000 */
.L_x_2551:
[----:B------:R-:W2:Y:S01]  /*16a40*/  LDL.LU R2, [R1+0x14] ;  /* 0x0000140001027983 */ /* 0x000ea20000300800 */
[----:B------:R-:W-:Y:S01]  /*16a50*/  VIADD R10, R10, 0xfffffffe ;  /* 0xfffffffe0a0a7836 */ /* 0x000fe20000000000 */
[----:B--2---:R-:W-:-:S04]  /*16a60*/  LOP3.LUT R3, RZ, R2, RZ, 0x33, !PT ;  /* 0x00000002ff037212 */ /* 0x004fc800078e33ff */
[----:B------:R-:W-:-:S13]  /*16a70*/  ISETP.NE.AND P0, PT, R10, R3, PT ;  /* 0x000000030a00720c */ /* 0x000fda0003f05270 */
[----:B------:R-:W-:Y:S05]  /*16a80*/  @!P0 BRA `(.L_x_2550) ;  /* 0x0000001000388947 */ /* 0x000fea0003800000 */
.L_x_2574:
        /* <DEDUP_REMOVED lines=29> */
[----:B------:R-:W-:-:S06]  /*16c60*/  LEA.HI.X R7, R2, UR39, R3, 0x2, P0 ;  /* 0x0000002702077c11 */ /* 0x000fcc00080f1403 */
[----:B------:R1:W5:Y:S03]  /*16c70*/  LDG.E R7, desc[UR4][R6.64] ;  /* 0x0000000406077981 */ /* 0x000366000c1e1900 */
.L_x_2562:
[----:B------:R-:W2:Y:S01]  /*16c80*/  S2R R3, SR_CgaCtaId ;  /* 0x0000000000037919 */ /* 0x000ea20000008800 */
[----:B------:R-:W-:-:S04]  /*16c90*/  MOV R2, 0x400 ;  /* 0x0000040000027802 */ /* 0x000fc80000000f00 */
[----:B--2---:R-:W-:Y:S02]  /*16ca0*/  LEA R2, R3, R2, 0x18 ;  /* 0x0000000203027211 */ /* 0x004fe400078ec0ff */
[----:B------:R-:W-:-:S03]  /*16cb0*/  SHF.L.U32 R3, R10, 0x1f, RZ ;  /* 0x0000001f0a037819 */ /* 0x000fc600000006ff */
[----:B------:R-:W-:-:S04]  /*16cc0*/  IMAD R2, R9, 0x8, R2 ;  /* 0x0000000809027824 */ /* 0x000fc800078e0202 */
[----:B------:R-:W2:Y:S02]  /*16cd0*/  SYNCS.PHASECHK.TRANS64.TRYWAIT P0, [R2+URZ+0x38840], R3 ;  /* 0x03884003020075a7 */ /* 0x000ea4000800017f */
[----:B--2---:R-:W-:Y:S05]  /*16ce0*/  @!P0 BRA `(.L_x_2563) ;  /* 0x0000002400d08947 */ /* 0x004fea0003800000 */
.L_x_2616:
        /* <DEDUP_REMOVED lines=11> */
.L_x_2564:
[----:B------:R-:W3:Y:S01]  /*16da0*/  LDL R12, [R1+0x8] ;  /* 0x00000800010c7983 */ /* 0x000ee20000100800 */
[----:B-1----:R-:W-:Y:S01]  /*16db0*/  MOV R6, 0x400 ;  /* 0x0000040000067802 */ /* 0x002fe20000000f00 */
        /* <DEDUP_REMOVED lines=19> */
.L_x_2617:
        /* <DEDUP_REMOVED lines=8> */
.L_x_2566:
        /* <DEDUP_REMOVED lines=53> */
.L_x_2561:
[----:B------:R-:W-:Y:S05]  /*172c0*/  BSYNC B1 ;  /* 0x0000000000017941 */ /* 0x000fea0003800000 */
.L_x_2560:
        /* <DEDUP_REMOVED lines=10> */
[----:B------:R-:W-:Y:S01]  /*17370*/  ISETP.NE.U32.AND P0, PT, RZ, UR38, PT ;  /* 0x00000026ff007c0c */ /* 0x000fe2000bf05070 */
[----:B------:R-:W-:-:S03]  /*17380*/  IMAD.MOV.U32 R10, RZ, RZ, R9 ;  /* 0x000000ffff0a7224 */ /* 0x000fc600078e0009 */
[----:B------:R-:W-:-:S13]  /*17390*/  ISETP.NE.AND.EX P0, PT, RZ, UR39, PT, P0 ;  /* 0x00000027ff007c0c */ /* 0x000fda000bf05300 */
[----:B------:R-:W-:Y:S05]  /*173a0*/  @!P0 BRA `(.L_x_2569) ;  /* 0x0000000000448947 */ /* 0x000fea0003800000 */
[----:B------:R-:W2:Y:S01]  /*173b0*/  LDC R6, c[0x0][0x41c] ;  /* 0x00010700ff067b82 */ /* 0x000ea20000000800 */
[----:B------:R-:W-:Y:S01]  /*173c0*/  ULDC.64 UR4, c[0x0][0x208] ;  /* 0x0000820000047ab9 */ /* 0x000fe20000000a00 */
[----:B--2---:R-:W-:-:S13]  /*173d0*/  ISETP.NE.AND P0, PT, R6, 0x1, PT ;  /* 0x000000010600780c */ /* 0x004fda0003f05270 */
[----:B------:R-:W2:Y:S02]  /*173e0*/  @P0 LDC.64 R2, c[0x0][0x420] ;  /* 0x00010800ff020b82 */ /* 0x000ea40000000a00 */
[----:B--2---:R-:W-:Y:S01]  /*173f0*/  @P0 IMAD.HI.U32 R7, R10, R2, RZ ;  /* 0x000000020a070227 */ /* 0x004fe200078e00ff */
[----:B------:R-:W-:-:S04]  /*17400*/  MOV R2, R10 ;  /* 0x0000000a00027202 */ /* 0x000fc80000000f00 */
        /* <DEDUP_REMOVED lines=9> */
[----:B------:R-:W-:-:S06]  /*174a0*/  LEA.HI.X R7, R2, UR39, R3, 0x2, P0 ;  /* 0x0000002702077c11 */ /* 0x000fcc00080f1403 */
[----:B------:R2:W5:Y:S03]  /*174b0*/  LDG.E R7, desc[UR4][R6.64] ;  /* 0x0000000406077981 */ /* 0x000566000c1e1900 */
.L_x_2569:
[----:B------:R-:W3:Y:S01]  /*174c0*/  S2R R3, SR_CgaCtaId ;  /* 0x0000000000037919 */ /* 0x000ee20000008800 */
[----:B------:R-:W-:-:S04]  /*174d0*/  MOV R2, 0x400 ;  /* 0x0000040000027802 */ /* 0x000fc80000000f00 */
[----:B---3--:R-:W-:Y:S02]  /*174e0*/  LEA R2, R3, R2, 0x18 ;  /* 0x0000000203027211 */ /* 0x008fe400078ec0ff */
[----:B------:R-:W-:-:S03]  /*174f0*/  SHF.L.U32 R3, R11, 0x1f, RZ ;  /* 0x0000001f0b037819 */ /* 0x000fc600000006ff */
[----:B------:R-:W-:-:S04]  /*17500*/  IMAD R2, R12, 0x8, R2 ;  /* 0x000000080c027824 */ /* 0x000fc800078e0202 */
[----:B------:R-:W3:Y:S02]  /*17510*/  SYNCS.PHASECHK.TRANS64.TRYWAIT P0, [R2+URZ+0x38840], R3 ;  /* 0x03884003020075a7 */ /* 0x000ee4000800017f */
[----:B---3--:R-:W-:Y:S05]  /*17520*/  @!P0 BRA `(.L_x_2570) ;  /* 0x0000001c00e88947 */ /* 0x008fea0003800000 */
.L_x_2618:
        /* <DEDUP_REMOVED lines=11> */
.L_x_2571:
[----:B--2---:R-:W2:Y:S01]  /*175e0*/  LDL R6, [R1] ;  /* 0x0000000001067983 */ /* 0x004ea20000100800 */
        /* <DEDUP_REMOVED lines=21> */
.L_x_2619:
        /* <DEDUP_REMOVED lines=8> */
.L_x_2573:
        /* <DEDUP_REMOVED lines=54> */
.L_x_2568:
[----:B------:R-:W-:Y:S05]  /*17b20*/  BSYNC B1 ;  /* 0x0000000000017941 */ /* 0x000fea0003800000 */
.L_x_2567:
[----:B------:R-:W2:Y:S01]  /*17b30*/  LDL R2, [R1+0xc] ;  /* 0x00000c0001027983 */ /* 0x000ea20000100800 */
[----:B------:R-:W-:Y:S01]  /*17b40*/  VIADD R8, R8, 0xfffffffe ;  /* 0xfffffffe08087836 */ /* 0x000fe20000000000 */
[----:B--2---:R-:W-:-:S13]  /*17b50*/  ISETP.GT.AND P0, PT, R9, R2, PT ;  /* 0x000000020900720c */ /* 0x004fda0003f04270 */
[----:B------:R-:W-:Y:S05]  /*17b60*/  @P0 BRA `(.L_x_2574) ;  /* 0xffffffec00c80947 */ /* 0x000fea000383ffff */
.L_x_2550:
[----:B------:R-:W-:Y:S05]  /*17b70*/  BSYNC B0 ;  /* 0x0000000000007941 */ /* 0x000fea0003800000 */
.L_x_2549:
        /* <DEDUP_REMOVED lines=26> */
.L_x_2576:
[----:B------:R-:W-:Y:S05]  /*17d20*/  BSYNC B0 ;  /* 0x0000000000007941 */ /* 0x000fea0003800000 */
.L_x_2575:
[----:B--2---:R-:W2:Y:S02]  /*17d30*/  LDL.LU R2, [R1+0x4] ;  /* 0x0000040001027983 */ /* 0x004ea40000300800 */
[----:B--2---:R-:W-:-:S05]  /*17d40*/  LOP3.LUT R2, R2, R0, RZ, 0x3c, !PT ;  /* 0x0000000002027212 */ /* 0x004fca00078e3cff */
[----:B------:R2:W-:Y:S02]  /*17d50*/  STL [R1+0x4], R2 ;  /* 0x0000040201007387 */ /* 0x0005e40000100800 */
.L_x_2531:
[----:B------:R-:W-:Y:S05]  /*17d60*/  BSYNC B6 ;  /* 0x0000000000067941 */ /* 0x000fea0003800000 */
.L_x_2529:
[----:B------:R-:W-:-:S03]  /*17d70*/  UMOV UR4, 0xffffffff ;  /* 0xffffffff00047882 */ /* 0x000fc60000000000 */
[----:B------:R-:W-:Y:S05]  /*17d80*/  BRA.DIV UR4, `(.L_x_2577) ;  /* 0x0000001604f87947 */ /* 0x000fea000b800000 */
[----:B------:R3:W4:Y:S04]  /*17d90*/  SHFL.IDX PT, R4, R16, RZ, 0x1f ;  /* 0x00001fff10047589 */ /* 0x00072800000e0000 */
[----:B------:R-:W0:Y:S02]  /*17da0*/  SHFL.IDX PT, R16, R16, 0x1, 0x1f ;  /* 0x00201f0010107f89 */ /* 0x000e2400000e0000 */
.L_x_2623:
[----:B------:R-:W1:Y:S01]  /*17db0*/  S2R R0, SR_TID.X ;  /* 0x0000000000007919 */ /* 0x000e620000002100 */
[----:B------:R-:W-:Y:S01]  /*17dc0*/  ULDC UR4, c[0x0][0xd14] ;  /* 0x0003450000047ab9 */ /* 0x000fe20000000800 */
[----:B------:R-:W-:Y:S01]  /*17dd0*/  BSSY B0, `(.L_x_2578) ;  /* 0x000000c000007945 */ /* 0x000fe20003800000 */
[----:B------:R-:W-:Y:S01]  /*17de0*/  IMAD.MOV.U32 R3, RZ, RZ, RZ ;  /* 0x000000ffff037224 */ /* 0x000fe200078e00ff */
[----:B-1----:R-:W-:Y:S01]  /*17df0*/  LOP3.LUT R8, R0, 0x1f, RZ, 0xc0, !PT ;  /* 0x0000001f00087812 */ /* 0x002fe200078ec0ff */
[----:B------:R-:W-:-:S03]  /*17e00*/  IMAD.U32 R0, RZ, RZ, UR4 ;  /* 0x00000004ff007e24 */ /* 0x000fc6000f8e00ff */
[C---:B------:R-:W-:Y:S01]  /*17e10*/  ISETP.NE.AND P0, PT, R8.reuse, 0x1f, PT ;  /* 0x0000001f0800780c */ /* 0x040fe20003f05270 */
[----:B------:R-:W-:-:S05]  /*17e20*/  IMAD.IADD R5, R8, 0x1, R19 ;  /* 0x0000000108057824 */ /* 0x000fca00078e0213 */
[----:B------:R-:W-:-:S13]  /*17e30*/  ISETP.GE.OR P0, PT, R5, R0, !P0 ;  /* 0x000000000500720c */ /* 0x000fda0004706670 */
[----:B------:R-:W-:Y:S05]  /*17e40*/  @P0 BRA `(.L_x_2579) ;  /* 0x0000000000100947 */ /* 0x000fea0003800000 */
[----:B--2---:R-:W1:Y:S01]  /*17e50*/  LDC.64 R2, c[0x0][0xd58] ;  /* 0x00035600ff027b82 */ /* 0x004e620000000a00 */
[----:B------:R-:W-:Y:S01]  /*17e60*/  ULDC.64 UR4, c[0x0][0x208] ;  /* 0x0000820000047ab9 */ /* 0x000fe20000000a00 */
[----:B-1----:R-:W-:-:S06]  /*17e70*/  IMAD.WIDE R2, R5, 0x4, R2 ;  /* 0x0000000405027825 */ /* 0x002fcc00078e0202 */
[----:B------:R1:W5:Y:S02]  /*17e80*/  LDG.E R3, desc[UR4][R2.64] ;  /* 0x0000000402037981 */ /* 0x000364000c1e1900 */
.L_x_2579:
[----:B------:R-:W-:Y:S05]  /*17e90*/  BSYNC B0 ;  /* 0x0000000000007941 */ /* 0x000fea0003800000 */
.L_x_2578:
        /* <DEDUP_REMOVED lines=19> */
[----:B------:R-:W1:Y:S02]  /*17fd0*/  SHFL.UP PT, R14, R7, 0x10, RZ ;  /* 0x06000000070e7989 */ /* 0x000e6400000e00ff */
[----:B-12---:R-:W-:-:S05]  /*17fe0*/  SEL R2, R14, RZ, P0 ;  /* 0x000000ff0e027207 */ /* 0x006fca0000000000 */
[----:B------:R-:W-:-:S05]  /*17ff0*/  IMAD.IADD R2, R7, 0x1, R2 ;  /* 0x0000000107027824 */ /* 0x000fca00078e0202 */
[----:B------:R0:W1:Y:S02]  /*18000*/  SHFL.IDX PT, R14, R2, 0x1f, 0x1f ;  /* 0x03e01f00020e7f89 */ /* 0x00006400000e0000 */
.L_x_2631:
[----:B------:R-:W-:Y:S02]  /*18010*/  ULDC UR4, c[0x0][0xd10] ;  /* 0x0003440000047ab9 */ /* 0x000fe40000000800 */
[----:B------:R-:W-:-:S05]  /*18020*/  MOV R5, UR4 ;  /* 0x0000000400057c02 */ /* 0x000fca0008000f00 */
[----:B-1----:R-:W-:-:S04]  /*18030*/  IMAD R7, R14, R5, RZ ;  /* 0x000000050e077224 */ /* 0x002fc800078e02ff */
[----:B---3--:R-:W-:-:S05]  /*18040*/  IMAD.IADD R16, R16, 0x1, R7 ;  /* 0x0000000110107824 */ /* 0x008fca00078e0207 */
[----:B----4-:R-:W-:-:S13]  /*18050*/  ISETP.GT.AND P0, PT, R16, R4, PT ;  /* 0x000000041000720c */ /* 0x010fda0003f04270 */
[----:B------:R-:W-:Y:S05]  /*18060*/  @P0 BRA `(.L_x_2581) ;  /* 0x0000000000b80947 */ /* 0x000fea0003800000 */
[----:B------:R-:W1:Y:S02]  /*18070*/  LDC R0, c[0x0][0xd14] ;  /* 0x00034500ff007b82 */ /* 0x000e640000000800 */
.L_x_2586:
[----:B------:R-:W-:-:S05]  /*18080*/  VIADD R19, R19, 0x1f ;  /* 0x0000001f13137836 */ /* 0x000fca0000000000 */
[----:B-1----:R-:W-:-:S13]  /*18090*/  ISETP.GE.AND P0, PT, R19, R0, PT ;  /* 0x000000001300720c */ /* 0x002fda0003f06270 */
        /* <DEDUP_REMOVED lines=9> */
[----:B------:R-:W0:Y:S01]  /*18130*/  LDC.64 R2, c[0x0][0xd58] ;  /* 0x00035600ff027b82 */ /* 0x000e220000000a00 */
[----:B------:R-:W-:Y:S01]  /*18140*/  ULDC.64 UR4, c[0x0][0x208] ;  /* 0x0000820000047ab9 */ /* 0x000fe20000000a00 */
[----:B0-----:R-:W-:-:S06]  /*18150*/  IMAD.WIDE R2, R5, 0x4, R2 ;  /* 0x0000000405027825 */ /* 0x001fcc00078e0202 */
[----:B------:R0:W5:Y:S02]  /*18160*/  LDG.E R3, desc[UR4][R2.64] ;  /* 0x0000000402037981 */ /* 0x000164000c1e1900 */
.L_x_2584:
[----:B------:R-:W-:Y:S05]  /*18170*/  BSYNC B0 ;  /* 0x0000000000007941 */ /* 0x000fea0003800000 */
.L_x_2583:
[----:B------:R-:W-:-:S03]  /*18180*/  UMOV UR4, 0xffffffff ;  /* 0xffffffff00047882 */ /* 0x000fc60000000000 */
[----:B------:R-:W-:Y:S05]  /*18190*/  BRA.DIV UR4, `(.L_x_2585) ;  /* 0x0000001a04107947 */ /* 0x000fea000b800000 */
[----:B-----5:R-:W1:Y:S01]  /*181a0*/  SHFL.UP PT, R14, R3, 0x1, RZ ;  /* 0x04200000030e7989 */ /* 0x020e6200000e00ff */
[C---:B------:R-:W-:Y:S02]  /*181b0*/  ISETP.NE.AND P0, PT, R7.reuse, RZ, PT ;  /* 0x000000ff0700720c */ /* 0x040fe40003f05270 */
[C---:B------:R-:W-:Y:S02]  /*181c0*/  ISETP.GE.U32.AND P1, PT, R7.reuse, 0x2, PT ;  /* 0x000000020700780c */ /* 0x040fe40003f26070 */
[----:B-1----:R-:W-:Y:S02]  /*181d0*/  SEL R14, R14, RZ, P0 ;  /* 0x000000ff0e0e7207 */ /* 0x002fe40000000000 */
        /* <DEDUP_REMOVED lines=17> */
.L_x_2639:
[----:B------:R-:W-:Y:S02]  /*182f0*/  ULDC UR4, c[0x0][0xd10] ;  /* 0x0003440000047ab9 */ /* 0x000fe40000000800 */
[----:B------:R-:W-:-:S04]  /*18300*/  IMAD.U32 R5, RZ, RZ, UR4 ;  /* 0x00000004ff057e24 */ /* 0x000fc8000f8e00ff */
[----:B-1----:R-:W-:-:S04]  /*18310*/  IMAD R7, R14, R5, RZ ;  /* 0x000000050e077224 */ /* 0x002fc800078e02ff */
[----:B------:R-:W-:-:S05]  /*18320*/  IMAD.IADD R16, R7, 0x1, R16 ;  /* 0x0000000107107824 */ /* 0x000fca00078e0210 */
[----:B------:R-:W-:-:S13]  /*18330*/  ISETP.GT.AND P0, PT, R16, R4, PT ;  /* 0x000000041000720c */ /* 0x000fda0003f04270 */
[----:B------:R-:W-:Y:S05]  /*18340*/  @!P0 BRA `(.L_x_2586) ;  /* 0xfffffffc004c8947 */ /* 0x000fea000383ffff */
.L_x_2581:
[----:B------:R-:W-:Y:S01]  /*18350*/  IMAD.IADD R16, R16, 0x1, -R7 ;  /* 0x0000000110107824 */ /* 0x000fe200078e0a07 */
[----:B------:R-:W-:-:S03]  /*18360*/  UMOV UR4, 0xffffffff ;  /* 0xffffffff00047882 */ /* 0x000fc60000000000 */
[----:B------:R-:W-:-:S05]  /*18370*/  IMAD R7, R2, R5, R16 ;  /* 0x0000000502077224 */ /* 0x000fca00078e0210 */
[----:B------:R-:W-:Y:S01]  /*18380*/  ISETP.GT.AND P6, PT, R7, R4, PT ;  /* 0x000000040700720c */ /* 0x000fe20003fc4270 */
[----:B------:R-:W-:-:S12]  /*18390*/  BRA.DIV UR4, `(.L_x_2587) ;  /* 0x0000001a04607947 */ /* 0x000fd8000b800000 */
[----:B------:R-:W-:-:S04]  /*183a0*/  VOTE.ANY R6, PT, !P6 ;  /* 0x0000000000067806 */ /* 0x000fc800070e0100 */
[----:B------:R-:W1:Y:S02]  /*183b0*/  POPC R7, R6 ;  /* 0x0000000600077309 */ /* 0x000e640000000000 */
[----:B-1----:R1:W2:Y:S02]  /*183c0*/  SHFL.IDX PT, R17, R3, R7, 0x1f ;  /* 0x00001f0703117589 */ /* 0x0022a400000e0000 */
.L_x_2643:
[----:B------:R-:W-:Y:S01]  /*183d0*/  ISETP.NE.AND P0, PT, R6, RZ, PT ;  /* 0x000000ff0600720c */ /* 0x000fe20003f05270 */
[----:B------:R-:W-:-:S12]  /*183e0*/  IMAD.MOV.U32 R8, RZ, RZ, RZ ;  /* 0x000000ffff087224 */ /* 0x000fd800078e00ff */
[----:B------:R-:W-:Y:S05]  /*183f0*/  @!P0 BRA `(.L_x_2588) ;  /* 0x0000000000108947 */ /* 0x000fea0003800000 */
[----:B------:R-:W-:Y:S01]  /*18400*/  UMOV UR4, 0xffffffff ;  /* 0xffffffff00047882 */ /* 0x000fe20000000000 */
[----:B------:R-:W-:Y:S02]  /*18410*/  VIADD R12, R7, 0xffffffff ;  /* 0xffffffff070c7836 */ /* 0x000fe40000000000 */
[----:B------:R-:W-:Y:S05]  /*18420*/  BRA.DIV UR4, `(.L_x_2589) ;  /* 0x0000001a04847947 */ /* 0x000fea000b800000 */
[----:B------:R3:W4:Y:S02]  /*18430*/  SHFL.IDX PT, R8, R2, R12, 0x1f ;  /* 0x00001f0c02087589 */ /* 0x00072400000e0000 */
.L_x_2588:
[----:B01-3--:R-:W0:Y:S01]  /*18440*/  LDC.64 R2, c[0x0][0xd68] ;  /* 0x00035a00ff027b82 */ /* 0x00be220000000a00 */
[----:B------:R-:W-:Y:S01]  /*18450*/  IMAD.IADD R19, R7, 0x1, R19 ;  /* 0x0000000107137824 */ /* 0x000fe200078e0213 */
[----:B------:R-:W-:-:S03]  /*18460*/  ULDC.64 UR4, c[0x0][0x208] ;  /* 0x0000820000047ab9 */ /* 0x000fc60000000a00 */
[----:B0-----:R-:W-:-:S05]  /*18470*/  IMAD.WIDE R2, R19, 0x4, R2 ;  /* 0x0000000413027825 */ /* 0x001fca00078e0202 */
[----:B------:R0:W2:Y:S01]  /*18480*/  LDG.E R10, desc[UR4][R2.64] ;  /* 0x00000004020a7981 */ /* 0x0000a2000c1e1900 */
[----:B----4-:R-:W-:Y:S02]  /*18490*/  IMAD R16, R8, R5, R16 ;  /* 0x0000000508107224 */ /* 0x010fe400078e0210 */
[----:B0-----:R-:W-:Y:S02]  /*184a0*/  IMAD.MOV.U32 R2, RZ, RZ, RZ ;  /* 0x000000ffff027224 */ /* 0x001fe400078e00ff */
[----:B--2---:R-:W-:-:S05]  /*184b0*/  IMAD R6, R17, R10, RZ ;  /* 0x0000000a11067224 */ /* 0x004fca00078e02ff */
        /* <DEDUP_REMOVED lines=25> */
[----:B------:R-:W-:Y:S02]  /*18650*/  IMAD R4, R10, R7, RZ ;  /* 0x000000070a047224 */ /* 0x000fe400078e02ff */
[----:B------:R-:W-:Y:S02]  /*18660*/  IMAD.MOV R7, RZ, RZ, -R7 ;  /* 0x000000ffff077224 */ /* 0x000fe400078e0a07 */
        /* <DEDUP_REMOVED lines=27> */
[----:B------:R-:W-:Y:S01]  /*18820*/  @!P0 LOP3.LUT R3, RZ, R5, RZ, 0x33, !PT ;  /* 0x00000005ff038212 */ /* 0x000fe200078e33ff */
[----:B------:R-:W-:-:S03]  /*18830*/  IMAD.MOV R5, RZ, RZ, -R5 ;  /* 0x000000ffff057224 */ /* 0x000fc600078e0a05 */
[----:B------:R-:W-:Y:S01]  /*18840*/  LOP3.LUT R2, RZ, R3, RZ, 0x33, !PT ;  /* 0x00000003ff027212 */ /* 0x000fe200078e33ff */
[----:B------:R-:W-:-:S03]  /*18850*/  IMAD R18, R3, R5, R4 ;  /* 0x0000000503127224 */ /* 0x000fc600078e0204 */
[----:B------:R-:W-:Y:S01]  /*18860*/  IADD3 R17, R17, R2, RZ ;  /* 0x0000000211117210 */ /* 0x000fe20007ffe0ff */
[----:B------:R-:W-:Y:S06]  /*18870*/  BRA `(.L_x_2590) ;  /* 0x00000000001c7947 */ /* 0x000fec0003800000 */
.L_x_2582:
[----:B------:R-:W-:Y:S01]  /*18880*/  UMOV UR4, URZ ;  /* 0x0000003f00047c82 */ /* 0x000fe20008000000 */
[----:B------:R-:W-:Y:S01]  /*18890*/  UMOV UR5, URZ ;  /* 0x0000003f00057c82 */ /* 0x000fe20008000000 */
[----:B------:R-:W-:Y:S01]  /*188a0*/  ULDC UR6, c[0x0][0xd14] ;  /* 0x0003450000067ab9 */ /* 0x000fe20000000800 */
[----:B------:R-:W-:Y:S02]  /*188b0*/  IMAD.MOV.U32 R16, RZ, RZ, R4 ;  /* 0x000000ffff107224 */ /* 0x000fe400078e0004 */
[----:B------:R-:W-:Y:S02]  /*188c0*/  IMAD.U32 R17, RZ, RZ, UR4 ;  /* 0x00000004ff117e24 */ /* 0x000fe4000f8e00ff */
[----:B------:R-:W-:Y:S02]  /*188d0*/  IMAD.U32 R18, RZ, RZ, UR5 ;  /* 0x00000005ff127e24 */ /* 0x000fe4000f8e00ff */
[----:B------:R-:W-:-:S07]  /*188e0*/  IMAD.U32 R19, RZ, RZ, UR6 ;  /* 0x00000006ff137e24 */ /* 0x000fce000f8e00ff */
.L_x_2590:
        /* <DEDUP_REMOVED lines=12> */
.L_x_2517:
[----:B-1----:R-:W3:Y:S01]  /*189b0*/  LDL R0, [R1+0x1c] ;  /* 0x00001c0001007983 */ /* 0x002ee20000100800 */
[----:B------:R-:W1:Y:S01]  /*189c0*/  S2R R3, SR_CgaCtaId ;  /* 0x0000000000037919 */ /* 0x000e620000008800 */
[----:B---3--:R-:W-:Y:S02]  /*189d0*/  R2UR UR4, R0 ;  /* 0x00000000000472ca */ /* 0x008fe400000e0000 */
[----:B------:R-:W-:-:S04]  /*189e0*/  MOV R0, 0x400 ;  /* 0x0000040000007802 */ /* 0x000fc80000000f00 */
[----:B-1----:R-:W-:-:S07]  /*189f0*/  LEA R0, R3, R0, 0x18 ;  /* 0x0000000003007211 */ /* 0x002fce00078ec0ff */
[----:B------:R-:W-:-:S04]  /*18a00*/  UIADD3 UR4, UR4, 0x1, URZ ;  /* 0x0000000104047890 */ /* 0x000fc8000fffe03f */
[----:B------:R-:W-:-:S04]  /*18a10*/  ULEA.HI UR5, UR4, UR4, URZ, 0x1 ;  /* 0x0000000404057291 */ /* 0x000fc8000f8f083f */
[----:B------:R-:W-:-:S04]  /*18a20*/  ULOP3.LUT UR5, UR5, 0xfffffffe, URZ, 0xc0, !UPT ;  /* 0xfffffffe05057892 */ /* 0x000fc8000f8ec03f */
[----:B------:R-:W-:-:S06]  /*18a30*/  UIADD3 UR5, UR4, -UR5, URZ ;  /* 0x8000000504057290 */ /* 0x000fcc000fffe03f */
[----:B------:R-:W-:-:S05]  /*18a40*/  IMAD.U32 R3, RZ, RZ, UR5 ;  /* 0x00000005ff037e24 */ /* 0x000fca000f8e00ff */
[----:B------:R-:W-:-:S04]  /*18a50*/  SHF.L.U32 R3, R3, 0x1f, RZ ;  /* 0x0000001f03037819 */ /* 0x000fc800000006ff */
[----:B------:R-:W1:Y:S02]  /*18a60*/  SYNCS.PHASECHK.TRANS64.TRYWAIT P0, [R0+URZ+0x38820], R3 ;  /* 0x03882003000075a7 */ /* 0x000e64000800017f */
[----:B-1----:R-:W-:Y:S05]  /*18a70*/  @!P0 BRA `(.L_x_2592) ;  /* 0x0000001400188947 */ /* 0x002fea0003800000 */
.L_x_2646:
[----:B------:R-:W-:-:S03]  /*18a80*/  UMOV UR4, 0xffffffff ;  /* 0xffffffff00047882 */ /* 0x000fc60000000000 */
[----:B------:R-:W-:Y:S05]  /*18a90*/  BRA.DIV UR4, `(.L_x_2593) ;  /* 0x0000001604247947 */ /* 0x000fea000b800000 */
[----:B--2---:R-:W2:Y:S02]  /*18aa0*/  S2R R2, SR_TID.X ;  /* 0x0000000000027919 */ /* 0x004ea40000002100 */
[----:B--2---:R-:W-:-:S04]  /*18ab0*/  SHF.R.U32.HI R2, RZ, 0x5, R2 ;  /* 0x00000005ff027819 */ /* 0x004fc80000011602 */
[----:B------:R-:W-:-:S05]  /*18ac0*/  LOP3.LUT R2, R2, 0x3, RZ, 0xc0, !PT ;  /* 0x0000000302027812 */ /* 0x000fca00078ec0ff */
[----:B------:R2:W3:Y:S02]  /*18ad0*/  SHFL.IDX PT, R14, R2, RZ, 0x1f ;  /* 0x00001fff020e7589 */ /* 0x0004e400000e0000 */
.L_x_2649:
[----:B---3--:R-:W-:Y:S01]  /*18ae0*/  ISETP.NE.AND P0, PT, R14, RZ, PT ;  /* 0x000000ff0e00720c */ /* 0x008fe20003f05270 */
[----:B------:R-:W-:-:S12]  /*18af0*/  BSSY B0, `(.L_x_2594) ;  /* 0x0000027000007945 */ /* 0x000fd80003800000 */
[----:B------:R-:W-:Y:S05]  /*18b00*/  @P0 BRA `(.L_x_2595) ;  /* 0x0000000000940947 */ /* 0x000fea0003800000 */
[----:B------:R-:W-:-:S03]  /*18b10*/  UMOV UR4, 0xffffffff ;  /* 0xffffffff00047882 */ /* 0x000fc60000000000 */
[----:B------:R-:W-:Y:S05]  /*18b20*/  BRA.DIV UR4, `(.L_x_2596) ;  /* 0x0000001604347947 */ /* 0x000fea000b800000 */
[----:B------:R-:W-:-:S13]  /*18b30*/  ELECT P6, URZ, PT ;  /* 0x00000000003f782f */ /* 0x000fda00038c0000 */
.L_x_2652:
[----:B------:R-:W-:Y:S05]  /*18b40*/  @!P6 BRA `(.L_x_2595) ;  /* 0x000000000084e947 */ /* 0x000fea0003800000 */
[----:B--2---:R-:W2:Y:S02]  /*18b50*/  LDL.LU R2, [R1+0x24] ;  /* 0x0000240001027983 */ /* 0x004ea40000300800 */
[----:B--2---:R-:W-:-:S04]  /*18b60*/  LOP3.LUT R2, R2, 0x2, RZ, 0xfc, !PT ;  /* 0x0000000202027812 */ /* 0x004fc800078efcff */
[----:B------:R-:W-:-:S13]  /*18b70*/  ISETP.NE.AND P2, PT, R2, 0x3, PT ;  /* 0x000000030200780c */ /* 0x000fda0003f45270 */
[----:B------:R-:W-:Y:S05]  /*18b80*/  @!P2 BRA `(.L_x_2597) ;  /* 0x000000000004a947 */ /* 0x000fea0003800000 */
[----:B------:R-:W-:Y:S01]  /*18b90*/  BPT.TRAP 0x1 ;  /* 0x000000040000795c */ /* 0x000fe20000300000 */
.L_x_2597:
        /* <DEDUP_REMOVED lines=14> */
.L_x_2653:
[----:B------:R-:W2:Y:S02]  /*18c80*/  SYNCS.PHASECHK.TRANS64.TRYWAIT P0, [R7+URZ], R2 ;  /* 0x00000002070075a7 */ /* 0x000ea4000800017f */
[----:B--2---:R-:W-:Y:S05]  /*18c90*/  @!P0 BRA `(.L_x_2599) ;  /* 0x00000014000c8947 */ /* 0x004fea0003800000 */
.L_x_2654:
[----:B------:R-:W-:Y:S05]  /*18ca0*/  @!P2 BRA `(.L_x_2600) ;  /* 0x000000000004a947 */ /* 0x000fea0003800000 */
[----:B------:R-:W-:Y:S01]  /*18cb0*/  BPT.TRAP 0x1 ;  /* 0x000000040000795c */ /* 0x000fe20000300000 */
.L_x_2600:
[----:B------:R-:W3:Y:S01]  /*18cc0*/  LDL.LU R4, [R1] ;  /* 0x0000000001047983 */ /* 0x000ee20000300800 */
[----:B------:R-:W-:-:S04]  /*18cd0*/  VIADD R0, R0, 0x38860 ;  /* 0x0003886000007836 */ /* 0x000fc80000000000 */
[----:B---3--:R-:W-:-:S04]  /*18ce0*/  IMAD R4, R4, 0x8, R0 ;  /* 0x0000000804047824 */ /* 0x008fc800078e0200 */
[----:B------:R-:W3:Y:S02]  /*18cf0*/  SYNCS.PHASECHK.TRANS64.TRYWAIT P0, [R4+URZ], R5 ;  /* 0x00000005040075a7 */ /* 0x000ee4000800017f */
[----:B---3--:R-:W-:Y:S05]  /*18d00*/  @!P0 BRA `(.L_x_2601) ;  /* 0x0000001400048947 */ /* 0x008fea0003800000 */
.L_x_2655:
[----:B------:R-:W-:-:S07]  /*18d10*/  IMAD R3, R3, 0x8, R0 ;  /* 0x0000000803037824 */ /* 0x000fce00078e0200 */
.L_x_2602:
[----:B----4-:R4:W0:Y:S02]  /*18d20*/  SYNCS.PHASECHK.TRANS64.TRYWAIT P0, [R3+URZ], R2 ;  /* 0x00000002030075a7 */ /* 0x010824000800017f */
[----:B0-----:R-:W-:Y:S05]  /*18d30*/  @!P0 NANOSLEEP.SYNCS 0x989680 ;  /* 0x009896800000895d */ /* 0x001fea0003900000 */
[----:B------:R-:W0:Y:S02]  /*18d40*/  @!P0 SYNCS.PHASECHK.TRANS64 P0, [R3+URZ], R2 ;  /* 0x00000002030085a7 */ /* 0x000e24000800007f */
[----:B0-----:R-:W-:Y:S05]  /*18d50*/  @!P0 BRA `(.L_x_2602) ;  /* 0xfffffffc00f08947 */ /* 0x001fea000383ffff */
.L_x_2595:
[----:B------:R-:W-:Y:S05]  /*18d60*/  BSYNC B0 ;  /* 0x0000000000007941 */ /* 0x000fea0003800000 */
.L_x_2594:
[----:B------:R-:W-:Y:S05]  /*18d70*/  EXIT ;  /* 0x000000000000794d */ /* 0x000fea0003800000 */
.L_x_2427:
[----:B0-----:R-:W-:-:S04]  /*18d80*/  IMAD.U32 R3, RZ, RZ, UR37 ;  /* 0x00000025ff037e24 */ /* 0x001fc8000f8e00ff */
[----:B------:R0:W1:Y:S03]  /*18d90*/  SYNCS.PHASECHK.TRANS64.TRYWAIT P1, [R3+URZ+0x38800], R0 ;  /* 0x03880000030075a7 */ /* 0x000066000802017f */
[----:B-1----:R-:W-:Y:S05]  /*18da0*/  @!P1 NANOSLEEP.SYNCS 0x989680 ;  /* 0x009896800000995d */ /* 0x002fea0003900000 */
[----:B------:R-:W1:Y:S02]  /*18db0*/  @!P1 SYNCS.PHASECHK.TRANS64 P1, [R3+URZ+0x38800], R0 ;  /* 0x03880000030095a7 */ /* 0x000e64000802007f */
[----:B-1----:R-:W-:Y:S05]  /*18dc0*/  @!P1 BRA `(.L_x_2427) ;  /* 0xfffffffc00ec9947 */ /* 0x002fea000383ffff */
[----:B------:R-:W-:Y:S05]  /*18dd0*/  BRA `(.L_x_2603) ;  /* 0xfffffeac00947947 */ /* 0x000fea000383ffff */
.L_x_2431:
[----:B--2---:R2:W3:Y:S02]  /*18de0*/  SYNCS.PHASECHK.TRANS64.TRYWAIT P1, [R4+URZ+0x38830], R5 ;  /* 0x03883005040075a7 */ /* 0x0044e4000802017f */
[----:B---3--:R-:W-:Y:S05]  /*18df0*/  @!P1 NANOSLEEP.SYNCS 0x989680 ;  /* 0x009896800000995d */ /* 0x008fea0003900000 */
[----:B------:R-:W3:Y:S02]  /*18e00*/  @!P1 SYNCS.PHASECHK.TRANS64 P1, [R4+URZ+0x38830], R5 ;  /* 0x03883005040095a7 */ /* 0x000ee4000802007f */
[----:B---3--:R-:W-:Y:S05]  /*18e10*/  @!P1 BRA `(.L_x_2431) ;  /* 0xfffffffc00f09947 */ /* 0x008fea000383ffff */
[----:B------:R-:W-:Y:S05]  /*18e20*/  BRA `(.L_x_2430) ;  /* 0xfffffeac00ac7947 */ /* 0x000fea000383ffff */
.L_x_2432:
[----:B0-----:R-:W-:-:S04]  /*18e30*/  IMAD.U32 R7, RZ, RZ, UR37 ;  /* 0x00000025ff077e24 */ /* 0x001fc8000f8e00ff */
[----:B------:R0:W3:Y:S03]  /*18e40*/  SYNCS.PHASECHK.TRANS64.TRYWAIT P1, [R7+URZ+0x38810], R0 ;  /* 0x03881000070075a7 */ /* 0x0000e6000802017f */
[----:B---3--:R-:W-:Y:S05]  /*18e50*/  @!P1 NANOSLEEP.SYNCS 0x989680 ;  /* 0x009896800000995d */ /* 0x008fea0003900000 */
[----:B------:R-:W3:Y:S02]  /*18e60*/  @!P1 SYNCS.PHASECHK.TRANS64 P1, [R7+URZ+0x38810], R0 ;  /* 0x03881000070095a7 */ /* 0x000ee4000802007f */
[----:B---3--:R-:W-:Y:S05]  /*18e70*/  @!P1 BRA `(.L_x_2432) ;  /* 0xfffffffc00ec9947 */ /* 0x008fea000383ffff */
[----:B------:R-:W-:Y:S05]  /*18e80*/  BRA `(.L_x_2604) ;  /* 0xfffffeb000347947 */ /* 0x000fea000383ffff */
.L_x_2436:
[----:B----4-:R4:W0:Y:S02]  /*18e90*/  SYNCS.PHASECHK.TRANS64.TRYWAIT P1, [R4+URZ+0x38850], R5 ;  /* 0x03885005040075a7 */ /* 0x010824000802017f */
[----:B0-----:R-:W-:Y:S05]  /*18ea0*/  @!P1 NANOSLEEP.SYNCS 0x989680 ;  /* 0x009896800000995d */ /* 0x001fea0003900000 */
[----:B------:R-:W0:Y:S02]  /*18eb0*/  @!P1 SYNCS.PHASECHK.TRANS64 P1, [R4+URZ+0x38850], R5 ;  /* 0x03885005040095a7 */ /* 0x000e24000802007f */
[----:B0-----:R-:W-:Y:S05]  /*18ec0*/  @!P1 BRA `(.L_x_2436) ;  /* 0xfffffffc00f09947 */ /* 0x001fea000383ffff */
[----:B------:R-:W-:Y:S05]  /*18ed0*/  BRA `(.L_x_2435) ;  /* 0xfffffeb000407947 */ /* 0x000fea000383ffff */
.L_x_2452:
[----:B-1----:R-:W-:-:S04]  /*18ee0*/  IMAD.U32 R10, RZ, RZ, UR7 ;  /* 0x00000007ff0a7e24 */ /* 0x002fc8000f8e00ff */
[----:B------:R1:W2:Y:S03]  /*18ef0*/  SYNCS.PHASECHK.TRANS64.TRYWAIT P2, [R10+URZ+0x38830], R9 ;  /* 0x038830090a0075a7 */ /* 0x0002a6000804017f */
[----:B--2---:R-:W-:Y:S05]  /*18f00*/  @!P2 NANOSLEEP.SYNCS 0x989680 ;  /* 0x009896800000a95d */ /* 0x004fea0003900000 */
[----:B------:R-:W2:Y:S02]  /*18f10*/  @!P2 SYNCS.PHASECHK.TRANS64 P2, [R10+URZ+0x38830], R9 ;  /* 0x038830090a00a5a7 */ /* 0x000ea4000804007f */
[----:B--2---:R-:W-:Y:S05]  /*18f20*/  @!P2 BRA `(.L_x_2452) ;  /* 0xfffffffc00eca947 */ /* 0x004fea000383ffff */
[----:B------:R-:W-:Y:S05]  /*18f30*/  BRA `(.L_x_2451) ;  /* 0xfffffedc00987947 */ /* 0x000fea000383ffff */
.L_x_2456:
[----:B-1----:R-:W-:-:S04]  /*18f40*/  IMAD.U32 R10, RZ, RZ, UR7 ;  /* 0x00000007ff0a7e24 */ /* 0x002fc8000f8e00ff */
[----:B------:R1:W3:Y:S03]  /*18f50*/  SYNCS.PHASECHK.TRANS64.TRYWAIT P2, [R10+URZ+0x38850], R9 ;  /* 0x038850090a0075a7 */ /* 0x0002e6000804017f */
[----:B---3--:R-:W-:Y:S05]  /*18f60*/  @!P2 NANOSLEEP.SYNCS 0x989680 ;  /* 0x009896800000a95d */ /* 0x008fea0003900000 */
[----:B------:R-:W3:Y:S02]  /*18f70*/  @!P2 SYNCS.PHASECHK.TRANS64 P2, [R10+URZ+0x38850], R9 ;  /* 0x038850090a00a5a7 */ /* 0x000ee4000804007f */
[----:B---3--:R-:W-:Y:S05]  /*18f80*/  @!P2 BRA `(.L_x_2456) ;  /* 0xfffffffc00eca947 */ /* 0x008fea000383ffff */
[----:B------:R-:W-:Y:S05]  /*18f90*/  BRA `(.L_x_2455) ;  /* 0xfffffee000187947 */ /* 0x000fea000383ffff */
.L_x_2473:
[----:B-1----:R-:W-:-:S04]  /*18fa0*/  IMAD.U32 R7, RZ, RZ, UR6 ;  /* 0x00000006ff077e24 */ /* 0x002fc8000f8e00ff */
[----:B------:R1:W2:Y:S03]  /*18fb0*/  SYNCS.PHASECHK.TRANS64.TRYWAIT P3, [R7+URZ+0x38830], R6 ;  /* 0x03883006070075a7 */ /* 0x0002a6000806017f */
[----:B--2---:R-:W-:Y:S05]  /*18fc0*/  @!P3 NANOSLEEP.SYNCS 0x989680 ;  /* 0x009896800000b95d */ /* 0x004fea0003900000 */
[----:B------:R-:W2:Y:S02]  /*18fd0*/  @!P3 SYNCS.PHASECHK.TRANS64 P3, [R7+URZ+0x38830], R6 ;  /* 0x038830060700b5a7 */ /* 0x000ea4000806007f */
[----:B--2---:R-:W-:Y:S05]  /*18fe0*/  @!P3 BRA `(.L_x_2473) ;  /* 0xfffffffc00ecb947 */ /* 0x004fea000383ffff */
[----:B------:R-:W-:Y:S05]  /*18ff0*/  BRA `(.L_x_2472) ;  /* 0xffffff1400007947 */ /* 0x000fea000383ffff */
.L_x_2477:
[----:B-1----:R-:W-:-:S04]  /*19000*/  IMAD.U32 R7, RZ, RZ, UR6 ;  /* 0x00000006ff077e24 */ /* 0x002fc8000f8e00ff */
[----:B------:R1:W3:Y:S03]  /*19010*/  SYNCS.PHASECHK.TRANS64.TRYWAIT P3, [R7+URZ+0x38850], R6 ;  /* 0x03885006070075a7 */ /* 0x0002e6000806017f */
[----:B---3--:R-:W-:Y:S05]  /*19020*/  @!P3 NANOSLEEP.SYNCS 0x989680 ;  /* 0x009896800000b95d */ /* 0x008fea0003900000 */
[----:B------:R-:W3:Y:S02]  /*19030*/  @!P3 SYNCS.PHASECHK.TRANS64 P3, [R7+URZ+0x38850], R6 ;  /* 0x038850060700b5a7 */ /* 0x000ee4000806007f */
[----:B---3--:R-:W-:Y:S05]  /*19040*/  @!P3 BRA `(.L_x_2477) ;  /* 0xfffffffc00ecb947 */ /* 0x008fea000383ffff */
[----:B------:R-:W-:Y:S05]  /*19050*/  BRA `(.L_x_2476) ;  /* 0xffffff1400807947 */ /* 0x000fea000383ffff */
.L_x_2483:
[----:B--2---:R-:W-:-:S04]  /*19060*/  MOV R15, UR7 ;  /* 0x00000007000f7c02 */ /* 0x004fc80008000f00 */
[----:B------:R2:W3:Y:S03]  /*19070*/  SYNCS.PHASECHK.TRANS64.TRYWAIT P2, [R15+URZ+0x38830], R6 ;  /* 0x038830060f0075a7 */ /* 0x0004e6000804017f */
[----:B---3--:R-:W-:Y:S05]  /*19080*/  @!P2 NANOSLEEP.SYNCS 0x989680 ;  /* 0x009896800000a95d */ /* 0x008fea0003900000 */
[----:B------:R-:W3:Y:S02]  /*19090*/  @!P2 SYNCS.PHASECHK.TRANS64 P2, [R15+URZ+0x38830], R6 ;  /* 0x038830060f00a5a7 */ /* 0x000ee4000804007f */
[----:B---3--:R-:W-:Y:S05]  /*190a0*/  @!P2 BRA `(.L_x_2483) ;  /* 0xfffffffc00eca947 */ /* 0x008fea000383ffff */
[----:B------:R-:W-:Y:S05]  /*190b0*/  BRA `(.L_x_2482) ;  /* 0xffffff3c00587947 */ /* 0x000fea000383ffff */
.L_x_2487:
[----:B--2---:R-:W-:-:S04]  /*190c0*/  IMAD.U32 R15, RZ, RZ, UR7 ;  /* 0x00000007ff0f7e24 */ /* 0x004fc8000f8e00ff */
[----:B------:R2:W3:Y:S03]  /*190d0*/  SYNCS.PHASECHK.TRANS64.TRYWAIT P2, [R15+URZ+0x38850], R6 ;  /* 0x038850060f0075a7 */ /* 0x0004e6000804017f */
[----:B---3--:R-:W-:Y:S05]  /*190e0*/  @!P2 NANOSLEEP.SYNCS 0x989680 ;  /* 0x009896800000a95d */ /* 0x008fea0003900000 */
[----:B------:R-:W3:Y:S02]  /*190f0*/  @!P2 SYNCS.PHASECHK.TRANS64 P2, [R15+URZ+0x38850], R6 ;  /* 0x038850060f00a5a7 */ /* 0x000ee4000804007f */
[----:B---3--:R-:W-:Y:S05]  /*19100*/  @!P2 BRA `(.L_x_2487) ;  /* 0xfffffffc00eca947 */ /* 0x008fea000383ffff */
[----:B------:R-:W-:Y:S05]  /*19110*/  BRA `(.L_x_2486) ;  /* 0xffffff3c00d87947 */ /* 0x000fea000383ffff */
.L_x_2536:
        /* <DEDUP_REMOVED lines=11> */
.L_x_2606:
[----:B------:R-:W-:Y:S05]  /*191d0*/  BSYNC B0 ;  /* 0x0000000000007941 */ /* 0x000fea0003800000 */
.L_x_2605:
[----:B------:R-:W-:Y:S05]  /*191e0*/  BRA `(.L_x_2607) ;  /* 0xffffffbc00dc7947 */ /* 0x000fea000383ffff */
.L_x_2537:
[----:B------:R-:W-:Y:S01]  /*191f0*/  BSSY B0, `(.L_x_2608) ;  /* 0x0000006000007945 */ /* 0x000fe20003800000 */
[----:B------:R-:W-:-:S07]  /*19200*/  IMAD.MOV.U32 R15, RZ, RZ, -0x1 ;  /* 0xffffffffff0f7424 */ /* 0x000fce00078e00ff */
[----:B0-----:R-:W-:Y:S05]  /*19210*/  WARPSYNC.COLLECTIVE R15, `(.L_x_2609) ;  /* 0x000000000f0c7348 */ /* 0x001fea0003c00000 */
[----:B------:R-:W-:Y:S02]  /*19220*/  ELECT P6, UR62, PT ;  /* 0x00000000003e782f */ /* 0x000fe400038c0000 */
[----:B------:R-:W-:Y:S01]  /*19230*/  MOV R14, UR62 ;  /* 0x0000003e000e7c02 */ /* 0x000fe20008000f00 */
[----:B0-----:R-:W-:Y:S10]  /*19240*/  ENDCOLLECTIVE ;  /* 0x000000000000791b */ /* 0x001ff40003800000 */
.L_x_2609:
[----:B------:R-:W-:Y:S05]  /*19250*/  BSYNC B0 ;  /* 0x0000000000007941 */ /* 0x000fea0003800000 */
.L_x_2608:
[----:B------:R-:W-:Y:S05]  /*19260*/  BRA `(.L_x_2610) ;  /* 0xffffffbc00cc7947 */ /* 0x000fea000383ffff */
.L_x_2540:
[----:B-1----:R1:W2:Y:S02]  /*19270*/  SYNCS.PHASECHK.TRANS64.TRYWAIT P0, [R9+URZ+0x38840], R10 ;  /* 0x0388400a090075a7 */ /* 0x0022a4000800017f */
[----:B--2---:R-:W-:Y:S05]  /*19280*/  @!P0 NANOSLEEP.SYNCS 0x989680 ;  /* 0x009896800000895d */ /* 0x004fea0003900000 */
[----:B------:R-:W2:Y:S02]  /*19290*/  @!P0 SYNCS.PHASECHK.TRANS64 P0, [R9+URZ+0x38840], R10 ;  /* 0x0388400a090085a7 */ /* 0x000ea4000800007f */
[----:B--2---:R-:W-:Y:S05]  /*192a0*/  @!P0 BRA `(.L_x_2540) ;  /* 0xfffffffc00f08947 */ /* 0x004fea000383ffff */
[----:B------:R-:W-:Y:S05]  /*192b0*/  BRA `(.L_x_2611) ;  /* 0xffffffc000387947 */ /* 0x000fea000383ffff */
.L_x_2544:
        /* <DEDUP_REMOVED lines=8> */
.L_x_2547:
[----:B-1----:R1:W2:Y:S02]  /*19340*/  SYNCS.PHASECHK.TRANS64.TRYWAIT P0, [R6+URZ+0x38860], R9 ;  /* 0x03886009060075a7 */ /* 0x0022a4000800017f */
[----:B--2---:R-:W-:Y:S05]  /*19350*/  @!P0 NANOSLEEP.SYNCS 0x989680 ;  /* 0x009896800000895d */ /* 0x004fea0003900000 */
[----:B------:R-:W2:Y:S02]  /*19360*/  @!P0 SYNCS.PHASECHK.TRANS64 P0, [R6+URZ+0x38860], R9 ;  /* 0x03886009060085a7 */ /* 0x000ea4000800007f */
[----:B--2---:R-:W-:Y:S05]  /*19370*/  @!P0 BRA `(.L_x_2547) ;  /* 0xfffffffc00f08947 */ /* 0x004fea000383ffff */
[----:B------:R-:W-:Y:S05]  /*19380*/  BRA `(.L_x_2613) ;  /* 0xffffffc800347947 */ /* 0x000fea000383ffff */
.L_x_2556:
[----:B-1----:R1:W2:Y:S02]  /*19390*/  SYNCS.PHASECHK.TRANS64.TRYWAIT P0, [R2+URZ+0x38840], R3 ;  /* 0x03884003020075a7 */ /* 0x0022a4000800017f */
[----:B--2---:R-:W-:Y:S05]  /*193a0*/  @!P0 NANOSLEEP.SYNCS 0x989680 ;  /* 0x009896800000895d */ /* 0x004fea0003900000 */
[----:B------:R-:W2:Y:S02]  /*193b0*/  @!P0 SYNCS.PHASECHK.TRANS64 P0, [R2+URZ+0x38840], R3 ;  /* 0x03884003020085a7 */ /* 0x000ea4000800007f */
[----:B--2---:R-:W-:Y:S05]  /*193c0*/  @!P0 BRA `(.L_x_2556) ;  /* 0xfffffffc00f08947 */ /* 0x004fea000383ffff */
[----:B------:R-:W-:Y:S05]  /*193d0*/  BRA `(.L_x_2614) ;  /* 0xffffffd0000c7947 */ /* 0x000fea000383ffff */
.L_x_2558:
[----:B--2---:R2:W3:Y:S02]  /*193e0*/  SYNCS.PHASECHK.TRANS64.TRYWAIT P0, [R2+URZ+0x38860], R3 ;  /* 0x03886003020075a7 */ /* 0x0044e4000800017f */
[----:B---3--:R-:W-:Y:S05]  /*193f0*/  @!P0 NANOSLEEP.SYNCS 0x989680 ;  /* 0x009896800000895d */ /* 0x008fea0003900000 */
[----:B------:R-:W3:Y:S02]  /*19400*/  @!P0 SYNCS.PHASECHK.TRANS64 P0, [R2+URZ+0x38860], R3 ;  /* 0x03886003020085a7 */ /* 0x000ee4000800007f */
[----:B---3--:R-:W-:Y:S05]  /*19410*/  @!P0 BRA `(.L_x_2558) ;  /* 0xfffffffc00f08947 */ /* 0x008fea000383ffff */
[----:B------:R-:W-:Y:S05]  /*19420*/  BRA `(.L_x_2615) ;  /* 0xffffffd0007c7947 */ /* 0x000fea000383ffff */
.L_x_2563:
[----:B--2---:R2:W3:Y:S02]  /*19430*/  SYNCS.PHASECHK.TRANS64.TRYWAIT P0, [R2+URZ+0x38840], R3 ;  /* 0x03884003020075a7 */ /* 0x0044e4000800017f */
[----:B---3--:R-:W-:Y:S05]  /*19440*/  @!P0 NANOSLEEP.SYNCS 0x989680 ;  /* 0x009896800000895d */ /* 0x008fea0003900000 */
[----:B------:R-:W3:Y:S02]  /*19450*/  @!P0 SYNCS.PHASECHK.TRANS64 P0, [R2+URZ+0x38840], R3 ;  /* 0x03884003020085a7 */ /* 0x000ee4000800007f */
[----:B---3--:R-:W-:Y:S05]  /*19460*/  @!P0 BRA `(.L_x_2563) ;  /* 0xfffffffc00f08947 */ /* 0x008fea000383ffff */
[----:B------:R-:W-:Y:S05]  /*19470*/  BRA `(.L_x_2616) ;  /* 0xffffffd8001c7947 */ /* 0x000fea000383ffff */
.L_x_2565:
[----:B0-----:R0:W1:Y:S02]  /*19480*/  SYNCS.PHASECHK.TRANS64.TRYWAIT P1, [R2+URZ+0x38860], R3 ;  /* 0x03886003020075a7 */ /* 0x001064000802017f */
[----:B-1----:R-:W-:Y:S05]  /*19490*/  @!P1 NANOSLEEP.SYNCS 0x989680 ;  /* 0x009896800000995d */ /* 0x002fea0003900000 */
[----:B------:R-:W1:Y:S02]  /*194a0*/  @!P1 SYNCS.PHASECHK.TRANS64 P1, [R2+URZ+0x38860], R3 ;  /* 0x03886003020095a7 */ /* 0x000e64000802007f */
[----:B-1----:R-:W-:Y:S05]  /*194b0*/  @!P1 BRA `(.L_x_2565) ;  /* 0xfffffffc00f09947 */ /* 0x002fea000383ffff */
[----:B------:R-:W-:Y:S05]  /*194c0*/  BRA `(.L_x_2617) ;  /* 0xffffffd800887947 */ /* 0x000fea000383ffff */
.L_x_2570:
[----:B---3--:R3:W4:Y:S02]  /*194d0*/  SYNCS.PHASECHK.TRANS64.TRYWAIT P0, [R2+URZ+0x38840], R3 ;  /* 0x03884003020075a7 */ /* 0x008724000800017f */
[----:B----4-:R-:W-:Y:S05]  /*194e0*/  @!P0 NANOSLEEP.SYNCS 0x989680 ;  /* 0x009896800000895d */ /* 0x010fea0003900000 */
[----:B------:R-:W4:Y:S02]  /*194f0*/  @!P0 SYNCS.PHASECHK.TRANS64 P0, [R2+URZ+0x38840], R3 ;  /* 0x03884003020085a7 */ /* 0x000f24000800007f */
[----:B----4-:R-:W-:Y:S05]  /*19500*/  @!P0 BRA `(.L_x_2570) ;  /* 0xfffffffc00f08947 */ /* 0x010fea000383ffff */
[----:B------:R-:W-:Y:S05]  /*19510*/  BRA `(.L_x_2618) ;  /* 0xffffffe000047947 */ /* 0x000fea000383ffff */
.L_x_2572:
[----:B0-----:R0:W1:Y:S02]  /*19520*/  SYNCS.PHASECHK.TRANS64.TRYWAIT P1, [R2+URZ+0x38860], R3 ;  /* 0x03886003020075a7 */ /* 0x001064000802017f */
[----:B-1----:R-:W-:Y:S05]  /*19530*/  @!P1 NANOSLEEP.SYNCS 0x989680 ;  /* 0x009896800000995d */ /* 0x002fea0003900000 */
[----:B------:R-:W1:Y:S02]  /*19540*/  @!P1 SYNCS.PHASECHK.TRANS64 P1, [R2+URZ+0x38860], R3 ;  /* 0x03886003020095a7 */ /* 0x000e64000802007f */
[----:B-1----:R-:W-:Y:S05]  /*19550*/  @!P1 BRA `(.L_x_2572) ;  /* 0xfffffffc00f09947 */ /* 0x002fea000383ffff */
[----:B------:R-:W-:Y:S05]  /*19560*/  BRA `(.L_x_2619) ;  /* 0xffffffe000747947 */ /* 0x000fea000383ffff */
.L_x_2577:
        /* <DEDUP_REMOVED lines=8> */
.L_x_2621:
[----:B------:R-:W-:Y:S05]  /*195f0*/  BSYNC B0 ;  /* 0x0000000000007941 */ /* 0x000fea0003800000 */
.L_x_2620:
        /* <DEDUP_REMOVED lines=8> */
.L_x_2622:
[----:B------:R-:W-:Y:S01]  /*19680*/  IMAD.MOV.U32 R16, RZ, RZ, R14 ;  /* 0x000000ffff107224 */ /* 0x000fe200078e000e */
[----:B------:R-:W-:Y:S06]  /*19690*/  BRA `(.L_x_2623) ;  /* 0xffffffe400c47947 */ /* 0x000fec000383ffff */
.L_x_2580:
[----:B------:R-:W-:Y:S01]  /*196a0*/  BSSY B0, `(.L_x_2624) ;  /* 0x0000008000007945 */ /* 0x000fe20003800000 */
[----:B0----5:R-:W-:Y:S01]  /*196b0*/  IMAD.MOV.U32 R13, RZ, RZ, R3 ;  /* 0x000000ffff0d7224 */ /* 0x021fe200078e0003 */
[----:B------:R-:W-:Y:S01]  /*196c0*/  MOV R11, RZ ;  /* 0x000000ff000b7202 */ /* 0x000fe20000000f00 */
[----:B------:R-:W-:Y:S02]  /*196d0*/  IMAD.MOV.U32 R12, RZ, RZ, 0x1 ;  /* 0x00000001ff0c7424 */ /* 0x000fe400078e00ff */
[----:B------:R-:W-:-:S07]  /*196e0*/  IMAD.MOV.U32 R15, RZ, RZ, -0x1 ;  /* 0xffffffffff0f7424 */ /* 0x000fce00078e00ff */
[----:B-1234-:R-:W-:Y:S05]  /*196f0*/  WARPSYNC.COLLECTIVE R15, `(.L_x_2625) ;  /* 0x000000000f087348 */ /* 0x01efea0003c00000 */
[----:B------:R0:W0:Y:S02]  /*19700*/  SHFL.UP P6, R14, R13, R12, R11 ;  /* 0x0400000c0d0e7389 */ /* 0x00002400000c000b */
[----:B01234-:R-:W-:Y:S01]  /*19710*/  ENDCOLLECTIVE ;  /* 0x000000000000791b */ /* 0x01ffe20003800000 */
.L_x_2625:
[----:B------:R-:W-:Y:S05]  /*19720*/  BSYNC B0 ;  /* 0x0000000000007941 */ /* 0x000fea0003800000 */
.L_x_2624:
        /* <DEDUP_REMOVED lines=10> */
.L_x_2626:
        /* <DEDUP_REMOVED lines=8> */
.L_x_2627:
        /* <DEDUP_REMOVED lines=8> */
.L_x_2628:
        /* <DEDUP_REMOVED lines=8> */
.L_x_2629:
        /* <DEDUP_REMOVED lines=8> */
.L_x_2630:
[----:B------:R-:W-:Y:S05]  /*199d0*/  BRA `(.L_x_2631) ;  /* 0xffffffe4008c7947 */ /* 0x000fea000383ffff */
.L_x_2585:
[----:B------:R-:W-:Y:S01]  /*199e0*/  BSSY B0, `(.L_x_2632) ;  /* 0x0000008000007945 */ /* 0x000fe20003800000 */
[----:B-----5:R-:W-:Y:S01]  /*199f0*/  MOV R13, R3 ;  /* 0x00000003000d7202 */ /* 0x020fe20000000f00 */
[----:B------:R-:W-:Y:S02]  /*19a00*/  IMAD.MOV.U32 R12, RZ, RZ, 0x1 ;  /* 0x00000001ff0c7424 */ /* 0x000fe400078e00ff */
[----:B------:R-:W-:Y:S02]  /*19a10*/  IMAD.MOV.U32 R11, RZ, RZ, RZ ;  /* 0x000000ffff0b7224 */ /* 0x000fe400078e00ff */
[----:B------:R-:W-:-:S07]  /*19a20*/  IMAD.MOV.U32 R15, RZ, RZ, -0x1 ;  /* 0xffffffffff0f7424 */ /* 0x000fce00078e00ff */
[----:B0-----:R-:W-:Y:S05]  /*19a30*/  WARPSYNC.COLLECTIVE R15, `(.L_x_2633) ;  /* 0x000000000f087348 */ /* 0x001fea0003c00000 */
[----:B------:R1:W2:Y:S02]  /*19a40*/  SHFL.UP P6, R14, R13, R12, R11 ;  /* 0x0400000c0d0e7389 */ /* 0x0002a400000c000b */
[----:B012---:R-:W-:Y:S01]  /*19a50*/  ENDCOLLECTIVE ;  /* 0x000000000000791b */ /* 0x007fe20003800000 */
.L_x_2633:
[----:B------:R-:W-:Y:S05]  /*19a60*/  BSYNC B0 ;  /* 0x0000000000007941 */ /* 0x000fea0003800000 */
.L_x_2632:
[C---:B------:R-:W-:Y:S01]  /*19a70*/  ISETP.NE.AND P0, PT, R7.reuse, RZ, PT ;  /* 0x000000ff0700720c */ /* 0x040fe20003f05270 */
        /* <DEDUP_REMOVED lines=9> */
.L_x_2634:
        /* <DEDUP_REMOVED lines=8> */
.L_x_2635:
        /* <DEDUP_REMOVED lines=8> */
.L_x_2636:
        /* <DEDUP_REMOVED lines=8> */
.L_x_2637:
        /* <DEDUP_REMOVED lines=8> */
.L_x_2638:
[----:B------:R-:W-:Y:S05]  /*19d10*/  BRA `(.L_x_2639) ;  /* 0xffffffe400747947 */ /* 0x000fea000383ffff */
.L_x_2587:
[----:B------:R-:W-:Y:S01]  /*19d20*/  BSSY B0, `(.L_x_2640) ;  /* 0x0000006000007945 */ /* 0x000fe20003800000 */
[----:B------:R-:W-:Y:S01]  /*19d30*/  PLOP3.LUT P6, PT, P6, PT, PT, 0x8, 0x0 ;  /* 0x000000000000781c */ /* 0x000fe200037ce170 */
[----:B------:R-:W-:-:S12]  /*19d40*/  IMAD.MOV.U32 R15, RZ, RZ, -0x1 ;  /* 0xffffffffff0f7424 */ /* 0x000fd800078e00ff */
[----:B0-----:R-:W-:Y:S05]  /*19d50*/  WARPSYNC.COLLECTIVE R15, `(.L_x_2641) ;  /* 0x000000000f087348 */ /* 0x001fea0003c00000 */
[----:B------:R-:W-:Y:S01]  /*19d60*/  VOTE.ANY R14, PT, P6 ;  /* 0x00000000000e7806 */ /* 0x000fe200030e0100 */
[----:B0-----:R-:W-:Y:S06]  /*19d70*/  ENDCOLLECTIVE ;  /* 0x000000000000791b */ /* 0x001fec0003800000 */
.L_x_2641:
[----:B------:R-:W-:Y:S05]  /*19d80*/  BSYNC B0 ;  /* 0x0000000000007941 */ /* 0x000fea0003800000 */
.L_x_2640:
[----:B------:R-:W-:Y:S02]  /*19d90*/  IMAD.MOV.U32 R6, RZ, RZ, R14 ;  /* 0x000000ffff067224 */ /* 0x000fe400078e000e */
[----:B------:R-:W-:Y:S02]  /*19da0*/  IMAD.MOV.U32 R13, RZ, RZ, R3 ;  /* 0x000000ffff0d7224 */ /* 0x000fe400078e0003 */
[----:B------:R-:W0:Y:S01]  /*19db0*/  POPC R7, R6 ;  /* 0x0000000600077309 */ /* 0x000e220000000000 */
[----:B------:R-:W-:Y:S02]  /*19dc0*/  IMAD.MOV.U32 R11, RZ, RZ, 0x1f ;  /* 0x0000001fff0b7424 */ /* 0x000fe400078e00ff */
[----:B------:R-:W-:Y:S02]  /*19dd0*/  IMAD.MOV.U32 R15, RZ, RZ, -0x1 ;  /* 0xffffffffff0f7424 */ /* 0x000fe400078e00ff */
[----:B0-----:R-:W-:-:S07]  /*19de0*/  IMAD.MOV.U32 R12, RZ, RZ, R7 ;  /* 0x000000ffff0c7224 */ /* 0x001fce00078e0007 */
[----:B------:R-:W-:Y:S05]  /*19df0*/  WARPSYNC.COLLECTIVE R15, `(.L_x_2642) ;  /* 0x000000000f087348 */ /* 0x000fea0003c00000 */
[----:B------:R0:W1:Y:S02]  /*19e00*/  SHFL.IDX P6, R14, R13, R12, R11 ;  /* 0x0000000c0d0e7389 */ /* 0x00006400000c000b */
[----:B01----:R-:W-:Y:S01]  /*19e10*/  ENDCOLLECTIVE ;  /* 0x000000000000791b */ /* 0x003fe20003800000 */
.L_x_2642:
[----:B------:R-:W-:Y:S01]  /*19e20*/  IMAD.MOV.U32 R17, RZ, RZ, R14 ;  /* 0x000000ffff117224 */ /* 0x000fe200078e000e */
[----:B------:R-:W-:Y:S06]  /*19e30*/  BRA `(.L_x_2643) ;  /* 0xffffffe400647947 */ /* 0x000fec000383ffff */
.L_x_2589:
[----:B------:R-:W-:Y:S01]  /*19e40*/  BSSY B0, `(.L_x_2644) ;  /* 0x0000007000007945 */ /* 0x000fe20003800000 */
[----:B------:R-:W-:Y:S02]  /*19e50*/  IMAD.MOV.U32 R13, RZ, RZ, R2 ;  /* 0x000000ffff0d7224 */ /* 0x000fe400078e0002 */
[----:B------:R-:W-:Y:S02]  /*19e60*/  IMAD.MOV.U32 R11, RZ, RZ, 0x1f ;  /* 0x0000001fff0b7424 */ /* 0x000fe400078e00ff */
[----:B------:R-:W-:-:S07]  /*19e70*/  IMAD.MOV.U32 R15, RZ, RZ, -0x1 ;  /* 0xffffffffff0f7424 */ /* 0x000fce00078e00ff */
[----:B012---:R-:W-:Y:S05]  /*19e80*/  WARPSYNC.COLLECTIVE R15, `(.L_x_2645) ;  /* 0x000000000f087348 */ /* 0x007fea0003c00000 */
[----:B------:R3:W4:Y:S02]  /*19e90*/  SHFL.IDX P6, R14, R13, R12, R11 ;  /* 0x0000000c0d0e7389 */ /* 0x00072400000c000b */
[----:B01234-:R-:W-:Y:S01]  /*19ea0*/  ENDCOLLECTIVE ;  /* 0x000000000000791b */ /* 0x01ffe20003800000 */
.L_x_2645:
[----:B------:R-:W-:Y:S05]  /*19eb0*/  BSYNC B0 ;  /* 0x0000000000007941 */ /* 0x000fea0003800000 */
.L_x_2644:
[----:B------:R-:W-:Y:S01]  /*19ec0*/  IMAD.MOV.U32 R8, RZ, RZ, R14 ;  /* 0x000000ffff087224 */ /* 0x000fe200078e000e */
[----:B------:R-:W-:Y:S06]  /*19ed0*/  BRA `(.L_x_2588) ;  /* 0xffffffe400587947 */ /* 0x000fec000383ffff */
.L_x_2592:
[----:B-1----:R1:W3:Y:S02]  /*19ee0*/  SYNCS.PHASECHK.TRANS64.TRYWAIT P0, [R0+URZ+0x38820], R3 ;  /* 0x03882003000075a7 */ /* 0x0022e4000800017f */
[----:B---3--:R-:W-:Y:S05]  /*19ef0*/  @!P0 NANOSLEEP.SYNCS 0x989680 ;  /* 0x009896800000895d */ /* 0x008fea0003900000 */
[----:B------:R-:W3:Y:S02]  /*19f00*/  @!P0 SYNCS.PHASECHK.TRANS64 P0, [R0+URZ+0x38820], R3 ;  /* 0x03882003000085a7 */ /* 0x000ee4000800007f */
[----:B---3--:R-:W-:Y:S05]  /*19f10*/  @!P0 BRA `(.L_x_2592) ;  /* 0xfffffffc00f08947 */ /* 0x008fea000383ffff */
[----:B------:R-:W-:Y:S05]  /*19f20*/  BRA `(.L_x_2646) ;  /* 0xffffffe800d47947 */ /* 0x000fea000383ffff */
.L_x_2593:
[----:B--2---:R-:W2:Y:S01]  /*19f30*/  S2R R2, SR_TID.X ;  /* 0x0000000000027919 */ /* 0x004ea20000002100 */
        /* <DEDUP_REMOVED lines=10> */
.L_x_2648:
[----:B------:R-:W-:Y:S05]  /*19fe0*/  BSYNC B0 ;  /* 0x0000000000007941 */ /* 0x000fea0003800000 */
.L_x_2647:
[----:B------:R-:W-:Y:S05]  /*19ff0*/  BRA `(.L_x_2649) ;  /* 0xffffffe800b87947 */ /* 0x000fea000383ffff */
.L_x_2596:
[----:B------:R-:W-:Y:S01]  /*1a000*/  BSSY B1, `(.L_x_2650) ;  /* 0x0000006000017945 */ /* 0x000fe20003800000 */
[----:B------:R-:W-:-:S07]  /*1a010*/  IMAD.MOV.U32 R15, RZ, RZ, -0x1 ;  /* 0xffffffffff0f7424 */ /* 0x000fce00078e00ff */
[----:B012---:R-:W-:Y:S05]  /*1a020*/  WARPSYNC.COLLECTIVE R15, `(.L_x_2651) ;  /* 0x000000000f0c7348 */ /* 0x007fea0003c00000 */
[----:B------:R-:W-:Y:S02]  /*1a030*/  ELECT P6, UR62, PT ;  /* 0x00000000003e782f */ /* 0x000fe400038c0000 */
[----:B------:R-:W-:Y:S01]  /*1a040*/  MOV R14, UR62 ;  /* 0x0000003e000e7c02 */ /* 0x000fe20008000f00 */
[----:B012---:R-:W-:Y:S10]  /*1a050*/  ENDCOLLECTIVE ;  /* 0x000000000000791b */ /* 0x007ff40003800000 */
.L_x_2651:
[----:B------:R-:W-:Y:S05]  /*1a060*/  BSYNC B1 ;  /* 0x0000000000017941 */ /* 0x000fea0003800000 */
.L_x_2650:
[----:B------:R-:W-:Y:S05]  /*1a070*/  BRA `(.L_x_2652) ;  /* 0xffffffe800b07947 */ /* 0x000fea000383ffff */
.L_x_2598:
[----:B-1----:R1:W2:Y:S02]  /*1a080*/  SYNCS.PHASECHK.TRANS64.TRYWAIT P0, [R6+URZ], R5 ;  /* 0x00000005060075a7 */ /* 0x0022a4000800017f */
[----:B--2---:R-:W-:Y:S05]  /*1a090*/  @!P0 NANOSLEEP.SYNCS 0x989680 ;  /* 0x009896800000895d */ /* 0x004fea0003900000 */
[----:B------:R-:W2:Y:S02]  /*1a0a0*/  @!P0 SYNCS.PHASECHK.TRANS64 P0, [R6+URZ], R5 ;  /* 0x00000005060085a7 */ /* 0x000ea4000800007f */
[----:B--2---:R-:W-:Y:S05]  /*1a0b0*/  @!P0 BRA `(.L_x_2598) ;  /* 0xfffffffc00f08947 */ /* 0x004fea000383ffff */
[----:B------:R-:W-:Y:S05]  /*1a0c0*/  BRA `(.L_x_2653) ;  /* 0xffffffe800ec7947 */ /* 0x000fea000383ffff */
.L_x_2599:
[----:B--2---:R2:W3:Y:S02]  /*1a0d0*/  SYNCS.PHASECHK.TRANS64.TRYWAIT P0, [R7+URZ], R2 ;  /* 0x00000002070075a7 */ /* 0x0044e4000800017f */
[----:B---3--:R-:W-:Y:S05]  /*1a0e0*/  @!P0 NANOSLEEP.SYNCS 0x989680 ;  /* 0x009896800000895d */ /* 0x008fea0003900000 */
[----:B------:R-:W3:Y:S02]  /*1a0f0*/  @!P0 SYNCS.PHASECHK.TRANS64 P0, [R7+URZ], R2 ;  /* 0x00000002070085a7 */ /* 0x000ee4000800007f */
[----:B---3--:R-:W-:Y:S05]  /*1a100*/  @!P0 BRA `(.L_x_2599) ;  /* 0xfffffffc00f08947 */ /* 0x008fea000383ffff */
[----:B------:R-:W-:Y:S05]  /*1a110*/  BRA `(.L_x_2654) ;  /* 0xffffffe800e07947 */ /* 0x000fea000383ffff */
.L_x_2601:
[----:B---3--:R3:W4:Y:S02]  /*1a120*/  SYNCS.PHASECHK.TRANS64.TRYWAIT P0, [R4+URZ], R5 ;  /* 0x00000005040075a7 */ /* 0x008724000800017f */
[----:B----4-:R-:W-:Y:S05]  /*1a130*/  @!P0 NANOSLEEP.SYNCS 0x989680 ;  /* 0x009896800000895d */ /* 0x010fea0003900000 */
[----:B------:R-:W4:Y:S02]  /*1a140*/  @!P0 SYNCS.PHASECHK.TRANS64 P0, [R4+URZ], R5 ;  /* 0x00000005040085a7 */ /* 0x000f24000800007f */
[----:B----4-:R-:W-:Y:S05]  /*1a150*/  @!P0 BRA `(.L_x_2601) ;  /* 0xfffffffc00f08947 */ /* 0x010fea000383ffff */
[----:B------:R-:W-:Y:S05]  /*1a160*/  BRA `(.L_x_2655) ;  /* 0xffffffe800e87947 */ /* 0x000fea000383ffff */
.L_x_2656:
        /* <DEDUP_REMOVED lines=9> */
.L_x_4559:


//--------------------- .text._ZN7cutlass13device_kernelIN5flash11enable_sm90INS1_16FlashAttnFwdSm90INS1_25CollectiveMainloopFwdSm90ILi2EN4cute5tupleIJNS5_1CILi1EEES8_S8_EEENS6_IJNS7_ILi64EEESA_SA_EEELi512ENS_6half_tEfNS_4arch4Sm90ELb0ELb1ELb0ELb1ELb0ELb1ELb1ELb0ELb0ELb0ELb0ELb0EEENS1_21CollectiveEpilogueFwdINS6_IJSA_NS7_ILi512EEESA_EEES9_SC_SE_Li256ELb1ELb0ELb0ELb0EEENS1_36VarlenDynamicPersistentTileSchedulerILi64ELi64ELi256ELi32ELb0ELb0ELb1ELb1ELb0ELb1EEEEEEEEEvNT_6ParamsE --------------------------
	.section	.text._ZN7cutlass13device_kernelIN5flash11enable_sm90INS1_16FlashAttnFwdSm90INS1_25CollectiveMainloopFwdSm90ILi2EN4cute5tupleIJNS5_1CILi1EEES8_S8_EEENS6_IJNS7_ILi64EEESA_SA_EEELi512ENS_6half_tEfNS_4arch4Sm90ELb0ELb1ELb0ELb1ELb0ELb1ELb1ELb0ELb0ELb0ELb0ELb0EEENS1_21CollectiveEpilogueFwdINS6_IJSA_NS7_ILi512EEESA_EEES9_SC_SE_Li256ELb1ELb0ELb0ELb0EEENS1_36VarlenDynamicPersistentTileSchedulerILi64ELi64ELi256ELi32ELb0ELb0ELb1ELb1ELb0ELb1EEEEEEEEEvNT_6ParamsE,"ax",@progbits
	.align	128
.text._ZN7cutlass13device_kernelIN5flash11enable_sm90INS1_16FlashAttnFwdSm90INS1_25CollectiveMainloopFwdSm90ILi2EN4cute5tupleIJNS5_1CILi1EEES8_S8_EEENS6_IJNS7_ILi64EEESA_SA_EEELi512ENS_6half_tEfNS_4arch4Sm90ELb0ELb1ELb0ELb1ELb0ELb1ELb1ELb0ELb0ELb0ELb0ELb0EEENS1_21CollectiveEpilogueFwdINS6_IJSA_NS7_ILi512EEESA_EEES9_SC_SE_Li256ELb1ELb0ELb0ELb0EEENS1_36VarlenDynamicPersistentTileSchedulerILi64ELi64ELi256ELi32ELb0ELb0ELb1ELb1ELb0ELb1EEEEEEEEEvNT_6ParamsE:
        .type           _ZN7cutlass13device_kernelIN5flash11enable_sm90INS1_16FlashAttnFwdSm90INS1_25CollectiveMainloopFwdSm90ILi2EN4cute5tupleIJNS5_1CILi1EEES8_S8_EEENS6_IJNS7_ILi64EEESA_SA_EEELi512ENS_6half_tEfNS_4arch4Sm90ELb0ELb1ELb0ELb1ELb0ELb1ELb1ELb0ELb0ELb0ELb0ELb0EEENS1_21CollectiveEpilogueFwdINS6_IJSA_NS7_ILi512EEESA_EEES9_SC_SE_Li256ELb1ELb0ELb0ELb0EEENS1_36VarlenDynamicPersistentTileSchedulerILi64ELi64ELi256ELi32ELb0ELb0ELb1ELb1ELb0ELb1EEEEEEEEEvNT_6ParamsE,@function
        .size           _ZN7cutlass13device_kernelIN5flash11enable_sm90INS1_16FlashAttnFwdSm90INS1_25CollectiveMainloopFwdSm90ILi2EN4cute5tupleIJNS5_1CILi1EEES8_S8_EEENS6_IJNS7_ILi64EEESA_SA_EEELi512ENS_6half_tEfNS_4arch4Sm90ELb0ELb1ELb0ELb1ELb0ELb1ELb1ELb0ELb0ELb0ELb0ELb0EEENS1_21CollectiveEpilogueFwdINS6_IJSA_NS7_ILi512EEESA_EEES9_SC_SE_Li256ELb1ELb0ELb0ELb0EEENS1_36VarlenDynamicPersistentTileSchedulerILi64ELi64ELi256ELi32ELb0ELb0ELb1ELb1ELb0ELb1EEEEEEEEEvNT_6ParamsE,(.L_x_4560 - _ZN7cutlass13device_kernelIN5flash11enable_sm90INS1_16FlashAttnFwdSm90INS1_25CollectiveMainloopFwdSm90ILi2EN4cute5tupleIJNS5_1CILi1EEES8_S8_EEENS6_IJNS7_ILi64EEESA_SA_EEELi512ENS_6half_tEfNS_4arch4Sm90ELb0ELb1ELb0ELb1ELb0ELb1ELb1ELb0ELb0ELb0ELb0ELb0EEENS1_21CollectiveEpilogueFwdINS6_IJSA_NS7_ILi512EEESA_EEES9_SC_SE_Li256ELb1ELb0ELb0ELb0EEENS1_36VarlenDynamicPersistentTileSchedulerILi64ELi64ELi256ELi32ELb0ELb0ELb1ELb1ELb0ELb1EEEEEEEEEvNT_6ParamsE)
        .other          _ZN7cutlass13device_kernelIN5flash11enable_sm90INS1_16FlashAttnFwdSm90INS1_25CollectiveMainloopFwdSm90ILi2EN4cute5tupleIJNS5_1CILi1EEES8_S8_EEENS6_IJNS7_ILi64EEESA_SA_EEELi512ENS_6half_tEfNS_4arch4Sm90ELb0ELb1ELb0ELb1ELb0ELb1ELb1ELb0ELb0ELb0ELb0ELb0EEENS1_21CollectiveEpilogueFwdINS6_IJSA_NS7_ILi512EEESA_EEES9_SC_SE_Li256ELb1ELb0ELb0ELb0EEENS1_36VarlenDynamicPersistentTileSchedulerILi64ELi64ELi256ELi32ELb0ELb0ELb1ELb1ELb0ELb1EEEEEEEEEvNT_6ParamsE,@"STO_CUDA_ENTRY STV_DEFAULT"
_ZN7cutlass13device_kernelIN5flash11enable_sm90INS1_16FlashAttnFwdSm90INS1_25CollectiveMainloopFwdSm90ILi2EN4cute5tupleIJNS5_1CILi1EEES8_S8_EEENS6_IJNS7_ILi64EEESA_SA_EEELi512ENS_6half_tEfNS_4arch4Sm90ELb0ELb1ELb0ELb1ELb0ELb1ELb1ELb0ELb0ELb0ELb0ELb0EEENS1_21CollectiveEpilogueFwdINS6_IJSA_NS7_ILi512EEESA_EEES9_SC_SE_Li256ELb1ELb0ELb0ELb0EEENS1_36VarlenDynamicPersistentTileSchedulerILi64ELi64ELi256ELi32ELb0ELb0ELb1ELb1ELb0ELb1EEEEEEEEEvNT_6ParamsE:
[----:B------:R-:W0:Y:S02]  /*0000*/  LDC R1, c[0x0][0x28] ;  /* 0x00000a00ff017b82 */ /* 0x000e240000000800 */
[----:B0-----:R-:W-:Y:S01]  /*0010*/  VIADD R1, R1, 0xffffffc8 ;  /* 0xffffffc801017836 */ /* 0x001fe20000000000 */
[----:B------:R-:W0:Y:S01]  /*0020*/  S2R R3, SR_TID.X ;  /* 0x0000000000037919 */ /* 0x000e220000002100 */
[----:B------:R-:W-:Y:S01]  /*0030*/  ELECT P0, URZ, PT ;  /* 0x00000000003f782f */ /* 0x000fe20003800000 */
[----:B------:R-:W-:Y:S01]  /*0040*/  BSSY B0, `(.L_x_2657) ;  /* 0x000001a000007945 */ /* 0x000fe20003800000 */
[--C-:B0-----:R-:W-:Y:S02]  /*0050*/  SHF.R.U32.HI R0, RZ, 0x5, R3.reuse ;  /* 0x00000005ff007819 */ /* 0x101fe40000011603 */
[----:B------:R-:W-:-:S03]  /*0060*/  SHF.R.U32.HI R4, RZ, 0x7, R3 ;  /* 0x00000007ff047819 */ /* 0x000fc60000011603 */
        /* <DEDUP_REMOVED lines=23> */
.L_x_2658:
[----:B------:R-:W-:Y:S05]  /*01e0*/  BSYNC B0 ;  /* 0x0000000000007941 */ /* 0x000fea0003800000 */
.L_x_2657:
[----:B------:R-:W0:Y:S01]  /*01f0*/  SHFL.IDX PT, R4, R4, RZ, 0x1f ;  /* 0x00001fff04047589 */ /* 0x000e2200000e0000 */
[----:B------:R-:W-:Y:S01]  /*0200*/  VOTEU.ANY UP0, P0 ;  /* 0x00000000003f7886 */ /* 0x000fe20000000100 */
[----:B------:R-:W-:Y:S01]  /*0210*/  UMOV UR4, 0x1 ;  /* 0x0000000100047882 */ /* 0x000fe20000000000 */
[----:B------:R-:W-:Y:S01]  /*0220*/  UMOV UR7, 0x100 ;  /* 0x0000010000077882 */ /* 0x000fe20000000000 */
[----:B------:R-:W1:Y:S01]  /*0230*/  SHFL.IDX PT, R2, R0, RZ, 0x1f ;  /* 0x00001fff00027589 */ /* 0x000e6200000e0000 */
[----:B------:R-:W-:Y:S01]  /*0240*/  VOTEU.ANY UP1, P0 ;  /* 0x00000000003f7886 */ /* 0x000fe20000020100 */
[----:B------:R-:W2:Y:S01]  /*0250*/  @UP0 S2UR UR8, SR_CgaCtaId ;  /* 0x00000000000809c3 */ /* 0x000ea20000008800 */
[----:B------:R-:W-:Y:S01]  /*0260*/  @UP0 UMOV UR6, 0x400 ;  /* 0x0000040000060882 */ /* 0x000fe20000000000 */
[----:B------:R-:W-:-:S04]  /*0270*/  @UP0 UIADD3 UR4, -UR4, 0x100000, URZ ;  /* 0x0010000004040890 */ /* 0x000fc8000fffe13f */
[----:B------:R-:W-:Y:S02]  /*0280*/  @UP0 USHF.L.U32 UR5, UR4, 0xb, URZ ;  /* 0x0000000b04050899 */ /* 0x000fe4000800063f */
[----:B------:R-:W-:Y:S01]  /*0290*/  @UP0 USHF.L.U32 UR4, UR4, 0x1, URZ ;  /* 0x0000000104040899 */ /* 0x000fe2000800063f */
[----:B------:R-:W-:Y:S01]  /*02a0*/  VOTEU.ANY UP2, P0 ;  /* 0x00000000003f7886 */ /* 0x000fe20000040100 */
[----:B------:R-:W-:Y:S01]  /*02b0*/  VOTEU.ANY UP3, P0 ;  /* 0x00000000003f7886 */ /* 0x000fe20000060100 */
[----:B0-----:R-:W-:Y:S02]  /*02c0*/  R2UR UR9, R4 ;  /* 0x00000000040972ca */ /* 0x001fe400000e0000 */
[----:B-1----:R-:W-:Y:S01]  /*02d0*/  ISETP.NE.AND P1, PT, R2, RZ, PT ;  /* 0x000000ff0200720c */ /* 0x002fe20003f25270 */
[----:B--2---:R-:W-:Y:S02]  /*02e0*/  @UP0 ULEA UR8, UR8, UR6, 0x18 ;  /* 0x0000000608080291 */ /* 0x004fe4000f8ec03f */
[----:B------:R-:W-:-:S04]  /*02f0*/  @UP0 UIADD3 UR6, -UR7, 0x100000, URZ ;  /* 0x0010000007060890 */ /* 0x000fc8000fffe13f */
[----:B------:R-:W-:Y:S02]  /*0300*/  @UP0 USHF.L.U32 UR7, UR6, 0xb, URZ ;  /* 0x0000000b06070899 */ /* 0x000fe4000800063f */
[----:B------:R-:W-:Y:S02]  /*0310*/  @UP0 USHF.L.U32 UR6, UR6, 0x1, URZ ;  /* 0x0000000106060899 */ /* 0x000fe4000800063f */
[----:B------:R-:W-:Y:S01]  /*0320*/  IMAD.U32 R4, RZ, RZ, UR9 ;  /* 0x00000009ff047e24 */ /* 0x000fe2000f8e00ff */
[----:B------:R-:W-:-:S04]  /*0330*/  UISETP.NE.AND UP0, UPT, UR9, URZ, UPT ;  /* 0x0000003f0900728c */ /* 0x000fc8000bf05270 */
[----:B------:R0:W-:Y:S04]  /*0340*/  STL [R1+0x2c], R4 ;  /* 0x00002c0401007387 */ /* 0x0001e80000100800 */
[----:B------:R-:W1:Y:S02]  /*0350*/  FENCE.VIEW.ASYNC.S ;  /* 0x00000000000073c6 */ /* 0x000e640000000000 */
[----:B-1----:R0:W1:Y:S01]  /*0360*/  @UP1 SYNCS.EXCH.64 URZ, [UR8+0x38800], UR4 ;  /* 0x03880004083f15b2 */ /* 0x0020620008000100 */
[----:B------:R0:W2:Y:S01]  /*0370*/  @UP2 SYNCS.EXCH.64 URZ, [UR8+0x38810], UR4 ;  /* 0x03881004083f25b2 */ /* 0x0000a20008000100 */
[----:B------:R0:W3:Y:S01]  /*0380*/  @UP3 SYNCS.EXCH.64 URZ, [UR8+0x38820], UR6 ;  /* 0x03882006083f35b2 */ /* 0x0000e20008000100 */
        /* <DEDUP_REMOVED lines=14> */
[----:B----4-:R-:W-:Y:S01]  /*0470*/  NOP ;  /* 0x0000000000007918 */ /* 0x010fe20000000000 */
.L_x_2659:
[----:B------:R-:W4:Y:S01]  /*0480*/  SHFL.IDX PT, R2, R0, RZ, 0x1f ;  /* 0x00001fff00027589 */ /* 0x000f2200000e0000 */
[----:B------:R-:W-:Y:S01]  /*0490*/  NOP ;  /* 0x0000000000007918 */ /* 0x000fe20000000000 */
[----:B----4-:R-:W-:-:S13]  /*04a0*/  ISETP.NE.AND P0, PT, R2, RZ, PT ;  /* 0x000000ff0200720c */ /* 0x010fda0003f05270 */
        /* <DEDUP_REMOVED lines=18> */
[----:B----4-:R-:W-:Y:S01]  /*05d0*/  NOP ;  /* 0x0000000000007918 */ /* 0x010fe20000000000 */
.L_x_2660:
[----:B------:R-:W4:Y:S01]  /*05e0*/  SHFL.IDX PT, R2, R0, RZ, 0x1f ;  /* 0x00001fff00027589 */ /* 0x000f2200000e0000 */
[----:B------:R-:W-:Y:S01]  /*05f0*/  NOP ;  /* 0x0000000000007918 */ /* 0x000fe20000000000 */
[----:B----4-:R-:W-:-:S13]  /*0600*/  ISETP.NE.AND P0, PT, R2, RZ, PT ;  /* 0x000000ff0200720c */ /* 0x010fda0003f05270 */
        /* <DEDUP_REMOVED lines=15> */
.L_x_2661:
        /* <DEDUP_REMOVED lines=22> */
.L_x_2662:
        /* <DEDUP_REMOVED lines=22> */
.L_x_2663:
[----:B0-----:R-:W-:Y:S01]  /*09c0*/  UMOV UR4, 0x1 ;  /* 0x0000000100047882 */ /* 0x001fe20000000000 */
[----:B------:R-:W-:Y:S01]  /*09d0*/  PLOP3.LUT P0, PT, PT, PT, UP0, 0x80, 0x0 ;  /* 0x000000000000781c */ /* 0x000fe20003f0f008 */
[----:B------:R-:W-:Y:S01]  /*09e0*/  USEL UR4, UR4, 0x2, !UP0 ;  /* 0x0000000204047887 */ /* 0x000fe2000c000000 */
[----:B------:R-:W-:Y:S01]  /*09f0*/  NOP ;  /* 0x0000000000007918 */ /* 0x000fe20000000000 */
[----:B------:R-:W-:Y:S01]  /*0a00*/  ULDC.64 UR54, c[0x0][0x208] ;  /* 0x0000820000367ab9 */ /* 0x000fe20000000a00 */
[----:B------:R-:W-:Y:S03]  /*0a10*/  BSSY B8, `(.L_x_2664) ;  /* 0x00021c9000087945 */ /* 0x000fe60003800000 */
[----:B------:R-:W-:-:S05]  /*0a20*/  IMAD.U32 R2, RZ, RZ, UR4 ;  /* 0x00000004ff027e24 */ /* 0x000fca000f8e00ff */
[----:B------:R0:W-:Y:S01]  /*0a30*/  STL [R1+0x30], R2 ;  /* 0x0000300201007387 */ /* 0x0001e20000100800 */
[----:B-123--:R-:W-:Y:S06]  /*0a40*/  BAR.SYNC.DEFER_BLOCKING 0x0 ;  /* 0x0000000000007b1d */ /* 0x00efec0000010000 */
[----:B------:R-:W-:Y:S05]  /*0a50*/  @!P0 BRA `(.L_x_2665) ;  /* 0x000001ac00988947 */ /* 0x000fea0003800000 */
.L_x_2666:
[----:B------:R-:W-:-:S08]  /*0a60*/  NOP ;  /* 0x0000000000007918 */ /* 0x000fd00000000000 */
[----:B------:R-:W1:Y:S02]  /*0a70*/  USETMAXREG.TRY_ALLOC.CTAPOOL UP0, 0xf0 ;  /* 0x000000f0000079c8 */ /* 0x000e640008000600 */
[----:B-1----:R-:W-:-:S13]  /*0a80*/  PLOP3.LUT P0, PT, PT, PT, UP0, 0x80, 0x0 ;  /* 0x000000000000781c */ /* 0x002fda0003f0f008 */
[----:B------:R-:W-:Y:S05]  /*0a90*/  @!P0 BRA `(.L_x_2666) ;  /* 0xfffffffc00f08947 */ /* 0x000fea000383ffff */
[----:B------:R-:W-:Y:S01]  /*0aa0*/  SHF.R.U32.HI R0, RZ, 0x7, R3 ;  /* 0x00000007ff007819 */ /* 0x000fe20000011603 */
[----:B------:R-:W1:Y:S01]  /*0ab0*/  S2UR UR5, SR_CgaCtaId ;  /* 0x00000000000579c3 */ /* 0x000e620000008800 */
[----:B------:R-:W-:Y:S02]  /*0ac0*/  UMOV UR4, 0x400 ;  /* 0x0000040000047882 */ /* 0x000fe40000000000 */
[----:B------:R-:W-:-:S13]  /*0ad0*/  ISETP.NE.AND P0, PT, R0, 0x1, PT ;  /* 0x000000010000780c */ /* 0x000fda0003f05270 */
[----:B------:R-:W-:Y:S06]  /*0ae0*/  @!P0 BAR.ARV 0x8, 0xa0 ;  /* 0x0202800000008b1d */ /* 0x000fec0000002000 */
[----:B------:R-:W-:Y:S01]  /*0af0*/  ISETP.GE.U32.AND P0, PT, R3, 0x100, PT ;  /* 0x000001000300780c */ /* 0x000fe20003f06070 */
[----:B-1----:R-:W-:-:S06]  /*0b00*/  ULEA UR4, UR5, UR4, 0x18 ;  /* 0x0000000405047291 */ /* 0x002fcc000f8ec03f */
[----:B------:R-:W-:Y:S01]  /*0b10*/  IMAD.U32 R18, RZ, RZ, UR4 ;  /* 0x00000004ff127e24 */ /* 0x000fe2000f8e00ff */
[----:B------:R-:W-:-:S05]  /*0b20*/  ULDC UR4, c[0x0][0xd14] ;  /* 0x0003450000047ab9 */ /* 0x000fca0000000800 */
[----:B------:R-:W-:Y:S08]  /*0b30*/  @P0 BAR.ARV 0xf, 0x100 ;  /* 0x03c4000000000b1d */ /* 0x000ff00000002000 */
[----:B------:R-:W-:Y:S06]  /*0b40*/  BAR.SYNC.DEFER_BLOCKING 0x5, 0x120 ;  /* 0x0144800000007b1d */ /* 0x000fec0000010000 */
[----:B------:R-:W1:Y:S02]  /*0b50*/  LDS.128 R188, [R18+0x388d0] ;  /* 0x0388d00012bc7984 */ /* 0x000e640000000c00 */
[----:B------:R-:W-:Y:S06]  /*0b60*/  BAR.ARV 0x4, 0x120 ;  /* 0x0104800000007b1d */ /* 0x000fec0000002000 */
[----:B-1----:R-:W-:-:S13]  /*0b70*/  ISETP.GE.AND P0, PT, R191, UR4, PT ;  /* 0x00000004bf007c0c */ /* 0x002fda000bf06270 */
[----:B------:R-:W-:Y:S05]  /*0b80*/  @P0 BRA `(.L_x_2667) ;  /* 0x0000021800c40947 */ /* 0x000fea0003800000 */
[----:B------:R-:W2:Y:S01]  /*0b90*/  LDL R0, [R1+0x30] ;  /* 0x0000300001007983 */ /* 0x000ea20000100800 */
[----:B------:R-:W-:Y:S01]  /*0ba0*/  VIADD R234, R3, 0xffffff80 ;  /* 0xffffff8003ea7836 */ /* 0x000fe20000000000 */
[----:B------:R-:W-:Y:S01]  /*0bb0*/  MOV R19, RZ ;  /* 0x000000ff00137202 */ /* 0x000fe20000000f00 */
[----:B------:R-:W-:Y:S02]  /*0bc0*/  IMAD.MOV.U32 R208, RZ, RZ, 0x40 ;  /* 0x00000040ffd07424 */ /* 0x000fe400078e00ff */
[----:B------:R-:W-:Y:S01]  /*0bd0*/  IMAD.MOV.U32 R187, RZ, RZ, RZ ;  /* 0x000000ffffbb7224 */ /* 0x000fe200078e00ff */
[----:B------:R-:W-:Y:S01]  /*0be0*/  SHF.R.S32.HI R3, RZ, 0x1f, R234 ;  /* 0x0000001fff037819 */ /* 0x000fe200000114ea */
[----:B------:R-:W-:Y:S02]  /*0bf0*/  IMAD.MOV.U32 R192, RZ, RZ, RZ ;  /* 0x000000ffffc07224 */ /* 0x000fe400078e00ff */
[----:B------:R-:W-:Y:S01]  /*0c00*/  IMAD.MOV.U32 R22, RZ, RZ, RZ ;  /* 0x000000ffff167224 */ /* 0x000fe200078e00ff */
[CC--:B0-----:R-:W-:Y:S01]  /*0c10*/  LEA.HI R2, R3.reuse, R234.reuse, RZ, 0x4 ;  /* 0x000000ea03027211 */ /* 0x0c1fe200078f20ff */
[----:B------:R-:W-:Y:S01]  /*0c20*/  IMAD.MOV.U32 R218, RZ, RZ, RZ ;  /* 0x000000ffffda7224 */ /* 0x000fe200078e00ff */
[----:B------:R-:W-:-:S02]  /*0c30*/  LEA.HI R6, R3, R234, RZ, 0x5 ;  /* 0x000000ea03067211 */ /* 0x000fc400078f28ff */
[----:B------:R-:W-:Y:S02]  /*0c40*/  LOP3.LUT R5, R2, 0xfffffff0, RZ, 0xc0, !PT ;  /* 0xfffffff002057812 */ /* 0x000fe400078ec0ff */
[--C-:B------:R-:W-:Y:S02]  /*0c50*/  SHF.R.S32.HI R213, RZ, 0x5, R6.reuse ;  /* 0x00000005ffd57819 */ /* 0x100fe40000011406 */
[----:B------:R-:W-:Y:S01]  /*0c60*/  SHF.R.S32.HI R6, RZ, 0x1f, R6 ;  /* 0x0000001fff067819 */ /* 0x000fe20000011406 */
[----:B------:R-:W-:Y:S01]  /*0c70*/  IMAD.IADD R4, R234, 0x1, -R5 ;  /* 0x00000001ea047824 */ /* 0x000fe200078e0a05 */
[----:B------:R-:W-:Y:S02]  /*0c80*/  SHF.R.S32.HI R5, RZ, 0x4, R2 ;  /* 0x00000004ff057819 */ /* 0x000fe40000011402 */
[----:B------:R-:W-:Y:S02]  /*0c90*/  LEA.HI R6, R6, R213, RZ, 0x2 ;  /* 0x000000d506067211 */ /* 0x000fe400078f10ff */
[----:B------:R-:W-:-:S02]  /*0ca0*/  SHF.R.S32.HI R9, RZ, 0x1f, R4 ;  /* 0x0000001fff097819 */ /* 0x000fc40000011404 */
[----:B------:R-:W-:Y:S02]  /*0cb0*/  LEA.HI R2, R2, R5, RZ, 0x1 ;  /* 0x0000000502027211 */ /* 0x000fe400078f08ff */
[----:B------:R-:W-:Y:S02]  /*0cc0*/  LEA.HI R12, R9, R4, RZ, 0x3 ;  /* 0x00000004090c7211 */ /* 0x000fe400078f18ff */
[----:B------:R-:W-:Y:S02]  /*0cd0*/  LOP3.LUT R6, R6, 0x3ffffc, RZ, 0xc0, !PT ;  /* 0x003ffffc06067812 */ /* 0x000fe400078ec0ff */
[C---:B------:R-:W-:Y:S01]  /*0ce0*/  LOP3.LUT R13, R12.reuse, 0xfffffff8, RZ, 0xc0, !PT ;  /* 0xfffffff80c0d7812 */ /* 0x040fe200078ec0ff */
[----:B------:R-:W-:Y:S01]  /*0cf0*/  IMAD.SHL.U32 R12, R12, 0x40, RZ ;  /* 0x000000400c0c7824 */ /* 0x000fe200078e00ff */
[----:B------:R-:W-:Y:S01]  /*0d00*/  LOP3.LUT R2, R2, 0x1ffffffe, RZ, 0xc0, !PT ;  /* 0x1ffffffe02027812 */ /* 0x000fe200078ec0ff */
[----:B------:R-:W-:Y:S02]  /*0d10*/  IMAD.IADD R6, R213, 0x1, -R6 ;  /* 0x00000001d5067824 */ /* 0x000fe400078e0a06 */
[----:B------:R-:W-:Y:S01]  /*0d20*/  IMAD.IADD R13, R4, 0x1, -R13 ;  /* 0x00000001040d7824 */ /* 0x000fe200078e0a0d */
[----:B------:R-:W-:Y:S01]  /*0d30*/  LOP3.LUT R12, R12, 0x7ffffe00, RZ, 0xc0, !PT ;  /* 0x7ffffe000c0c7812 */ /* 0x000fe200078ec0ff */
[----:B------:R-:W-:-:S03]  /*0d40*/  IMAD.IADD R2, R5, 0x1, -R2 ;  /* 0x0000000105027824 */ /* 0x000fc600078e0a02 */
[----:B------:R-:W-:Y:S01]  /*0d50*/  R2P PR, R13, 0x6 ;  /* 0x000000060d007804 */ /* 0x000fe20000000000 */
[----:B------:R-:W-:Y:S02]  /*0d60*/  IMAD.SHL.U32 R2, R2, 0x8, RZ ;  /* 0x0000000802027824 */ /* 0x000fe400078e00ff */
[----:B------:R-:W-:Y:S02]  /*0d70*/  IMAD R12, R213, 0x400, R12 ;  /* 0x00000400d50c7824 */ /* 0x000fe400078e020c */
[----:B------:R-:W-:Y:S02]  /*0d80*/  SEL R208, R208, 0xffffffc0, !P2 ;  /* 0xffffffc0d0d07807 */ /* 0x000fe40005000000 */
[----:B--2---:R-:W-:Y:S02]  /*0d90*/  R2UR UR4, R0 ;  /* 0x00000000000472ca */ /* 0x004fe400000e0000 */
[----:B------:R-:W-:-:S04]  /*0da0*/  LEA.HI R0, R3, R234, RZ, 0x7 ;  /* 0x000000ea03007211 */ /* 0x000fc800078f38ff */
[----:B------:R-:W-:Y:S02]  /*0db0*/  SHF.R.S32.HI R221, RZ, 0x7, R0 ;  /* 0x00000007ffdd7819 */ /* 0x000fe40000011400 */
[C---:B------:R-:W-:Y:S02]  /*0dc0*/  LOP3.LUT R7, R0.reuse, 0xffffff80, RZ, 0xc0, !PT ;  /* 0xffffff8000077812 */ /* 0x040fe400078ec0ff */
[----:B------:R-:W-:Y:S01]  /*0dd0*/  LEA.HI R0, R0, R221, RZ, 0x1 ;  /* 0x000000dd00007211 */ /* 0x000fe200078f08ff */
[----:B------:R-:W-:Y:S02]  /*0de0*/  IMAD R15, R221, 0x100, R4 ;  /* 0x00000100dd0f7824 */ /* 0x000fe400078e0204 */
[----:B------:R-:W-:Y:S01]  /*0df0*/  IMAD.SHL.U32 R4, R13, 0x40, RZ ;  /* 0x000000400d047824 */ /* 0x000fe200078e00ff */
[----:B------:R-:W-:Y:S01]  /*0e00*/  LOP3.LUT R0, R0, 0xfffffe, RZ, 0xc0, !PT ;  /* 0x00fffffe00007812 */ /* 0x000fe200078ec0ff */
[----:B------:R-:W-:Y:S01]  /*0e10*/  IMAD.IADD R7, R234, 0x1, -R7 ;  /* 0x00000001ea077824 */ /* 0x000fe200078e0a07 */
[----:B------:R-:W-:Y:S01]  /*0e20*/  LEA R15, R6, R15, 0x4 ;  /* 0x0000000f060f7211 */ /* 0x000fe200078e20ff */
[----:B------:R-:W-:Y:S01]  /*0e30*/  ULOP3.LUT UR36, UR4, 0x1, URZ, 0xfc, !UPT ;  /* 0x0000000104247892 */ /* 0x000fe2000f8efc3f */
[----:B------:R-:W-:Y:S01]  /*0e40*/  LOP3.LUT R5, R4, 0x1c0, RZ, 0xc0, !PT ;  /* 0x000001c004057812 */ /* 0x000fe200078ec0ff */
[----:B------:R-:W-:Y:S01]  /*0e50*/  IMAD.IADD R0, R221, 0x1, -R0 ;  /* 0x00000001dd007824 */ /* 0x000fe200078e0a00 */
[----:B------:R-:W-:Y:S01]  /*0e60*/  SHF.R.S32.HI R8, RZ, 0x1f, R7 ;  /* 0x0000001fff087819 */ /* 0x000fe20000011407 */
[--C-:B------:R-:W-:Y:S01]  /*0e70*/  IMAD.U32 R233, R15, 0x40, R2.reuse ;  /* 0x000000400fe97824 */ /* 0x100fe200078e0002 */
[----:B------:R-:W-:Y:S01]  /*0e80*/  LOP3.LUT R2, R5, 0x8, R2, 0xf8, !PT ;  /* 0x0000000805027812 */ /* 0x000fe200078ef802 */
[----:B------:R-:W-:Y:S01]  /*0e90*/  IMAD.SHL.U32 R196, R0, 0x100, RZ ;  /* 0x0000010000c47824 */ /* 0x000fe200078e00ff */
[----:B------:R-:W-:-:S02]  /*0ea0*/  SHF.R.U32.HI R5, RZ, 0x3, R5 ;  /* 0x00000003ff057819 */ /* 0x000fc40000011605 */
[CC--:B------:R-:W-:Y:S02]  /*0eb0*/  LEA.HI R6, R3.reuse, R234.reuse, RZ, 0x2 ;  /* 0x000000ea03067211 */ /* 0x0c0fe400078f10ff */
[----:B------:R-:W-:Y:S02]  /*0ec0*/  LOP3.LUT R5, R2, R5, RZ, 0x3c, !PT ;  /* 0x0000000502057212 */ /* 0x000fe400078e3cff */
[----:B------:R-:W-:Y:S02]  /*0ed0*/  LEA.HI R2, R3, R234, RZ, 0x3 ;  /* 0x000000ea03027211 */ /* 0x000fe400078f18ff */
[-C--:B------:R-:W-:Y:S01]  /*0ee0*/  LEA.HI R9, R8, R7.reuse, RZ, 0x2 ;  /* 0x0000000708097211 */ /* 0x080fe200078f10ff */
[----:B------:R-:W-:Y:S01]  /*0ef0*/  IMAD.IADD R5, R12, 0x1, R5 ;  /* 0x000000010c057824 */ /* 0x000fe200078e0205 */
[----:B------:R-:W-:Y:S02]  /*0f00*/  LOP3.LUT R3, R2, 0x1ffffff8, RZ, 0xc0, !PT ;  /* 0x1ffffff802037812 */ /* 0x000fe400078ec0ff */
[----:B------:R-:W-:Y:S01]  /*0f10*/  SHF.R.S32.HI R186, RZ, 0x2, R6 ;  /* 0x00000002ffba7819 */ /* 0x000fe20000011406 */
[----:B------:R-:W-:Y:S01]  /*0f20*/  IMAD R197, R5, 0x2, R18 ;  /* 0x0000000205c57824 */ /* 0x000fe200078e0212 */
[----:B------:R-:W-:Y:S01]  /*0f30*/  LOP3.LUT R4, R9, 0x7ffffffc, RZ, 0xc0, !PT ;  /* 0x7ffffffc09047812 */ /* 0x000fe200078ec0ff */
[----:B------:R-:W-:Y:S01]  /*0f40*/  IMAD.IADD R3, R234, 0x1, -R3 ;  /* 0x00000001ea037824 */ /* 0x000fe200078e0a03 */
[----:B------:R-:W-:Y:S01]  /*0f50*/  LEA.HI R8, R8, R7, RZ, 0x5 ;  /* 0x0000000708087211 */ /* 0x000fe200078f28ff */
[----:B------:R-:W-:Y:S01]  /*0f60*/  VIADD R236, R186, 0x20 ;  /* 0x00000020baec7836 */ /* 0x000fe20000000000 */
[--C-:B------:R-:W-:Y:S01]  /*0f70*/  SHF.R.S32.HI R10, RZ, 0x2, R9.reuse ;  /* 0x00000002ff0a7819 */ /* 0x100fe20000011409 */
[----:B------:R-:W-:Y:S01]  /*0f80*/  IMAD.IADD R4, R7, 0x1, -R4 ;  /* 0x0000000107047824 */ /* 0x000fe200078e0a04 */
[----:B------:R-:W-:Y:S01]  /*0f90*/  LOP3.LUT R7, R6, 0xfffffffc, RZ, 0xc0, !PT ;  /* 0xfffffffc06077812 */ /* 0x000fe200078ec0ff */
[----:B------:R-:W-:Y:S01]  /*0fa0*/  IMAD.SHL.U32 R211, R3, 0x8, RZ ;  /* 0x0000000803d37824 */ /* 0x000fe200078e00ff */
[----:B------:R-:W-:Y:S01]  /*0fb0*/  SHF.R.S32.HI R3, RZ, 0x1f, R236 ;  /* 0x0000001fff037819 */ /* 0x000fe200000114ec */
[----:B------:R-:W-:Y:S01]  /*0fc0*/  IMAD.SHL.U32 R231, R236, 0x40, RZ ;  /* 0x00000040ece77824 */ /* 0x000fe200078e00ff */
[----:B------:R-:W-:Y:S01]  /*0fd0*/  SHF.R.S32.HI R11, RZ, 0x1f, R9 ;  /* 0x0000001fff0b7819 */ /* 0x000fe20000011409 */
[----:B------:R-:W-:Y:S01]  /*0fe0*/  IMAD.IADD R220, R234, 0x1, -R7 ;  /* 0x00000001eadc7824 */ /* 0x000fe200078e0a07 */
[----:B------:R-:W-:Y:S01]  /*0ff0*/  LEA.HI R3, R3, R236, RZ, 0x3 ;  /* 0x000000ec03037211 */ /* 0x000fe200078f18ff */
[----:B------:R-:W-:Y:S01]  /*1000*/  VIADD R209, R197, 0x36400 ;  /* 0x00036400c5d17836 */ /* 0x000fe20000000000 */
[----:B------:R-:W-:Y:S01]  /*1010*/  LEA.HI R11, R11, R10, RZ, 0x3 ;  /* 0x0000000a0b0b7211 */ /* 0x000fe200078f18ff */
[----:B------:R-:W-:Y:S01]  /*1020*/  IMAD.SHL.U32 R16, R220, 0x8, RZ ;  /* 0x00000008dc107824 */ /* 0x000fe200078e00ff */
[----:B------:R-:W-:Y:S01]  /*1030*/  SHF.R.S32.HI R9, RZ, 0x1f, R6 ;  /* 0x0000001fff097819 */ /* 0x000fe20000011406 */
[----:B------:R-:W-:Y:S01]  /*1040*/  IMAD.SHL.U32 R3, R3, 0x40, RZ ;  /* 0x0000004003037824 */ /* 0x000fe200078e00ff */
[----:B------:R-:W-:Y:S01]  /*1050*/  LOP3.LUT R231, R231, 0x1c0, RZ, 0xc0, !PT ;  /* 0x000001c0e7e77812 */ /* 0x000fe200078ec0ff */
[----:B------:R-:W-:Y:S01]  /*1060*/  IMAD.SHL.U32 R185, R4, 0x2, RZ ;  /* 0x0000000204b97824 */ /* 0x000fe200078e00ff */
[----:B------:R-:W-:-:S02]  /*1070*/  SHF.R.S32.HI R214, RZ, 0x3, R2 ;  /* 0x00000003ffd67819 */ /* 0x000fc40000011402 */
[----:B------:R-:W-:Y:S02]  /*1080*/  LOP3.LUT R11, R11, 0xfffffff8, RZ, 0xc0, !PT ;  /* 0xfffffff80b0b7812 */ /* 0x000fe400078ec0ff */
[----:B------:R-:W-:Y:S02]  /*1090*/  LEA.HI R9, R9, R186, RZ, 0x3 ;  /* 0x000000ba09097211 */ /* 0x000fe400078f18ff */
[----:B------:R-:W-:Y:S01]  /*10a0*/  LOP3.LUT R2, R231, 0x38, R16, 0xf8, !PT ;  /* 0x00000038e7027812 */ /* 0x000fe200078ef810 */
[----:B------:R-:W-:Y:S01]  /*10b0*/  IMAD.IADD R11, R10, 0x1, -R11 ;  /* 0x000000010a0b7824 */ /* 0x000fe200078e0a0b */
[----:B------:R-:W-:Y:S02]  /*10c0*/  SHF.R.U32.HI R235, RZ, 0x3, R231 ;  /* 0x00000003ffeb7819 */ /* 0x000fe400000116e7 */
[----:B------:R-:W-:Y:S02]  /*10d0*/  LOP3.LUT R232, R3, 0xfffffe00, RZ, 0xc0, !PT ;  /* 0xfffffe0003e87812 */ /* 0x000fe400078ec0ff */
[----:B------:R-:W-:-:S02]  /*10e0*/  SHF.R.S32.HI R8, RZ, 0x5, R8 ;  /* 0x00000005ff087819 */ /* 0x000fc40000011408 */
[----:B------:R-:W-:Y:S02]  /*10f0*/  LOP3.LUT R9, R9, 0xfffffff8, RZ, 0xc0, !PT ;  /* 0xfffffff809097812 */ /* 0x000fe400078ec0ff */
[----:B------:R-:W-:Y:S01]  /*1100*/  IADD3 R198, R197, 0x36420, RZ ;  /* 0x00036420c5c67810 */ /* 0x000fe20007ffe0ff */
[C---:B------:R-:W-:Y:S01]  /*1110*/  @P1 VIADD R198, R209.reuse, 0xffffffe0 ;  /* 0xffffffe0d1c61836 */ /* 0x040fe20000000000 */
[----:B------:R-:W-:Y:S01]  /*1120*/  LOP3.LUT R3, R232, R2, R235, 0xf6, !PT ;  /* 0x00000002e8037212 */ /* 0x000fe200078ef6eb */
[----:B------:R-:W-:Y:S01]  /*1130*/  IMAD.IADD R209, R209, 0x1, R208 ;  /* 0x00000001d1d17824 */ /* 0x000fe200078e02d0 */
[----:B------:R-:W-:Y:S01]  /*1140*/  SHF.R.S32.HI R225, RZ, 0x1f, R186 ;  /* 0x0000001fffe17819 */ /* 0x000fe200000114ba */
[----:B------:R-:W-:Y:S02]  /*1150*/  IMAD R194, R8, 0x10, R11 ;  /* 0x0000001008c27824 */ /* 0x000fe400078e020b */
[----:B------:R-:W-:Y:S02]  /*1160*/  IMAD.IADD R195, R186, 0x1, -R9 ;  /* 0x00000001bac37824 */ /* 0x000fe400078e0a09 */
[----:B------:R-:W-:-:S02]  /*1170*/  IMAD R230, R3, 0x2, R18 ;  /* 0x0000000203e67824 */ /* 0x000fc400078e0212 */
[----:B------:R-:W-:-:S07]  /*1180*/  IMAD.IADD R208, R208, 0x1, R198 ;  /* 0x00000001d0d07824 */ /* 0x000fce00078e02c6 */
.L_x_2877:
[----:B------:R-:W-:Y:S01]  /*1190*/  ULDC.64 UR4, c[0x0][0xb20] ;  /* 0x0002c80000047ab9 */ /* 0x000fe20000000a00 */
[----:B0-23-5:R-:W0:Y:S01]  /*11a0*/  LDC.64 R4, c[0x0][0xb00] ;  /* 0x0002c000ff047b82 */ /* 0x02de220000000a00 */
[----:B------:R-:W-:Y:S01]  /*11b0*/  ISETP.NE.U32.AND P0, PT, RZ, UR4, PT ;  /* 0x00000004ff007c0c */ /* 0x000fe2000bf05070 */
[----:B------:R-:W-:Y:S01]  /*11c0*/  IMAD.MOV.U32 R11, RZ, RZ, RZ ;  /* 0x000000ffff0b7224 */ /* 0x000fe200078e00ff */
[----:B------:R-:W-:Y:S01]  /*11d0*/  ULDC.64 UR6, c[0x0][0xb18] ;  /* 0x0002c60000067ab9 */ /* 0x000fe20000000a00 */
[----:B------:R-:W-:Y:S01]  /*11e0*/  IMAD.MOV.U32 R25, RZ, RZ, RZ ;  /* 0x000000ffff197224 */ /* 0x000fe200078e00ff */
        /* <DEDUP_REMOVED lines=13> */
[----:B------:R2:W5:Y:S01]  /*12c0*/  @P3 LDG.E R25, desc[UR54][R8.64] ;  /* 0x0000003608193981 */ /* 0x000562000c1e1900 */
        /* <DEDUP_REMOVED lines=16> */
[----:B--2---:R-:W-:Y:S06]  /*13d0*/  @P1 BRA `(.L_x_2668) ;  /* 0x0000000000241947 */ /* 0x004fec0003800000 */
        /* <DEDUP_REMOVED lines=8> */
[----:B--2---:R-:W-:-:S07]  /*1460*/  IADD3 R184, -R184, R5, RZ ;  /* 0x00000005b8b87210 */ /* 0x004fce0007ffe1ff */
.L_x_2668:
[----:B------:R-:W-:Y:S02]  /*1470*/  IMAD.U32 R32, RZ, RZ, UR5 ;  /* 0x00000005ff207e24 */ /* 0x000fe4000f8e00ff */
[----:B------:R-:W-:Y:S01]  /*1480*/  IMAD.U32 R24, RZ, RZ, UR4 ;  /* 0x00000004ff187e24 */ /* 0x000fe2000f8e00ff */
[----:B------:R-:W-:Y:S06]  /*1490*/  @!P2 BRA `(.L_x_2669) ;  /* 0x000000000010a947 */ /* 0x000fec0003800000 */
[----:B------:R-:W0:Y:S02]  /*14a0*/  LDC.64 R2, c[0x0][0xb18] ;  /* 0x0002c600ff027b82 */ /* 0x000e240000000a00 */
[----:B0-----:R-:W-:-:S05]  /*14b0*/  IMAD.WIDE R2, R191, 0x4, R2 ;  /* 0x00000004bf027825 */ /* 0x001fca00078e0202 */
[----:B------:R0:W5:Y:S01]  /*14c0*/  LDG.E R24, desc[UR54][R2.64] ;  /* 0x0000003602187981 */ /* 0x000162000c1e1900 */
[----:B------:R-:W-:Y:S05]  /*14d0*/  BRA `(.L_x_2670) ;  /* 0x0000000000107947 */ /* 0x000fea0003800000 */
.L_x_2669:
[----:B------:R-:W-:Y:S05]  /*14e0*/  @!P3 BRA `(.L_x_2670) ;  /* 0x00000000000cb947 */ /* 0x000fea0003800000 */
[----:B------:R-:W2:Y:S04]  /*14f0*/  LDG.E R3, desc[UR54][R8.64] ;  /* 0x0000003608037981 */ /* 0x000ea8000c1e1900 */
[----:B------:R-:W2:Y:S02]  /*1500*/  LDG.E R24, desc[UR54][R8.64+0x4] ;  /* 0x0000043608187981 */ /* 0x000ea4000c1e1900 */
[----:B--2---:R-:W-:-:S07]  /*1510*/  IMAD.IADD R24, R24, 0x1, -R3 ;  /* 0x0000000118187824 */ /* 0x004fce00078e0a03 */
.L_x_2670:
        /* <DEDUP_REMOVED lines=13> */
[----:B--2---:R-:W-:-:S04]  /*15f0*/  @P1 IMAD.WIDE R4, R191, 0x4, R4 ;  /* 0x00000004bf041825 */ /* 0x004fc800078e0204 */
[----:B------:R-:W-:Y:S01]  /*1600*/  IMAD.IADD R10, R24, 0x1, -R11 ;  /* 0x00000001180a7824 */ /* 0x000fe200078e0a0b */
[----:B------:R0:W5:Y:S01]  /*1610*/  @P1 LDG.E R33, desc[UR54][R4.64] ;  /* 0x0000003604211981 */ /* 0x000162000c1e1900 */
[----:B-1----:R-:W-:Y:S02]  /*1620*/  ISETP.GE.AND P1, PT, R9, 0x1, PT ;  /* 0x000000010900780c */ /* 0x002fe40003f26270 */
[----:B------:R-:W-:Y:S01]  /*1630*/  LEA R47, R189, 0x40, 0x6 ;  /* 0x00000040bd2f7811 */ /* 0x000fe200078e30ff */
[----:B---3--:R-:W-:-:S04]  /*1640*/  @P0 IMAD.IADD R32, R7, 0x1, -R0 ;  /* 0x0000000107200824 */ /* 0x008fc800078e0a00 */
[----:B------:R-:W-:-:S04]  /*1650*/  IMAD.IADD R23, R10, 0x1, R32 ;  /* 0x000000010a177824 */ /* 0x000fc800078e0220 */
[C---:B------:R-:W-:Y:S01]  /*1660*/  VIADD R0, R23.reuse, 0x3f ;  /* 0x0000003f17007836 */ /* 0x040fe20000000000 */
[----:B------:R-:W-:-:S04]  /*1670*/  IADD3 R47, R23, R47, -R184 ;  /* 0x0000002f172f7210 */ /* 0x000fc80007ffe8b8 */
        /* <DEDUP_REMOVED lines=16> */
.L_x_2673:
[----:B------:R-:W-:-:S13]  /*1780*/  ISETP.NE.AND P0, PT, R9, 0x1, PT ;  /* 0x000000010900780c */ /* 0x000fda0003f05270 */
[----:B------:R-:W0:Y:S02]  /*1790*/  @P0 LDC.64 R4, c[0x0][0xae0] ;  /* 0x0002b800ff040b82 */ /* 0x000e240000000a00 */
[----:B0-----:R-:W-:-:S05]  /*17a0*/  @P0 IMAD.HI.U32 R4, R2, R4, RZ ;  /* 0x0000000402040227 */ /* 0x001fca00078e00ff */
[----:B------:R-:W-:-:S07]  /*17b0*/  @P0 SHF.R.U32.HI R2, RZ, R5, R4 ;  /* 0x00000005ff020219 */ /* 0x000fce0000011604 */
.L_x_2674:
[----:B------:R-:W-:Y:S05]  /*17c0*/  BSYNC B0 ;  /* 0x0000000000007941 */ /* 0x000fea0003800000 */
.L_x_2672:
[----:B------:R-:W-:-:S05]  /*17d0*/  IMAD R3, R2, R9, R9 ;  /* 0x0000000902037224 */ /* 0x000fca00078e0209 */
[----:B------:R-:W-:-:S07]  /*17e0*/  VIMNMX R0, R0, R3, PT ;  /* 0x0000000300007248 */ /* 0x000fce0003fe0100 */
.L_x_2671:
[----:B------:R-:W-:Y:S01]  /*17f0*/  IMAD R2, R189, 0x40, -R184 ;  /* 0x00000040bd027824 */ /* 0x000fe200078e0ab8 */
[----:B------:R-:W-:-:S04]  /*1800*/  ULDC UR4, c[0x0][0xad4] ;  /* 0x0002b50000047ab9 */ /* 0x000fc80000000800 */
[----:B------:R-:W-:-:S05]  /*1810*/  IADD3 R45, R23, R2, RZ ;  /* 0x00000002172d7210 */ /* 0x000fca0007ffe0ff */
        /* <DEDUP_REMOVED lines=12> */
.L_x_2677:
[----:B------:R-:W-:Y:S01]  /*18e0*/  ISETP.NE.AND P0, PT, R9, 0x1, PT ;  /* 0x000000010900780c */ /* 0x000fe20003f05270 */
[----:B------:R-:W-:-:S12]  /*18f0*/  IMAD.MOV.U32 R4, RZ, RZ, R45 ;  /* 0x000000ffff047224 */ /* 0x000fd800078e002d */
[----:B------:R-:W0:Y:S02]  /*1900*/  @P0 LDC.64 R6, c[0x0][0xae0] ;  /* 0x0002b800ff060b82 */ /* 0x000e240000000a00 */
[----:B0-----:R-:W-:-:S05]  /*1910*/  @P0 IMAD.HI.U32 R6, R45, R6, RZ ;  /* 0x000000062d060227 */ /* 0x001fca00078e00ff */
[----:B------:R-:W-:-:S07]  /*1920*/  @P0 SHF.R.U32.HI R4, RZ, R7, R6 ;  /* 0x00000007ff040219 */ /* 0x000fce0000011606 */
.L_x_2678:
[----:B------:R-:W-:Y:S05]  /*1930*/  BSYNC B0 ;  /* 0x0000000000007941 */ /* 0x000fea0003800000 */
.L_x_2676:
[----:B------:R-:W-:-:S05]  /*1940*/  IMAD R3, R4, R9, RZ ;  /* 0x0000000904037224 */ /* 0x000fca00078e02ff */
[----:B------:R-:W-:-:S07]  /*1950*/  VIMNMX R2, R2, R3, !PT ;  /* 0x0000000302027248 */ /* 0x000fce0007fe0100 */
.L_x_2675:
        /* <DEDUP_REMOVED lines=42> */
[----:B-1---5:R-:W-:Y:S05]  /*1c00*/  CALL.ABS.NOINC R2 ;  /* 0x0000000002007343 */ /* 0x022fea0003c00000 */
.L_x_2681:
[----:B------:R-:W-:Y:S05]  /*1c10*/  BSYNC B6 ;  /* 0x0000000000067941 */ /* 0x000fea0003800000 */
.L_x_2680:
        /* <DEDUP_REMOVED lines=20> */
.L_x_2683:
[----:B------:R-:W-:Y:S05]  /*1d60*/  BSYNC B6 ;  /* 0x0000000000067941 */ /* 0x000fea0003800000 */
.L_x_2682:
        /* <DEDUP_REMOVED lines=8> */
[----:B------:R-:W2:Y:S08]  /*1df0*/  LDC.64 R20, c[0x0][0x3d8] ;  /* 0x0000f600ff147b82 */ /* 0x000eb00000000a00 */
[----:B------:R-:W3:Y:S08]  /*1e00*/  @P0 LDC.64 R2, c[0x0][0xaf0] ;  /* 0x0002bc00ff020b82 */ /* 0x000ef00000000a00 */
[----:B------:R-:W4:Y:S01]  /*1e10*/  LDC R63, c[0x0][0x3d4] ;  /* 0x0000f500ff3f7b82 */ /* 0x000f220000000800 */
[----:B------:R-:W-:-:S07]  /*1e20*/  SHF.R.S32.HI R17, RZ, 0x1f, R16 ;  /* 0x0000001fff117819 */ /* 0x000fce0000011410 */
[----:B------:R-:W1:Y:S01]  /*1e30*/  LDC.64 R26, c[0x0][0x3e8] ;  /* 0x0000fa00ff1a7b82 */ /* 0x000e620000000a00 */
[----:B---3--:R-:W-:-:S04]  /*1e40*/  @P0 IMAD.WIDE R2, R191, 0x4, R2 ;  /* 0x00000004bf020825 */ /* 0x008fc800078e0202 */
[----:B------:R-:W-:Y:S01]  /*1e50*/  IMAD.SHL.U32 R40, R220, 0x4, RZ ;  /* 0x00000004dc287824 */ /* 0x000fe200078e00ff */
[----:B------:R3:W3:Y:S01]  /*1e60*/  @P0 LDG.E R191, desc[UR54][R2.64] ;  /* 0x0000003602bf0981 */ /* 0x0006e2000c1e1900 */
[----:B0-----:R-:W-:Y:S01]  /*1e70*/  ISETP.NE.AND P0, PT, R0, 0x1, PT ;  /* 0x000000010000780c */ /* 0x001fe20003f05270 */
[----:B------:R-:W-:Y:S01]  /*1e80*/  IMAD.SHL.U32 R57, R195, 0x40, RZ ;  /* 0x00000040c3397824 */ /* 0x000fe200078e00ff */
[----:B------:R-:W-:Y:S01]  /*1e90*/  SHF.R.S32.HI R10, RZ, 0x1f, R25 ;  /* 0x0000001fff0a7819 */ /* 0x000fe20000011419 */
[----:B------:R-:W0:Y:S01]  /*1ea0*/  S2R R58, SR_TID.X ;  /* 0x00000000003a7919 */ /* 0x000e220000002100 */
[----:B------:R-:W-:Y:S01]  /*1eb0*/  SHF.R.S32.HI R41, RZ, 0x1f, R40 ;  /* 0x0000001fff297819 */ /* 0x000fe20000011428 */
[----:B--2---:R-:W-:Y:S01]  /*1ec0*/  IMAD.SHL.U32 R55, R20, 0x40, RZ ;  /* 0x0000004014377824 */ /* 0x004fe200078e00ff */
[----:B----4-:R-:W-:Y:S01]  /*1ed0*/  ISETP.GE.AND P1, PT, R16, R63, PT ;  /* 0x0000003f1000720c */ /* 0x010fe20003f26270 */
[-C--:B-1----:R-:W-:Y:S01]  /*1ee0*/  IMAD R4, R10, R52.reuse, RZ ;  /* 0x000000340a047224 */ /* 0x082fe200078e02ff */
[----:B------:R-:W-:Y:S01]  /*1ef0*/  SHF.L.U64.HI R51, R52, 0x6, R53 ;  /* 0x0000000634337819 */ /* 0x000fe20000010235 */
[----:B---3--:R-:W-:Y:S01]  /*1f00*/  IMAD.WIDE.U32 R2, R25, R52, RZ ;  /* 0x0000003419027225 */ /* 0x008fe200078e00ff */
[----:B------:R-:W-:Y:S01]  /*1f10*/  SEL R11, R63, RZ, P1 ;  /* 0x000000ff3f0b7207 */ /* 0x000fe20000800000 */
[----:B------:R-:W1:Y:S01]  /*1f20*/  LDC R59, c[0x0][0x3d4] ;  /* 0x0000f500ff3b7b82 */ /* 0x000e620000000800 */
[----:B------:R-:W-:Y:S01]  /*1f30*/  LOP3.LUT R57, R57, 0x1c0, RZ, 0xc0, !PT ;  /* 0x000001c039397812 */ /* 0x000fe200078ec0ff */
[C---:B------:R-:W-:Y:S01]  /*1f40*/  VIADD R76, R16.reuse, 0x20 ;  /* 0x00000020104c7836 */ /* 0x040fe20000000000 */
[----:B------:R-:W-:Y:S01]  /*1f50*/  P2R R72, PR, RZ, 0x2 ;  /* 0x00000002ff487803 */ /* 0x000fe20000000000 */
[----:B------:R-:W-:Y:S01]  /*1f60*/  IMAD.IADD R11, R16, 0x1, R11 ;  /* 0x00000001100b7824 */ /* 0x000fe200078e020b */
[----:B------:R-:W-:Y:S01]  /*1f70*/  SHF.R.U32.HI R61, RZ, 0x3, R57 ;  /* 0x00000003ff3d7819 */ /* 0x000fe20000011639 */
[C---:B------:R-:W-:Y:S01]  /*1f80*/  IMAD.SHL.U32 R56, R26.reuse, 0x40, RZ ;  /* 0x000000401a387824 */ /* 0x040fe200078e00ff */
[----:B------:R-:W-:Y:S01]  /*1f90*/  SHF.L.U64.HI R54, R26, 0x6, R27 ;  /* 0x000000061a367819 */ /* 0x000fe2000001021b */
[----:B------:R-:W2:Y:S01]  /*1fa0*/  @P0 LDC R5, c[0x0][0x42c] ;  /* 0x00010b00ff050b82 */ /* 0x000ea20000000800 */
[----:B------:R-:W-:Y:S01]  /*1fb0*/  SHF.R.S32.HI R50, RZ, 0x1f, R11 ;  /* 0x0000001fff327819 */ /* 0x000fe2000001140b */
[----:B------:R-:W-:-:S03]  /*1fc0*/  IMAD.SHL.U32 R63, R63, 0x2, RZ ;  /* 0x000000023f3f7824 */ /* 0x000fc600078e00ff */
[----:B------:R-:W-:-:S03]  /*1fd0*/  LEA.HI R50, R50, R11, RZ, 0x3 ;  /* 0x0000000b32327211 */ /* 0x000fc600078f18ff */
[----:B------:R-:W3:Y:S01]  /*1fe0*/  @P0 LDC R7, c[0x0][0x430] ;  /* 0x00010c00ff070b82 */ /* 0x000ee20000000800 */
[----:B------:R-:W-:-:S04]  /*1ff0*/  LOP3.LUT R67, R50, 0xfffffff8, RZ, 0xc0, !PT ;  /* 0xfffffff832437812 */ /* 0x000fc800078ec0ff */
[----:B------:R-:W-:-:S03]  /*2000*/  SHF.R.S32.HI R71, RZ, 0x1f, R67 ;  /* 0x0000001fff477819 */ /* 0x000fc60000011443 */
[----:B------:R-:W4:Y:S01]  /*2010*/  LDC R60, c[0x0][0x2e4] ;  /* 0x0000b900ff3c7b82 */ /* 0x000f220000000800 */
[----:B0-----:R-:W-:-:S05]  /*2020*/  SHF.R.U32.HI R58, RZ, 0x7, R58 ;  /* 0x00000007ff3a7819 */ /* 0x001fca000001163a */
[----:B------:R-:W-:Y:S02]  /*2030*/  VIADD R58, R58, 0x8 ;  /* 0x000000083a3a7836 */ /* 0x000fe40000000000 */
[----:B--2---:R-:W-:-:S04]  /*2040*/  @P0 IMAD.HI.U32 R0, R190, R5, RZ ;  /* 0x00000005be000227 */ /* 0x004fc800078e00ff */
[----:B------:R-:W-:Y:S01]  /*2050*/  IMAD R5, R25, R53, R4 ;  /* 0x0000003519057224 */ /* 0x000fe200078e0204 */
[----:B---3--:R-:W-:-:S03]  /*2060*/  @P0 SHF.R.U32.HI R190, RZ, R7, R0 ;  /* 0x00000007ffbe0219 */ /* 0x008fc60000011600 */
[----:B------:R-:W-:Y:S01]  /*2070*/  IMAD.IADD R3, R3, 0x1, R5 ;  /* 0x0000000103037824 */ /* 0x000fe200078e0205 */
[----:B------:R-:W-:Y:S02]  /*2080*/  ISETP.NE.U32.AND P0, PT, RZ, UR6, PT ;  /* 0x00000006ff007c0c */ /* 0x000fe4000bf05070 */
[----:B------:R-:W-:Y:S01]  /*2090*/  SHF.R.S32.HI R0, RZ, 0x1f, R190 ;  /* 0x0000001fff007819 */ /* 0x000fe200000114be */
[----:B------:R-:W-:Y:S01]  /*20a0*/  IMAD.WIDE.U32 R2, R190, UR4, R2 ;  /* 0x00000004be027c25 */ /* 0x000fe2000f8e0002 */
[----:B------:R-:W-:Y:S01]  /*20b0*/  ISETP.NE.AND.EX P0, PT, RZ, UR7, PT, P0 ;  /* 0x00000007ff007c0c */ /* 0x000fe2000bf05300 */
[----:B------:R-:W-:Y:S02]  /*20c0*/  ULDC.64 UR6, c[0x0][0x320] ;  /* 0x0000c80000067ab9 */ /* 0x000fe40000000a00 */
[----:B------:R-:W-:-:S04]  /*20d0*/  IMAD R5, R0, UR4, RZ ;  /* 0x0000000400057c24 */ /* 0x000fc8000f8e02ff */
[----:B------:R-:W-:Y:S01]  /*20e0*/  IMAD R7, R190, UR5, R5 ;  /* 0x00000005be077c24 */ /* 0x000fe2000f8e0205 */
[----:B------:R-:W-:Y:S01]  /*20f0*/  ULDC.64 UR4, c[0x0][0x300] ;  /* 0x0000c00000047ab9 */ /* 0x000fe20000000a00 */
[----:B------:R-:W-:Y:S02]  /*2100*/  IMAD R5, R0, UR6, RZ ;  /* 0x0000000600057c24 */ /* 0x000fe4000f8e02ff */
[----:B------:R-:W-:Y:S02]  /*2110*/  IMAD.IADD R3, R3, 0x1, R7 ;  /* 0x0000000103037824 */ /* 0x000fe400078e0207 */
[C---:B------:R-:W-:Y:S02]  /*2120*/  IMAD R9, R190.reuse, UR7, R5 ;  /* 0x00000007be097c24 */ /* 0x040fe4000f8e0205 */
[----:B------:R-:W-:-:S04]  /*2130*/  IMAD.WIDE.U32 R4, R190, UR6, R16 ;  /* 0x00000006be047c25 */ /* 0x000fc8000f8e0010 */
        /* <DEDUP_REMOVED lines=9> */
[C---:B------:R-:W-:Y:S01]  /*21d0*/  IMAD R6, R225.reuse, R52, RZ ;  /* 0x00000034e1067224 */ /* 0x040fe200078e02ff */
[----:B------:R-:W-:Y:S01]  /*21e0*/  IADD3 R46, P0, R42, R2, RZ ;  /* 0x000000022a2e7210 */ /* 0x000fe20007f1e0ff */
[----:B------:R-:W-:Y:S01]  /*21f0*/  IMAD R2, R225, R20, RZ ;  /* 0x00000014e1027224 */ /* 0x000fe200078e02ff */
[----:B------:R-:W-:Y:S01]  /*2200*/  SHF.L.U32 R52, R52, 0x6, RZ ;  /* 0x0000000634347819 */ /* 0x000fe200000006ff */
[----:B------:R-:W-:Y:S01]  /*2210*/  IMAD R9, R186, R53, R6 ;  /* 0x00000035ba097224 */ /* 0x000fe200078e0206 */
[----:B------:R-:W-:Y:S01]  /*2220*/  SHF.L.U64.HI R53, R20, 0x6, R21 ;  /* 0x0000000614357819 */ /* 0x000fe20000010215 */
[----:B------:R-:W-:Y:S02]  /*2230*/  IMAD R6, R0, UR4, RZ ;  /* 0x0000000400067c24 */ /* 0x000fe4000f8e02ff */
[----:B------:R-:W-:-:S02]  /*2240*/  IMAD.IADD R0, R43, 0x1, R7 ;  /* 0x000000012b007824 */ /* 0x000fc400078e0207 */
[----:B------:R-:W-:Y:S02]  /*2250*/  IMAD R73, R39, UR5, R6 ;  /* 0x0000000527497c24 */ /* 0x000fe4000f8e0206 */
[----:B------:R-:W-:Y:S01]  /*2260*/  IMAD R13, R186, R21, R2 ;  /* 0x00000015ba0d7224 */ /* 0x000fe200078e0202 */
[----:B------:R-:W-:Y:S01]  /*2270*/  IADD3.X R48, R0, R3, R9, P0, !PT ;  /* 0x0000000300307210 */ /* 0x000fe200007fe409 */
[----:B------:R-:W-:-:S04]  /*2280*/  IMAD.WIDE.U32 R6, R186, R20, R16 ;  /* 0x00000014ba067225 */ /* 0x000fc800078e0010 */
[----:B------:R-:W-:-:S04]  /*2290*/  IMAD.WIDE.U32 R2, R186, R20, R40 ;  /* 0x00000014ba027225 */ /* 0x000fc800078e0028 */
[----:B------:R-:W-:Y:S01]  /*22a0*/  IMAD.WIDE.U32 R38, R39, UR4, R4 ;  /* 0x0000000427267c25 */ /* 0x000fe2000f8e0004 */
[----:B------:R-:W-:Y:S02]  /*22b0*/  ULDC UR4, c[0x0][0x2e4] ;  /* 0x0000b90000047ab9 */ /* 0x000fe40000000800 */
[----:B------:R-:W-:Y:S01]  /*22c0*/  ISETP.GE.AND P0, PT, R16, UR4, PT ;  /* 0x0000000410007c0c */ /* 0x000fe2000bf06270 */
[----:B------:R-:W-:Y:S01]  /*22d0*/  IMAD R4, R225, R26, RZ ;  /* 0x0000001ae1047224 */ /* 0x000fe200078e02ff */
[----:B------:R-:W-:Y:S01]  /*22e0*/  ISETP.GE.AND P1, PT, R76, UR4, PT ;  /* 0x000000044c007c0c */ /* 0x000fe2000bf26270 */
[----:B------:R-:W-:Y:S02]  /*22f0*/  IMAD.IADD R7, R13, 0x1, R7 ;  /* 0x000000010d077824 */ /* 0x000fe400078e0207 */
[----:B------:R-:W-:Y:S01]  /*2300*/  IMAD.IADD R3, R3, 0x1, R13 ;  /* 0x0000000103037824 */ /* 0x000fe200078e020d */
[----:B-----5:R-:W-:Y:S01]  /*2310*/  SHF.R.S32.HI R13, RZ, 0x1f, R33 ;  /* 0x0000001fff0d7819 */ /* 0x020fe20000011421 */
[----:B------:R-:W-:-:S02]  /*2320*/  IMAD R15, R186, R27, R4 ;  /* 0x0000001bba0f7224 */ /* 0x000fc400078e0204 */
[----:B------:R-:W-:-:S04]  /*2330*/  IMAD.WIDE.U32 R4, R186, R26, R40 ;  /* 0x0000001aba047225 */ /* 0x000fc800078e0028 */
[-C--:B------:R-:W-:Y:S02]  /*2340*/  IMAD R12, R13, R20.reuse, RZ ;  /* 0x000000140d0c7224 */ /* 0x080fe400078e02ff */
[----:B------:R-:W-:Y:S02]  /*2350*/  IMAD.IADD R5, R5, 0x1, R15 ;  /* 0x0000000105057824 */ /* 0x000fe400078e020f */
[C---:B------:R-:W-:Y:S02]  /*2360*/  IMAD R11, R33.reuse, R21, R12 ;  /* 0x00000015210b7224 */ /* 0x040fe400078e020c */
[----:B------:R-:W-:-:S04]  /*2370*/  IMAD.WIDE.U32 R36, R33, R20, R6 ;  /* 0x0000001421247225 */ /* 0x000fc800078e0006 */
[C---:B------:R-:W-:Y:S01]  /*2380*/  IMAD.WIDE.U32 R34, R33.reuse, R20, R2 ;  /* 0x0000001421227225 */ /* 0x040fe200078e0002 */
[----:B------:R-:W-:Y:S01]  /*2390*/  IADD3 R2, P2, R186, R25, RZ ;  /* 0x00000019ba027210 */ /* 0x000fe20007f5e0ff */
[----:B------:R-:W0:Y:S02]  /*23a0*/  LDC.64 R20, c[0x0][0x2d8] ;  /* 0x0000b600ff147b82 */ /* 0x000e240000000a00 */
[----:B------:R-:W-:Y:S01]  /*23b0*/  IMAD.WIDE.U32 R28, R33, R26, R4 ;  /* 0x0000001a211c7225 */ /* 0x000fe200078e0004 */
[----:B------:R-:W-:-:S03]  /*23c0*/  LOP3.LUT R4, R57, 0x18, R16, 0xf8, !PT ;  /* 0x0000001839047812 */ /* 0x000fc600078ef810 */
[----:B------:R-:W-:Y:S01]  /*23d0*/  IMAD.WIDE.U32 R8, R186, R26, R16 ;  /* 0x0000001aba087225 */ /* 0x000fe200078e0010 */
[----:B------:R-:W-:-:S03]  /*23e0*/  LOP3.LUT R4, R4, R61, RZ, 0x3c, !PT ;  /* 0x0000003d04047212 */ /* 0x000fc600078e3cff */
[----:B------:R-:W-:Y:S02]  /*23f0*/  IMAD.IADD R9, R15, 0x1, R9 ;  /* 0x000000010f097824 */ /* 0x000fe400078e0209 */
[-C--:B------:R-:W-:Y:S02]  /*2400*/  IMAD R12, R13, R26.reuse, RZ ;  /* 0x0000001a0d0c7224 */ /* 0x080fe400078e02ff */
[----:B------:R-:W-:Y:S01]  /*2410*/  IMAD R62, R213, 0x200, R4 ;  /* 0x00000200d53e7824 */ /* 0x000fe200078e0204 */
[----:B------:R-:W-:Y:S01]  /*2420*/  LOP3.LUT R4, R57, 0x38, R50, 0xf8, !PT ;  /* 0x0000003839047812 */ /* 0x000fe200078ef832 */
[C---:B------:R-:W-:Y:S02]  /*2430*/  IMAD R69, R33.reuse, R27, R12 ;  /* 0x0000001b21457224 */ /* 0x040fe400078e020c */
[----:B------:R-:W-:Y:S01]  /*2440*/  IMAD.WIDE.U32 R30, R33, R26, R8 ;  /* 0x0000001a211e7225 */ /* 0x000fe200078e0008 */
[----:B------:R-:W-:-:S03]  /*2450*/  LOP3.LUT R4, R4, R61, RZ, 0x3c, !PT ;  /* 0x0000003d04047212 */ /* 0x000fc600078e3cff */
[----:B------:R-:W-:Y:S01]  /*2460*/  IMAD.IADD R65, R69, 0x1, R31 ;  /* 0x0000000145417824 */ /* 0x000fe200078e021f */
[----:B------:R-:W-:Y:S01]  /*2470*/  LEA R68, R213, R4, 0x9 ;  /* 0x00000004d5447211 */ /* 0x000fe200078e48ff */
[----:B------:R-:W-:Y:S02]  /*2480*/  IMAD.X R3, R225, 0x1, R10, P2 ;  /* 0x00000001e1037824 */ /* 0x000fe400010e060a */
[----:B------:R-:W-:Y:S02]  /*2490*/  IMAD.IADD R64, R11, 0x1, R37 ;  /* 0x000000010b407824 */ /* 0x000fe400078e0225 */
[----:B------:R-:W-:Y:S02]  /*24a0*/  IMAD.IADD R66, R35, 0x1, R11 ;  /* 0x0000000123427824 */ /* 0x000fe400078e020b */
[----:B------:R-:W-:Y:S02]  /*24b0*/  IMAD.IADD R69, R29, 0x1, R69 ;  /* 0x000000011d457824 */ /* 0x000fe400078e0245 */
[----:B-1--4-:R-:W-:-:S07]  /*24c0*/  IMAD.IADD R73, R39, 0x1, R73 ;  /* 0x0000000127497824 */ /* 0x012fce00078e0249 */
.L_x_2713:
        /* <DEDUP_REMOVED lines=9> */
[----:B-1----:R-:W-:-:S03]  /*2560*/  IADD3 R4, P2, R46, R24, RZ ;  /* 0x000000182e047210 */ /* 0x002fc60007f5e0ff */
[----:B------:R-:W-:Y:S01]  /*2570*/  IMAD.IADD R79, R25, 0x1, R5 ;  /* 0x00000001194f7824 */ /* 0x000fe200078e0205 */
[----:B0-----:R-:W-:Y:S01]  /*2580*/  LEA R12, P4, R4, R20, 0x1 ;  /* 0x00000014040c7211 */ /* 0x001fe200078808ff */
        /* <DEDUP_REMOVED lines=22> */
[----:B------:R-:W-:Y:S01]  /*26f0*/  IADD3 R7, P3, R34, R4, RZ ;  /* 0x0000000422077210 */ /* 0x000fe20007f7e0ff */
[----:B------:R-:W-:Y:S01]  /*2700*/  IMAD R9, R54, R49, RZ ;  /* 0x0000003136097224 */ /* 0x000fe200078e02ff */
[----:B------:R-:W-:Y:S01]  /*2710*/  ULDC.64 UR4, c[0x0][0x3c8] ;  /* 0x0000f20000047ab9 */ /* 0x000fe20000000a00 */
[----:B------:R-:W-:Y:S01]  /*2720*/  IMAD.MOV.U32 R4, RZ, RZ, R28 ;  /* 0x000000ffff047224 */ /* 0x000fe200078e001c */
[----:B------:R-:W-:Y:S01]  /*2730*/  ULDC.64 UR6, c[0x0][0x3e0] ;  /* 0x0000f80000067ab9 */ /* 0x000fe20000000a00 */
[----:B------:R-:W-:Y:S01]  /*2740*/  IMAD.MOV.U32 R5, RZ, RZ, R69 ;  /* 0x000000ffff057224 */ /* 0x000fe200078e0045 */
[----:B------:R-:W-:Y:S01]  /*2750*/  IADD3 R8, R40, 0x10, RZ ;  /* 0x0000001028087810 */ /* 0x000fe20007ffe0ff */
[-C--:B------:R-:W-:Y:S02]  /*2760*/  IMAD R9, R77, R56.reuse, R9 ;  /* 0x000000384d097224 */ /* 0x080fe400078e0209 */
[----:B------:R-:W-:-:S04]  /*2770*/  IMAD.WIDE.U32 R4, R49, R56, R4 ;  /* 0x0000003831047225 */ /* 0x000fc800078e0004 */
[----:B------:R-:W-:Y:S01]  /*2780*/  IMAD.X R10, R81, 0x1, R66, P3 ;  /* 0x00000001510a7824 */ /* 0x000fe200018e0642 */
[----:B------:R-:W-:Y:S01]  /*2790*/  LEA R6, P3, R7, UR4, 0x1 ;  /* 0x0000000407067c11 */ /* 0x000fe2000f8608ff */
[----:B------:R-:W-:Y:S01]  /*27a0*/  IMAD.IADD R5, R5, 0x1, R9 ;  /* 0x0000000105057824 */ /* 0x000fe200078e0209 */
[C---:B------:R-:W-:Y:S02]  /*27b0*/  LEA R78, P5, R4.reuse, UR6, 0x1 ;  /* 0x00000006044e7c11 */ /* 0x040fe4000f8a08ff */
        /* <DEDUP_REMOVED lines=10> */
.L_x_2688:
[----:B------:R-:W-:Y:S05]  /*2860*/  BSYNC B1 ;  /* 0x0000000000017941 */ /* 0x000fea0003800000 */
.L_x_2687:
        /* <DEDUP_REMOVED lines=10> */
[----:B------:R-:W-:Y:S02]  /*2910*/  IMAD.MOV.U32 R4, RZ, RZ, R10 ;  /* 0x000000ffff047224 */ /* 0x000fe400078e000a */
[----:B------:R-:W-:-:S03]  /*2920*/  IMAD.MOV.U32 R6, RZ, RZ, R24 ;  /* 0x000000ffff067224 */ /* 0x000fc600078e0018 */
[----:B------:R-:W-:Y:S02]  /*2930*/  PRMT R84, R4, 0x5410, R5 ;  /* 0x0000541004547816 */ /* 0x000fe40000000005 */
[----:B------:R-:W-:Y:S01]  /*2940*/  PRMT R86, R6, 0x5410, R7 ;  /* 0x0000541006567816 */ /* 0x000fe20000000007 */
[----:B------:R-:W-:Y:S06]  /*2950*/  @!P3 BRA `(.L_x_2689) ;  /* 0x000000000004b947 */ /* 0x000fec0003800000 */
[----:B------:R-:W-:Y:S01]  /*2960*/  BPT.TRAP 0x1 ;  /* 0x000000040000795c */ /* 0x000fe20000300000 */
.L_x_2689:
[----:B------:R-:W-:Y:S01]  /*2970*/  IMAD R70, R187, 0x8, R18 ;  /* 0x00000008bb467824 */ /* 0x000fe200078e0212 */
[----:B------:R-:W-:Y:S01]  /*2980*/  SHF.L.U32 R77, R192, 0x1f, RZ ;  /* 0x0000001fc04d7819 */ /* 0x000fe200000006ff */
[----:B------:R-:W-:Y:S03]  /*2990*/  BSSY B1, `(.L_x_2690) ;  /* 0x0000003000017945 */ /* 0x000fe60003800000 */
[----:B------:R-:W0:Y:S02]  /*29a0*/  SYNCS.PHASECHK.TRANS64.TRYWAIT P5, [R70+URZ+0x38890], R77 ;  /* 0x0388904d460075a7 */ /* 0x000e2400080a017f */
[----:B0-----:R-:W-:Y:S05]  /*29b0*/  @!P5 BRA `(.L_x_2691) ;  /* 0x000001fc0040d947 */ /* 0x001fea0003800000 */
.L_x_2995:
[----:B------:R-:W-:Y:S05]  /*29c0*/  BSYNC B1 ;  /* 0x0000000000017941 */ /* 0x000fea0003800000 */
.L_x_2690:
        /* <DEDUP_REMOVED lines=10> */
[----:B------:R-:W-:Y:S01]  /*2a70*/  HADD2.F32 R6, -RZ, R5.H1_H1 ;  /* 0x30000005ff067230 */ /* 0x000fe20000004100 */
[--C-:B------:R-:W-:Y:S01]  /*2a80*/  SHF.R.U64 R27, R24, 0x10, R25.reuse ;  /* 0x00000010181b7819 */ /* 0x100fe20000001219 */
[----:B------:R-:W-:Y:S01]  /*2a90*/  HADD2.F32 R24, -RZ, R7.H1_H1 ;  /* 0x30000007ff187230 */ /* 0x000fe20000004100 */
[----:B------:R-:W-:Y:S01]  /*2aa0*/  SHF.R.U32.HI R74, RZ, 0x10, R25 ;  /* 0x00000010ff4a7819 */ /* 0x000fe20000011619 */
[----:B------:R-:W-:Y:S02]  /*2ab0*/  HADD2.F32 R5, -RZ, R5.H0_H0 ;  /* 0x20000005ff057230 */ /* 0x000fe40000004100 */
        /* <DEDUP_REMOVED lines=11> */
[----:B------:R-:W-:Y:S01]  /*2b70*/  FFMA.FTZ R85, R24, R26, R79 ;  /* 0x0000001a18557223 */ /* 0x000fe2000001004f */
[----:B------:R-:W-:-:S02]  /*2b80*/  HADD2.F32 R24, -RZ, R86.H0_H0 ;  /* 0x20000056ff187230 */ /* 0x000fc40000004100 */
[----:B------:R-:W-:Y:S01]  /*2b90*/  FFMA.FTZ R80, R7, R26, -R80 ;  /* 0x0000001a07507223 */ /* 0x000fe20000010850 */
[----:B------:R-:W-:Y:S02]  /*2ba0*/  HADD2.F32 R27, -RZ, R86.H1_H1 ;  /* 0x30000056ff1b7230 */ /* 0x000fe40000004100 */
[----:B------:R-:W-:Y:S02]  /*2bb0*/  HADD2.F32 R5, -RZ, R4.H1_H1 ;  /* 0x30000004ff057230 */ /* 0x000fe40000004100 */
[----:B------:R-:W-:Y:S02]  /*2bc0*/  HADD2.F32 R6, -RZ, R14.H1_H1 ;  /* 0x3000000eff067230 */ /* 0x000fe40000004100 */
[----:B------:R-:W-:Y:S02]  /*2bd0*/  HADD2.F32 R4, -RZ, R4.H0_H0 ;  /* 0x20000004ff047230 */ /* 0x000fe40000004100 */
[----:B------:R-:W-:Y:S01]  /*2be0*/  FMUL.FTZ R79, R5, R24 ;  /* 0x00000018054f7220 */ /* 0x000fe20000410000 */
[----:B------:R-:W-:-:S02]  /*2bf0*/  HADD2.F32 R14, -RZ, R14.H0_H0 ;  /* 0x2000000eff0e7230 */ /* 0x000fc40000004100 */
[--C-:B------:R-:W-:Y:S02]  /*2c00*/  HADD2.F32 R7, -RZ, R83.reuse.H0_H0 ;  /* 0x20000053ff077230 */ /* 0x100fe40000004100 */
[----:B------:R-:W-:Y:S01]  /*2c10*/  FMUL.FTZ R24, R4, R24 ;  /* 0x0000001804187220 */ /* 0x000fe20000410000 */
[----:B------:R-:W-:Y:S02]  /*2c20*/  HADD2.F32 R25, -RZ, R83.H1_H1 ;  /* 0x30000053ff197230 */ /* 0x000fe40000004100 */
[-C--:B------:R-:W-:Y:S01]  /*2c30*/  FMUL.FTZ R83, R6, R27.reuse ;  /* 0x0000001b06537220 */ /* 0x080fe20000410000 */
        /* <DEDUP_REMOVED lines=9> */
.L_x_2696:
[----:B------:R-:W-:Y:S05]  /*2cd0*/  BSYNC B2 ;  /* 0x0000000000027941 */ /* 0x000fea0003800000 */
.L_x_2695:
[----:B--2---:R1:W-:Y:S02]  /*2ce0*/  STG.E.128 desc[UR54][R12.64], R4 ;  /* 0x000000040c007986 */ /* 0x0043e4000c101d36 */
.L_x_2694:
[----:B------:R-:W-:Y:S05]  /*2cf0*/  BSYNC B1 ;  /* 0x0000000000017941 */ /* 0x000fea0003800000 */
.L_x_2693:
[----:B------:R-:W-:Y:S05]  /*2d00*/  @P1 BRA `(.L_x_2692) ;  /* 0x0000000c00ec1947 */ /* 0x000fea0003800000 */
[----:B-1----:R-:W-:Y:S01]  /*2d10*/  IMAD.MOV.U32 R4, RZ, RZ, 0x20 ;  /* 0x00000020ff047424 */ /* 0x002fe200078e00ff */
[----:B------:R-:W-:Y:S01]  /*2d20*/  LOP3.LUT P4, RZ, R195, 0x4, RZ, 0xc0, !PT ;  /* 0x00000004c3ff7812 */ /* 0x000fe2000788c0ff */
[----:B------:R-:W-:Y:S01]  /*2d30*/  BSSY B1, `(.L_x_2697) ;  /* 0x0000031000017945 */ /* 0x000fe20003800000 */
[----:B------:R-:W-:Y:S02]  /*2d40*/  IADD3 R14, R40, 0x10, RZ ;  /* 0x00000010280e7810 */ /* 0x000fe40007ffe0ff */
[----:B------:R-:W-:Y:S02]  /*2d50*/  SEL R4, R4, 0xffffffe0, !P4 ;  /* 0xffffffe004047807 */ /* 0x000fe40006000000 */
[----:B------:R-:W-:Y:S02]  /*2d60*/  ISETP.GE.AND P4, PT, R14, R59, PT ;  /* 0x0000003b0e00720c */ /* 0x000fe40003f86270 */
[----:B------:R-:W-:-:S05]  /*2d70*/  IADD3 R15, R4, R62, R15 ;  /* 0x0000003e040f7210 */ /* 0x000fca0007ffe00f */
[----:B------:R-:W-:-:S06]  /*2d80*/  IMAD R4, R15, 0x2, R18 ;  /* 0x000000020f047824 */ /* 0x000fcc00078e0212 */
[----:B------:R-:W1:Y:S01]  /*2d90*/  LDS.128 R4, [R4+0x22400] ;  /* 0x0224000004047984 */ /* 0x000e620000000c00 */
        /* <DEDUP_REMOVED lines=42> */
.L_x_2698:
[----:B------:R-:W-:Y:S05]  /*3040*/  BSYNC B1 ;  /* 0x0000000000017941 */ /* 0x000fea0003800000 */
.L_x_2697:
[----:B-1----:R2:W-:Y:S01]  /*3050*/  STG.E.128 desc[UR54][R12.64+0x40], R4 ;  /* 0x000040040c007986 */ /* 0x0025e2000c101d36 */
[----:B------:R-:W-:Y:S05]  /*3060*/  BRA `(.L_x_2692) ;  /* 0x0000000c00147947 */ /* 0x000fea0003800000 */
.L_x_2686:
        /* <DEDUP_REMOVED lines=42> */
.L_x_2699:
[----:B------:R-:W-:Y:S01]  /*3310*/  IMAD R70, R187, 0x8, R18 ;  /* 0x00000008bb467824 */ /* 0x000fe200078e0212 */
[----:B------:R-:W-:Y:S01]  /*3320*/  SHF.L.U32 R77, R192, 0x1f, RZ ;  /* 0x0000001fc04d7819 */ /* 0x000fe200000006ff */
[----:B------:R-:W-:Y:S03]  /*3330*/  BSSY B1, `(.L_x_2700) ;  /* 0x0000003000017945 */ /* 0x000fe60003800000 */
[----:B------:R-:W0:Y:S02]  /*3340*/  SYNCS.PHASECHK.TRANS64.TRYWAIT P5, [R70+URZ+0x38890], R77 ;  /* 0x0388904d460075a7 */ /* 0x000e2400080a017f */
[----:B0-----:R-:W-:Y:S05]  /*3350*/  @!P5 BRA `(.L_x_2701) ;  /* 0x000001f000ecd947 */ /* 0x001fea0003800000 */
.L_x_2996:
[----:B------:R-:W-:Y:S05]  /*3360*/  BSYNC B1 ;  /* 0x0000000000017941 */ /* 0x000fea0003800000 */
.L_x_2700:
        /* <DEDUP_REMOVED lines=20> */
[----:B------:R-:W-:Y:S02]  /*34b0*/  IMAD.SHL.U32 R83, R13, 0x8, RZ ;  /* 0x000000080d537824 */ /* 0x000fe400078e00ff */
[----:B------:R-:W-:-:S03]  /*34c0*/  IMAD.IADD R13, R68, 0x1, R15 ;  /* 0x00000001440d7824 */ /* 0x000fc600078e020f */
[----:B------:R-:W-:Y:S01]  /*34d0*/  LOP3.LUT R12, R57, 0x38, R83, 0xf8, !PT ;  /* 0x00000038390c7812 */ /* 0x000fe200078ef853 */
[----:B------:R-:W-:-:S03]  /*34e0*/  IMAD R13, R13, 0x2, R18 ;  /* 0x000000020d0d7824 */ /* 0x000fc600078e0212 */
[----:B------:R-:W-:-:S05]  /*34f0*/  LOP3.LUT R12, R12, R61, RZ, 0x3c, !PT ;  /* 0x0000003d0c0c7212 */ /* 0x000fca00078e3cff */
        /* <DEDUP_REMOVED lines=40> */
[-C--:B------:R-:W-:Y:S01]  /*3780*/  FMUL.FTZ R9, R5, R7.reuse ;  /* 0x0000000705097220 */ /* 0x080fe20000410000 */
[----:B------:R-:W-:Y:S02]  /*3790*/  HADD2.F32 R8, -RZ, R86.H0_H0 ;  /* 0x20000056ff087230 */ /* 0x000fe40000004100 */
[C---:B------:R-:W-:Y:S01]  /*37a0*/  FMUL.FTZ R86, R4.reuse, R7 ;  /* 0x0000000704567220 */ /* 0x040fe20000410000 */
[----:B------:R-:W-:Y:S01]  /*37b0*/  FMUL.FTZ R10, R15, R10 ;  /* 0x0000000a0f0a7220 */ /* 0x000fe20000410000 */
[-C--:B------:R-:W-:Y:S01]  /*37c0*/  FFMA.FTZ R84, R4, R6.reuse, -R9 ;  /* 0x0000000604547223 */ /* 0x080fe20000010809 */
[----:B------:R-:W-:Y:S02]  /*37d0*/  HADD2.F32 R9, -RZ, R91.H0_H0 ;  /* 0x2000005bff097230 */ /* 0x000fe40000004100 */
[----:B------:R-:W-:Y:S01]  /*37e0*/  FFMA.FTZ R86, R5, R6, R86 ;  /* 0x0000000605567223 */ /* 0x000fe20000010056 */
[-C--:B------:R-:W-:Y:S01]  /*37f0*/  FFMA.FTZ R87, R15, R8.reuse, -R88 ;  /* 0x000000080f577223 */ /* 0x080fe20000010858 */
[----:B------:R-:W-:Y:S01]  /*3800*/  FFMA.FTZ R89, R27, R8, R10 ;  /* 0x000000081b597223 */ /* 0x000fe2000001000a */
[----:B------:R-:W-:-:S02]  /*3810*/  HADD2.F32 R8, -RZ, R95.H1_H1 ;  /* 0x3000005fff087230 */ /* 0x000fc40000004100 */
[----:B------:R-:W-:Y:S01]  /*3820*/  HADD2.F32 R5, -RZ, R24.H0_H0 ;  /* 0x20000018ff057230 */ /* 0x000fe20000004100 */
[----:B------:R-:W-:Y:S01]  /*3830*/  F2FP.F16.F32.PACK_AB R84, R87, R84 ;  /* 0x000000545754723e */ /* 0x000fe200000000ff */
[----:B------:R-:W-:Y:S02]  /*3840*/  HADD2.F32 R4, -RZ, R12.H0_H0 ;  /* 0x2000000cff047230 */ /* 0x000fe40000004100 */
[----:B------:R-:W-:Y:S02]  /*3850*/  HADD2.F32 R24, -RZ, R24.H1_H1 ;  /* 0x30000018ff187230 */ /* 0x000fe40000004100 */
[-C--:B------:R-:W-:Y:S01]  /*3860*/  FMUL.FTZ R11, R5, R8.reuse ;  /* 0x00000008050b7220 */ /* 0x080fe20000410000 */
        /* <DEDUP_REMOVED lines=33> */
.L_x_2703:
[----:B------:R-:W-:Y:S05]  /*3a80*/  BSYNC B1 ;  /* 0x0000000000017941 */ /* 0x000fea0003800000 */
.L_x_2702:
        /* <DEDUP_REMOVED lines=10> */
.L_x_2685:
[----:B------:R-:W-:-:S06]  /*3b30*/  UISETP.NE.AND UP0, UPT, UR36, 0x3, UPT ;  /* 0x000000032400788c */ /* 0x000fcc000bf05270 */
[----:B------:R-:W-:-:S13]  /*3b40*/  PLOP3.LUT P3, PT, PT, PT, UP0, 0x80, 0x0 ;  /* 0x000000000000781c */ /* 0x000fda0003f6f008 */
[----:B------:R-:W-:Y:S05]  /*3b50*/  @!P3 BRA `(.L_x_2704) ;  /* 0x000000000004b947 */ /* 0x000fea0003800000 */
[----:B------:R-:W-:Y:S01]  /*3b60*/  BPT.TRAP 0x1 ;  /* 0x000000040000795c */ /* 0x000fe20000300000 */
.L_x_2704:
[----:B------:R-:W-:Y:S01]  /*3b70*/  LEA R70, R187, R18, 0x3 ;  /* 0x00000012bb467211 */ /* 0x000fe200078e18ff */
[----:B------:R-:W-:Y:S01]  /*3b80*/  IMAD R75, R49, -0x40, R32 ;  /* 0xffffffc0314b7824 */ /* 0x000fe200078e0220 */
[----:B------:R-:W-:Y:S01]  /*3b90*/  SHF.L.U32 R77, R192, 0x1f, RZ ;  /* 0x0000001fc04d7819 */ /* 0x000fe200000006ff */
[----:B------:R-:W-:Y:S03]  /*3ba0*/  BSSY B1, `(.L_x_2705) ;  /* 0x0000005000017945 */ /* 0x000fe60003800000 */
[----:B------:R-:W0:Y:S01]  /*3bb0*/  SYNCS.PHASECHK.TRANS64.TRYWAIT P5, [R70+URZ+0x38890], R77 ;  /* 0x0388904d460075a7 */ /* 0x000e2200080a017f */
[----:B------:R-:W-:-:S04]  /*3bc0*/  VIMNMX R75, R75, 0x40, PT ;  /* 0x000000404b4b7848 */ /* 0x000fc80003fe0100 */
[----:B------:R-:W-:Y:S01]  /*3bd0*/  ISETP.GE.AND P4, PT, R186, R75, PT ;  /* 0x0000004bba00720c */ /* 0x000fe20003f86270 */
[----:B0-----:R-:W-:-:S12]  /*3be0*/  @!P5 BRA `(.L_x_2706) ;  /* 0x000001e800dcd947 */ /* 0x001fd80003800000 */
.L_x_2997:
[----:B------:R-:W-:Y:S05]  /*3bf0*/  BSYNC B1 ;  /* 0x0000000000017941 */ /* 0x000fea0003800000 */
.L_x_2705:
[----:B------:R-:W-:Y:S05]  /*3c00*/  @P4 BRA `(.L_x_2692) ;  /* 0x00000000002c4947 */ /* 0x000fea0003800000 */
[----:B------:R-:W-:Y:S01]  /*3c10*/  @!P1 LOP3.LUT P4, RZ, R195, 0x4, RZ, 0xc0, !PT ;  /* 0x00000004c3ff9812 */ /* 0x000fe2000788c0ff */
[----:B------:R-:W-:Y:S01]  /*3c20*/  @!P1 VIADD R4, R62, 0x20 ;  /* 0x000000203e049836 */ /* 0x000fe20000000000 */
[----:B------:R-:W-:Y:S02]  /*3c30*/  PLOP3.LUT P5, PT, PT, PT, PT, 0x8, 0x0 ;  /* 0x000000000000781c */ /* 0x000fe40003fae170 */
[----:B------:R-:W-:-:S13]  /*3c40*/  @!P1 PLOP3.LUT P5, PT, P4, PT, PT, 0x80, 0x0 ;  /* 0x000000000000981c */ /* 0x000fda00027af070 */
[----:B------:R-:W-:-:S04]  /*3c50*/  @P5 VIADD R4, R62, 0xffffffe0 ;  /* 0xffffffe03e045836 */ /* 0x000fc80000000000 */
[----:B------:R-:W-:Y:S02]  /*3c60*/  @!P1 IMAD.IADD R15, R15, 0x1, R4 ;  /* 0x000000010f0f9824 */ /* 0x000fe400078e0204 */
[----:B------:R-:W1:Y:S02]  /*3c70*/  @!P0 LDS.128 R4, [R14+0x22400] ;  /* 0x022400000e048984 */ /* 0x000e640000000c00 */
[----:B------:R-:W-:-:S06]  /*3c80*/  @!P1 IMAD R8, R15, 0x2, R18 ;  /* 0x000000020f089824 */ /* 0x000fcc00078e0212 */
[----:B------:R-:W2:Y:S04]  /*3c90*/  @!P1 LDS.128 R8, [R8+0x22400] ;  /* 0x0224000008089984 */ /* 0x000ea80000000c00 */
[----:B-1----:R1:W-:Y:S04]  /*3ca0*/  @!P0 STG.E.128 desc[UR54][R12.64], R4 ;  /* 0x000000040c008986 */ /* 0x0023e8000c101d36 */
[----:B--2---:R1:W-:Y:S02]  /*3cb0*/  @!P1 STG.E.128 desc[UR54][R12.64+0x40], R8 ;  /* 0x000040080c009986 */ /* 0x0043e4000c101d36 */
.L_x_2692:
[----:B------:R-:W-:Y:S05]  /*3cc0*/  BSYNC B0 ;  /* 0x0000000000007941 */ /* 0x000fea0003800000 */
.L_x_2684:
        /* <DEDUP_REMOVED lines=17> */
.L_x_2708:
[----:B------:R-:W-:Y:S05]  /*3de0*/  BSYNC B0 ;  /* 0x0000000000007941 */ /* 0x000fea0003800000 */
.L_x_2707:
[----:B------:R-:W2:Y:S01]  /*3df0*/  SYNCS.PHASECHK.TRANS64.TRYWAIT P5, [R70+URZ+0x388b0], R77 ;  /* 0x0388b04d460075a7 */ /* 0x000ea200080a017f */
[----:B------:R-:W-:Y:S01]  /*3e00*/  BSSY B0, `(.L_x_2709) ;  /* 0x0000003000007945 */ /* 0x000fe20003800000 */
[----:B------:R-:W-:-:S03]  /*3e10*/  ISETP.GE.AND P3, PT, R186, R75, PT ;  /* 0x0000004bba00720c */ /* 0x000fc60003f66270 */
[----:B--2---:R-:W-:Y:S10]  /*3e20*/  @!P5 BRA `(.L_x_2710) ;  /* 0x000001e80060d947 */ /* 0x004ff40003800000 */
.L_x_2998:
[----:B------:R-:W-:Y:S05]  /*3e30*/  BSYNC B0 ;  /* 0x0000000000007941 */ /* 0x000fea0003800000 */
.L_x_2709:
[----:B------:R-:W-:Y:S04]  /*3e40*/  BSSY B0, `(.L_x_2711) ;  /* 0x0000052000007945 */ /* 0x000fe80003800000 */
[----:B------:R-:W-:Y:S05]  /*3e50*/  @P3 BRA `(.L_x_2712) ;  /* 0x0000000400403947 */ /* 0x000fea0003800000 */
[----:B-1----:R-:W-:Y:S01]  /*3e60*/  IMAD.WIDE R4, R49, 0x40, R2 ;  /* 0x0000004031047825 */ /* 0x002fe200078e0202 */
[----:B------:R-:W-:Y:S01]  /*3e70*/  ULDC.64 UR4, c[0x0][0x318] ;  /* 0x0000c60000047ab9 */ /* 0x000fe20000000a00 */
[----:B------:R-:W-:Y:S02]  /*3e80*/  LOP3.LUT P3, RZ, R195, 0x4, RZ, 0xc0, !PT ;  /* 0x00000004c3ff7812 */ /* 0x000fe4000786c0ff */
[----:B------:R-:W-:Y:S02]  /*3e90*/  IMAD R5, R5, UR4, RZ ;  /* 0x0000000405057c24 */ /* 0x000fe4000f8e02ff */
[----:B------:R-:W-:Y:S02]  /*3ea0*/  IMAD.MOV.U32 R6, RZ, RZ, R38 ;  /* 0x000000ffff067224 */ /* 0x000fe400078e0026 */
[----:B------:R-:W-:Y:S02]  /*3eb0*/  IMAD.MOV.U32 R7, RZ, RZ, R73 ;  /* 0x000000ffff077224 */ /* 0x000fe400078e0049 */
[----:B------:R-:W-:-:S02]  /*3ec0*/  IMAD R5, R4, UR5, R5 ;  /* 0x0000000504057c24 */ /* 0x000fc4000f8e0205 */
[----:B------:R-:W-:Y:S01]  /*3ed0*/  IMAD.WIDE.U32 R6, R4, UR4, R6 ;  /* 0x0000000404067c25 */ /* 0x000fe2000f8e0006 */
[----:B------:R-:W-:-:S03]  /*3ee0*/  ULDC.64 UR4, c[0x0][0x308] ;  /* 0x0000c20000047ab9 */ /* 0x000fc60000000a00 */
[----:B------:R-:W-:Y:S01]  /*3ef0*/  IMAD R9, R187, 0x8000, R62 ;  /* 0x00008000bb097824 */ /* 0x000fe200078e023e */
[----:B------:R-:W-:Y:S01]  /*3f00*/  LEA R74, P5, R6, UR4, 0x1 ;  /* 0x00000004064a7c11 */ /* 0x000fe2000f8a08ff */
[----:B------:R-:W-:Y:S01]  /*3f10*/  IMAD.IADD R5, R7, 0x1, R5 ;  /* 0x0000000107057824 */ /* 0x000fe200078e0205 */
[----:B------:R-:W-:Y:S01]  /*3f20*/  ULDC UR4, c[0x0][0x310] ;  /* 0x0000c40000047ab9 */ /* 0x000fe20000000800 */
[----:B------:R-:W-:Y:S01]  /*3f30*/  VIADD R4, R16, 0x40 ;  /* 0x0000004010047836 */ /* 0x000fe20000000000 */
[C---:B---3--:R-:W-:Y:S01]  /*3f40*/  LEA R80, R9.reuse, R18, 0x1 ;  /* 0x0000001209507211 */ /* 0x048fe200078e08ff */
[C---:B0-2---:R-:W-:Y:S01]  /*3f50*/  VIADD R77, R9.reuse, 0x20 ;  /* 0x00000020094d7836 */ /* 0x045fe20000000000 */
[----:B------:R-:W-:Y:S01]  /*3f60*/  LEA.HI.X R75, R6, UR5, R5, 0x1, P5 ;  /* 0x00000005064b7c11 */ /* 0x000fe2000a8f0c05 */
[----:B------:R-:W-:Y:S01]  /*3f70*/  @P3 VIADD R77, R9, 0xffffffe0 ;  /* 0xffffffe0094d3836 */ /* 0x000fe20000000000 */
[C---:B------:R-:W-:Y:S01]  /*3f80*/  ISETP.GE.AND P5, PT, R16.reuse, UR4, PT ;  /* 0x0000000410007c0c */ /* 0x040fe2000bfa6270 */
[----:B------:R-:W-:Y:S01]  /*3f90*/  VIADD R12, R16, 0x80 ;  /* 0x00000080100c7836 */ /* 0x000fe20000000000 */
[----:B------:R-:W-:Y:S01]  /*3fa0*/  ISETP.GE.AND P3, PT, R4, UR4, PT ;  /* 0x0000000404007c0c */ /* 0x000fe2000bf66270 */
[----:B------:R-:W-:-:S02]  /*3fb0*/  VIADD R13, R16, 0xc0 ;  /* 0x000000c0100d7836 */ /* 0x000fc40000000000 */
[C---:B------:R-:W-:Y:S02]  /*3fc0*/  VIADD R78, R16.reuse, 0x100 ;  /* 0x00000100104e7836 */ /* 0x040fe40000000000 */
[----:B------:R-:W-:-:S06]  /*3fd0*/  VIADD R79, R16, 0x140 ;  /* 0x00000140104f7836 */ /* 0x000fcc0000000000 */
        /* <DEDUP_REMOVED lines=21> */
[----:B------:R-:W-:Y:S02]  /*4130*/  IMAD R79, R77, 0x2, R18 ;  /* 0x000000024d4f7824 */ /* 0x000fe400078e0212 */
[----:B------:R-:W-:-:S06]  /*4140*/  VIADD R77, R16, 0xa0 ;  /* 0x000000a0104d7836 */ /* 0x000fcc0000000000 */
        /* <DEDUP_REMOVED lines=33> */
.L_x_2712:
[----:B------:R-:W-:Y:S05]  /*4360*/  BSYNC B0 ;  /* 0x0000000000007941 */ /* 0x000fea0003800000 */
.L_x_2711:
        /* <DEDUP_REMOVED lines=16> */
[----:B--2---:R-:W-:Y:S06]  /*4470*/  @P2 BRA `(.L_x_2713) ;  /* 0xffffffe000142947 */ /* 0x004fec000383ffff */
.L_x_2679:
[----:B------:R-:W-:Y:S04]  /*4480*/  BSSY B0, `(.L_x_2714) ;  /* 0x0000004000007945 */ /* 0x000fe80003800000 */
[----:B------:R-:W-:Y:S05]  /*4490*/  @P3 BRA `(.L_x_2715) ;  /* 0x0000000000083947 */ /* 0x000fea0003800000 */
[----:B------:R-:W0:Y:S02]  /*44a0*/  FENCE.VIEW.ASYNC.G ;  /* 0x00000000000073c6 */ /* 0x000e240000000100 */
[----:B0-----:R-:W-:Y:S06]  /*44b0*/  BAR.ARV 0xc, 0x120 ;  /* 0x0304800000007b1d */ /* 0x001fec0000002000 */
.L_x_2715:
[----:B------:R-:W-:Y:S05]  /*44c0*/  BSYNC B0 ;  /* 0x0000000000007941 */ /* 0x000fea0003800000 */
.L_x_2714:
[----:B------:R-:W2:Y:S01]  /*44d0*/  LDL R0, [R1+0x2c] ;  /* 0x00002c0001007983 */ /* 0x000ea20000100800 */
[----:B------:R-:W-:Y:S01]  /*44e0*/  BSSY B7, `(.L_x_2716) ;  /* 0x00014c8000077945 */ /* 0x000fe20003800000 */
[----:B--2---:R-:W-:-:S13]  /*44f0*/  R2UR UR4, R0 ;  /* 0x00000000000472ca */ /* 0x004fda00000e0000 */
[----:B------:R-:W-:-:S03]  /*4500*/  UISETP.NE.AND UP0, UPT, UR4, 0x1, UPT ;  /* 0x000000010400788c */ /* 0x000fc6000bf05270 */
[----:B------:R-:W-:Y:S02]  /*4510*/  ULDC UR4, c[0x0][0xad8] ;  /* 0x0002b60000047ab9 */ /* 0x000fe40000000800 */
[----:B------:R-:W-:Y:S01]  /*4520*/  VIADD R0, R47, UR4 ;  /* 0x000000042f007c36 */ /* 0x000fe20008000000 */
[----:B------:R-:W-:-:S13]  /*4530*/  PLOP3.LUT P0, PT, PT, PT, UP0, 0x80, 0x0 ;  /* 0x000000000000781c */ /* 0x000fda0003f0f008 */
[----:B------:R-:W-:Y:S05]  /*4540*/  @!P0 BRA `(.L_x_2717) ;  /* 0x00000020001c8947 */ /* 0x000fea0003800000 */
[----:B-1----:R-:W0:Y:S02]  /*4550*/  LDC R4, c[0x0][0xadc] ;  /* 0x0002b700ff047b82 */ /* 0x002e240000000800 */
        /* <DEDUP_REMOVED lines=13> */
.L_x_2720:
[----:B------:R-:W-:-:S13]  /*4630*/  ISETP.NE.AND P1, PT, R4, 0x1, PT ;  /* 0x000000010400780c */ /* 0x000fda0003f25270 */
[----:B------:R-:W0:Y:S02]  /*4640*/  @P1 LDC.64 R6, c[0x0][0xae0] ;  /* 0x0002b800ff061b82 */ /* 0x000e240000000a00 */
[----:B0-----:R-:W-:-:S05]  /*4650*/  @P1 IMAD.HI.U32 R2, R3, R6, RZ ;  /* 0x0000000603021227 */ /* 0x001fca00078e00ff */
[----:B------:R-:W-:-:S07]  /*4660*/  @P1 SHF.R.U32.HI R3, RZ, R7, R2 ;  /* 0x00000007ff031219 */ /* 0x000fce0000011602 */
.L_x_2721:
[----:B------:R-:W-:Y:S05]  /*4670*/  BSYNC B0 ;  /* 0x0000000000007941 */ /* 0x000fea0003800000 */
.L_x_2719:
[----:B------:R-:W-:-:S05]  /*4680*/  IMAD R3, R3, R4, R4 ;  /* 0x0000000403037224 */ /* 0x000fca00078e0204 */
[----:B------:R-:W-:-:S07]  /*4690*/  VIMNMX R0, R0, R3, PT ;  /* 0x0000000300007248 */ /* 0x000fce0003fe0100 */
.L_x_2718:
[----:B------:R-:W-:Y:S01]  /*46a0*/  VIADD R0, R0, 0x3f ;  /* 0x0000003f00007836 */ /* 0x000fe20000000000 */
[----:B------:R-:W-:Y:S02]  /*46b0*/  ULDC UR4, c[0x0][0xad4] ;  /* 0x0002b50000047ab9 */ /* 0x000fe40000000800 */
[----:B------:R-:W-:Y:S02]  /*46c0*/  VIADD R2, R45, -UR4 ;  /* 0x800000042d027c36 */ /* 0x000fe40008000000 */
[----:B------:R-:W-:-:S04]  /*46d0*/  SHF.R.S32.HI R3, RZ, 0x1f, R0 ;  /* 0x0000001fff037819 */ /* 0x000fc80000011400 */
[----:B------:R-:W-:-:S04]  /*46e0*/  LEA.HI R3, R3, R0, RZ, 0x6 ;  /* 0x0000000003037211 */ /* 0x000fc800078f30ff */
[----:B------:R-:W-:-:S04]  /*46f0*/  SHF.R.S32.HI R3, RZ, 0x6, R3 ;  /* 0x00000006ff037819 */ /* 0x000fc80000011403 */
[----:B---34-:R-:W-:Y:S01]  /*4700*/  VIMNMX R14, R168, R3, PT ;  /* 0x00000003a80e7248 */ /* 0x018fe20003fe0100 */
        /* <DEDUP_REMOVED lines=11> */
.L_x_2724:
[----:B------:R-:W-:-:S13]  /*47c0*/  ISETP.NE.AND P0, PT, R4, 0x1, PT ;  /* 0x000000010400780c */ /* 0x000fda0003f05270 */
[----:B------:R-:W0:Y:S02]  /*47d0*/  @P0 LDC.64 R6, c[0x0][0xae0] ;  /* 0x0002b800ff060b82 */ /* 0x000e240000000a00 */
[----:B0-----:R-:W-:-:S05]  /*47e0*/  @P0 IMAD.HI.U32 R6, R45, R6, RZ ;  /* 0x000000062d060227 */ /* 0x001fca00078e00ff */
[----:B------:R-:W-:-:S07]  /*47f0*/  @P0 SHF.R.U32.HI R45, RZ, R7, R6 ;  /* 0x00000007ff2d0219 */ /* 0x000fce0000011606 */
.L_x_2725:
[----:B------:R-:W-:Y:S05]  /*4800*/  BSYNC B0 ;  /* 0x0000000000007941 */ /* 0x000fea0003800000 */
.L_x_2723:
[----:B------:R-:W-:-:S05]  /*4810*/  IMAD R45, R45, R4, RZ ;  /* 0x000000042d2d7224 */ /* 0x000fca00078e02ff */
[----:B------:R-:W-:-:S07]  /*4820*/  VIMNMX R2, R2, R45, !PT ;  /* 0x0000002d02027248 */ /* 0x000fce0007fe0100 */
.L_x_2722:
[----:B------:R-:W-:Y:S01]  /*4830*/  SHF.R.S32.HI R3, RZ, 0x1f, R2 ;  /* 0x0000001fff037819 */ /* 0x000fe20000011402 */
[----:B------:R-:W-:Y:S01]  /*4840*/  IMAD.MOV.U32 R0, RZ, RZ, RZ ;  /* 0x000000ffff007224 */ /* 0x000fe200078e00ff */
[----:B------:R-:W-:Y:S02]  /*4850*/  PLOP3.LUT P0, PT, PT, PT, PT, 0x80, 0x0 ;  /* 0x000000000000781c */ /* 0x000fe40003f0f070 */
[----:B------:R-:W-:Y:S02]  /*4860*/  CS2R R150, SRZ ;  /* 0x0000000000967805 */ /* 0x000fe4000001ff00 */
        /* <DEDUP_REMOVED lines=64> */
[----:B------:R-:W-:Y:S01]  /*4c70*/  CS2R R6, SRZ ;  /* 0x0000000000067805 */ /* 0x000fe2000001ff00 */
[----:B------:R-:W-:Y:S01]  /*4c80*/  IMAD.MOV.U32 R31, RZ, RZ, RZ ;  /* 0x000000ffff1f7224 */ /* 0x000fe200078e00ff */
[----:B------:R-:W-:Y:S01]  /*4c90*/  CS2R R172, SRZ ;  /* 0x0000000000ac7805 */ /* 0x000fe2000001ff00 */
[----:B------:R-:W-:Y:S01]  /*4ca0*/  IMAD.MOV.U32 R27, RZ, RZ, RZ ;  /* 0x000000ffff1b7224 */ /* 0x000fe200078e00ff */
[----:B------:R-:W-:Y:S01]  /*4cb0*/  MOV R5, RZ ;  /* 0x000000ff00057202 */ /* 0x000fe20000000f00 */
[----:B------:R-:W-:Y:S01]  /*4cc0*/  IMAD.MOV.U32 R174, RZ, RZ, RZ ;  /* 0x000000ffffae7224 */ /* 0x000fe200078e00ff */
[----:B------:R-:W-:Y:S06]  /*4cd0*/  @!P1 BRA `(.L_x_2726) ;  /* 0x0000014400209947 */ /* 0x000fec0003800000 */
[----:B------:R-:W0:Y:S01]  /*4ce0*/  SHFL.IDX PT, R0, R221, RZ, 0x1f ;  /* 0x00001fffdd007589 */ /* 0x000e2200000e0000 */
[----:B------:R-:W-:Y:S01]  /*4cf0*/  IMAD.MOV.U32 R7, RZ, RZ, 0x40000040 ;  /* 0x40000040ff077424 */ /* 0x000fe200078e00ff */
[----:B------:R-:W-:Y:S01]  /*4d00*/  BSSY B0, `(.L_x_2727) ;  /* 0x00000fc000007945 */ /* 0x000fe20003800000 */
[----:B------:R-:W-:Y:S01]  /*4d10*/  IMAD.MOV.U32 R13, RZ, RZ, 0x40000040 ;  /* 0x40000040ff0d7424 */ /* 0x000fe200078e00ff */
[----:B------:R-:W-:Y:S01]  /*4d20*/  BAR.SYNC.DEFER_BLOCKING 0xe, 0x100 ;  /* 0x0384000000007b1d */ /* 0x000fe20000010000 */
[----:B------:R-:W-:Y:S01]  /*4d30*/  IMAD.MOV.U32 R9, RZ, RZ, 0x40000040 ;  /* 0x40000040ff097424 */ /* 0x000fe200078e00ff */
[----:B------:R-:W-:Y:S01]  /*4d40*/  R2UR UR7, R7 ;  /* 0x00000000070772ca */ /* 0x000fe200000e0000 */
[----:B------:R-:W-:Y:S02]  /*4d50*/  IMAD.MOV.U32 R11, RZ, RZ, 0x40000040 ;  /* 0x40000040ff0b7424 */ /* 0x000fe400078e00ff */
[----:B------:R-:W-:Y:S02]  /*4d60*/  IMAD.MOV.U32 R7, RZ, RZ, 0x40000040 ;  /* 0x40000040ff077424 */ /* 0x000fe400078e00ff */
[----:B------:R-:W-:Y:S01]  /*4d70*/  IMAD.MOV.U32 R21, RZ, RZ, 0x40000040 ;  /* 0x40000040ff157424 */ /* 0x000fe200078e00ff */
[----:B------:R-:W1:Y:S01]  /*4d80*/  S2R R15, SR_TID.X ;  /* 0x00000000000f7919 */ /* 0x000e620000002100 */
[----:B------:R-:W-:-:S05]  /*4d90*/  VIADD R5, R14, 0xfffffffe ;  /* 0xfffffffe0e057836 */ /* 0x000fca0000000000 */
[----:B------:R-:W-:Y:S02]  /*4da0*/  ISETP.GE.AND P0, PT, R5, R4, PT ;  /* 0x000000040500720c */ /* 0x000fe40003f06270 */
[----:B0-----:R-:W-:-:S04]  /*4db0*/  LEA.HI R2, R0, R0, RZ, 0x1 ;  /* 0x0000000000027211 */ /* 0x001fc800078f08ff */
[----:B------:R-:W-:Y:S01]  /*4dc0*/  LOP3.LUT R3, R2, 0x1fffe, RZ, 0xc0, !PT ;  /* 0x0001fffe02037812 */ /* 0x000fe200078ec0ff */
[----:B-----5:R-:W-:-:S04]  /*4dd0*/  WARPGROUP.ARRIVE ;  /* 0x00000000000079c5 */ /* 0x020fc80000000000 */
[----:B------:R-:W-:Y:S02]  /*4de0*/  IMAD.IADD R3, R0, 0x1, -R3 ;  /* 0x0000000100037824 */ /* 0x000fe400078e0a03 */
[----:B------:R-:W-:Y:S02]  /*4df0*/  VIADD R0, R18, 0x36400 ;  /* 0x0003640012007836 */ /* 0x000fe40000000000 */
[----:B------:R-:W-:-:S03]  /*4e00*/  IMAD R3, R3, 0x8000, R18 ;  /* 0x0000800003037824 */ /* 0x000fc600078e0212 */
[----:B------:R-:W-:Y:S01]  /*4e10*/  SHF.R.U32.HI R0, RZ, 0x4, R0 ;  /* 0x00000004ff007819 */ /* 0x000fe20000011600 */
[----:B------:R-:W-:-:S03]  /*4e20*/  VIADD R3, R3, 0x400 ;  /* 0x0000040003037836 */ /* 0x000fc60000000000 */
[----:B------:R-:W-:Y:S02]  /*4e30*/  LOP3.LUT R0, R0, 0x3fff, RZ, 0xc0, !PT ;  /* 0x00003fff00007812 */ /* 0x000fe400078ec0ff */
[----:B------:R-:W-:Y:S02]  /*4e40*/  SHF.R.U32.HI R3, RZ, 0x4, R3 ;  /* 0x00000004ff037819 */ /* 0x000fe40000011603 */
[----:B------:R-:W-:Y:S02]  /*4e50*/  LOP3.LUT R2, R0, 0x10000, RZ, 0xfc, !PT ;  /* 0x0001000000027812 */ /* 0x000fe400078efcff */
[----:B------:R-:W-:Y:S02]  /*4e60*/  LOP3.LUT R3, R3, 0x3fff, RZ, 0xc0, !PT ;  /* 0x00003fff03037812 */ /* 0x000fe400078ec0ff */
[C---:B------:R-:W-:Y:S01]  /*4e70*/  R2UR UR4, R2.reuse ;  /* 0x00000000020472ca */ /* 0x040fe200000e0000 */
[C---:B------:R-:W-:Y:S01]  /*4e80*/  VIADD R12, R2.reuse, 0x2 ;  /* 0x00000002020c7836 */ /* 0x040fe20000000000 */
[----:B------:R-:W-:Y:S01]  /*4e90*/  LOP3.LUT R152, R3, 0x2000000, RZ, 0xfc, !PT ;  /* 0x0200000003987812 */ /* 0x000fe200078efcff */
[----:B------:R-:W-:Y:S01]  /*4ea0*/  IMAD.MOV.U32 R3, RZ, RZ, 0x40000040 ;  /* 0x40000040ff037424 */ /* 0x000fe200078e00ff */
[C---:B------:R-:W-:Y:S01]  /*4eb0*/  IADD3 R10, R2.reuse, 0x4, RZ ;  /* 0x00000004020a7810 */ /* 0x040fe20007ffe0ff */
[----:B------:R-:W-:Y:S01]  /*4ec0*/  VIADD R20, R2, 0x6 ;  /* 0x0000000602147836 */ /* 0x000fe20000000000 */
[----:B-1----:R-:W-:Y:S01]  /*4ed0*/  LOP3.LUT R15, R15, 0x7f, RZ, 0xc0, !PT ;  /* 0x0000007f0f0f7812 */ /* 0x002fe200078ec0ff */
[----:B------:R-:W-:Y:S01]  /*4ee0*/  IMAD R6, R19, 0x1000, R152 ;  /* 0x0000100013067824 */ /* 0x000fe200078e0298 */
[----:B------:R-:W-:-:S02]  /*4ef0*/  R2UR UR5, R3 ;  /* 0x00000000030572ca */ /* 0x000fc400000e0000 */
[----:B------:R-:W-:Y:S01]  /*4f00*/  ISETP.NE.AND P2, PT, R15, RZ, PT ;  /* 0x000000ff0f00720c */ /* 0x000fe20003f45270 */
[C---:B------:R-:W-:Y:S01]  /*4f10*/  VIADD R8, R6.reuse, 0x80 ;  /* 0x0000008006087836 */ /* 0x040fe20000000000 */
[----:B------:R-:W-:-:S11]  /*4f20*/  R2UR UR6, R6 ;  /* 0x00000000060672ca */ /* 0x000fd600000e0000 */
[----:B------:R-:W-:Y:S02]  /*4f30*/  @!P2 IMAD R0, R19, 0x8, R18 ;  /* 0x000000081300a824 */ /* 0x000fe400078e0212 */
[----:B------:R-:W-:Y:S01]  /*4f40*/  HGMMA.64x256x16.F32 R24, gdesc[UR4].tnspB, RZ, !UPT, gsb0 ;  /* 0x43e00000041879f0 */ /* 0x000fe2000c0008ff */
[----:B------:R-:W-:Y:S01]  /*4f50*/  R2UR UR4, R12 ;  /* 0x000000000c0472ca */ /* 0x000fe200000e0000 */
[----:B------:R-:W-:Y:S01]  /*4f60*/  @!P2 VIADD R0, R0, 0x38860 ;  /* 0x000388600000a836 */ /* 0x000fe20000000000 */
[----:B------:R-:W-:Y:S02]  /*4f70*/  R2UR UR5, R13 ;  /* 0x000000000d0572ca */ /* 0x000fe400000e0000 */
[----:B------:R-:W-:Y:S01]  /*4f80*/  R2UR UR6, R8 ;  /* 0x00000000080672ca */ /* 0x000fe200000e0000 */
[C---:B------:R-:W-:Y:S01]  /*4f90*/  VIADD R8, R6.reuse, 0x100 ;  /* 0x0000010006087836 */ /* 0x040fe20000000000 */
[----:B------:R-:W-:Y:S01]  /*4fa0*/  R2UR UR7, R9 ;  /* 0x00000000090772ca */ /* 0x000fe200000e0000 */
[----:B------:R-:W-:Y:S01]  /*4fb0*/  IMAD.MOV.U32 R9, RZ, RZ, 0x40000040 ;  /* 0x40000040ff097424 */ /* 0x000fe200078e00ff */
[----:B------:R-:W-:Y:S01]  /*4fc0*/  @!P2 PRMT R0, RZ, 0x654, R0 ;  /* 0x00000654ff00a816 */ /* 0x000fe20000000000 */
[----:B------:R-:W-:Y:S01]  /*4fd0*/  VIADD R6, R6, 0x180 ;  /* 0x0000018006067836 */ /* 0x000fe20000000000 */
[----:B------:R-:W-:-:S02]  /*4fe0*/  WARPGROUP.DEPBAR.LE gsb0, 0x0 ;  /* 0x00008000000079c5 */ /* 0x000fc40000010000 */
[----:B------:R-:W-:-:S15]  /*4ff0*/  WARPGROUP.ARRIVE ;  /* 0x00000000000079c5 */ /* 0x000fde0000000000 */
        /* <DEDUP_REMOVED lines=21> */
.L_x_2729:
[----:B------:R-:W-:Y:S01]  /*5150*/  BAR.SYNC.DEFER_BLOCKING 0xe, 0x100 ;  /* 0x0384000000007b1d */ /* 0x000fe20000010000 */
[C---:B------:R-:W-:Y:S01]  /*5160*/  IMAD R7, R19.reuse, 0x40, R194 ;  /* 0x0000004013077824 */ /* 0x040fe200078e02c2 */
[----:B------:R-:W-:Y:S02]  /*5170*/  IADD3 R19, R19, 0x1, RZ ;  /* 0x0000000113137810 */ /* 0x000fe40007ffe0ff */
[----:B------:R-:W-:Y:S01]  /*5180*/  R2UR UR4, R2 ;  /* 0x00000000020472ca */ /* 0x000fe200000e0000 */
[----:B01----:R-:W-:Y:S01]  /*5190*/  IMAD R0, R7, 0x4, R18 ;  /* 0x0000000407007824 */ /* 0x003fe200078e0212 */
[----:B------:R-:W-:Y:S01]  /*51a0*/  ISETP.NE.AND P0, PT, R19, 0x2, PT ;  /* 0x000000021300780c */ /* 0x000fe20003f05270 */
[----:B------:R-:W-:Y:S01]  /*51b0*/  IMAD.MOV.U32 R7, RZ, RZ, 0x40000040 ;  /* 0x40000040ff077424 */ /* 0x000fe200078e00ff */
[----:B------:R-:W-:Y:S02]  /*51c0*/  R2UR UR5, R3 ;  /* 0x00000000030572ca */ /* 0x000fe400000e0000 */
[----:B------:R-:W-:-:S02]  /*51d0*/  SEL R19, R19, RZ, P0 ;  /* 0x000000ff13137207 */ /* 0x000fc40000000000 */
[----:B------:R-:W-:Y:S01]  /*51e0*/  R2UR UR7, R7 ;  /* 0x00000000070772ca */ /* 0x000fe200000e0000 */
[----:B------:R-:W-:Y:S01]  /*51f0*/  IMAD.MOV.U32 R7, RZ, RZ, 0x40000040 ;  /* 0x40000040ff077424 */ /* 0x000fe200078e00ff */
[----:B------:R-:W-:Y:S01]  /*5200*/  ISETP.GT.AND P1, PT, R5, R4, PT ;  /* 0x000000040500720c */ /* 0x000fe20003f24270 */
[----:B------:R-:W-:Y:S02]  /*5210*/  IMAD R6, R19, 0x1000, R152 ;  /* 0x0000100013067824 */ /* 0x000fe400078e0298 */
[----:B------:R-:W-:-:S03]  /*5220*/  VIADD R5, R5, 0xffffffff ;  /* 0xffffffff05057836 */ /* 0x000fc60000000000 */
[----:B------:R-:W-:Y:S01]  /*5230*/  R2UR UR6, R6 ;  /* 0x00000000060672ca */ /* 0x000fe200000e0000 */
[----:B------:R-:W0:Y:S04]  /*5240*/  LDS R8, [R0+0x38400] ;  /* 0x0384000000087984 */ /* 0x000e280000000800 */
[----:B------:R1:W2:Y:S02]  /*5250*/  LDS R9, [R0+0x38420] ;  /* 0x0384200000097984 */ /* 0x0002a40000000800 */
[----:B-1----:R-:W-:-:S04]  /*5260*/  @!P2 IMAD R0, R19, 0x8, R18 ;  /* 0x000000081300a824 */ /* 0x002fc800078e0212 */
        /* <DEDUP_REMOVED lines=130> */
[----:B------:R-:W-:-:S02]  /*5a90*/  VIADD R8, R6, 0x80 ;  /* 0x0000008006087836 */ /* 0x000fc40000000000 */
[----:B------:R-:W-:-:S03]  /*5aa0*/  IMAD.MOV.U32 R9, RZ, RZ, 0x40000040 ;  /* 0x40000040ff097424 */ /* 0x000fc600078e00ff */
[----:B------:R-:W-:-:S06]  /*5ab0*/  WARPGROUP.ARRIVE ;  /* 0x00000000000079c5 */ /* 0x000fcc0000000000 */
[----:B------:R-:W-:Y:S01]  /*5ac0*/  HGMMA.64x256x16.F32 R24, gdesc[UR4].tnspB, R24, gsb0 ;  /* 0x43e00000041879f0 */ /* 0x000fe20008000818 */
        /* <DEDUP_REMOVED lines=21> */
[----:B------:R-:W-:Y:S02]  /*5c20*/  R2UR UR7, R7 ;  /* 0x00000000070772ca */ /* 0x000fe400000e0000 */
[----:B------:R-:W-:-:S04]  /*5c30*/  SEL R7, RZ, 0x1, P0 ;  /* 0x00000001ff077807 */ /* 0x000fc80000000000 */
[----:B------:R-:W-:Y:S01]  /*5c40*/  LOP3.LUT R22, R22, R7, RZ, 0x3c, !PT ;  /* 0x0000000716167212 */ /* 0x000fe200078e3cff */
[----:B------:R-:W-:Y:S02]  /*5c50*/  WARPGROUP.DEPBAR.LE gsb0, 0x0 ;  /* 0x00008000000079c5 */ /* 0x000fe40000010000 */
[----:B------:R-:W-:-:S12]  /*5c60*/  WARPGROUP.ARRIVE ;  /* 0x00000000000079c5 */ /* 0x000fd80000000000 */
[----:B------:R-:W-:Y:S03]  /*5c70*/  HGMMA.64x256x16.F32 R24, gdesc[UR4].tnspB, R24, gsb0 ;  /* 0x43e00000041879f0 */ /* 0x000fe60008000818 */
[----:B------:R-:W-:Y:S02]  /*5c80*/  WARPGROUP.DEPBAR.LE gsb0, 0x0 ;  /* 0x00008000000079c5 */ /* 0x000fe40000010000 */
[----:B------:R-:W-:Y:S06]  /*5c90*/  BAR.ARV 0xf, 0x100 ;  /* 0x03c4000000007b1d */ /* 0x000fec0000002000 */
[----:B------:R1:W-:Y:S01]  /*5ca0*/  @!P2 SYNCS.ARRIVE.TRANS64.RED.A1T0 RZ, [R0+URZ], RZ ;  /* 0x000000ff00ffa9a7 */ /* 0x0003e2000810043f */
[----:B------:R-:W-:Y:S05]  /*5cb0*/  @P1 BRA `(.L_x_2729) ;  /* 0xfffffff400241947 */ /* 0x000fea000383ffff */
.L_x_2728:
[----:B------:R-:W-:Y:S05]  /*5cc0*/  BSYNC B0 ;  /* 0x0000000000007941 */ /* 0x000fea0003800000 */
.L_x_2727:
[----:B------:R-:W-:Y:S01]  /*5cd0*/  BAR.SYNC.DEFER_BLOCKING 0xe, 0x100 ;  /* 0x0384000000007b1d */ /* 0x000fe20000010000 */
[C---:B------:R-:W-:Y:S01]  /*5ce0*/  IMAD R3, R19.reuse, 0x40, R194 ;  /* 0x0000004013037824 */ /* 0x040fe200078e02c2 */
[----:B------:R-:W-:Y:S01]  /*5cf0*/  PLOP3.LUT P0, PT, PT, PT, PT, 0x8, 0x0 ;  /* 0x000000000000781c */ /* 0x000fe20003f0e170 */
[----:B------:R-:W-:-:S03]  /*5d00*/  VIADD R19, R19, 0x1 ;  /* 0x0000000113137836 */ /* 0x000fc60000000000 */
[----:B------:R-:W-:Y:S02]  /*5d10*/  LEA R3, R3, R18, 0x2 ;  /* 0x0000001203037211 */ /* 0x000fe400078e10ff */
[----:B------:R-:W-:-:S04]  /*5d20*/  ISETP.NE.AND P1, PT, R19, 0x2, PT ;  /* 0x000000021300780c */ /* 0x000fc80003f25270 */
[----:B------:R-:W-:Y:S02]  /*5d30*/  SEL R5, RZ, 0x1, P1 ;  /* 0x00000001ff057807 */ /* 0x000fe40000800000 */
[----:B------:R-:W-:Y:S02]  /*5d40*/  SEL R19, R19, RZ, P1 ;  /* 0x000000ff13137207 */ /* 0x000fe40000800000 */
[----:B------:R-:W-:Y:S01]  /*5d50*/  LOP3.LUT R22, R22, R5, RZ, 0x3c, !PT ;  /* 0x0000000516167212 */ /* 0x000fe200078e3cff */
[----:B------:R-:W2:Y:S04]  /*5d60*/  LDS R2, [R3+0x38400] ;  /* 0x0384000003027984 */ /* 0x000ea80000000800 */
[----:B01----:R-:W0:Y:S01]  /*5d70*/  LDS R0, [R3+0x38420] ;  /* 0x0384200003007984 */ /* 0x003e220000000800 */
[-C--:B--2---:R-:W-:Y:S01]  /*5d80*/  FMUL.FTZ R172, R25, R2.reuse ;  /* 0x0000000219ac7220 */ /* 0x084fe20000410000 */
[-C--:B------:R-:W-:Y:S01]  /*5d90*/  FMUL.FTZ R6, R29, R2.reuse ;  /* 0x000000021d067220 */ /* 0x080fe20000410000 */
[-C--:B------:R-:W-:Y:S01]  /*5da0*/  FMUL.FTZ R174, R24, R2.reuse ;  /* 0x0000000218ae7220 */ /* 0x080fe20000410000 */
[-C--:B------:R-:W-:Y:S01]  /*5db0*/  FMUL.FTZ R173, R28, R2.reuse ;  /* 0x000000021cad7220 */ /* 0x080fe20000410000 */
[----:B------:R-:W-:Y:S01]  /*5dc0*/  FMUL.FTZ R155, R64, R2 ;  /* 0x00000002409b7220 */ /* 0x000fe20000410000 */
[-C--:B0-----:R-:W-:Y:S01]  /*5dd0*/  FMUL.FTZ R9, R42, R0.reuse ;  /* 0x000000002a097220 */ /* 0x081fe20000410000 */
        /* <DEDUP_REMOVED lines=126> */
.L_x_2717:
        /* <DEDUP_REMOVED lines=14> */
.L_x_2732:
[----:B------:R-:W-:-:S13]  /*66a0*/  ISETP.NE.AND P1, PT, R4, 0x1, PT ;  /* 0x000000010400780c */ /* 0x000fda0003f25270 */
[----:B------:R-:W0:Y:S02]  /*66b0*/  @P1 LDC.64 R6, c[0x0][0xae0] ;  /* 0x0002b800ff061b82 */ /* 0x000e240000000a00 */
[----:B0-----:R-:W-:-:S05]  /*66c0*/  @P1 IMAD.HI.U32 R2, R3, R6, RZ ;  /* 0x0000000603021227 */ /* 0x001fca00078e00ff */
[----:B------:R-:W-:-:S07]  /*66d0*/  @P1 SHF.R.U32.HI R3, RZ, R7, R2 ;  /* 0x00000007ff031219 */ /* 0x000fce0000011602 */
.L_x_2733:
[----:B------:R-:W-:Y:S05]  /*66e0*/  BSYNC B0 ;  /* 0x0000000000007941 */ /* 0x000fea0003800000 */
.L_x_2731:
[----:B------:R-:W-:-:S05]  /*66f0*/  IMAD R3, R3, R4, R4 ;  /* 0x0000000403037224 */ /* 0x000fca00078e0204 */
[----:B------:R-:W-:-:S07]  /*6700*/  VIMNMX R0, R0, R3, PT ;  /* 0x0000000300007248 */ /* 0x000fce0003fe0100 */
.L_x_2730:
        /* <DEDUP_REMOVED lines=18> */
.L_x_2736:
[----:B------:R-:W-:-:S13]  /*6830*/  ISETP.NE.AND P0, PT, R4, 0x1, PT ;  /* 0x000000010400780c */ /* 0x000fda0003f05270 */
[----:B------:R-:W0:Y:S02]  /*6840*/  @P0 LDC.64 R6, c[0x0][0xae0] ;  /* 0x0002b800ff060b82 */ /* 0x000e240000000a00 */
[----:B0-----:R-:W-:-:S05]  /*6850*/  @P0 IMAD.HI.U32 R6, R45, R6, RZ ;  /* 0x000000062d060227 */ /* 0x001fca00078e00ff */
[----:B------:R-:W-:-:S07]  /*6860*/  @P0 SHF.R.U32.HI R45, RZ, R7, R6 ;  /* 0x00000007ff2d0219 */ /* 0x000fce0000011606 */
.L_x_2737:
[----:B------:R-:W-:Y:S05]  /*6870*/  BSYNC B0 ;  /* 0x0000000000007941 */ /* 0x000fea0003800000 */
.L_x_2735:
[----:B------:R-:W-:-:S05]  /*6880*/  IMAD R45, R45, R4, RZ ;  /* 0x000000042d2d7224 */ /* 0x000fca00078e02ff */
[----:B------:R-:W-:-:S07]  /*6890*/  VIMNMX R2, R2, R45, !PT ;  /* 0x0000002d02027248 */ /* 0x000fce0007fe0100 */
.L_x_2734:
        /* <DEDUP_REMOVED lines=47> */
[----:B---3--:R-:W-:Y:S02]  /*6b90*/  CS2R R80, SRZ ;  /* 0x0000000000507805 */ /* 0x008fe4000001ff00 */
[----:B------:R-:W-:-:S02]  /*6ba0*/  CS2R R78, SRZ ;  /* 0x00000000004e7805 */ /* 0x000fc4000001ff00 */
[----:B------:R-:W-:Y:S02]  /*6bb0*/  CS2R R76, SRZ ;  /* 0x00000000004c7805 */ /* 0x000fe4000001ff00 */
[----:B----4-:R-:W-:Y:S02]  /*6bc0*/  CS2R R74, SRZ ;  /* 0x00000000004a7805 */ /* 0x010fe4000001ff00 */
        /* <DEDUP_REMOVED lines=45> */
[----:B------:R-:W-:Y:S01]  /*6ea0*/  MOV R13, RZ ;  /* 0x000000ff000d7202 */ /* 0x000fe20000000f00 */
[----:B------:R-:W-:Y:S02]  /*6eb0*/  IMAD.U32 R7, RZ, RZ, UR7 ;  /* 0x00000007ff077e24 */ /* 0x000fe4000f8e00ff */
[----:B------:R-:W-:-:S02]  /*6ec0*/  IMAD.U32 R10, RZ, RZ, UR4 ;  /* 0x00000004ff0a7e24 */ /* 0x000fc4000f8e00ff */
[----:B------:R-:W-:Y:S02]  /*6ed0*/  IMAD.U32 R11, RZ, RZ, UR5 ;  /* 0x00000005ff0b7e24 */ /* 0x000fe4000f8e00ff */
[----:B------:R-:W-:Y:S02]  /*6ee0*/  IMAD.MOV.U32 R8, RZ, RZ, 0x70 ;  /* 0x00000070ff087424 */ /* 0x000fe400078e00ff */
[----:B0-----:R-:W-:-:S07]  /*6ef0*/  IMAD.MOV.U32 R12, RZ, RZ, 0x1 ;  /* 0x00000001ff0c7424 */ /* 0x001fce00078e00ff */
[----:B------:R-:W-:-:S07]  /*6f00*/  LEPC R20, `(.L_x_2739) ;  /* 0x000000001014794e */ /* 0x000fce0000000000 */
[----:B-1---5:R-:W-:Y:S05]  /*6f10*/  CALL.ABS.NOINC R2 ;  /* 0x0000000002007343 */ /* 0x022fea0003c00000 */
.L_x_2739:
[----:B------:R-:W-:Y:S05]  /*6f20*/  BSYNC B6 ;  /* 0x0000000000067941 */ /* 0x000fea0003800000 */
.L_x_2738:
        /* <DEDUP_REMOVED lines=12> */
.L_x_2743:
[----:B-1----:R1:W2:Y:S02]  /*6ff0*/  SYNCS.PHASECHK.TRANS64.TRYWAIT P0, [R18+URZ+0x38800], R3 ;  /* 0x03880003120075a7 */ /* 0x0022a4000800017f */
[----:B--2---:R-:W-:Y:S05]  /*7000*/  @!P0 NANOSLEEP.SYNCS 0x989680 ;  /* 0x009896800000895d */ /* 0x004fea0003900000 */
[----:B------:R-:W2:Y:S02]  /*7010*/  @!P0 SYNCS.PHASECHK.TRANS64 P0, [R18+URZ+0x38800], R3 ;  /* 0x03880003120085a7 */ /* 0x000ea4000800007f */
[----:B--2---:R-:W-:Y:S05]  /*7020*/  @!P0 BRA `(.L_x_2743) ;  /* 0xfffffffc00f08947 */ /* 0x004fea000383ffff */
.L_x_2742:
[----:B------:R-:W-:Y:S05]  /*7030*/  BSYNC B0 ;  /* 0x0000000000007941 */ /* 0x000fea0003800000 */
.L_x_2741:
[----:B------:R-:W-:Y:S05]  /*7040*/  BRA `(.L_x_2744) ;  /* 0x0000002c004c7947 */ /* 0x000fea0003800000 */
.L_x_2740:
        /* <DEDUP_REMOVED lines=10> */
[-C--:B0-----:R-:W-:Y:S01]  /*70f0*/  IMAD R0, R5, R10.reuse, RZ ;  /* 0x0000000a05007224 */ /* 0x081fe200078e02ff */
[----:B------:R-:W-:Y:S01]  /*7100*/  SHF.L.U64.HI R46, R10, 0x5, R11 ;  /* 0x000000050a2e7819 */ /* 0x000fe2000001020b */
[----:B------:R-:W-:-:S02]  /*7110*/  IMAD R6, R225, R10, RZ ;  /* 0x0000000ae1067224 */ /* 0x000fc400078e02ff */
[----:B------:R-:W-:-:S04]  /*7120*/  IMAD.WIDE.U32 R42, R33, R10, RZ ;  /* 0x0000000a212a7225 */ /* 0x000fc800078e00ff */
[-C--:B-1----:R-:W-:Y:S01]  /*7130*/  IMAD R4, R5, R38.reuse, RZ ;  /* 0x0000002605047224 */ /* 0x082fe200078e02ff */
[----:B------:R-:W-:Y:S01]  /*7140*/  SHF.L.U64.HI R44, R38, 0x5, R39 ;  /* 0x00000005262c7819 */ /* 0x000fe20000010227 */
[-C--:B------:R-:W-:Y:S02]  /*7150*/  IMAD R5, R225, R38.reuse, RZ ;  /* 0x00000026e1057224 */ /* 0x080fe400078e02ff */
[-C--:B------:R-:W-:Y:S02]  /*7160*/  IMAD R51, R186, R11.reuse, R6 ;  /* 0x0000000bba337224 */ /* 0x080fe400078e0206 */
[C---:B------:R-:W-:Y:S02]  /*7170*/  IMAD R47, R33.reuse, R11, R0 ;  /* 0x0000000b212f7224 */ /* 0x040fe400078e0200 */
[C---:B------:R-:W-:Y:S02]  /*7180*/  IMAD R49, R33.reuse, R39, R4 ;  /* 0x0000002721317224 */ /* 0x040fe400078e0204 */
[----:B------:R-:W-:-:S04]  /*7190*/  IMAD.WIDE.U32 R40, R33, R38, RZ ;  /* 0x0000002621287225 */ /* 0x000fc800078e00ff */
[----:B------:R-:W-:-:S04]  /*71a0*/  IMAD.WIDE.U32 R6, R186, R10, R2 ;  /* 0x0000000aba067225 */ /* 0x000fc800078e0002 */
[----:B------:R-:W-:Y:S01]  /*71b0*/  IMAD R55, R186, R39, R5 ;  /* 0x00000027ba377224 */ /* 0x000fe200078e0205 */
[----:B------:R-:W-:Y:S01]  /*71c0*/  IADD3 R26, P3, R6, R42, RZ ;  /* 0x0000002a061a7210 */ /* 0x000fe20007f7e0ff */
[----:B------:R-:W-:-:S04]  /*71d0*/  IMAD.WIDE.U32 R8, R186, R38, R2 ;  /* 0x00000026ba087225 */ /* 0x000fc800078e0002 */
[----:B------:R-:W-:Y:S01]  /*71e0*/  IMAD.WIDE.U32 R2, R186, R10, R24 ;  /* 0x0000000aba027225 */ /* 0x000fe200078e0018 */
[----:B------:R-:W-:-:S03]  /*71f0*/  IADD3 R29, P4, R8, R40, RZ ;  /* 0x00000028081d7210 */ /* 0x000fc60007f9e0ff */
[----:B------:R-:W-:Y:S01]  /*7200*/  IMAD.WIDE.U32 R4, R186, R38, R24 ;  /* 0x00000026ba047225 */ /* 0x000fe200078e0018 */
[----:B------:R-:W-:-:S03]  /*7210*/  IADD3 R48, P1, R2, R42, RZ ;  /* 0x0000002a02307210 */ /* 0x000fc60007f3e0ff */
[----:B------:R-:W-:Y:S01]  /*7220*/  IMAD.IADD R47, R47, 0x1, R43 ;  /* 0x000000012f2f7824 */ /* 0x000fe200078e022b */
[----:B------:R-:W-:Y:S01]  /*7230*/  IADD3 R53, P2, R4, R40, RZ ;  /* 0x0000002804357210 */ /* 0x000fe20007f5e0ff */
[----:B------:R-:W-:Y:S02]  /*7240*/  IMAD.IADD R49, R49, 0x1, R41 ;  /* 0x0000000131317824 */ /* 0x000fe400078e0229 */
[----:B------:R-:W-:Y:S01]  /*7250*/  IMAD.SHL.U32 R45, R10, 0x20, RZ ;  /* 0x000000200a2d7824 */ /* 0x000fe200078e00ff */
[----:B------:R-:W-:Y:S01]  /*7260*/  IADD3.X R27, R47, R51, R7, P3, !PT ;  /* 0x000000332f1b7210 */ /* 0x000fe20001ffe407 */
[----:B------:R-:W-:Y:S01]  /*7270*/  IMAD.SHL.U32 R38, R38, 0x20, RZ ;  /* 0x0000002026267824 */ /* 0x000fe200078e00ff */
[----:B------:R-:W-:Y:S02]  /*7280*/  IADD3.X R31, R49, R55, R9, P4, !PT ;  /* 0x00000037311f7210 */ /* 0x000fe400027fe409 */
[----:B------:R-:W-:Y:S02]  /*7290*/  IADD3.X R51, R47, R3, R51, P1, !PT ;  /* 0x000000032f337210 */ /* 0x000fe40000ffe433 */
        /* <DEDUP_REMOVED lines=18> */
.L_x_2746:
[----:B------:R-:W-:Y:S05]  /*73c0*/  BSYNC B6 ;  /* 0x0000000000067941 */ /* 0x000fea0003800000 */
.L_x_2745:
[----:B------:R-:W0:Y:S01]  /*73d0*/  LDC.64 R4, c[0x0][0x3d8] ;  /* 0x0000f600ff047b82 */ /* 0x000e220000000a00 */
[----:B------:R-:W-:Y:S01]  /*73e0*/  SHF.R.S32.HI R7, RZ, 0x1f, R189 ;  /* 0x0000001fff077819 */ /* 0x000fe200000114bd */
[----:B------:R-:W-:Y:S01]  /*73f0*/  ULDC.U8 UR4, c[0x0][0x3f0] ;  /* 0x0000fc0000047ab9 */ /* 0x000fe20000000000 */
[----:B------:R-:W-:Y:S01]  /*7400*/  BSSY B0, `(.L_x_2747) ;  /* 0x000028f000007945 */ /* 0x000fe20003800000 */
[----:B------:R-:W-:-:S04]  /*7410*/  ISETP.NE.AND P0, PT, RZ, UR4, PT ;  /* 0x00000004ff007c0c */ /* 0x000fc8000bf05270 */
[----:B------:R-:W1:Y:S01]  /*7420*/  LDC.64 R2, c[0x0][0x3e8] ;  /* 0x0000fa00ff027b82 */ /* 0x000e620000000a00 */
[----:B0-----:R-:W-:-:S04]  /*7430*/  IMAD R0, R7, R4, RZ ;  /* 0x0000000407007224 */ /* 0x001fc800078e02ff */
[C---:B------:R-:W-:Y:S02]  /*7440*/  IMAD R11, R189.reuse, R5, R0 ;  /* 0x00000005bd0b7224 */ /* 0x040fe400078e0200 */
[----:B------:R-:W-:Y:S02]  /*7450*/  IMAD R0, R189, -0x40, R184 ;  /* 0xffffffc0bd007824 */ /* 0x000fe400078e02b8 */
[----:B-1----:R-:W-:Y:S02]  /*7460*/  IMAD R10, R7, R2, RZ ;  /* 0x00000002070a7224 */ /* 0x002fe400078e02ff */
[----:B------:R-:W-:-:S04]  /*7470*/  IMAD.WIDE.U32 R6, R189, R4, RZ ;  /* 0x00000004bd067225 */ /* 0x000fc800078e00ff */
[----:B------:R-:W-:-:S04]  /*7480*/  IMAD.WIDE.U32 R8, R189, R2, RZ ;  /* 0x00000002bd087225 */ /* 0x000fc800078e00ff */
[----:B------:R-:W-:Y:S02]  /*7490*/  IMAD R13, R189, R3, R10 ;  /* 0x00000003bd0d7224 */ /* 0x000fe400078e020a */
[----:B------:R-:W-:Y:S02]  /*74a0*/  IMAD.IADD R11, R7, 0x1, R11 ;  /* 0x00000001070b7824 */ /* 0x000fe400078e020b */
[----:B------:R-:W-:Y:S01]  /*74b0*/  IMAD.IADD R7, R9, 0x1, R13 ;  /* 0x0000000109077824 */ /* 0x000fe200078e020d */
[----:B------:R-:W-:Y:S01]  /*74c0*/  VIMNMX R9, R0, 0x40, PT ;  /* 0x0000004000097848 */ /* 0x000fe20003fe0100 */
[C---:B------:R-:W-:Y:S01]  /*74d0*/  IMAD.SHL.U32 R57, R6.reuse, 0x40, RZ ;  /* 0x0000004006397824 */ /* 0x040fe200078e00ff */
[----:B------:R-:W-:Y:S01]  /*74e0*/  SHF.L.U64.HI R50, R6, 0x6, R11 ;  /* 0x0000000606327819 */ /* 0x000fe2000001020b */
[C---:B------:R-:W-:Y:S01]  /*74f0*/  IMAD.SHL.U32 R54, R8.reuse, 0x40, RZ ;  /* 0x0000004008367824 */ /* 0x040fe200078e00ff */
[----:B------:R-:W-:Y:S01]  /*7500*/  SHF.L.U64.HI R52, R8, 0x6, R7 ;  /* 0x0000000608347819 */ /* 0x000fe20000010207 */
[----:B------:R-:W-:Y:S06]  /*7510*/  @!P0 BRA `(.L_x_2748) ;  /* 0x0000001400488947 */ /* 0x000fec0003800000 */
[----:B------:R-:W0:Y:S01]  /*7520*/  LDC R0, c[0x0][0x428] ;  /* 0x00010a00ff007b82 */ /* 0x000e220000000800 */
[----:B------:R-:W-:Y:S01]  /*7530*/  IMAD R7, R189, 0x40, R186 ;  /* 0x00000040bd077824 */ /* 0x000fe200078e02ba */
[-C--:B------:R-:W-:Y:S01]  /*7540*/  ISETP.GE.AND P0, PT, R186, R9.reuse, PT ;  /* 0x00000009ba00720c */ /* 0x080fe20003f06270 */
[----:B------:R-:W-:Y:S01]  /*7550*/  BSSY B1, `(.L_x_2749) ;  /* 0x000002c000017945 */ /* 0x000fe20003800000 */
[----:B------:R-:W-:Y:S01]  /*7560*/  ISETP.GE.AND P1, PT, R236, R9, PT ;  /* 0x00000009ec00720c */ /* 0x000fe20003f26270 */
[----:B------:R-:W-:Y:S01]  /*7570*/  IMAD R39, R220, 0x20, R7 ;  /* 0x00000020dc277824 */ /* 0x000fe200078e0207 */
[----:B------:R-:W-:Y:S01]  /*7580*/  MOV R10, R40 ;  /* 0x00000028000a7202 */ /* 0x000fe20000000f00 */
        /* <DEDUP_REMOVED lines=15> */
[----:B-1----:R-:W-:-:S04]  /*7680*/  @P2 SHF.R.U32.HI R39, RZ, R13, R0 ;  /* 0x0000000dff272219 */ /* 0x002fc80000011600 */
        /* <DEDUP_REMOVED lines=8> */
[----:B------:R-:W-:Y:S01]  /*7710*/  IMAD.X R30, R50, 0x1, R51, P4 ;  /* 0x00000001321e7824 */ /* 0x000fe200020e0633 */
[----:B------:R-:W-:Y:S01]  /*7720*/  ISETP.GE.AND P3, PT, R24, UR4, PT ;  /* 0x0000000418007c0c */ /* 0x000fe2000bf66270 */
[----:B------:R-:W-:Y:S01]  /*7730*/  ULDC.64 UR8, c[0x0][0x3e0] ;  /* 0x0000f80000087ab9 */ /* 0x000fe20000000a00 */
[----:B------:R-:W-:Y:S01]  /*7740*/  LEA R12, P4, R13, UR6, 0x1 ;  /* 0x000000060d0c7c11 */ /* 0x000fe2000f8808ff */
[----:B------:R-:W-:Y:S01]  /*7750*/  IMAD.X R15, R52, 0x1, R55, P5 ;  /* 0x00000001340f7824 */ /* 0x000fe200028e0637 */
[----:B------:R-:W-:-:S02]  /*7760*/  LEA R14, P5, R0, UR8, 0x1 ;  /* 0x00000008000e7c11 */ /* 0x000fc4000f8a08ff */
[----:B------:R-:W-:Y:S02]  /*7770*/  CS2R R36, SRZ ;  /* 0x0000000000247805 */ /* 0x000fe4000001ff00 */
[----:B------:R-:W-:Y:S02]  /*7780*/  LEA.HI.X R13, R13, UR7, R30, 0x1, P4 ;  /* 0x000000070d0d7c11 */ /* 0x000fe4000a0f0c1e */
[----:B------:R-:W-:Y:S02]  /*7790*/  CS2R R32, SRZ ;  /* 0x0000000000207805 */ /* 0x000fe4000001ff00 */
[----:B------:R-:W-:Y:S02]  /*77a0*/  CS2R R34, SRZ ;  /* 0x0000000000227805 */ /* 0x000fe4000001ff00 */
[----:B------:R-:W-:Y:S02]  /*77b0*/  CS2R R30, SRZ ;  /* 0x00000000001e7805 */ /* 0x000fe4000001ff00 */
[----:B------:R-:W-:Y:S01]  /*77c0*/  LEA.HI.X R15, R0, UR9, R15, 0x1, P5 ;  /* 0x00000009000f7c11 */ /* 0x000fe2000a8f0c0f */
[----:B------:R0:W5:Y:S04]  /*77d0*/  @!P3 LDG.E.64 R36, desc[UR54][R12.64] ;  /* 0x000000360c24b981 */ /* 0x000168000c1e1b00 */
[----:B------:R0:W5:Y:S04]  /*77e0*/  @!P2 LDG.E.64 R32, desc[UR54][R12.64+0x20] ;  /* 0x000020360c20a981 */ /* 0x000168000c1e1b00 */
[----:B------:R0:W5:Y:S04]  /*77f0*/  @!P3 LDG.E.64 R34, desc[UR54][R14.64] ;  /* 0x000000360e22b981 */ /* 0x000168000c1e1b00 */
[----:B------:R0:W5:Y:S02]  /*7800*/  @!P2 LDG.E.64 R30, desc[UR54][R14.64+0x20] ;  /* 0x000020360e1ea981 */ /* 0x000164000c1e1b00 */
.L_x_2750:
[----:B------:R-:W-:Y:S05]  /*7810*/  BSYNC B1 ;  /* 0x0000000000017941 */ /* 0x000fea0003800000 */
.L_x_2749:
        /* <DEDUP_REMOVED lines=24> */
.L_x_2752:
[----:B------:R-:W-:Y:S05]  /*79a0*/  BSYNC B1 ;  /* 0x0000000000017941 */ /* 0x000fea0003800000 */
.L_x_2751:
[----:B01----:R-:W-:Y:S01]  /*79b0*/  IMAD.SHL.U32 R12, R195, 0x40, RZ ;  /* 0x00000040c30c7824 */ /* 0x003fe200078e00ff */
[----:B------:R-:W-:Y:S01]  /*79c0*/  LEA.HI R0, R218, R218, RZ, 0x1 ;  /* 0x000000dada007211 */ /* 0x000fe200078f08ff */
[C---:B------:R-:W-:Y:S01]  /*79d0*/  IMAD.WIDE.U32 R6, R39.reuse, R4, R6 ;  /* 0x0000000427067225 */ /* 0x040fe200078e0006 */
[----:B------:R-:W-:Y:S01]  /*79e0*/  ULDC.64 UR4, c[0x0][0x3c8] ;  /* 0x0000f20000047ab9 */ /* 0x000fe20000000a00 */
[----:B------:R-:W-:Y:S01]  /*79f0*/  ULDC.64 UR6, c[0x0][0x3e0] ;  /* 0x0000f80000067ab9 */ /* 0x000fe20000000a00 */
[----:B------:R-:W-:Y:S01]  /*7a00*/  LOP3.LUT R15, R12, 0x1c0, RZ, 0xc0, !PT ;  /* 0x000001c00c0f7812 */ /* 0x000fe200078ec0ff */
[----:B------:R-:W-:Y:S01]  /*7a10*/  IMAD.WIDE.U32 R10, R39, R2, R10 ;  /* 0x00000002270a7225 */ /* 0x000fe200078e000a */
[----:B------:R-:W-:-:S03]  /*7a20*/  LOP3.LUT R13, R0, 0xfffffffe, RZ, 0xc0, !PT ;  /* 0xfffffffe000d7812 */ /* 0x000fc600078ec0ff */
[C---:B------:R-:W-:Y:S01]  /*7a30*/  IMAD R4, R41.reuse, R4, RZ ;  /* 0x0000000429047224 */ /* 0x040fe200078e02ff */
[----:B------:R-:W-:Y:S01]  /*7a40*/  LEA R0, P3, R10, UR6, 0x1 ;  /* 0x000000060a007c11 */ /* 0x000fe2000f8608ff */
[----:B------:R-:W-:Y:S02]  /*7a50*/  IMAD R2, R41, R2, RZ ;  /* 0x0000000229027224 */ /* 0x000fe400078e02ff */
[C---:B------:R-:W-:Y:S02]  /*7a60*/  IMAD R5, R39.reuse, R5, R4 ;  /* 0x0000000527057224 */ /* 0x040fe400078e0204 */
[----:B------:R-:W-:Y:S01]  /*7a70*/  IMAD R39, R39, R3, R2 ;  /* 0x0000000327277224 */ /* 0x000fe200078e0202 */
[----:B------:R-:W-:Y:S01]  /*7a80*/  LOP3.LUT R2, R15, 0x18, R16, 0xf8, !PT ;  /* 0x000000180f027812 */ /* 0x000fe200078ef810 */
[----:B------:R-:W-:Y:S01]  /*7a90*/  IMAD.IADD R7, R7, 0x1, R5 ;  /* 0x0000000107077824 */ /* 0x000fe200078e0205 */
[----:B------:R-:W-:Y:S01]  /*7aa0*/  SHF.R.U32.HI R15, RZ, 0x3, R15 ;  /* 0x00000003ff0f7819 */ /* 0x000fe2000001160f */
[----:B------:R-:W-:Y:S01]  /*7ab0*/  IMAD.IADD R5, R11, 0x1, R39 ;  /* 0x000000010b057824 */ /* 0x000fe200078e0227 */
[----:B------:R-:W-:Y:S01]  /*7ac0*/  LEA R3, P2, R6, UR4, 0x1 ;  /* 0x0000000406037c11 */ /* 0x000fe2000f8408ff */
[----:B------:R-:W-:Y:S01]  /*7ad0*/  IMAD.IADD R56, R218, 0x1, -R13 ;  /* 0x00000001da387824 */ /* 0x000fe200078e0a0d */
[----:B------:R-:W-:Y:S01]  /*7ae0*/  UMOV UR4, 0xffffffff ;  /* 0xffffffff00047882 */ /* 0x000fe20000000000 */
[----:B------:R-:W-:-:S02]  /*7af0*/  LOP3.LUT R38, R2, R15, RZ, 0x3c, !PT ;  /* 0x0000000f02267212 */ /* 0x000fc400078e3cff */
[----:B------:R-:W-:Y:S02]  /*7b00*/  LEA.HI.X R4, R6, UR5, R7, 0x1, P2 ;  /* 0x0000000506047c11 */ /* 0x000fe400090f0c07 */
[----:B------:R-:W-:Y:S02]  /*7b10*/  LEA.HI.X R2, R10, UR7, R5, 0x1, P3 ;  /* 0x000000070a027c11 */ /* 0x000fe400098f0c05 */
[----:B------:R-:W-:Y:S01]  /*7b20*/  SHF.L.U32 R5, R56, 0x1f, RZ ;  /* 0x0000001f38057819 */ /* 0x000fe200000006ff */
[----:B------:R-:W-:Y:S06]  /*7b30*/  BRA.DIV UR4, `(.L_x_2753) ;  /* 0x000001ae04307947 */ /* 0x000fec000b800000 */
.L_x_3001:
[----:B------:R-:W-:-:S03]  /*7b40*/  UMOV UR4, 0xffffffff ;  /* 0xffffffff00047882 */ /* 0x000fc60000000000 */
[----:B------:R-:W-:Y:S05]  /*7b50*/  BRA.DIV UR4, `(.L_x_2754) ;  /* 0x000001ae04507947 */ /* 0x000fea000b800000 */
.L_x_3004:
[----:B------:R-:W-:-:S03]  /*7b60*/  UMOV UR4, 0xffffffff ;  /* 0xffffffff00047882 */ /* 0x000fc60000000000 */
[----:B------:R-:W-:Y:S05]  /*7b70*/  BRA.DIV UR4, `(.L_x_2755) ;  /* 0x000001ae04707947 */ /* 0x000fea000b800000 */
.L_x_3007:
[----:B------:R-:W-:-:S03]  /*7b80*/  UMOV UR4, 0xffffffff ;  /* 0xffffffff00047882 */ /* 0x000fc60000000000 */
[----:B------:R-:W-:Y:S05]  /*7b90*/  BRA.DIV UR4, `(.L_x_2756) ;  /* 0x000001ae04907947 */ /* 0x000fea000b800000 */
.L_x_3010:
[----:B------:R-:W-:-:S03]  /*7ba0*/  UMOV UR4, 0xffffffff ;  /* 0xffffffff00047882 */ /* 0x000fc60000000000 */
[----:B------:R-:W-:Y:S05]  /*7bb0*/  BRA.DIV UR4, `(.L_x_2757) ;  /* 0x000001ae04b07947 */ /* 0x000fea000b800000 */
.L_x_3013:
[----:B------:R-:W-:-:S03]  /*7bc0*/  UMOV UR4, 0xffffffff ;  /* 0xffffffff00047882 */ /* 0x000fc60000000000 */
[----:B------:R-:W-:Y:S05]  /*7bd0*/  BRA.DIV UR4, `(.L_x_2758) ;  /* 0x000001ae04d07947 */ /* 0x000fea000b800000 */
.L_x_3016:
[----:B------:R-:W-:-:S03]  /*7be0*/  UMOV UR4, 0xffffffff ;  /* 0xffffffff00047882 */ /* 0x000fc60000000000 */
[----:B------:R-:W-:Y:S05]  /*7bf0*/  BRA.DIV UR4, `(.L_x_2759) ;  /* 0x000001ae04f07947 */ /* 0x000fea000b800000 */
.L_x_3019:
[----:B------:R-:W-:-:S03]  /*7c00*/  UMOV UR4, 0xffffffff ;  /* 0xffffffff00047882 */ /* 0x000fc60000000000 */
[----:B------:R-:W-:Y:S05]  /*7c10*/  BRA.DIV UR4, `(.L_x_2760) ;  /* 0x000001b204107947 */ /* 0x000fea000b800000 */
.L_x_3022:
[----:B------:R-:W0:Y:S01]  /*7c20*/  SYNCS.PHASECHK.TRANS64.TRYWAIT P2, [R18+URZ+0x38800], R5 ;  /* 0x03880005120075a7 */ /* 0x000e22000804017f */
[----:B-----5:R-:W-:Y:S01]  /*7c30*/  IMAD.MOV.U32 R2, RZ, RZ, R35 ;  /* 0x000000ffff027224 */ /* 0x020fe200078e0023 */
[----:B------:R-:W-:Y:S01]  /*7c40*/  MOV R4, R31 ;  /* 0x0000001f00047202 */ /* 0x000fe20000000f00 */
[----:B------:R-:W-:Y:S01]  /*7c50*/  IMAD.MOV.U32 R3, RZ, RZ, R30 ;  /* 0x000000ffff037224 */ /* 0x000fe200078e001e */
[----:B------:R-:W-:Y:S01]  /*7c60*/  LOP3.LUT P3, RZ, R195, 0x4, RZ, 0xc0, !PT ;  /* 0x00000004c3ff7812 */ /* 0x000fe2000786c0ff */
        /* <DEDUP_REMOVED lines=8> */
[----:B------:R-:W-:Y:S01]  /*7cf0*/  IMAD R2, R3, 0x2, R18 ;  /* 0x0000000203027824 */ /* 0x000fe200078e0212 */
[----:B------:R-:W-:Y:S01]  /*7d00*/  BSSY B1, `(.L_x_2761) ;  /* 0x0000015000017945 */ /* 0x000fe20003800000 */
[----:B------:R-:W-:Y:S01]  /*7d10*/  IMAD.MOV.U32 R0, RZ, RZ, R36 ;  /* 0x000000ffff007224 */ /* 0x000fe200078e0024 */
[----:B------:R-:W-:Y:S01]  /*7d20*/  PRMT R42, R6, 0x7610, R42 ;  /* 0x00007610062a7816 */ /* 0x000fe2000000002a */
[----:B------:R-:W-:-:S02]  /*7d30*/  IMAD.MOV.U32 R4, RZ, RZ, R33 ;  /* 0x000000ffff047224 */ /* 0x000fc400078e0021 */
[----:B------:R-:W-:Y:S01]  /*7d40*/  VIADD R3, R2, 0x20400 ;  /* 0x0002040002037836 */ /* 0x000fe20000000000 */
[----:B------:R-:W-:Y:S01]  /*7d50*/  PRMT R13, R0, 0x7610, R13 ;  /* 0x00007610000d7816 */ /* 0x000fe2000000000d */
[----:B------:R-:W-:Y:S01]  /*7d60*/  IMAD.MOV.U32 R6, RZ, RZ, R26 ;  /* 0x000000ffff067224 */ /* 0x000fe200078e001a */
[----:B------:R-:W-:Y:S01]  /*7d70*/  PRMT R42, R42, 0x5410, R4 ;  /* 0x000054102a2a7816 */ /* 0x000fe20000000004 */
[----:B------:R-:W-:Y:S01]  /*7d80*/  IMAD.MOV.U32 R7, RZ, RZ, R27 ;  /* 0x000000ffff077224 */ /* 0x000fe200078e001b */
[----:B------:R-:W-:Y:S01]  /*7d90*/  MOV R4, R9 ;  /* 0x0000000900047202 */ /* 0x000fe20000000f00 */
[----:B------:R-:W-:Y:S02]  /*7da0*/  VIADD R0, R2, 0x20440 ;  /* 0x0002044002007836 */ /* 0x000fe40000000000 */
[----:B------:R-:W-:Y:S01]  /*7db0*/  @P3 VIADD R0, R3, 0xffffffc0 ;  /* 0xffffffc003003836 */ /* 0x000fe20000000000 */
[----:B------:R-:W-:Y:S01]  /*7dc0*/  PRMT R43, R6, 0x5410, R7 ;  /* 0x00005410062b7816 */ /* 0x000fe20000000007 */
[----:B------:R-:W-:-:S02]  /*7dd0*/  IMAD.MOV.U32 R3, RZ, RZ, R8 ;  /* 0x000000ffff037224 */ /* 0x000fc400078e0008 */
[----:B------:R-:W-:Y:S02]  /*7de0*/  IMAD.MOV.U32 R6, RZ, RZ, R28 ;  /* 0x000000ffff067224 */ /* 0x000fe400078e001c */
[----:B------:R-:W-:Y:S01]  /*7df0*/  IMAD.MOV.U32 R7, RZ, RZ, R29 ;  /* 0x000000ffff077224 */ /* 0x000fe200078e001d */
[----:B------:R-:W-:Y:S01]  /*7e00*/  PRMT R44, R3, 0x5410, R4 ;  /* 0x00005410032c7816 */ /* 0x000fe20000000004 */
[----:B------:R-:W-:Y:S02]  /*7e10*/  IMAD.MOV.U32 R3, RZ, RZ, R20 ;  /* 0x000000ffff037224 */ /* 0x000fe400078e0014 */
[----:B------:R-:W-:Y:S01]  /*7e20*/  IMAD.MOV.U32 R4, RZ, RZ, R21 ;  /* 0x000000ffff047224 */ /* 0x000fe200078e0015 */
[----:B------:R-:W-:Y:S01]  /*7e30*/  PRMT R45, R6, 0x5410, R7 ;  /* 0x00005410062d7816 */ /* 0x000fe20000000007 */
[----:B0-----:R-:W-:Y:S06]  /*7e40*/  @!P2 BRA `(.L_x_2762) ;  /* 0x000001ac00aca947 */ /* 0x001fec0003800000 */
.L_x_3023:
[----:B------:R-:W-:Y:S05]  /*7e50*/  BSYNC B1 ;  /* 0x0000000000017941 */ /* 0x000fea0003800000 */
.L_x_2761:
        /* <DEDUP_REMOVED lines=10> */
[----:B------:R-:W-:Y:S01]  /*7f00*/  SHF.R.U64 R38, R34, 0x10, R35 ;  /* 0x0000001022267819 */ /* 0x000fe20000001223 */
[----:B------:R-:W-:Y:S01]  /*7f10*/  HADD2.F32 R15, -RZ, R15.H0_H0 ;  /* 0x2000000fff0f7230 */ /* 0x000fe20000004100 */
[----:B------:R-:W-:Y:S01]  /*7f20*/  SHF.R.U32.HI R14, RZ, 0x10, R37 ;  /* 0x00000010ff0e7819 */ /* 0x000fe20000011625 */
[----:B------:R-:W-:Y:S01]  /*7f30*/  HADD2.F32 R13, -RZ, R13.H0_H0 ;  /* 0x2000000dff0d7230 */ /* 0x000fe20000004100 */
[----:B------:R-:W-:Y:S02]  /*7f40*/  SHF.R.U32.HI R34, RZ, 0x10, R35 ;  /* 0x00000010ff227819 */ /* 0x000fe40000011623 */
[----:B------:R-:W-:Y:S01]  /*7f50*/  SHF.R.U64 R39, R36, 0x10, R37 ;  /* 0x0000001024277819 */ /* 0x000fe20000001225 */
[----:B------:R-:W-:Y:S02]  /*7f60*/  HADD2.F32 R14, -RZ, R14.H0_H0 ;  /* 0x2000000eff0e7230 */ /* 0x000fe40000004100 */
[----:B------:R-:W-:-:S02]  /*7f70*/  HADD2.F32 R34, -RZ, R34.H0_H0 ;  /* 0x20000022ff227230 */ /* 0x000fc40000004100 */
[--C-:B0-----:R-:W-:Y:S02]  /*7f80*/  HADD2.F32 R12, -RZ, R7.reuse.H1_H1 ;  /* 0x30000007ff0c7230 */ /* 0x101fe40000004100 */
[--C-:B------:R-:W-:Y:S02]  /*7f90*/  HADD2.F32 R3, -RZ, R4.reuse.H0_H0 ;  /* 0x20000004ff037230 */ /* 0x100fe40000004100 */
[----:B------:R-:W-:Y:S02]  /*7fa0*/  HADD2.F32 R4, -RZ, R4.H1_H1 ;  /* 0x30000004ff047230 */ /* 0x000fe40000004100 */
[C---:B------:R-:W-:Y:S01]  /*7fb0*/  FMUL.FTZ R36, R12.reuse, R34 ;  /* 0x000000220c247220 */ /* 0x040fe20000410000 */
[----:B------:R-:W-:Y:S02]  /*7fc0*/  HADD2.F32 R11, -RZ, R7.H0_H0 ;  /* 0x20000007ff0b7230 */ /* 0x000fe40000004100 */
[----:B------:R-:W-:Y:S01]  /*7fd0*/  FMUL.FTZ R35, R12, R14 ;  /* 0x0000000e0c237220 */ /* 0x000fe20000410000 */
[----:B------:R-:W-:-:S02]  /*7fe0*/  HADD2.F32 R7, -RZ, R6.H0_H0 ;  /* 0x20000006ff077230 */ /* 0x000fc40000004100 */
[C---:B------:R-:W-:Y:S01]  /*7ff0*/  FMUL.FTZ R12, R4.reuse, R15 ;  /* 0x0000000f040c7220 */ /* 0x040fe20000410000 */
[----:B------:R-:W-:Y:S02]  /*8000*/  HADD2.F32 R10, -RZ, R6.H1_H1 ;  /* 0x30000006ff0a7230 */ /* 0x000fe40000004100 */
[C---:B------:R-:W-:Y:S01]  /*8010*/  FFMA.FTZ R36, R11.reuse, R14, -R36 ;  /* 0x0000000e0b247223 */ /* 0x040fe20000010824 */
[----:B------:R-:W-:Y:S01]  /*8020*/  FFMA.FTZ R37, R11, R34, R35 ;  /* 0x000000220b257223 */ /* 0x000fe20000010023 */
[-C--:B------:R-:W-:Y:S01]  /*8030*/  FMUL.FTZ R34, R4, R13.reuse ;  /* 0x0000000d04227220 */ /* 0x080fe20000410000 */
[C---:B------:R-:W-:Y:S01]  /*8040*/  FFMA.FTZ R14, R3.reuse, R13, -R12 ;  /* 0x0000000d030e7223 */ /* 0x040fe2000001080c */
[--C-:B------:R-:W-:Y:S02]  /*8050*/  HADD2.F32 R6, -RZ, R5.reuse.H0_H0 ;  /* 0x20000005ff067230 */ /* 0x100fe40000004100 */
        /* <DEDUP_REMOVED lines=8> */
[----:B------:R-:W-:Y:S01]  /*80e0*/  FFMA.FTZ R34, R7, R11, -R34 ;  /* 0x0000000b07227223 */ /* 0x000fe20000010822 */
[C---:B------:R-:W-:Y:S01]  /*80f0*/  FMUL.FTZ R15, R5.reuse, R12 ;  /* 0x0000000c050f7220 */ /* 0x040fe20000410000 */
[----:B------:R-:W-:Y:S01]  /*8100*/  FMUL.FTZ R35, R5, R4 ;  /* 0x0000000405237220 */ /* 0x000fe20000410000 */
[----:B------:R-:W-:-:S02]  /*8110*/  FFMA.FTZ R13, R7, R13, R10 ;  /* 0x0000000d070d7223 */ /* 0x000fc4000001000a */
[C---:B------:R-:W-:Y:S01]  /*8120*/  FFMA.FTZ R5, R6.reuse, R4, -R15 ;  /* 0x0000000406057223 */ /* 0x040fe2000001080f */
[----:B------:R-:W-:Y:S01]  /*8130*/  F2FP.F16.F32.PACK_AB R7, R37, R36 ;  /* 0x000000242507723e */ /* 0x000fe200000000ff */
[----:B------:R-:W-:Y:S01]  /*8140*/  FFMA.FTZ R12, R6, R12, R35 ;  /* 0x0000000c060c7223 */ /* 0x000fe20000010023 */
[----:B------:R-:W-:Y:S02]  /*8150*/  F2FP.F16.F32.PACK_AB R4, R3, R14 ;  /* 0x0000000e0304723e */ /* 0x000fe400000000ff */
[----:B------:R-:W-:Y:S02]  /*8160*/  F2FP.F16.F32.PACK_AB R6, R13, R34 ;  /* 0x000000220d06723e */ /* 0x000fe400000000ff */
[----:B------:R-:W-:-:S05]  /*8170*/  F2FP.F16.F32.PACK_AB R5, R12, R5 ;  /* 0x000000050c05723e */ /* 0x000fca00000000ff */
[----:B------:R1:W-:Y:S02]  /*8180*/  STS.128 [R2+0x20400], R4 ;  /* 0x0204000402007388 */ /* 0x0003e40000000c00 */
.L_x_2766:
[----:B------:R-:W-:Y:S05]  /*8190*/  BSYNC B2 ;  /* 0x0000000000027941 */ /* 0x000fea0003800000 */
.L_x_2765:
[----:B------:R-:W-:Y:S05]  /*81a0*/  @P2 BRA `(.L_x_2764) ;  /* 0x0000000000a82947 */ /* 0x000fea0003800000 */
[----:B01----:R-:W0:Y:S01]  /*81b0*/  LDS.128 R4, [R0] ;  /* 0x0000000000047984 */ /* 0x003e220000000c00 */
[----:B------:R-:W-:Y:S01]  /*81c0*/  SHF.R.U64 R34, R30, 0x10, R31 ;  /* 0x000000101e227819 */ /* 0x000fe2000000121f */
[----:B------:R-:W-:Y:S01]  /*81d0*/  HADD2.F32 R15, -RZ, R40.H1_H1 ;  /* 0x30000028ff0f7230 */ /* 0x000fe20000004100 */
        /* <DEDUP_REMOVED lines=19> */
[----:B------:R-:W-:Y:S02]  /*8310*/  HADD2.F32 R6, -RZ, R5.H0_H0 ;  /* 0x20000005ff067230 */ /* 0x000fe40000004100 */
        /* <DEDUP_REMOVED lines=18> */
[----:B------:R2:W-:Y:S02]  /*8440*/  STS.128 [R0], R4 ;  /* 0x0000000400007388 */ /* 0x0005e40000000c00 */
.L_x_2764:
[----:B------:R-:W-:Y:S05]  /*8450*/  BSYNC B1 ;  /* 0x0000000000017941 */ /* 0x000fea0003800000 */
.L_x_2763:
[----:B------:R-:W-:Y:S05]  /*8460*/  @P1 BRA `(.L_x_2767) ;  /* 0x0000001800201947 */ /* 0x000fea0003800000 */
[----:B------:R-:W3:Y:S01]  /*8470*/  LDC R3, c[0x0][0x3d4] ;  /* 0x0000f500ff037b82 */ /* 0x000ee20000000800 */
[C---:B-12---:R-:W-:Y:S01]  /*8480*/  VIADD R4, R24.reuse, 0x10 ;  /* 0x0000001018047836 */ /* 0x046fe20000000000 */
[----:B------:R-:W-:Y:S01]  /*8490*/  BSSY B1, `(.L_x_2768) ;  /* 0x000002e000017945 */ /* 0x000fe20003800000 */
[----:B---3--:R-:W-:-:S03]  /*84a0*/  ISETP.GE.AND P0, PT, R24, R3, PT ;  /* 0x000000031800720c */ /* 0x008fc60003f06270 */
        /* <DEDUP_REMOVED lines=12> */
[--C-:B------:R-:W-:Y:S02]  /*8570*/  HADD2.F32 R3, -RZ, R4.reuse.H0_H0 ;  /* 0x20000004ff037230 */ /* 0x100fe40000004100 */
        /* <DEDUP_REMOVED lines=9> */
[-C--:B------:R-:W-:Y:S01]  /*8610*/  FMUL.FTZ R24, R4, R13.reuse ;  /* 0x0000000d04187220 */ /* 0x080fe20000410000 */
[C---:B------:R-:W-:Y:S01]  /*8620*/  FFMA.FTZ R14, R3.reuse, R13, -R12 ;  /* 0x0000000d030e7223 */ /* 0x040fe2000001080c */
[----:B------:R-:W-:Y:S02]  /*8630*/  HADD2.F32 R6, -RZ, R5.H0_H0 ;  /* 0x20000005ff067230 */ /* 0x000fe40000004100 */
[----:B------:R-:W-:Y:S02]  /*8640*/  HADD2.F32 R13, -RZ, R43.H1_H1 ;  /* 0x3000002bff0d7230 */ /* 0x000fe40000004100 */
[----:B------:R-:W-:Y:S01]  /*8650*/  FFMA.FTZ R3, R3, R15, R24 ;  /* 0x0000000f03037223 */ /* 0x000fe20000010018 */
[----:B------:R-:W-:Y:S01]  /*8660*/  HADD2.F32 R5, -RZ, R5.H1_H1 ;  /* 0x30000005ff057230 */ /* 0x000fe20000004100 */
[----:B------:R-:W-:Y:S01]  /*8670*/  F2FP.F16.F32.PACK_AB R27, R25, R26 ;  /* 0x0000001a191b723e */ /* 0x000fe200000000ff */
[----:B------:R-:W-:-:S02]  /*8680*/  HADD2.F32 R11, -RZ, R45.H1_H1 ;  /* 0x3000002dff0b7230 */ /* 0x000fc40000004100 */
[C---:B------:R-:W-:Y:S01]  /*8690*/  FMUL.FTZ R24, R10.reuse, R13 ;  /* 0x0000000d0a187220 */ /* 0x040fe20000410000 */
[----:B------:R-:W-:Y:S02]  /*86a0*/  HADD2.F32 R12, -RZ, R28.H0_H0 ;  /* 0x2000001cff0c7230 */ /* 0x000fe40000004100 */
[----:B------:R-:W-:Y:S02]  /*86b0*/  HADD2.F32 R4, -RZ, R30.H0_H0 ;  /* 0x2000001eff047230 */ /* 0x000fe40000004100 */
[-C--:B------:R-:W-:Y:S01]  /*86c0*/  FMUL.FTZ R10, R10, R11.reuse ;  /* 0x0000000b0a0a7220 */ /* 0x080fe20000410000 */
[----:B------:R-:W-:Y:S01]  /*86d0*/  FFMA.FTZ R24, R7, R11, -R24 ;  /* 0x0000000b07187223 */ /* 0x000fe20000010818 */
[C---:B------:R-:W-:Y:S01]  /*86e0*/  FMUL.FTZ R15, R5.reuse, R12 ;  /* 0x0000000c050f7220 */ /* 0x040fe20000410000 */
[-C--:B------:R-:W-:Y:S01]  /*86f0*/  FMUL.FTZ R5, R5, R4.reuse ;  /* 0x0000000405057220 */ /* 0x080fe20000410000 */
[----:B------:R-:W-:Y:S02]  /*8700*/  FFMA.FTZ R7, R7, R13, R10 ;  /* 0x0000000d07077223 */ /* 0x000fe4000001000a */
[C---:B------:R-:W-:Y:S01]  /*8710*/  FFMA.FTZ R15, R6.reuse, R4, -R15 ;  /* 0x00000004060f7223 */ /* 0x040fe2000001080f */
[----:B------:R-:W-:-:S02]  /*8720*/  FFMA.FTZ R6, R6, R12, R5 ;  /* 0x0000000c06067223 */ /* 0x000fc40000010005 */
[----:B------:R-:W-:Y:S02]  /*8730*/  F2FP.F16.F32.PACK_AB R26, R7, R24 ;  /* 0x00000018071a723e */ /* 0x000fe400000000ff */
[----:B------:R-:W-:Y:S02]  /*8740*/  F2FP.F16.F32.PACK_AB R24, R3, R14 ;  /* 0x0000000e0318723e */ /* 0x000fe400000000ff */
[----:B------:R-:W-:-:S05]  /*8750*/  F2FP.F16.F32.PACK_AB R25, R6, R15 ;  /* 0x0000000f0619723e */ /* 0x000fca00000000ff */
[----:B------:R1:W-:Y:S02]  /*8760*/  STS.128 [R2+0x21400], R24 ;  /* 0x0214001802007388 */ /* 0x0003e40000000c00 */
.L_x_2769:
[----:B------:R-:W-:Y:S05]  /*8770*/  BSYNC B1 ;  /* 0x0000000000017941 */ /* 0x000fea0003800000 */
.L_x_2768:
        /* <DEDUP_REMOVED lines=8> */
[----:B-1----:R-:W-:Y:S01]  /*8800*/  SHF.R.U64 R24, R20, 0x10, R21 ;  /* 0x0000001014187819 */ /* 0x002fe20000001215 */
        /* <DEDUP_REMOVED lines=10> */
[----:B------:R-:W-:Y:S01]  /*88b0*/  FFMA.FTZ R20, R8, R10, -R15 ;  /* 0x0000000a08147223 */ /* 0x000fe2000001080f */
[-C--:B------:R-:W-:Y:S01]  /*88c0*/  FMUL.FTZ R15, R4, R11.reuse ;  /* 0x0000000b040f7220 */ /* 0x080fe20000410000 */
[----:B------:R-:W-:Y:S01]  /*88d0*/  FFMA.FTZ R21, R8, R12, R21 ;  /* 0x0000000c08157223 */ /* 0x000fe20000010015 */
[C---:B------:R-:W-:Y:S01]  /*88e0*/  FFMA.FTZ R11, R2.reuse, R11, -R9 ;  /* 0x0000000b020b7223 */ /* 0x040fe20000010809 */
[--C-:B------:R-:W-:Y:S02]  /*88f0*/  HADD2.F32 R3, -RZ, R5.reuse.H0_H0 ;  /* 0x20000005ff037230 */ /* 0x100fe40000004100 */
[----:B------:R-:W-:Y:S01]  /*8900*/  FFMA.FTZ R2, R2, R13, R15 ;  /* 0x0000000d02027223 */ /* 0x000fe2000001000f */
[----:B------:R-:W-:Y:S01]  /*8910*/  HADD2.F32 R9, -RZ, R44.H1_H1 ;  /* 0x3000002cff097230 */ /* 0x000fe20000004100 */
[----:B------:R-:W-:Y:S01]  /*8920*/  F2FP.F16.F32.PACK_AB R15, R21, R20 ;  /* 0x00000014150f723e */ /* 0x000fe200000000ff */
[----:B------:R-:W-:Y:S02]  /*8930*/  HADD2.F32 R8, -RZ, R46.H1_H1 ;  /* 0x3000002eff087230 */ /* 0x000fe40000004100 */
[----:B------:R-:W-:-:S02]  /*8940*/  HADD2.F32 R5, -RZ, R5.H1_H1 ;  /* 0x30000005ff057230 */ /* 0x000fc40000004100 */
[CC--:B------:R-:W-:Y:S01]  /*8950*/  FMUL.FTZ R12, R6.reuse, R9.reuse ;  /* 0x00000009060c7220 */ /* 0x0c0fe20000410000 */
[----:B------:R-:W-:Y:S02]  /*8960*/  HADD2.F32 R10, -RZ, R14.H0_H0 ;  /* 0x2000000eff0a7230 */ /* 0x000fe40000004100 */
[-C--:B------:R-:W-:Y:S01]  /*8970*/  FMUL.FTZ R14, R6, R8.reuse ;  /* 0x00000008060e7220 */ /* 0x080fe20000410000 */
[----:B------:R-:W-:Y:S02]  /*8980*/  HADD2.F32 R4, -RZ, R24.H0_H0 ;  /* 0x20000018ff047230 */ /* 0x000fe40000004100 */
[----:B------:R-:W-:Y:S01]  /*8990*/  FFMA.FTZ R12, R7, R8, -R12 ;  /* 0x00000008070c7223 */ /* 0x000fe2000001080c */
[----:B------:R-:W-:Y:S01]  /*89a0*/  FMUL.FTZ R6, R5, R10 ;  /* 0x0000000a05067220 */ /* 0x000fe20000410000 */
[----:B------:R-:W-:Y:S01]  /*89b0*/  FFMA.FTZ R7, R7, R9, R14 ;  /* 0x0000000907077223 */ /* 0x000fe2000001000e */
[-C--:B------:R-:W-:Y:S02]  /*89c0*/  FMUL.FTZ R5, R5, R4.reuse ;  /* 0x0000000405057220 */ /* 0x080fe40000410000 */
[----:B------:R-:W-:-:S02]  /*89d0*/  FFMA.FTZ R6, R3, R4, -R6 ;  /* 0x0000000403067223 */ /* 0x000fc40000010806 */
[----:B------:R-:W-:Y:S01]  /*89e0*/  FFMA.FTZ R5, R3, R10, R5 ;  /* 0x0000000a03057223 */ /* 0x000fe20000010005 */
[----:B------:R-:W-:Y:S02]  /*89f0*/  F2FP.F16.F32.PACK_AB R14, R7, R12 ;  /* 0x0000000c070e723e */ /* 0x000fe400000000ff */
[----:B------:R-:W-:Y:S02]  /*8a00*/  F2FP.F16.F32.PACK_AB R12, R2, R11 ;  /* 0x0000000b020c723e */ /* 0x000fe400000000ff */
[----:B------:R-:W-:-:S05]  /*8a10*/  F2FP.F16.F32.PACK_AB R13, R5, R6 ;  /* 0x00000006050d723e */ /* 0x000fca00000000ff */
[----:B------:R3:W-:Y:S01]  /*8a20*/  STS.128 [R0+0x1000], R12 ;  /* 0x0010000c00007388 */ /* 0x0007e20000000c00 */
[----:B------:R-:W-:Y:S05]  /*8a30*/  BRA `(.L_x_2767) ;  /* 0x0000001000ac7947 */ /* 0x000fea0003800000 */
.L_x_2748:
        /* <DEDUP_REMOVED lines=12> */
[----:B------:R-:W-:Y:S01]  /*8b00*/  @!P1 IADD3.X R14, R27, R46, R50, P5, P6 ;  /* 0x0000002e1b0e9210 */ /* 0x000fe20002fec432 */
[----:B------:R-:W-:Y:S01]  /*8b10*/  @!P0 IMAD.X R8, R50, 0x1, R27, P4 ;  /* 0x0000000132088824 */ /* 0x000fe200020e061b */
[----:B------:R-:W-:Y:S01]  /*8b20*/  @!P0 LEA R6, P4, R7, UR4, 0x1 ;  /* 0x0000000407068c11 */ /* 0x000fe2000f8808ff */
[----:B------:R-:W1:Y:S01]  /*8b30*/  @!P1 LDC.64 R24, c[0x0][0x3c8] ;  /* 0x0000f200ff189b82 */ /* 0x000e620000000a00 */
[----:B------:R-:W-:-:S02]  /*8b40*/  @!P0 IADD3 R9, P5, R54, R29, RZ ;  /* 0x0000001d36098210 */ /* 0x000fc40007fbe0ff */
[----:B------:R-:W-:Y:S02]  /*8b50*/  @!P0 LEA.HI.X R7, R7, UR5, R8, 0x1, P4 ;  /* 0x0000000507078c11 */ /* 0x000fe4000a0f0c08 */
[----:B------:R-:W-:Y:S01]  /*8b60*/  @!P1 IADD3.X R13, R31, R44, R52, P2, P3 ;  /* 0x0000002c1f0d9210 */ /* 0x000fe200017e6434 */
[----:B------:R-:W-:Y:S01]  /*8b70*/  @!P0 IMAD.X R20, R52, 0x1, R31, P5 ;  /* 0x0000000134148824 */ /* 0x000fe200028e061f */
[----:B------:R-:W-:Y:S02]  /*8b80*/  CS2R R28, SRZ ;  /* 0x00000000001c7805 */ /* 0x000fe4000001ff00 */
[----:B------:R-:W-:Y:S02]  /*8b90*/  CS2R R30, SRZ ;  /* 0x00000000001e7805 */ /* 0x000fe4000001ff00 */
[C---:B------:R-:W-:Y:S01]  /*8ba0*/  @!P0 LEA R8, P2, R9.reuse, UR6, 0x1 ;  /* 0x0000000609088c11 */ /* 0x040fe2000f8408ff */
[----:B------:R2:W5:Y:S03]  /*8bb0*/  @!P0 LDG.E.128 R32, desc[UR54][R6.64] ;  /* 0x0000003606208981 */ /* 0x000566000c1e1d00 */
[----:B------:R-:W-:-:S02]  /*8bc0*/  @!P0 LEA.HI.X R9, R9, UR7, R20, 0x1, P2 ;  /* 0x0000000709098c11 */ /* 0x000fc400090f0c14 */
[----:B0-----:R-:W-:-:S04]  /*8bd0*/  @!P1 LEA R12, P4, R0, R36, 0x1 ;  /* 0x00000024000c9211 */ /* 0x001fc800078808ff */
[----:B------:R-:W-:Y:S02]  /*8be0*/  @!P1 LEA.HI.X R13, R0, R37, R13, 0x1, P4 ;  /* 0x00000025000d9211 */ /* 0x000fe400020f0c0d */
[----:B------:R-:W0:Y:S03]  /*8bf0*/  LDC R0, c[0x0][0x428] ;  /* 0x00010a00ff007b82 */ /* 0x000e260000000800 */
[----:B------:R-:W5:Y:S01]  /*8c00*/  @!P1 LDG.E.128 R28, desc[UR54][R12.64] ;  /* 0x000000360c1c9981 */ /* 0x000f62000c1e1d00 */
[----:B------:R-:W-:Y:S01]  /*8c10*/  IMAD R15, R189, 0x40, R186 ;  /* 0x00000040bd0f7824 */ /* 0x000fe200078e02ba */
[----:B-1----:R-:W-:Y:S02]  /*8c20*/  @!P1 LEA R10, P3, R11, R24, 0x1 ;  /* 0x000000180b0a9211 */ /* 0x002fe400078608ff */
[----:B0-----:R-:W-:Y:S01]  /*8c30*/  ISETP.NE.AND P2, PT, R0, 0x1, PT ;  /* 0x000000010000780c */ /* 0x001fe20003f45270 */
[----:B------:R-:W-:Y:S01]  /*8c40*/  IMAD R15, R220, 0x20, R15 ;  /* 0x00000020dc0f7824 */ /* 0x000fe200078e020f */
[----:B------:R-:W-:-:S02]  /*8c50*/  CS2R R36, SRZ ;  /* 0x0000000000247805 */ /* 0x000fc4000001ff00 */
[----:B------:R-:W-:Y:S02]  /*8c60*/  CS2R R38, SRZ ;  /* 0x0000000000267805 */ /* 0x000fe4000001ff00 */
[----:B------:R-:W-:-:S07]  /*8c70*/  @!P1 LEA.HI.X R11, R11, R25, R14, 0x1, P3 ;  /* 0x000000190b0b9211 */ /* 0x000fce00018f0c0e */
[----:B------:R-:W0:Y:S08]  /*8c80*/  @P2 LDC R0, c[0x0][0x42c] ;  /* 0x00010b00ff002b82 */ /* 0x000e300000000800 */
[----:B--2---:R-:W1:Y:S01]  /*8c90*/  @P2 LDC R7, c[0x0][0x430] ;  /* 0x00010c00ff072b82 */ /* 0x004e620000000800 */
[----:B------:R-:W-:Y:S02]  /*8ca0*/  CS2R R24, SRZ ;  /* 0x0000000000187805 */ /* 0x000fe4000001ff00 */
[----:B------:R-:W-:Y:S01]  /*8cb0*/  CS2R R26, SRZ ;  /* 0x00000000001a7805 */ /* 0x000fe2000001ff00 */
[----:B------:R2:W5:Y:S01]  /*8cc0*/  @!P0 LDG.E.128 R36, desc[UR54][R8.64] ;  /* 0x0000003608248981 */ /* 0x000562000c1e1d00 */
[----:B------:R-:W-:-:S04]  /*8cd0*/  IMAD.MOV.U32 R6, RZ, RZ, R42 ;  /* 0x000000ffff067224 */ /* 0x000fc800078e002a */
[----:B------:R3:W5:Y:S01]  /*8ce0*/  @!P1 LDG.E.128 R24, desc[UR54][R10.64] ;  /* 0x000000360a189981 */ /* 0x000762000c1e1d00 */
[----:B0-----:R-:W-:-:S05]  /*8cf0*/  @P2 IMAD.HI.U32 R0, R15, R0, RZ ;  /* 0x000000000f002227 */ /* 0x001fca00078e00ff */
[----:B-1----:R-:W-:-:S04]  /*8d00*/  @P2 SHF.R.U32.HI R15, RZ, R7, R0 ;  /* 0x00000007ff0f2219 */ /* 0x002fc80000011600 */
[----:B------:R-:W-:Y:S01]  /*8d10*/  SHF.R.S32.HI R21, RZ, 0x1f, R15 ;  /* 0x0000001fff157819 */ /* 0x000fe2000001140f */
[----:B------:R-:W-:Y:S01]  /*8d20*/  IMAD.MOV.U32 R7, RZ, RZ, R47 ;  /* 0x000000ffff077224 */ /* 0x000fe200078e002f */
[----:B--2---:R-:W-:Y:S01]  /*8d30*/  MOV R8, R40 ;  /* 0x0000002800087202 */ /* 0x004fe20000000f00 */
[----:B------:R-:W-:Y:S02]  /*8d40*/  IMAD.MOV.U32 R9, RZ, RZ, R49 ;  /* 0x000000ffff097224 */ /* 0x000fe400078e0031 */
[C---:B------:R-:W-:Y:S02]  /*8d50*/  IMAD R0, R21.reuse, R4, RZ ;  /* 0x0000000415007224 */ /* 0x040fe400078e02ff */
[----:B---3--:R-:W-:Y:S02]  /*8d60*/  IMAD R10, R21, R2, RZ ;  /* 0x00000002150a7224 */ /* 0x008fe400078e02ff */
[----:B------:R-:W-:-:S04]  /*8d70*/  IMAD.WIDE.U32 R6, R15, R4, R6 ;  /* 0x000000040f067225 */ /* 0x000fc800078e0006 */
[----:B------:R-:W-:-:S04]  /*8d80*/  IMAD.WIDE.U32 R8, R15, R2, R8 ;  /* 0x000000020f087225 */ /* 0x000fc800078e0008 */
[C---:B------:R-:W-:Y:S02]  /*8d90*/  IMAD R5, R15.reuse, R5, R0 ;  /* 0x000000050f057224 */ /* 0x040fe400078e0200 */
[----:B------:R-:W-:Y:S02]  /*8da0*/  IMAD R15, R15, R3, R10 ;  /* 0x000000030f0f7224 */ /* 0x000fe400078e020a */
[----:B------:R-:W-:Y:S01]  /*8db0*/  IMAD.IADD R7, R7, 0x1, R5 ;  /* 0x0000000107077824 */ /* 0x000fe200078e0205 */
[----:B------:R-:W-:Y:S01]  /*8dc0*/  LEA R3, P2, R6, UR4, 0x1 ;  /* 0x0000000406037c11 */ /* 0x000fe2000f8408ff */
[----:B------:R-:W-:Y:S01]  /*8dd0*/  IMAD.IADD R5, R9, 0x1, R15 ;  /* 0x0000000109057824 */ /* 0x000fe200078e020f */
[----:B------:R-:W-:Y:S01]  /*8de0*/  LEA R0, P3, R8, UR6, 0x1 ;  /* 0x0000000608007c11 */ /* 0x000fe2000f8608ff */
[----:B------:R-:W-:Y:S01]  /*8df0*/  UMOV UR4, 0xffffffff ;  /* 0xffffffff00047882 */ /* 0x000fe20000000000 */
[----:B------:R-:W-:Y:S02]  /*8e00*/  LEA.HI.X R4, R6, UR5, R7, 0x1, P2 ;  /* 0x0000000506047c11 */ /* 0x000fe400090f0c07 */
[----:B------:R-:W-:-:S02]  /*8e10*/  LEA.HI.X R2, R8, UR7, R5, 0x1, P3 ;  /* 0x0000000708027c11 */ /* 0x000fc400098f0c05 */
[----:B------:R-:W-:Y:S01]  /*8e20*/  LEA.HI R5, R218, R218, RZ, 0x1 ;  /* 0x000000dada057211 */ /* 0x000fe200078f08ff */
[----:B------:R-:W-:Y:S06]  /*8e30*/  BRA.DIV UR4, `(.L_x_2770) ;  /* 0x0000019e04c47947 */ /* 0x000fec000b800000 */
.L_x_3026:
[----:B------:R-:W-:-:S03]  /*8e40*/  UMOV UR4, 0xffffffff ;  /* 0xffffffff00047882 */ /* 0x000fc60000000000 */
[----:B------:R-:W-:Y:S05]  /*8e50*/  BRA.DIV UR4, `(.L_x_2771) ;  /* 0x0000019e04e47947 */ /* 0x000fea000b800000 */
.L_x_3029:
[----:B------:R-:W-:-:S03]  /*8e60*/  UMOV UR4, 0xffffffff ;  /* 0xffffffff00047882 */ /* 0x000fc60000000000 */
[----:B------:R-:W-:Y:S05]  /*8e70*/  BRA.DIV UR4, `(.L_x_2772) ;  /* 0x000001a204047947 */ /* 0x000fea000b800000 */
.L_x_3032:
[----:B------:R-:W-:-:S03]  /*8e80*/  UMOV UR4, 0xffffffff ;  /* 0xffffffff00047882 */ /* 0x000fc60000000000 */
[----:B------:R-:W-:Y:S05]  /*8e90*/  BRA.DIV UR4, `(.L_x_2773) ;  /* 0x000001a204247947 */ /* 0x000fea000b800000 */
.L_x_3035:
[----:B------:R-:W-:-:S03]  /*8ea0*/  UMOV UR4, 0xffffffff ;  /* 0xffffffff00047882 */ /* 0x000fc60000000000 */
[----:B------:R-:W-:Y:S05]  /*8eb0*/  BRA.DIV UR4, `(.L_x_2774) ;  /* 0x000001a204447947 */ /* 0x000fea000b800000 */
.L_x_3038:
[----:B------:R-:W-:Y:S01]  /*8ec0*/  UMOV UR4, 0xffffffff ;  /* 0xffffffff00047882 */ /* 0x000fe20000000000 */
[----:B------:R-:W-:Y:S02]  /*8ed0*/  LOP3.LUT R5, R5, 0xfffffffe, RZ, 0xc0, !PT ;  /* 0xfffffffe05057812 */ /* 0x000fe400078ec0ff */
[----:B------:R-:W-:Y:S05]  /*8ee0*/  BRA.DIV UR4, `(.L_x_2775) ;  /* 0x000001a204607947 */ /* 0x000fea000b800000 */
.L_x_3041:
[----:B------:R-:W-:Y:S01]  /*8ef0*/  UMOV UR4, 0xffffffff ;  /* 0xffffffff00047882 */ /* 0x000fe20000000000 */
[----:B------:R-:W-:Y:S02]  /*8f00*/  IMAD.IADD R56, R218, 0x1, -R5 ;  /* 0x00000001da387824 */ /* 0x000fe400078e0a05 */
[----:B------:R-:W-:Y:S05]  /*8f10*/  BRA.DIV UR4, `(.L_x_2776) ;  /* 0x000001a2047c7947 */ /* 0x000fea000b800000 */
.L_x_3044:
[----:B------:R-:W-:Y:S01]  /*8f20*/  UMOV UR4, 0xffffffff ;  /* 0xffffffff00047882 */ /* 0x000fe20000000000 */
[----:B------:R-:W-:Y:S02]  /*8f30*/  SHF.L.U32 R3, R56, 0x1f, RZ ;  /* 0x0000001f38037819 */ /* 0x000fe400000006ff */
[----:B------:R-:W-:Y:S05]  /*8f40*/  BRA.DIV UR4, `(.L_x_2777) ;  /* 0x000001a204987947 */ /* 0x000fea000b800000 */
.L_x_3047:
[----:B------:R-:W0:Y:S01]  /*8f50*/  SYNCS.PHASECHK.TRANS64.TRYWAIT P2, [R18+URZ+0x38800], R3 ;  /* 0x03880003120075a7 */ /* 0x000e22000804017f */
[----:B-----5:R-:W-:Y:S01]  /*8f60*/  IMAD.MOV.U32 R0, RZ, RZ, R32 ;  /* 0x000000ffff007224 */ /* 0x020fe200078e0020 */
[----:B------:R-:W-:Y:S01]  /*8f70*/  BSSY B1, `(.L_x_2778) ;  /* 0x000001a000017945 */ /* 0x000fe20003800000 */
[----:B------:R-:W-:Y:S02]  /*8f80*/  IMAD.MOV.U32 R2, RZ, RZ, R33 ;  /* 0x000000ffff027224 */ /* 0x000fe400078e0021 */
[----:B------:R-:W-:Y:S01]  /*8f90*/  IMAD.MOV.U32 R4, RZ, RZ, R34 ;  /* 0x000000ffff047224 */ /* 0x000fe200078e0022 */
[----:B------:R-:W-:Y:S01]  /*8fa0*/  PRMT R49, R49, 0x5410, R0 ;  /* 0x0000541031317816 */ /* 0x000fe20000000000 */
[----:B------:R-:W-:Y:S01]  /*8fb0*/  IMAD.MOV.U32 R0, RZ, RZ, R36 ;  /* 0x000000ffff007224 */ /* 0x000fe200078e0024 */
[----:B------:R-:W-:Y:S01]  /*8fc0*/  PRMT R14, R14, 0x5410, R2 ;  /* 0x000054100e0e7816 */ /* 0x000fe20000000002 */
[----:B------:R-:W-:Y:S02]  /*8fd0*/  IMAD.MOV.U32 R2, RZ, RZ, R37 ;  /* 0x000000ffff027224 */ /* 0x000fe400078e0025 */
        /* <DEDUP_REMOVED lines=10> */
[----:B------:R-:W-:Y:S01]  /*9080*/  PRMT R49, R2, 0x7610, R49 ;  /* 0x0000761002317816 */ /* 0x000fe20000000031 */
[----:B------:R-:W-:Y:S01]  /*9090*/  IMAD.MOV.U32 R2, RZ, RZ, R29 ;  /* 0x000000ffff027224 */ /* 0x000fe200078e001d */
[----:B------:R-:W-:Y:S01]  /*90a0*/  PRMT R52, R4, 0x5410, R5 ;  /* 0x0000541004347816 */ /* 0x000fe20000000005 */
[----:B------:R-:W-:Y:S02]  /*90b0*/  IMAD.MOV.U32 R4, RZ, RZ, R26 ;  /* 0x000000ffff047224 */ /* 0x000fe400078e001a */
[----:B------:R-:W-:Y:S01]  /*90c0*/  IMAD.MOV.U32 R5, RZ, RZ, R27 ;  /* 0x000000ffff057224 */ /* 0x000fe200078e001b */
[----:B------:R-:W-:Y:S01]  /*90d0*/  PRMT R51, R0, 0x5410, R2 ;  /* 0x0000541000337816 */ /* 0x000fe20000000002 */
[----:B------:R-:W-:-:S03]  /*90e0*/  IMAD.IADD R0, R16, 0x1, R41 ;  /* 0x0000000110007824 */ /* 0x000fc600078e0229 */
[----:B------:R-:W-:Y:S01]  /*90f0*/  PRMT R53, R4, 0x5410, R5 ;  /* 0x0000541004357816 */ /* 0x000fe20000000005 */
[----:B0-----:R-:W-:Y:S06]  /*9100*/  @!P2 BRA `(.L_x_2779) ;  /* 0x000001a00050a947 */ /* 0x001fec0003800000 */
.L_x_3048:
[----:B------:R-:W-:Y:S05]  /*9110*/  BSYNC B1 ;  /* 0x0000000000017941 */ /* 0x000fea0003800000 */
.L_x_2778:
[----:B------:R-:W-:Y:S01]  /*9120*/  BSSY B1, `(.L_x_2780) ;  /* 0x0000063000017945 */ /* 0x000fe20003800000 */
[----:B------:R-:W-:Y:S01]  /*9130*/  IMAD.MOV.U32 R54, RZ, RZ, R30 ;  /* 0x000000ffff367224 */ /* 0x000fe200078e001e */
[----:B------:R-:W-:Y:S01]  /*9140*/  LOP3.LUT R0, R0, 0x38, RZ, 0xc0, !PT ;  /* 0x0000003800007812 */ /* 0x000fe200078ec0ff */
[----:B------:R-:W-:Y:S01]  /*9150*/  IMAD.MOV.U32 R55, RZ, RZ, R31 ;  /* 0x000000ffff377224 */ /* 0x000fe200078e001f */
[----:B------:R-:W-:Y:S06]  /*9160*/  @P0 BRA `(.L_x_2781) ;  /* 0x0000000400780947 */ /* 0x000fec0003800000 */
[----:B------:R-:W-:Y:S01]  /*9170*/  IMAD.SHL.U32 R2, R195, 0x40, RZ ;  /* 0x00000040c3027824 */ /* 0x000fe200078e00ff */
[--C-:B------:R-:W-:Y:S01]  /*9180*/  SHF.R.U64 R47, R32, 0x10, R33.reuse ;  /* 0x00000010202f7819 */ /* 0x100fe20000001221 */
[--C-:B------:R-:W-:Y:S01]  /*9190*/  HADD2.F32 R32, -RZ, R14.reuse.H1_H1 ;  /* 0x3000000eff207230 */ /* 0x100fe20000004100 */
[----:B------:R-:W-:Y:S01]  /*91a0*/  SHF.R.U32.HI R40, RZ, 0x10, R33 ;  /* 0x00000010ff287819 */ /* 0x000fe20000011621 */
[----:B------:R-:W-:Y:S01]  /*91b0*/  HADD2.F32 R33, -RZ, R14.H0_H0 ;  /* 0x2000000eff217230 */ /* 0x000fe20000004100 */
[----:B------:R-:W-:Y:S02]  /*91c0*/  LOP3.LUT R5, R2, 0x1c0, RZ, 0xc0, !PT ;  /* 0x000001c002057812 */ /* 0x000fe400078ec0ff */
[----:B------:R-:W-:Y:S02]  /*91d0*/  SHF.R.U64 R44, R36, 0x10, R37 ;  /* 0x00000010242c7819 */ /* 0x000fe40000001225 */
[----:B------:R-:W-:Y:S02]  /*91e0*/  LOP3.LUT R2, R5, 0x38, R16, 0xf8, !PT ;  /* 0x0000003805027812 */ /* 0x000fe400078ef810 */
[----:B------:R-:W-:-:S02]  /*91f0*/  SHF.R.U32.HI R7, RZ, 0x3, R5 ;  /* 0x00000003ff077819 */ /* 0x000fc40000011605 */
[----:B------:R-:W-:Y:S02]  /*9200*/  SHF.R.U32.HI R37, RZ, 0x10, R37 ;  /* 0x00000010ff257819 */ /* 0x000fe40000011625 */
[----:B------:R-:W-:Y:S02]  /*9210*/  LOP3.LUT R2, R2, R7, RZ, 0x3c, !PT ;  /* 0x0000000702027212 */ /* 0x000fe400078e3cff */
[----:B------:R-:W-:Y:S01]  /*9220*/  SHF.R.U64 R46, R34, 0x10, R35 ;  /* 0x00000010222e7819 */ /* 0x000fe20000001223 */
[----:B------:R-:W-:Y:S01]  /*9230*/  HADD2.F32 R34, -RZ, R37.H0_H0 ;  /* 0x20000025ff227230 */ /* 0x000fe20000004100 */
[----:B------:R-:W-:Y:S01]  /*9240*/  SHF.R.U64 R43, R38, 0x10, R39 ;  /* 0x00000010262b7819 */ /* 0x000fe20000001227 */
[----:B0-----:R-:W-:Y:S01]  /*9250*/  IMAD R3, R213, 0x200, R2 ;  /* 0x00000200d5037824 */ /* 0x001fe200078e0202 */
[----:B------:R-:W-:Y:S02]  /*9260*/  LOP3.LUT R2, R7, R0, R5, 0x1e, !PT ;  /* 0x0000000007027212 */ /* 0x000fe400078e1e05 */
[----:B------:R-:W-:Y:S01]  /*9270*/  SHF.R.U32.HI R45, RZ, 0x10, R35 ;  /* 0x00000010ff2d7819 */ /* 0x000fe20000011623 */
[----:B------:R-:W-:Y:S01]  /*9280*/  IMAD R41, R3, 0x2, R18 ;  /* 0x0000000203297824 */ /* 0x000fe200078e0212 */
[----:B------:R-:W-:Y:S01]  /*9290*/  SHF.R.U32.HI R39, RZ, 0x10, R39 ;  /* 0x00000010ff277819 */ /* 0x000fe20000011627 */
[----:B------:R-:W-:-:S02]  /*92a0*/  IMAD R3, R213, 0x200, R2 ;  /* 0x00000200d5037824 */ /* 0x000fc400078e0202 */
[----:B------:R-:W-:Y:S01]  /*92b0*/  HADD2.F32 R35, -RZ, R49.H0_H0 ;  /* 0x20000031ff237230 */ /* 0x000fe20000004100 */
        /* <DEDUP_REMOVED lines=9> */
[--C-:B------:R-:W-:Y:S02]  /*9350*/  HADD2.F32 R20, -RZ, R11.reuse.H0_H0 ;  /* 0x2000000bff147230 */ /* 0x100fe40000004100 */
[CC--:B------:R-:W-:Y:S01]  /*9360*/  FMUL.FTZ R36, R14.reuse, R33.reuse ;  /* 0x000000210e247220 */ /* 0x0c0fe20000410000 */
[-C--:B------:R-:W-:Y:S01]  /*9370*/  FMUL.FTZ R38, R14, R32.reuse ;  /* 0x000000200e267220 */ /* 0x080fe20000410000 */
[----:B------:R-:W-:Y:S02]  /*9380*/  HADD2.F32 R14, -RZ, R40.H0_H0 ;  /* 0x20000028ff0e7230 */ /* 0x000fe40000004100 */
[C---:B------:R-:W-:Y:S01]  /*9390*/  FFMA.FTZ R36, R3.reuse, R32, -R36 ;  /* 0x0000002003247223 */ /* 0x040fe20000010824 */
[----:B------:R-:W-:Y:S01]  /*93a0*/  FFMA.FTZ R38, R3, R33, R38 ;  /* 0x0000002103267223 */ /* 0x000fe20000010026 */
[C---:B------:R-:W-:Y:S01]  /*93b0*/  FMUL.FTZ R32, R15.reuse, R34 ;  /* 0x000000220f207220 */ /* 0x040fe20000410000 */
[----:B------:R-:W-:Y:S02]  /*93c0*/  HADD2.F32 R3, -RZ, R50.H1_H1 ;  /* 0x30000032ff037230 */ /* 0x000fe40000004100 */
[-C--:B------:R-:W-:Y:S01]  /*93d0*/  FMUL.FTZ R40, R15, R14.reuse ;  /* 0x0000000e0f287220 */ /* 0x080fe20000410000 */
[----:B------:R-:W-:Y:S01]  /*93e0*/  FMUL.FTZ R15, R20, R35 ;  /* 0x00000023140f7220 */ /* 0x000fe20000410000 */
[----:B------:R-:W-:Y:S01]  /*93f0*/  FFMA.FTZ R33, R5, R14, -R32 ;  /* 0x0000000e05217223 */ /* 0x000fe20000010820 */
[----:B------:R-:W-:-:S02]  /*9400*/  HADD2.F32 R21, -RZ, R11.H1_H1 ;  /* 0x3000000bff157230 */ /* 0x000fc40000004100 */
[-C--:B------:R-:W-:Y:S01]  /*9410*/  FMUL.FTZ R20, R20, R3.reuse ;  /* 0x0000000314147220 */ /* 0x080fe20000410000 */
[----:B------:R-:W-:Y:S02]  /*9420*/  HADD2.F32 R32, -RZ, R39.H0_H0 ;  /* 0x20000027ff207230 */ /* 0x000fe40000004100 */
[----:B------:R-:W-:Y:S01]  /*9430*/  FFMA.FTZ R37, R5, R34, R40 ;  /* 0x0000002205257223 */ /* 0x000fe20000010028 */
[C---:B------:R-:W-:Y:S01]  /*9440*/  FFMA.FTZ R34, R12.reuse, R3, -R15 ;  /* 0x000000030c227223 */ /* 0x040fe2000001080f */
[----:B------:R-:W-:Y:S02]  /*9450*/  HADD2.F32 R14, -RZ, R45.H0_H0 ;  /* 0x2000002dff0e7230 */ /* 0x000fe40000004100 */
[----:B------:R-:W-:Y:S01]  /*9460*/  FFMA.FTZ R35, R12, R35, R20 ;  /* 0x000000230c237223 */ /* 0x000fe20000010014 */
[----:B------:R-:W-:Y:S02]  /*9470*/  HADD2.F32 R9, -RZ, R8.H0_H0 ;  /* 0x20000008ff097230 */ /* 0x000fe40000004100 */
[----:B------:R-:W-:Y:S01]  /*9480*/  FMUL.FTZ R12, R21, R32 ;  /* 0x00000020150c7220 */ /* 0x000fe20000410000 */
[----:B------:R-:W-:-:S02]  /*9490*/  HADD2.F32 R3, -RZ, R49.H1_H1 ;  /* 0x30000031ff037230 */ /* 0x000fc40000004100 */
[-C--:B------:R-:W-:Y:S01]  /*94a0*/  FMUL.FTZ R40, R21, R14.reuse ;  /* 0x0000000e15287220 */ /* 0x080fe20000410000 */
[----:B------:R-:W-:Y:S02]  /*94b0*/  HADD2.F32 R5, -RZ, R48.H0_H0 ;  /* 0x20000030ff057230 */ /* 0x000fe40000004100 */
[----:B------:R-:W-:Y:S01]  /*94c0*/  FFMA.FTZ R39, R13, R14, -R12 ;  /* 0x0000000e0d277223 */ /* 0x000fe2000001080c */
[----:B------:R-:W-:Y:S02]  /*94d0*/  HADD2.F32 R2, -RZ, R4.H0_H0 ;  /* 0x20000004ff027230 */ /* 0x000fe40000004100 */
[C---:B------:R-:W-:Y:S01]  /*94e0*/  FMUL.FTZ R20, R9.reuse, R3 ;  /* 0x0000000309147220 */ /* 0x040fe20000410000 */
[----:B------:R-:W-:Y:S02]  /*94f0*/  HADD2.F32 R11, -RZ, R10.H0_H0 ;  /* 0x2000000aff0b7230 */ /* 0x000fe40000004100 */
[----:B------:R-:W-:Y:S01]  /*9500*/  FMUL.FTZ R15, R9, R5 ;  /* 0x00000005090f7220 */ /* 0x000fe20000410000 */
[----:B------:R-:W-:-:S02]  /*9510*/  HADD2.F32 R14, -RZ, R48.H1_H1 ;  /* 0x30000030ff0e7230 */ /* 0x000fc40000004100 */
[----:B------:R-:W-:Y:S01]  /*9520*/  FFMA.FTZ R40, R13, R32, R40 ;  /* 0x000000200d287223 */ /* 0x000fe20000010028 */
[----:B------:R-:W-:Y:S02]  /*9530*/  HADD2.F32 R12, -RZ, R50.H0_H0 ;  /* 0x20000032ff0c7230 */ /* 0x000fe40000004100 */
[C---:B------:R-:W-:Y:S01]  /*9540*/  FFMA.FTZ R15, R2.reuse, R3, -R15 ;  /* 0x00000003020f7223 */ /* 0x040fe2000001080f */
[----:B------:R-:W-:Y:S01]  /*9550*/  FFMA.FTZ R20, R2, R5, R20 ;  /* 0x0000000502147223 */ /* 0x000fe20000010014 */
[----:B------:R-:W-:Y:S02]  /*9560*/  HADD2.F32 R7, -RZ, R6.H0_H0 ;  /* 0x20000006ff077230 */ /* 0x000fe40000004100 */
[C---:B------:R-:W-:Y:S01]  /*9570*/  FMUL.FTZ R32, R11.reuse, R14 ;  /* 0x0000000e0b207220 */ /* 0x040fe20000410000 */
[----:B------:R-:W-:Y:S01]  /*9580*/  FMUL.FTZ R2, R11, R12 ;  /* 0x0000000c0b027220 */ /* 0x000fe20000410000 */
[----:B------:R-:W-:Y:S02]  /*9590*/  HADD2.F32 R8, -RZ, R8.H1_H1 ;  /* 0x30000008ff087230 */ /* 0x000fe40000004100 */
[----:B------:R-:W-:-:S02]  /*95a0*/  HADD2.F32 R10, -RZ, R10.H1_H1 ;  /* 0x3000000aff0a7230 */ /* 0x000fc40000004100 */
[C---:B------:R-:W-:Y:S01]  /*95b0*/  FFMA.FTZ R32, R7.reuse, R12, -R32 ;  /* 0x0000000c07207223 */ /* 0x040fe20000010820 */
[----:B------:R-:W-:Y:S02]  /*95c0*/  HADD2.F32 R9, -RZ, R44.H0_H0 ;  /* 0x2000002cff097230 */ /* 0x000fe40000004100 */
[----:B------:R-:W-:Y:S01]  /*95d0*/  FFMA.FTZ R14, R7, R14, R2 ;  /* 0x0000000e070e7223 */ /* 0x000fe20000010002 */
[----:B------:R-:W-:Y:S02]  /*95e0*/  HADD2.F32 R11, -RZ, R43.H0_H0 ;  /* 0x2000002bff0b7230 */ /* 0x000fe40000004100 */
[----:B------:R-:W-:Y:S02]  /*95f0*/  HADD2.F32 R3, -RZ, R47.H0_H0 ;  /* 0x2000002fff037230 */ /* 0x000fe40000004100 */
[----:B------:R-:W-:Y:S01]  /*9600*/  FMUL.FTZ R7, R8, R9 ;  /* 0x0000000908077220 */ /* 0x000fe20000410000 */
[----:B------:R-:W-:Y:S02]  /*9610*/  HADD2.F32 R5, -RZ, R46.H0_H0 ;  /* 0x2000002eff057230 */ /* 0x000fe40000004100 */
[----:B------:R-:W-:Y:S01]  /*9620*/  FMUL.FTZ R13, R10, R11 ;  /* 0x0000000b0a0d7220 */ /* 0x000fe20000410000 */
[----:B------:R-:W-:-:S02]  /*9630*/  HADD2.F32 R4, -RZ, R4.H1_H1 ;  /* 0x30000004ff047230 */ /* 0x000fc40000004100 */
[----:B------:R-:W-:Y:S01]  /*9640*/  FMUL.FTZ R8, R8, R3 ;  /* 0x0000000308087220 */ /* 0x000fe20000410000 */
[----:B------:R-:W-:Y:S02]  /*9650*/  HADD2.F32 R6, -RZ, R6.H1_H1 ;  /* 0x30000006ff067230 */ /* 0x000fe40000004100 */
[----:B------:R-:W-:Y:S01]  /*9660*/  FMUL.FTZ R10, R10, R5 ;  /* 0x000000050a0a7220 */ /* 0x000fe20000410000 */
[C---:B------:R-:W-:Y:S01]  /*9670*/  FFMA.FTZ R2, R4.reuse, R3, -R7 ;  /* 0x0000000304027223 */ /* 0x040fe20000010807 */
[----:B------:R-:W-:Y:S01]  /*9680*/  FFMA.FTZ R3, R4, R9, R8 ;  /* 0x0000000904037223 */ /* 0x000fe20000010008 */
[C---:B------:R-:W-:Y:S01]  /*9690*/  FFMA.FTZ R13, R6.reuse, R5, -R13 ;  /* 0x00000005060d7223 */ /* 0x040fe2000001080d */
[----:B------:R-:W-:Y:S01]  /*96a0*/  FFMA.FTZ R21, R6, R11, R10 ;  /* 0x0000000b06157223 */ /* 0x000fe2000001000a */
[----:B------:R-:W-:Y:S02]  /*96b0*/  F2FP.F16.F32.PACK_AB R5, R33, R36 ;  /* 0x000000242105723e */ /* 0x000fe400000000ff */
        /* <DEDUP_REMOVED lines=9> */
.L_x_2781:
[----:B------:R-:W-:Y:S05]  /*9750*/  BSYNC B1 ;  /* 0x0000000000017941 */ /* 0x000fea0003800000 */
.L_x_2780:
[----:B------:R-:W-:Y:S01]  /*9760*/  PRMT R33, R54, 0x5410, R55 ;  /* 0x0000541036217816 */ /* 0x000fe20000000037 */
[----:B------:R-:W-:Y:S06]  /*9770*/  @P1 BRA `(.L_x_2767) ;  /* 0x00000004005c1947 */ /* 0x000fec0003800000 */
[----:B0-----:R-:W-:Y:S01]  /*9780*/  LOP3.LUT R3, R235, R0, R231, 0x1e, !PT ;  /* 0x00000000eb037212 */ /* 0x001fe200078e1ee7 */
[----:B-1----:R-:W0:Y:S01]  /*9790*/  LDS.128 R8, [R230+0x20400] ;  /* 0x02040000e6087984 */ /* 0x002e220000000c00 */
[--C-:B------:R-:W-:Y:S02]  /*97a0*/  SHF.R.U64 R38, R24, 0x10, R25.reuse ;  /* 0x0000001018267819 */ /* 0x100fe40000001219 */
[----:B------:R-:W-:Y:S01]  /*97b0*/  SHF.R.U32.HI R24, RZ, 0x10, R25 ;  /* 0x00000010ff187819 */ /* 0x000fe20000011619 */
[----:B------:R-:W-:Y:S01]  /*97c0*/  IMAD.IADD R3, R232, 0x1, R3 ;  /* 0x00000001e8037824 */ /* 0x000fe200078e0203 */
[--C-:B------:R-:W-:Y:S01]  /*97d0*/  SHF.R.U64 R37, R26, 0x10, R27.reuse ;  /* 0x000000101a257819 */ /* 0x100fe2000000121b */
[----:B------:R-:W-:Y:S01]  /*97e0*/  HADD2.F32 R25, -RZ, R52.H1_H1 ;  /* 0x30000034ff197230 */ /* 0x000fe20000004100 */
[----:B------:R-:W-:Y:S01]  /*97f0*/  SHF.R.U32.HI R35, RZ, 0x10, R27 ;  /* 0x00000010ff237819 */ /* 0x000fe2000001161b */
[----:B------:R-:W-:Y:S01]  /*9800*/  IMAD R3, R3, 0x2, R18 ;  /* 0x0000000203037824 */ /* 0x000fe200078e0212 */
[--C-:B------:R-:W-:Y:S01]  /*9810*/  SHF.R.U64 R36, R28, 0x10, R29.reuse ;  /* 0x000000101c247819 */ /* 0x100fe2000000121d */
[----:B------:R-:W-:Y:S01]  /*9820*/  HADD2.F32 R27, -RZ, R51.H1_H1 ;  /* 0x30000033ff1b7230 */ /* 0x000fe20000004100 */
[----:B------:R-:W-:-:S02]  /*9830*/  SHF.R.U32.HI R28, RZ, 0x10, R29 ;  /* 0x00000010ff1c7819 */ /* 0x000fc4000001161d */
[----:B------:R-:W1:Y:S01]  /*9840*/  LDS.128 R4, [R3+0x20400] ;  /* 0x0204000003047984 */ /* 0x000e620000000c00 */
[--C-:B------:R-:W-:Y:S02]  /*9850*/  SHF.R.U64 R34, R30, 0x10, R31.reuse ;  /* 0x000000101e227819 */ /* 0x100fe4000000121f */
[----:B------:R-:W-:Y:S01]  /*9860*/  SHF.R.U32.HI R32, RZ, 0x10, R31 ;  /* 0x00000010ff207819 */ /* 0x000fe2000001161f */
[----:B------:R-:W-:Y:S02]  /*9870*/  HADD2.F32 R26, -RZ, R28.H0_H0 ;  /* 0x2000001cff1a7230 */ /* 0x000fe40000004100 */
[--C-:B0-----:R-:W-:Y:S02]  /*9880*/  HADD2.F32 R2, -RZ, R9.reuse.H0_H0 ;  /* 0x20000009ff027230 */ /* 0x101fe40000004100 */
[----:B------:R-:W-:Y:S02]  /*9890*/  HADD2.F32 R9, -RZ, R9.H1_H1 ;  /* 0x30000009ff097230 */ /* 0x000fe40000004100 */
[----:B------:R-:W-:-:S02]  /*98a0*/  HADD2.F32 R0, -RZ, R8.H0_H0 ;  /* 0x20000008ff007230 */ /* 0x000fc40000004100 */
[----:B------:R-:W-:Y:S02]  /*98b0*/  HADD2.F32 R12, -RZ, R10.H0_H0 ;  /* 0x2000000aff0c7230 */ /* 0x000fe40000004100 */
[--C-:B------:R-:W-:Y:S02]  /*98c0*/  HADD2.F32 R13, -RZ, R11.reuse.H0_H0 ;  /* 0x2000000bff0d7230 */ /* 0x100fe40000004100 */
[----:B------:R-:W-:Y:S02]  /*98d0*/  HADD2.F32 R11, -RZ, R11.H1_H1 ;  /* 0x3000000bff0b7230 */ /* 0x000fe40000004100 */
[----:B------:R-:W-:Y:S02]  /*98e0*/  HADD2.F32 R8, -RZ, R8.H1_H1 ;  /* 0x30000008ff087230 */ /* 0x000fe40000004100 */
[--C-:B-1----:R-:W-:Y:S02]  /*98f0*/  HADD2.F32 R14, -RZ, R5.reuse.H0_H0 ;  /* 0x20000005ff0e7230 */ /* 0x102fe40000004100 */
[----:B------:R-:W-:-:S02]  /*9900*/  HADD2.F32 R15, -RZ, R5.H1_H1 ;  /* 0x30000005ff0f7230 */ /* 0x000fc40000004100 */
[----:B------:R-:W-:Y:S02]  /*9910*/  HADD2.F32 R5, -RZ, R4.H0_H0 ;  /* 0x20000004ff057230 */ /* 0x000fe40000004100 */
[C---:B------:R-:W-:Y:S01]  /*9920*/  FMUL.FTZ R29, R14.reuse, R27 ;  /* 0x0000001b0e1d7220 */ /* 0x040fe20000410000 */
[-C--:B------:R-:W-:Y:S01]  /*9930*/  FMUL.FTZ R31, R14, R25.reuse ;  /* 0x000000190e1f7220 */ /* 0x080fe20000410000 */
[----:B------:R-:W-:Y:S02]  /*9940*/  HADD2.F32 R14, -RZ, R24.H0_H0 ;  /* 0x20000018ff0e7230 */ /* 0x000fe40000004100 */
[C---:B------:R-:W-:Y:S01]  /*9950*/  FMUL.FTZ R28, R15.reuse, R26 ;  /* 0x0000001a0f1c7220 */ /* 0x040fe20000410000 */
[C---:B------:R-:W-:Y:S01]  /*9960*/  FFMA.FTZ R29, R2.reuse, R25, -R29 ;  /* 0x00000019021d7223 */ /* 0x040fe2000001081d */
[----:B------:R-:W-:Y:S01]  /*9970*/  FFMA.FTZ R31, R2, R27, R31 ;  /* 0x0000001b021f7223 */ /* 0x000fe2000001001f */
[----:B------:R-:W-:Y:S02]  /*9980*/  HADD2.F32 R24, -RZ, R51.H0_H0 ;  /* 0x20000033ff187230 */ /* 0x000fe40000004100 */
[----:B------:R-:W-:Y:S01]  /*9990*/  FMUL.FTZ R30, R15, R14 ;  /* 0x0000000e0f1e7220 */ /* 0x000fe20000410000 */
[----:B------:R-:W-:-:S02]  /*99a0*/  HADD2.F32 R2, -RZ, R52.H0_H0 ;  /* 0x20000034ff027230 */ /* 0x000fc40000004100 */
[----:B------:R-:W-:Y:S01]  /*99b0*/  FFMA.FTZ R28, R9, R14, -R28 ;  /* 0x0000000e091c7223 */ /* 0x000fe2000001081c */
[----:B------:R-:W-:Y:S02]  /*99c0*/  HADD2.F32 R20, -RZ, R6.H0_H0 ;  /* 0x20000006ff147230 */ /* 0x000fe40000004100 */
[C---:B------:R-:W-:Y:S01]  /*99d0*/  FMUL.FTZ R25, R5.reuse, R24 ;  /* 0x0000001805197220 */ /* 0x040fe20000410000 */
[----:B------:R-:W-:Y:S02]  /*99e0*/  HADD2.F32 R21, -RZ, R7.H0_H0 ;  /* 0x20000007ff157230 */ /* 0x000fe40000004100 */
[-C--:B------:R-:W-:Y:S01]  /*99f0*/  FMUL.FTZ R27, R5, R2.reuse ;  /* 0x00000002051b7220 */ /* 0x080fe20000410000 */
[----:B------:R-:W-:Y:S02]  /*9a00*/  HADD2.F32 R15, -RZ, R33.H0_H0 ;  /* 0x20000021ff0f7230 */ /* 0x000fe40000004100 */
[----:B------:R-:W-:Y:S01]  /*9a10*/  FFMA.FTZ R25, R0, R2, -R25 ;  /* 0x0000000200197223 */ /* 0x000fe20000010819 */
[----:B------:R-:W-:-:S02]  /*9a20*/  HADD2.F32 R5, -RZ, R53.H0_H0 ;  /* 0x20000035ff057230 */ /* 0x000fc40000004100 */
[----:B------:R-:W-:Y:S01]  /*9a30*/  FFMA.FTZ R27, R0, R24, R27 ;  /* 0x00000018001b7223 */ /* 0x000fe2000001001b */
[----:B------:R-:W-:Y:S02]  /*9a40*/  HADD2.F32 R14, -RZ, R33.H1_H1 ;  /* 0x30000021ff0e7230 */ /* 0x000fe40000004100 */
[----:B------:R-:W-:Y:S01]  /*9a50*/  FFMA.FTZ R30, R9, R26, R30 ;  /* 0x0000001a091e7223 */ /* 0x000fe2000001001e */
[----:B------:R-:W-:Y:S02]  /*9a60*/  HADD2.F32 R0, -RZ, R53.H1_H1 ;  /* 0x30000035ff007230 */ /* 0x000fe40000004100 */
[C---:B------:R-:W-:Y:S01]  /*9a70*/  FMUL.FTZ R9, R20.reuse, R15 ;  /* 0x0000000f14097220 */ /* 0x040fe20000410000 */
[----:B------:R-:W-:Y:S01]  /*9a80*/  FMUL.FTZ R33, R20, R5 ;  /* 0x0000000514217220 */ /* 0x000fe20000410000 */
[C---:B------:R-:W-:Y:S01]  /*9a90*/  FMUL.FTZ R26, R21.reuse, R14 ;  /* 0x0000000e151a7220 */ /* 0x040fe20000410000 */
[----:B------:R-:W-:Y:S02]  /*9aa0*/  HADD2.F32 R7, -RZ, R7.H1_H1 ;  /* 0x30000007ff077230 */ /* 0x000fe40000004100 */
[----:B------:R-:W-:Y:S01]  /*9ab0*/  FMUL.FTZ R21, R21, R0 ;  /* 0x0000000015157220 */ /* 0x000fe20000410000 */
[----:B------:R-:W-:-:S02]  /*9ac0*/  HADD2.F32 R20, -RZ, R32.H0_H0 ;  /* 0x20000020ff147230 */ /* 0x000fc40000004100 */
[C---:B------:R-:W-:Y:S01]  /*9ad0*/  FFMA.FTZ R24, R12.reuse, R5, -R9 ;  /* 0x000000050c187223 */ /* 0x040fe20000010809 */
[----:B------:R-:W-:Y:S02]  /*9ae0*/  HADD2.F32 R2, -RZ, R35.H0_H0 ;  /* 0x20000023ff027230 */ /* 0x000fe40000004100 */
[----:B------:R-:W-:Y:S01]  /*9af0*/  FFMA.FTZ R33, R12, R15, R33 ;  /* 0x0000000f0c217223 */ /* 0x000fe20000010021 */
[C---:B------:R-:W-:Y:S01]  /*9b00*/  FFMA.FTZ R26, R13.reuse, R0, -R26 ;  /* 0x000000000d1a7223 */ /* 0x040fe2000001081a */
[----:B------:R-:W-:Y:S01]  /*9b10*/  FFMA.FTZ R21, R13, R14, R21 ;  /* 0x0000000e0d157223 */ /* 0x000fe20000010015 */
[----:B------:R-:W-:Y:S02]  /*9b20*/  HADD2.F32 R4, -RZ, R4.H1_H1 ;  /* 0x30000004ff047230 */ /* 0x000fe40000004100 */
[C---:B------:R-:W-:Y:S01]  /*9b30*/  FMUL.FTZ R12, R7.reuse, R20 ;  /* 0x00000014070c7220 */ /* 0x040fe20000410000 */
[----:B------:R-:W-:Y:S02]  /*9b40*/  HADD2.F32 R6, -RZ, R6.H1_H1 ;  /* 0x30000006ff067230 */ /* 0x000fe40000004100 */
[----:B------:R-:W-:Y:S01]  /*9b50*/  FMUL.FTZ R0, R7, R2 ;  /* 0x0000000207007220 */ /* 0x000fe20000410000 */
[----:B------:R-:W-:-:S02]  /*9b60*/  HADD2.F32 R9, -RZ, R36.H0_H0 ;  /* 0x20000024ff097230 */ /* 0x000fc40000004100 */
[C---:B------:R-:W-:Y:S01]  /*9b70*/  FFMA.FTZ R35, R11.reuse, R2, -R12 ;  /* 0x000000020b237223 */ /* 0x040fe2000001080c */
[----:B------:R-:W-:Y:S02]  /*9b80*/  HADD2.F32 R13, -RZ, R34.H0_H0 ;  /* 0x20000022ff0d7230 */ /* 0x000fe40000004100 */
[----:B------:R-:W-:Y:S01]  /*9b90*/  FFMA.FTZ R20, R11, R20, R0 ;  /* 0x000000140b147223 */ /* 0x000fe20000010000 */
[----:B------:R-:W-:Y:S02]  /*9ba0*/  HADD2.F32 R5, -RZ, R38.H0_H0 ;  /* 0x20000026ff057230 */ /* 0x000fe40000004100 */
[----:B------:R-:W-:Y:S01]  /*9bb0*/  FMUL.FTZ R11, R4, R9 ;  /* 0x00000009040b7220 */ /* 0x000fe20000410000 */
[----:B------:R-:W-:Y:S02]  /*9bc0*/  HADD2.F32 R7, -RZ, R37.H0_H0 ;  /* 0x20000025ff077230 */ /* 0x000fe40000004100 */
[----:B------:R-:W-:Y:S01]  /*9bd0*/  FMUL.FTZ R15, R6, R13 ;  /* 0x0000000d060f7220 */ /* 0x000fe20000410000 */
[----:B------:R-:W-:-:S02]  /*9be0*/  HADD2.F32 R10, -RZ, R10.H1_H1 ;  /* 0x3000000aff0a7230 */ /* 0x000fc40000004100 */
[-C--:B------:R-:W-:Y:S01]  /*9bf0*/  FMUL.FTZ R0, R4, R5.reuse ;  /* 0x0000000504007220 */ /* 0x080fe20000410000 */
[----:B------:R-:W-:Y:S01]  /*9c00*/  FFMA.FTZ R4, R8, R5, -R11 ;  /* 0x0000000508047223 */ /* 0x000fe2000001080b */
[----:B------:R-:W-:Y:S01]  /*9c10*/  FMUL.FTZ R6, R6, R7 ;  /* 0x0000000706067220 */ /* 0x000fe20000410000 */
[----:B------:R-:W-:Y:S01]  /*9c20*/  F2FP.F16.F32.PACK_AB R5, R28, R29 ;  /* 0x0000001d1c05723e */ /* 0x000fe200000000ff */
[----:B------:R-:W-:Y:S01]  /*9c30*/  FFMA.FTZ R15, R10, R7, -R15 ;  /* 0x000000070a0f7223 */ /* 0x000fe2000001080f */
[----:B------:R-:W-:Y:S01]  /*9c40*/  FFMA.FTZ R0, R8, R9, R0 ;  /* 0x0000000908007223 */ /* 0x000fe20000010000 */
[----:B------:R-:W-:Y:S01]  /*9c50*/  FFMA.FTZ R10, R10, R13, R6 ;  /* 0x0000000d0a0a7223 */ /* 0x000fe20000010006 */
[----:B------:R-:W-:Y:S02]  /*9c60*/  F2FP.F16.F32.PACK_AB R7, R35, R26 ;  /* 0x0000001a2307723e */ /* 0x000fe400000000ff */
[----:B------:R-:W-:Y:S02]  /*9c70*/  F2FP.F16.F32.PACK_AB R4, R4, R25 ;  /* 0x000000190404723e */ /* 0x000fe400000000ff */
[----:B------:R-:W-:-:S02]  /*9c80*/  F2FP.F16.F32.PACK_AB R6, R15, R24 ;  /* 0x000000180f06723e */ /* 0x000fc400000000ff */
[----:B------:R-:W-:Y:S02]  /*9c90*/  F2FP.F16.F32.PACK_AB R11, R20, R21 ;  /* 0x00000015140b723e */ /* 0x000fe400000000ff */
[----:B------:R-:W-:Y:S01]  /*9ca0*/  F2FP.F16.F32.PACK_AB R9, R30, R31 ;  /* 0x0000001f1e09723e */ /* 0x000fe200000000ff */
[----:B------:R4:W-:Y:S01]  /*9cb0*/  STS.128 [R230+0x20400], R4 ;  /* 0x02040004e6007388 */ /* 0x0009e20000000c00 */
[----:B------:R-:W-:Y:S02]  /*9cc0*/  F2FP.F16.F32.PACK_AB R8, R0, R27 ;  /* 0x0000001b0008723e */ /* 0x000fe400000000ff */
[----:B------:R-:W-:-:S05]  /*9cd0*/  F2FP.F16.F32.PACK_AB R10, R10, R33 ;  /* 0x000000210a0a723e */ /* 0x000fca00000000ff */
[----:B------:R4:W-:Y:S02]  /*9ce0*/  STS.128 [R3+0x20400], R8 ;  /* 0x0204000803007388 */ /* 0x0009e40000000c00 */
.L_x_2767:
[----:B------:R-:W-:Y:S05]  /*9cf0*/  BSYNC B0 ;  /* 0x0000000000007941 */ /* 0x000fea0003800000 */
.L_x_2747:
        /* <DEDUP_REMOVED lines=8> */
.L_x_2744:
[----:B--23--:R-:W-:-:S05]  /*9d80*/  IMAD.U32 R0, RZ, RZ, UR36 ;  /* 0x00000024ff007e24 */ /* 0x00cfca000f8e00ff */
[----:B------:R-:W-:-:S13]  /*9d90*/  ISETP.NE.AND P0, PT, R0, 0x3, PT ;  /* 0x000000030000780c */ /* 0x000fda0003f05270 */
[----:B------:R-:W-:Y:S05]  /*9da0*/  @!P0 BRA `(.L_x_2782) ;  /* 0x0000000000048947 */ /* 0x000fea0003800000 */
[----:B------:R-:W-:Y:S01]  /*9db0*/  BPT.TRAP 0x1 ;  /* 0x000000040000795c */ /* 0x000fe20000300000 */
.L_x_2782:
[----:B------:R-:W-:Y:S01]  /*9dc0*/  IMAD R20, R19, 0x8, R18 ;  /* 0x0000000813147824 */ /* 0x000fe200078e0212 */
[----:B-1--4-:R-:W-:-:S04]  /*9dd0*/  SHF.L.U32 R7, R22, 0x1f, RZ ;  /* 0x0000001f16077819 */ /* 0x012fc800000006ff */
[----:B------:R1:W2:Y:S01]  /*9de0*/  SYNCS.PHASECHK.TRANS64.TRYWAIT P1, [R20+URZ+0x38830], R7 ;  /* 0x03883007140075a7 */ /* 0x0002a2000802017f */
[----:B------:R-:W-:Y:S05]  /*9df0*/  @!P0 BRA `(.L_x_2783) ;  /* 0x0000000000048947 */ /* 0x000fea0003800000 */
[----:B------:R-:W-:Y:S01]  /*9e00*/  BPT.TRAP 0x1 ;  /* 0x000000040000795c */ /* 0x000fe20000300000 */
.L_x_2783:
[C---:B------:R-:W-:Y:S02]  /*9e10*/  VIADD R0, R18.reuse, 0x22400 ;  /* 0x0002240012007836 */ /* 0x040fe40000000000 */
[----:B------:R-:W-:-:S03]  /*9e20*/  VIADD R2, R18, 0x20400 ;  /* 0x0002040012027836 */ /* 0x000fc60000000000 */
[----:B------:R-:W-:Y:S02]  /*9e30*/  SHF.R.U32.HI R0, RZ, 0x4, R0 ;  /* 0x00000004ff007819 */ /* 0x000fe40000011600 */
[----:B------:R-:W-:Y:S02]  /*9e40*/  SHF.R.U32.HI R2, RZ, 0x4, R2 ;  /* 0x00000004ff027819 */ /* 0x000fe40000011602 */
[----:B------:R-:W-:Y:S02]  /*9e50*/  LOP3.LUT R0, R0, 0x3fff, RZ, 0xc0, !PT ;  /* 0x00003fff00007812 */ /* 0x000fe400078ec0ff */
[----:B------:R-:W-:Y:S02]  /*9e60*/  LOP3.LUT R2, R2, 0x3fff, RZ, 0xc0, !PT ;  /* 0x00003fff02027812 */ /* 0x000fe400078ec0ff */
[----:B------:R-:W-:Y:S01]  /*9e70*/  LOP3.LUT R190, R0, 0x10000, RZ, 0xfc, !PT ;  /* 0x0001000000be7812 */ /* 0x000fe200078efcff */
[----:B--2---:R-:W-:Y:S06]  /*9e80*/  @P1 BRA `(.L_x_2784) ;  /* 0x0000000000081947 */ /* 0x004fec0003800000 */
[----:B------:R-:W2:Y:S02]  /*9e90*/  SYNCS.PHASECHK.TRANS64.TRYWAIT P1, [R20+URZ+0x38830], R7 ;  /* 0x03883007140075a7 */ /* 0x000ea4000802017f */
[----:B--2---:R-:W-:Y:S05]  /*9ea0*/  @!P1 BRA `(.L_x_2785) ;  /* 0x0000019000fc9947 */ /* 0x004fea0003800000 */
.L_x_2784:
[----:B------:R-:W-:Y:S01]  /*9eb0*/  LOP3.LUT R4, R2, 0x10000, RZ, 0xfc, !PT ;  /* 0x0001000002047812 */ /* 0x000fe200078efcff */
[----:B------:R-:W-:Y:S01]  /*9ec0*/  IMAD R2, R19, 0x200, R190 ;  /* 0x0000020013027824 */ /* 0x000fe200078e02be */
[----:B------:R-:W-:Y:S05]  /*9ed0*/  WARPSYNC.ALL ;  /* 0x0000000000007948 */ /* 0x000fea0003800000 */
[----:B0-----:R-:W-:Y:S01]  /*9ee0*/  IMAD.MOV.U32 R5, RZ, RZ, 0x40000040 ;  /* 0x40000040ff057424 */ /* 0x001fe200078e00ff */
[----:B------:R-:W-:Y:S01]  /*9ef0*/  R2UR UR4, R4 ;  /* 0x00000000040472ca */ /* 0x000fe200000e0000 */
[----:B------:R-:W-:Y:S01]  /*9f00*/  IMAD.MOV.U32 R3, RZ, RZ, 0x40000040 ;  /* 0x40000040ff037424 */ /* 0x000fe200078e00ff */
[----:B------:R-:W-:Y:S01]  /*9f10*/  R2UR UR6, R2 ;  /* 0x00000000020672ca */ /* 0x000fe200000e0000 */
[----:B-----5:R-:W-:Y:S01]  /*9f20*/  WARPGROUP.ARRIVE ;  /* 0x00000000000079c5 */ /* 0x020fe20000000000 */
[----:B------:R-:W-:Y:S01]  /*9f30*/  R2UR UR5, R5 ;  /* 0x00000000050572ca */ /* 0x000fe200000e0000 */
[----:B------:R-:W-:Y:S01]  /*9f40*/  VIADD R12, R4, 0x2 ;  /* 0x00000002040c7836 */ /* 0x000fe20000000000 */
[----:B------:R-:W-:Y:S01]  /*9f50*/  R2UR UR7, R3 ;  /* 0x00000000030772ca */ /* 0x000fe200000e0000 */
[----:B------:R-:W-:Y:S01]  /*9f60*/  VIADD R8, R2, 0x2 ;  /* 0x0000000202087836 */ /* 0x000fe20000000000 */
[----:B------:R-:W-:Y:S01]  /*9f70*/  MOV R9, 0x40000040 ;  /* 0x4000004000097802 */ /* 0x000fe20000000f00 */
[----:B------:R-:W-:Y:S01]  /*9f80*/  IMAD.MOV.U32 R13, RZ, RZ, 0x40000040 ;  /* 0x40000040ff0d7424 */ /* 0x000fe200078e00ff */
[----:B------:R-:W-:Y:S01]  /*9f90*/  BSSY B0, `(.L_x_2786) ;  /* 0x0000023000007945 */ /* 0x000fe20003800000 */
[----:B------:R-:W-:-:S02]  /*9fa0*/  VIADD R10, R4, 0x4 ;  /* 0x00000004040a7836 */ /* 0x000fc40000000000 */
[----:B------:R-:W-:Y:S02]  /*9fb0*/  IMAD.MOV.U32 R11, RZ, RZ, 0x40000040 ;  /* 0x40000040ff0b7424 */ /* 0x000fe400078e00ff */
        /* <DEDUP_REMOVED lines=14> */
[----:B------:R-:W-:Y:S01]  /*a0a0*/  R2UR UR6, R8 ;  /* 0x00000000080672ca */ /* 0x000fe200000e0000 */
[----:B------:R-:W-:Y:S01]  /*a0b0*/  VIADD R8, R4, 0x6 ;  /* 0x0000000604087836 */ /* 0x000fe20000000000 */
[----:B------:R-:W-:Y:S01]  /*a0c0*/  R2UR UR7, R9 ;  /* 0x00000000090772ca */ /* 0x000fe200000e0000 */
[----:B------:R-:W-:Y:S01]  /*a0d0*/  IMAD.MOV.U32 R9, RZ, RZ, 0x40000040 ;  /* 0x40000040ff097424 */ /* 0x000fe200078e00ff */
[----:B------:R-:W-:Y:S02]  /*a0e0*/  WARPGROUP.DEPBAR.LE gsb0, 0x0 ;  /* 0x00008000000079c5 */ /* 0x000fe40000010000 */
[----:B------:R-:W-:-:S09]  /*a0f0*/  WARPGROUP.ARRIVE ;  /* 0x00000000000079c5 */ /* 0x000fd20000000000 */
[----:B------:R-:W-:Y:S01]  /*a100*/  HGMMA.64x64x16.F32 R24, gdesc[UR4], R24, gsb0 ;  /* 0x00e00000041879f0 */ /* 0x000fe20008000818 */
[----:B------:R-:W-:Y:S02]  /*a110*/  R2UR UR4, R8 ;  /* 0x00000000080472ca */ /* 0x000fe400000e0000 */
[----:B------:R-:W-:Y:S02]  /*a120*/  R2UR UR5, R9 ;  /* 0x00000000090572ca */ /* 0x000fe400000e0000 */
[----:B------:R-:W-:Y:S02]  /*a130*/  R2UR UR6, R2 ;  /* 0x00000000020672ca */ /* 0x000fe400000e0000 */
[----:B------:R-:W-:Y:S02]  /*a140*/  R2UR UR7, R3 ;  /* 0x00000000030772ca */ /* 0x000fe400000e0000 */
[----:B------:R-:W-:Y:S01]  /*a150*/  SHF.L.U32 R3, R56, 0x1f, RZ ;  /* 0x0000001f38037819 */ /* 0x000fe200000006ff */
[----:B------:R-:W-:-:S02]  /*a160*/  WARPGROUP.DEPBAR.LE gsb0, 0x0 ;  /* 0x00008000000079c5 */ /* 0x000fc40000010000 */
[----:B------:R-:W-:-:S08]  /*a170*/  WARPGROUP.ARRIVE ;  /* 0x00000000000079c5 */ /* 0x000fd00000000000 */
[----:B------:R-:W-:Y:S03]  /*a180*/  HGMMA.64x64x16.F32 R24, gdesc[UR4], R24, gsb0 ;  /* 0x00e00000041879f0 */ /* 0x000fe60008000818 */
[----:B------:R-:W-:Y:S02]  /*a190*/  WARPGROUP.DEPBAR.LE gsb0, 0x0 ;  /* 0x00008000000079c5 */ /* 0x000fe40000010000 */
[----:B------:R-:W0:Y:S02]  /*a1a0*/  SYNCS.PHASECHK.TRANS64.TRYWAIT P1, [R18+URZ+0x38810], R3 ;  /* 0x03881003120075a7 */ /* 0x000e24000802017f */
[----:B0-----:R-:W-:Y:S05]  /*a1b0*/  @!P1 BRA `(.L_x_2787) ;  /* 0x00000190004c9947 */ /* 0x001fea0003800000 */
.L_x_3049:
[----:B------:R-:W-:Y:S05]  /*a1c0*/  BSYNC B0 ;  /* 0x0000000000007941 */ /* 0x000fea0003800000 */
.L_x_2786:
[----:B------:R-:W-:Y:S05]  /*a1d0*/  @!P0 BRA `(.L_x_2788) ;  /* 0x0000000000048947 */ /* 0x000fea0003800000 */
[----:B------:R-:W-:Y:S01]  /*a1e0*/  BPT.TRAP 0x1 ;  /* 0x000000040000795c */ /* 0x000fe20000300000 */
.L_x_2788:
[----:B------:R3:W4:Y:S01]  /*a1f0*/  SYNCS.PHASECHK.TRANS64.TRYWAIT P2, [R20+URZ+0x38850], R7 ;  /* 0x03885007140075a7 */ /* 0x000722000804017f */
[----:B------:R-:W-:Y:S05]  /*a200*/  @!P0 BRA `(.L_x_2789) ;  /* 0x0000000000048947 */ /* 0x000fea0003800000 */
[----:B------:R-:W-:Y:S01]  /*a210*/  BPT.TRAP 0x1 ;  /* 0x000000040000795c */ /* 0x000fe20000300000 */
.L_x_2789:
[----:B------:R-:W5:Y:S02]  /*a220*/  S2R R0, SR_TID.X ;  /* 0x0000000000007919 */ /* 0x000f640000002100 */
[----:B-----5:R-:W-:-:S04]  /*a230*/  LOP3.LUT R0, R0, 0x7f, RZ, 0xc0, !PT ;  /* 0x0000007f00007812 */ /* 0x020fc800078ec0ff */
[----:B------:R-:W-:Y:S01]  /*a240*/  ISETP.NE.AND P1, PT, R0, RZ, PT ;  /* 0x000000ff0000720c */ /* 0x000fe20003f25270 */
[----:B------:R-:W-:-:S05]  /*a250*/  VIADD R0, R18, 0x400 ;  /* 0x0000040012007836 */ /* 0x000fca0000000000 */
[----:B------:R-:W-:Y:S01]  /*a260*/  SHF.R.U32.HI R0, RZ, 0x4, R0 ;  /* 0x00000004ff007819 */ /* 0x000fe20000011600 */
[----:B----4-:R-:W-:Y:S06]  /*a270*/  @P2 BRA `(.L_x_2790) ;  /* 0x0000000000082947 */ /* 0x010fec0003800000 */
[----:B------:R-:W4:Y:S02]  /*a280*/  SYNCS.PHASECHK.TRANS64.TRYWAIT P2, [R20+URZ+0x38850], R7 ;  /* 0x03885007140075a7 */ /* 0x000f24000804017f */
[----:B----4-:R-:W-:Y:S05]  /*a290*/  @!P2 BRA `(.L_x_2791) ;  /* 0x000001900028a947 */ /* 0x010fea0003800000 */
.L_x_2790:
[----:B------:R-:W-:Y:S01]  /*a2a0*/  LOP3.LUT R0, R0, 0x3fff, RZ, 0xc0, !PT ;  /* 0x00003fff00007812 */ /* 0x000fe200078ec0ff */
[----:B------:R-:W-:Y:S05]  /*a2b0*/  WARPSYNC.ALL ;  /* 0x0000000000007948 */ /* 0x000fea0003800000 */
[----:B------:R-:W-:Y:S01]  /*a2c0*/  LOP3.LUT R191, R0, 0x10000, RZ, 0xfc, !PT ;  /* 0x0001000000bf7812 */ /* 0x000fe200078efcff */
[----:B------:R-:W-:Y:S01]  /*a2d0*/  VIADD R0, R18, 0x26400 ;  /* 0x0002640012007836 */ /* 0x000fe20000000000 */
[----:B0-----:R-:W-:-:S03]  /*a2e0*/  MOV R3, 0x40000040 ;  /* 0x4000004000037802 */ /* 0x001fc60000000f00 */
[----:B------:R-:W-:Y:S01]  /*a2f0*/  IMAD R6, R19, 0x1000, R191 ;  /* 0x0000100013067824 */ /* 0x000fe200078e02bf */
[----:B------:R-:W-:Y:S01]  /*a300*/  WARPGROUP.ARRIVE ;  /* 0x00000000000079c5 */ /* 0x000fe20000000000 */
[----:B-1234-:R-:W-:Y:S01]  /*a310*/  IMAD.MOV.U32 R7, RZ, RZ, 0x40000040 ;  /* 0x40000040ff077424 */ /* 0x01efe200078e00ff */
[----:B------:R-:W-:Y:S01]  /*a320*/  SHF.R.U32.HI R0, RZ, 0x4, R0 ;  /* 0x00000004ff007819 */ /* 0x000fe20000011600 */
[C---:B------:R-:W-:Y:S01]  /*a330*/  VIADD R14, R6.reuse, 0x2 ;  /* 0x00000002060e7836 */ /* 0x040fe20000000000 */
[----:B------:R-:W-:Y:S01]  /*a340*/  R2UR UR6, R6 ;  /* 0x00000000060672ca */ /* 0x000fe200000e0000 */
[----:B------:R-:W-:Y:S01]  /*a350*/  IMAD.MOV.U32 R15, RZ, RZ, 0x40000040 ;  /* 0x40000040ff0f7424 */ /* 0x000fe200078e00ff */
[----:B------:R-:W-:Y:S01]  /*a360*/  LOP3.LUT R0, R0, 0x3fff, RZ, 0xc0, !PT ;  /* 0x00003fff00007812 */ /* 0x000fe200078ec0ff */
[----:B------:R-:W-:Y:S01]  /*a370*/  IMAD.MOV.U32 R57, RZ, RZ, 0x40000040 ;  /* 0x40000040ff397424 */ /* 0x000fe200078e00ff */
[----:B------:R-:W-:Y:S01]  /*a380*/  R2UR UR7, R7 ;  /* 0x00000000070772ca */ /* 0x000fe200000e0000 */
[----:B------:R-:W0:Y:S01]  /*a390*/  S2R R21, SR_TID.X ;  /* 0x0000000000157919 */ /* 0x000e220000002100 */
[----:B------:R-:W-:Y:S01]  /*a3a0*/  LOP3.LUT R2, R0, 0x10000, RZ, 0xfc, !PT ;  /* 0x0001000000027812 */ /* 0x000fe200078efcff */
[----:B------:R-:W-:Y:S01]  /*a3b0*/  IMAD.MOV.U32 R60, RZ, RZ, 0x4 ;  /* 0x00000004ff3c7424 */ /* 0x000fe200078e00ff */
[----:B------:R-:W-:Y:S01]  /*a3c0*/  R2UR UR5, R3 ;  /* 0x00000000030572ca */ /* 0x000fe200000e0000 */
[----:B------:R-:W-:Y:S01]  /*a3d0*/  IMAD.MOV.U32 R65, RZ, RZ, 0x40000040 ;  /* 0x40000040ff417424 */ /* 0x000fe200078e00ff */
[C---:B------:R-:W-:Y:S01]  /*a3e0*/  R2UR UR4, R2.reuse ;  /* 0x00000000020472ca */ /* 0x040fe200000e0000 */
[----:B------:R-:W-:-:S02]  /*a3f0*/  VIADD R56, R2, 0x2 ;  /* 0x0000000202387836 */ /* 0x000fc40000000000 */
[----:B------:R-:W-:Y:S02]  /*a400*/  VIADD R7, R2, 0x800 ;  /* 0x0000080002077836 */ /* 0x000fe40000000000 */
[----:B------:R-:W-:-:S08]  /*a410*/  IMAD.MOV.U32 R63, RZ, RZ, 0x40000040 ;  /* 0x40000040ff3f7424 */ /* 0x000fd000078e00ff */
        /* <DEDUP_REMOVED lines=9> */
[----:B0-----:R-:W-:-:S05]  /*a4b0*/  SHF.R.U32.HI R21, RZ, 0x7, R21 ;  /* 0x00000007ff157819 */ /* 0x001fca0000011615 */
[----:B------:R0:W1:Y:S02]  /*a4c0*/  SHFL.IDX PT, R0, R21, RZ, 0x1f ;  /* 0x00001fff15007589 */ /* 0x00006400000e0000 */
[----:B0-----:R-:W-:Y:S01]  /*a4d0*/  VIADD R21, R6, 0x800 ;  /* 0x0000080006157836 */ /* 0x001fe20000000000 */
        /* <DEDUP_REMOVED lines=21> */
[----:B------:R-:W-:Y:S01]  /*a630*/  R2UR UR4, R56 ;  /* 0x00000000380472ca */ /* 0x000fe200000e0000 */
[----:B------:R-:W-:Y:S01]  /*a640*/  VIADD R56, R2, 0x200 ;  /* 0x0000020002387836 */ /* 0x000fe20000000000 */
        /* <DEDUP_REMOVED lines=64> */
[----:B------:R-:W-:Y:S01]  /*aa50*/  R2UR UR4, R56 ;  /* 0x00000000380472ca */ /* 0x000fe200000e0000 */
[----:B------:R-:W-:Y:S01]  /*aa60*/  VIADD R56, R2, 0x404 ;  /* 0x0000040402387836 */ /* 0x000fe20000000000 */
[----:B------:R-:W-:Y:S01]  /*aa70*/  R2UR UR5, R57 ;  /* 0x00000000390572ca */ /* 0x000fe200000e0000 */
[----:B------:R-:W-:Y:S01]  /*aa80*/  IMAD.MOV.U32 R57, RZ, RZ, 0x40000040 ;  /* 0x40000040ff397424 */ /* 0x000fe200078e00ff */
        /* <DEDUP_REMOVED lines=60> */
[----:B------:R-:W-:Y:S01]  /*ae50*/  IMAD.IADD R14, R0, 0x1, R7 ;  /* 0x00000001000e7824 */ /* 0x000fe200078e0207 */
[----:B------:R-:W-:Y:S01]  /*ae60*/  R2UR UR7, R15 ;  /* 0x000000000f0772ca */ /* 0x000fe200000e0000 */
[----:B------:R-:W-:Y:S01]  /*ae70*/  IMAD.MOV.U32 R15, RZ, RZ, 0x40000040 ;  /* 0x40000040ff0f7424 */ /* 0x000fe200078e00ff */
[----:B------:R-:W-:Y:S01]  /*ae80*/  R2UR UR4, R56 ;  /* 0x00000000380472ca */ /* 0x000fe200000e0000 */
[----:B------:R-:W-:Y:S01]  /*ae90*/  IMAD.IADD R56, R0, 0x1, R21 ;  /* 0x0000000100387824 */ /* 0x000fe200078e0215 */
[----:B------:R-:W-:Y:S02]  /*aea0*/  R2UR UR5, R57 ;  /* 0x00000000390572ca */ /* 0x000fe400000e0000 */
        /* <DEDUP_REMOVED lines=22> */
[----:B------:R-:W-:Y:S02]  /*b010*/  IMAD.MOV.U32 R15, RZ, RZ, 0x40000040 ;  /* 0x40000040ff0f7424 */ /* 0x000fe400078e00ff */
[----:B------:R-:W-:-:S05]  /*b020*/  IMAD.MOV.U32 R7, RZ, RZ, 0x28 ;  /* 0x00000028ff077424 */ /* 0x000fca00078e00ff */
[----:B------:R-:W-:-:S04]  /*b030*/  SEL R7, R7, 0x26, P2 ;  /* 0x0000002607077807 */ /* 0x000fc80001000000 */
[----:B------:R-:W-:Y:S01]  /*b040*/  LOP3.LUT R7, R7, 0x6, RZ, 0xc0, !PT ;  /* 0x0000000607077812 */ /* 0x000fe200078ec0ff */
[----:B------:R-:W-:Y:S02]  /*b050*/  WARPGROUP.DEPBAR.LE gsb0, 0x0 ;  /* 0x00008000000079c5 */ /* 0x000fe40000010000 */
[----:B------:R-:W-:-:S06]  /*b060*/  WARPGROUP.ARRIVE ;  /* 0x00000000000079c5 */ /* 0x000fcc0000000000 */
[----:B------:R-:W-:Y:S01]  /*b070*/  HGMMA.64x64x16.F32 R24, gdesc[UR4], R24, gsb0 ;  /* 0x00e00000041879f0 */ /* 0x000fe20008000818 */
[----:B------:R-:W-:Y:S02]  /*b080*/  R2UR UR6, R56 ;  /* 0x00000000380672ca */ /* 0x000fe400000e0000 */
[----:B------:R-:W-:Y:S02]  /*b090*/  R2UR UR7, R57 ;  /* 0x00000000390772ca */ /* 0x000fe400000e0000 */
[----:B------:R-:W-:Y:S01]  /*b0a0*/  R2UR UR4, R14 ;  /* 0x000000000e0472ca */ /* 0x000fe200000e0000 */
[----:B------:R-:W-:Y:S01]  /*b0b0*/  IMAD.MOV.U32 R14, RZ, RZ, 0xa00 ;  /* 0x00000a00ff0e7424 */ /* 0x000fe200078e00ff */
[----:B------:R-:W-:Y:S01]  /*b0c0*/  R2UR UR5, R15 ;  /* 0x000000000f0572ca */ /* 0x000fe200000e0000 */
[----:B------:R-:W-:Y:S01]  /*b0d0*/  IMAD.MOV.U32 R15, RZ, RZ, 0x40000040 ;  /* 0x40000040ff0f7424 */ /* 0x000fe200078e00ff */
[----:B------:R-:W-:Y:S02]  /*b0e0*/  MOV R57, 0x40000040 ;  /* 0x4000004000397802 */ /* 0x000fe40000000f00 */
[----:B------:R-:W-:-:S04]  /*b0f0*/  SEL R14, R14, 0x980, P2 ;  /* 0x000009800e0e7807 */ /* 0x000fc80001000000 */
[----:B------:R-:W-:-:S04]  /*b100*/  LOP3.LUT R14, R14, 0xa00, RZ, 0xc0, !PT ;  /* 0x00000a000e0e7812 */ /* 0x000fc800078ec0ff */
[CC--:B------:R-:W-:Y:S02]  /*b110*/  IADD3 R56, R7.reuse, R14.reuse, R2 ;  /* 0x0000000e07387210 */ /* 0x0c0fe40007ffe002 */
[----:B------:R-:W-:Y:S01]  /*b120*/  IADD3 R14, R7, R14, R6 ;  /* 0x0000000e070e7210 */ /* 0x000fe20007ffe006 */
[----:B------:R-:W-:-:S05]  /*b130*/  IMAD.MOV.U32 R7, RZ, RZ, 0x30 ;  /* 0x00000030ff077424 */ /* 0x000fca00078e00ff */
[----:B------:R-:W-:-:S04]  /*b140*/  SEL R7, R7, 0x2e, P2 ;  /* 0x0000002e07077807 */ /* 0x000fc80001000000 */
[----:B------:R-:W-:Y:S01]  /*b150*/  LOP3.LUT R7, R7, 0x6, RZ, 0xc0, !PT ;  /* 0x0000000607077812 */ /* 0x000fe200078ec0ff */
[----:B------:R-:W-:Y:S02]  /*b160*/  WARPGROUP.DEPBAR.LE gsb0, 0x0 ;  /* 0x00008000000079c5 */ /* 0x000fe40000010000 */
[----:B------:R-:W-:-:S06]  /*b170*/  WARPGROUP.ARRIVE ;  /* 0x00000000000079c5 */ /* 0x000fcc0000000000 */
[----:B------:R-:W-:Y:S01]  /*b180*/  HGMMA.64x64x16.F32 R24, gdesc[UR4], R24, gsb0 ;  /* 0x00e00000041879f0 */ /* 0x000fe20008000818 */
[----:B------:R-:W-:Y:S02]  /*b190*/  R2UR UR4, R56 ;  /* 0x00000000380472ca */ /* 0x000fe400000e0000 */
[----:B------:R-:W-:Y:S01]  /*b1a0*/  R2UR UR5, R57 ;  /* 0x00000000390572ca */ /* 0x000fe200000e0000 */
[----:B------:R-:W-:Y:S01]  /*b1b0*/  VIADD R57, R6, 0xa00 ;  /* 0x00000a0006397836 */ /* 0x000fe20000000000 */
[----:B------:R-:W-:Y:S02]  /*b1c0*/  R2UR UR6, R14 ;  /* 0x000000000e0672ca */ /* 0x000fe400000e0000 */
[----:B------:R-:W-:Y:S01]  /*b1d0*/  R2UR UR7, R15 ;  /* 0x000000000f0772ca */ /* 0x000fe200000e0000 */
[----:B------:R-:W-:Y:S02]  /*b1e0*/  VIADD R15, R2, 0xa00 ;  /* 0x00000a00020f7836 */ /* 0x000fe40000000000 */
[----:B------:R-:W-:-:S02]  /*b1f0*/  IMAD.IADD R64, R0, 0x1, R57 ;  /* 0x0000000100407824 */ /* 0x000fc400078e0239 */
[----:B------:R-:W-:Y:S01]  /*b200*/  IMAD.IADD R62, R0, 0x1, R15 ;  /* 0x00000001003e7824 */ /* 0x000fe200078e020f */
[C---:B------:R-:W-:Y:S01]  /*b210*/  IADD3 R14, R60.reuse, R15, RZ ;  /* 0x0000000f3c0e7210 */ /* 0x040fe20007ffe0ff */
[----:B------:R-:W-:Y:S01]  /*b220*/  IMAD.IADD R56, R60, 0x1, R57 ;  /* 0x000000013c387824 */ /* 0x000fe200078e0239 */
[----:B------:R-:W-:Y:S02]  /*b230*/  WARPGROUP.DEPBAR.LE gsb0, 0x0 ;  /* 0x00008000000079c5 */ /* 0x000fe40000010000 */
[----:B------:R-:W-:-:S06]  /*b240*/  WARPGROUP.ARRIVE ;  /* 0x00000000000079c5 */ /* 0x000fcc0000000000 */
[----:B------:R-:W-:Y:S01]  /*b250*/  HGMMA.64x64x16.F32 R24, gdesc[UR4], R24, gsb0 ;  /* 0x00e00000041879f0 */ /* 0x000fe20008000818 */
[----:B------:R-:W-:Y:S01]  /*b260*/  R2UR UR6, R64 ;  /* 0x00000000400672ca */ /* 0x000fe200000e0000 */
[----:B------:R-:W-:Y:S01]  /*b270*/  IMAD.IADD R64, R58, 0x1, R57 ;  /* 0x000000013a407824 */ /* 0x000fe200078e0239 */
[----:B------:R-:W-:Y:S01]  /*b280*/  R2UR UR7, R65 ;  /* 0x00000000410772ca */ /* 0x000fe200000e0000 */
[----:B------:R-:W-:Y:S01]  /*b290*/  IMAD.MOV.U32 R65, RZ, RZ, 0x40000040 ;  /* 0x40000040ff417424 */ /* 0x000fe200078e00ff */
[----:B------:R-:W-:Y:S01]  /*b2a0*/  R2UR UR4, R62 ;  /* 0x000000003e0472ca */ /* 0x000fe200000e0000 */
[----:B------:R-:W-:Y:S01]  /*b2b0*/  IMAD.IADD R62, R58, 0x1, R15 ;  /* 0x000000013a3e7824 */ /* 0x000fe200078e020f */
[----:B------:R-:W-:Y:S01]  /*b2c0*/  R2UR UR5, R63 ;  /* 0x000000003f0572ca */ /* 0x000fe200000e0000 */
[----:B------:R-:W-:Y:S02]  /*b2d0*/  IMAD.MOV.U32 R63, RZ, RZ, 0x40000040 ;  /* 0x40000040ff3f7424 */ /* 0x000fe400078e00ff */
[----:B------:R-:W-:-:S02]  /*b2e0*/  IMAD.MOV.U32 R57, RZ, RZ, 0x40000040 ;  /* 0x40000040ff397424 */ /* 0x000fc400078e00ff */
[----:B------:R-:W-:Y:S01]  /*b2f0*/  IMAD.MOV.U32 R15, RZ, RZ, 0x40000040 ;  /* 0x40000040ff0f7424 */ /* 0x000fe200078e00ff */
[----:B------:R-:W-:Y:S02]  /*b300*/  WARPGROUP.DEPBAR.LE gsb0, 0x0 ;  /* 0x00008000000079c5 */ /* 0x000fe40000010000 */
[----:B------:R-:W-:-:S06]  /*b310*/  WARPGROUP.ARRIVE ;  /* 0x00000000000079c5 */ /* 0x000fcc0000000000 */
        /* <DEDUP_REMOVED lines=14> */
[----:B------:R-:W-:Y:S01]  /*b400*/  IMAD.MOV.U32 R14, RZ, RZ, 0xc00 ;  /* 0x00000c00ff0e7424 */ /* 0x000fe200078e00ff */
[----:B------:R-:W-:Y:S01]  /*b410*/  R2UR UR5, R15 ;  /* 0x000000000f0572ca */ /* 0x000fe200000e0000 */
[----:B------:R-:W-:-:S03]  /*b420*/  IMAD.MOV.U32 R15, RZ, RZ, 0x40000040 ;  /* 0x40000040ff0f7424 */ /* 0x000fc600078e00ff */
        /* <DEDUP_REMOVED lines=17> */
[----:B------:R-:W-:Y:S02]  /*b540*/  IMAD.IADD R62, R0, 0x1, R15 ;  /* 0x00000001003e7824 */ /* 0x000fe400078e020f */
[C---:B------:R-:W-:Y:S02]  /*b550*/  IMAD.IADD R56, R60.reuse, 0x1, R57 ;  /* 0x000000013c387824 */ /* 0x040fe400078e0239 */
[----:B------:R-:W-:Y:S01]  /*b560*/  IMAD.IADD R14, R60, 0x1, R15 ;  /* 0x000000013c0e7824 */ /* 0x000fe200078e020f */
[----:B------:R-:W-:Y:S02]  /*b570*/  WARPGROUP.DEPBAR.LE gsb0, 0x0 ;  /* 0x00008000000079c5 */ /* 0x000fe40000010000 */
[----:B------:R-:W-:-:S06]  /*b580*/  WARPGROUP.ARRIVE ;  /* 0x00000000000079c5 */ /* 0x000fcc0000000000 */
[----:B------:R-:W-:Y:S01]  /*b590*/  HGMMA.64x64x16.F32 R24, gdesc[UR4], R24, gsb0 ;  /* 0x00e00000041879f0 */ /* 0x000fe20008000818 */
[----:B------:R-:W-:Y:S02]  /*b5a0*/  R2UR UR6, R64 ;  /* 0x00000000400672ca */ /* 0x000fe400000e0000 */
[----:B------:R-:W-:Y:S01]  /*b5b0*/  R2UR UR7, R65 ;  /* 0x00000000410772ca */ /* 0x000fe200000e0000 */
[----:B------:R-:W-:Y:S01]  /*b5c0*/  IMAD.MOV.U32 R65, RZ, RZ, 0x40000040 ;  /* 0x40000040ff417424 */ /* 0x000fe200078e00ff */
[----:B------:R-:W-:Y:S01]  /*b5d0*/  R2UR UR4, R62 ;  /* 0x000000003e0472ca */ /* 0x000fe200000e0000 */
[C---:B------:R-:W-:Y:S01]  /*b5e0*/  IMAD.IADD R62, R58.reuse, 0x1, R15 ;  /* 0x000000013a3e7824 */ /* 0x040fe200078e020f */
[----:B------:R-:W-:Y:S01]  /*b5f0*/  R2UR UR5, R63 ;  /* 0x000000003f0572ca */ /* 0x000fe200000e0000 */
[----:B------:R-:W-:Y:S01]  /*b600*/  IMAD.MOV.U32 R63, RZ, RZ, 0x40000040 ;  /* 0x40000040ff3f7424 */ /* 0x000fe200078e00ff */
[----:B------:R-:W-:Y:S01]  /*b610*/  IADD3 R64, R58, R57, RZ ;  /* 0x000000393a407210 */ /* 0x000fe20007ffe0ff */
[----:B------:R-:W-:-:S02]  /*b620*/  IMAD.MOV.U32 R57, RZ, RZ, 0x40000040 ;  /* 0x40000040ff397424 */ /* 0x000fc400078e00ff */
[----:B------:R-:W-:Y:S01]  /*b630*/  IMAD.MOV.U32 R15, RZ, RZ, 0x40000040 ;  /* 0x40000040ff0f7424 */ /* 0x000fe200078e00ff */
[----:B------:R-:W-:Y:S02]  /*b640*/  WARPGROUP.DEPBAR.LE gsb0, 0x0 ;  /* 0x00008000000079c5 */ /* 0x000fe40000010000 */
[----:B------:R-:W-:-:S06]  /*b650*/  WARPGROUP.ARRIVE ;  /* 0x00000000000079c5 */ /* 0x000fcc0000000000 */
[----:B------:R-:W-:Y:S01]  /*b660*/  HGMMA.64x64x16.F32 R24, gdesc[UR4], R24, gsb0 ;  /* 0x00e00000041879f0 */ /* 0x000fe20008000818 */
[----:B------:R-:W-:Y:S02]  /*b670*/  R2UR UR6, R64 ;  /* 0x00000000400672ca */ /* 0x000fe400000e0000 */
[----:B------:R-:W-:Y:S02]  /*b680*/  R2UR UR7, R65 ;  /* 0x00000000410772ca */ /* 0x000fe400000e0000 */
        /* <DEDUP_REMOVED lines=16> */
[----:B------:R-:W-:Y:S02]  /*b790*/  IADD3 R14, R7, R14, R6 ;  /* 0x0000000e070e7210 */ /* 0x000fe40007ffe006 */
[----:B------:R-:W-:Y:S01]  /*b7a0*/  IADD3 R7, R2, 0xe00, RZ ;  /* 0x00000e0002077810 */ /* 0x000fe20007ffe0ff */
[----:B------:R-:W-:Y:S02]  /*b7b0*/  WARPGROUP.DEPBAR.LE gsb0, 0x0 ;  /* 0x00008000000079c5 */ /* 0x000fe40000010000 */
[----:B------:R-:W-:-:S06]  /*b7c0*/  WARPGROUP.ARRIVE ;  /* 0x00000000000079c5 */ /* 0x000fcc0000000000 */
[----:B------:R-:W-:Y:S01]  /*b7d0*/  HGMMA.64x64x16.F32 R24, gdesc[UR4], R24, gsb0 ;  /* 0x00e00000041879f0 */ /* 0x000fe20008000818 */
[----:B------:R-:W-:Y:S02]  /*b7e0*/  R2UR UR4, R56 ;  /* 0x00000000380472ca */ /* 0x000fe400000e0000 */
[----:B------:R-:W-:Y:S01]  /*b7f0*/  R2UR UR5, R57 ;  /* 0x00000000390572ca */ /* 0x000fe200000e0000 */
[----:B------:R-:W-:Y:S01]  /*b800*/  VIADD R57, R6, 0xe00 ;  /* 0x00000e0006397836 */ /* 0x000fe20000000000 */
[----:B------:R-:W-:Y:S01]  /*b810*/  R2UR UR6, R14 ;  /* 0x000000000e0672ca */ /* 0x000fe200000e0000 */
[C---:B------:R-:W-:Y:S01]  /*b820*/  IMAD.IADD R14, R0.reuse, 0x1, R7 ;  /* 0x00000001000e7824 */ /* 0x040fe200078e0207 */
[----:B------:R-:W-:Y:S01]  /*b830*/  R2UR UR7, R15 ;  /* 0x000000000f0772ca */ /* 0x000fe200000e0000 */
[----:B------:R-:W-:Y:S01]  /*b840*/  IMAD.IADD R62, R0, 0x1, R57 ;  /* 0x00000001003e7824 */ /* 0x000fe200078e0239 */
[----:B------:R-:W-:Y:S01]  /*b850*/  MOV R0, 0x40 ;  /* 0x0000004000007802 */ /* 0x000fe20000000f00 */
[----:B------:R-:W-:-:S02]  /*b860*/  IMAD.MOV.U32 R15, RZ, RZ, 0x40000040 ;  /* 0x40000040ff0f7424 */ /* 0x000fc400078e00ff */
[----:B------:R-:W-:Y:S01]  /*b870*/  IMAD.IADD R56, R60, 0x1, R57 ;  /* 0x000000013c387824 */ /* 0x000fe200078e0239 */
[----:B------:R-:W-:Y:S01]  /*b880*/  SEL R0, R0, 0x3e, P2 ;  /* 0x0000003e00007807 */ /* 0x000fe20001000000 */
        /* <DEDUP_REMOVED lines=11> */
[----:B------:R-:W-:Y:S01]  /*b940*/  IMAD.MOV.U32 R57, RZ, RZ, 0x40000040 ;  /* 0x40000040ff397424 */ /* 0x000fe200078e00ff */
[----:B------:R-:W-:-:S02]  /*b950*/  WARPGROUP.DEPBAR.LE gsb0, 0x0 ;  /* 0x00008000000079c5 */ /* 0x000fc40000010000 */
[----:B------:R-:W-:-:S07]  /*b960*/  WARPGROUP.ARRIVE ;  /* 0x00000000000079c5 */ /* 0x000fce0000000000 */
[----:B------:R-:W-:Y:S01]  /*b970*/  HGMMA.64x64x16.F32 R24, gdesc[UR4], R24, gsb0 ;  /* 0x00e00000041879f0 */ /* 0x000fe20008000818 */
[----:B------:R-:W-:Y:S02]  /*b980*/  R2UR UR6, R62 ;  /* 0x000000003e0672ca */ /* 0x000fe400000e0000 */
[----:B------:R-:W-:Y:S02]  /*b990*/  R2UR UR7, R63 ;  /* 0x000000003f0772ca */ /* 0x000fe400000e0000 */
[----:B------:R-:W-:Y:S01]  /*b9a0*/  R2UR UR4, R14 ;  /* 0x000000000e0472ca */ /* 0x000fe200000e0000 */
[----:B------:R-:W-:Y:S01]  /*b9b0*/  IMAD.IADD R14, R60, 0x1, R7 ;  /* 0x000000013c0e7824 */ /* 0x000fe200078e0207 */
[----:B------:R-:W-:Y:S01]  /*b9c0*/  R2UR UR5, R15 ;  /* 0x000000000f0572ca */ /* 0x000fe200000e0000 */
[----:B------:R-:W-:Y:S01]  /*b9d0*/  IMAD.MOV.U32 R15, RZ, RZ, 0x40000040 ;  /* 0x40000040ff0f7424 */ /* 0x000fe200078e00ff */
[----:B------:R-:W-:Y:S01]  /*b9e0*/  LOP3.LUT R7, R0, 0x6, RZ, 0xc0, !PT ;  /* 0x0000000600077812 */ /* 0x000fe200078ec0ff */
[----:B------:R-:W-:-:S05]  /*b9f0*/  @!P1 VIADD R0, R20, 0x38840 ;  /* 0x0003884014009836 */ /* 0x000fca0000000000 */
[----:B------:R-:W-:Y:S01]  /*ba00*/  @!P1 PRMT R0, RZ, 0x654, R0 ;  /* 0x00000654ff009816 */ /* 0x000fe20000000000 */
[----:B------:R-:W-:Y:S02]  /*ba10*/  WARPGROUP.DEPBAR.LE gsb0, 0x0 ;  /* 0x00008000000079c5 */ /* 0x000fe40000010000 */
[----:B------:R-:W-:-:S06]  /*ba20*/  WARPGROUP.ARRIVE ;  /* 0x00000000000079c5 */ /* 0x000fcc0000000000 */
[----:B------:R-:W-:Y:S01]  /*ba30*/  HGMMA.64x64x16.F32 R24, gdesc[UR4], R24, gsb0 ;  /* 0x00e00000041879f0 */ /* 0x000fe20008000818 */
[----:B------:R-:W-:Y:S02]  /*ba40*/  R2UR UR6, R56 ;  /* 0x00000000380672ca */ /* 0x000fe400000e0000 */
[----:B------:R-:W-:Y:S01]  /*ba50*/  R2UR UR7, R57 ;  /* 0x00000000390772ca */ /* 0x000fe200000e0000 */
[----:B------:R-:W-:Y:S01]  /*ba60*/  IMAD.MOV.U32 R57, RZ, RZ, 0x40000040 ;  /* 0x40000040ff397424 */ /* 0x000fe200078e00ff */
[----:B------:R-:W-:Y:S01]  /*ba70*/  R2UR UR4, R14 ;  /* 0x000000000e0472ca */ /* 0x000fe200000e0000 */
[----:B------:R-:W-:Y:S01]  /*ba80*/  IMAD.MOV.U32 R14, RZ, RZ, 0x1000 ;  /* 0x00001000ff0e7424 */ /* 0x000fe200078e00ff */
[----:B------:R-:W-:Y:S02]  /*ba90*/  R2UR UR5, R15 ;  /* 0x000000000f0572ca */ /* 0x000fe400000e0000 */
[----:B------:R-:W-:Y:S02]  /*baa0*/  LEA R15, R168, 0xffffffc0, 0x6 ;  /* 0xffffffc0a80f7811 */ /* 0x000fe400078e30ff */
[----:B------:R-:W-:-:S02]  /*bab0*/  SEL R14, R14, 0xf80, P2 ;  /* 0x00000f800e0e7807 */ /* 0x000fc40001000000 */
[----:B------:R-:W-:Y:S02]  /*bac0*/  IADD3 R21, -R185, R23, -R15 ;  /* 0x00000017b9157210 */ /* 0x000fe40007ffe90f */
[----:B------:R-:W-:-:S04]  /*bad0*/  LOP3.LUT R14, R14, 0x1e00, RZ, 0xc0, !PT ;  /* 0x00001e000e0e7812 */ /* 0x000fc800078ec0ff */
[CC--:B------:R-:W-:Y:S02]  /*bae0*/  IADD3 R56, R7.reuse, R14.reuse, R2 ;  /* 0x0000000e07387210 */ /* 0x0c0fe40007ffe002 */
[----:B------:R-:W-:Y:S01]  /*baf0*/  IADD3 R6, R7, R14, R6 ;  /* 0x0000000e07067210 */ /* 0x000fe20007ffe006 */
        /* <DEDUP_REMOVED lines=8> */
[----:B------:R-:W-:-:S04]  /*bb80*/  IMAD.MOV.U32 R7, RZ, RZ, -0x40 ;  /* 0xffffffc0ff077424 */ /* 0x000fc800078e00ff */
[----:B------:R-:W-:-:S04]  /*bb90*/  IMAD R6, R168, R7, 0x41 ;  /* 0x00000041a8067424 */ /* 0x000fc800078e0207 */
[----:B------:R-:W-:Y:S01]  /*bba0*/  VIADD R58, R6, 0xffffffff ;  /* 0xffffffff063a7836 */ /* 0x000fe20000000000 */
[----:B------:R-:W-:-:S05]  /*bbb0*/  IADD3 R14, -R184, R6, R23 ;  /* 0x00000006b80e7210 */ /* 0x000fca0007ffe117 */
[----:B------:R-:W-:Y:S01]  /*bbc0*/  IMAD.IADD R14, R14, 0x1, -R185 ;  /* 0x000000010e0e7824 */ /* 0x000fe200078e0ab9 */
[----:B------:R-:W-:Y:S02]  /*bbd0*/  WARPGROUP.DEPBAR.LE gsb0, 0x0 ;  /* 0x00008000000079c5 */ /* 0x000fe40000010000 */
[----:B------:R-:W-:-:S06]  /*bbe0*/  WARPGROUP.ARRIVE ;  /* 0x00000000000079c5 */ /* 0x000fcc0000000000 */
[----:B------:R-:W-:Y:S01]  /*bbf0*/  HGMMA.64x64x16.F32 R24, gdesc[UR4], R24, gsb0 ;  /* 0x00e00000041879f0 */ /* 0x000fe20008000818 */
[----:B------:R-:W-:Y:S01]  /*bc00*/  ULDC.64 UR4, c[0x0][0xad8] ;  /* 0x0002b60000047ab9 */ /* 0x000fe20000000a00 */
[----:B------:R-:W-:Y:S01]  /*bc10*/  ULDC UR6, c[0x0][0xad4] ;  /* 0x0002b50000067ab9 */ /* 0x000fe20000000800 */
[----:B------:R-:W-:Y:S01]  /*bc20*/  UISETP.GE.AND UP0, UPT, UR5, 0x1, UPT ;  /* 0x000000010500788c */ /* 0x000fe2000bf06270 */
[----:B------:R-:W-:Y:S02]  /*bc30*/  IMAD.U32 R188, RZ, RZ, UR6 ;  /* 0x00000006ffbc7e24 */ /* 0x000fe4000f8e00ff */
[----:B------:R-:W-:Y:S01]  /*bc40*/  VIADD R56, R14, UR4 ;  /* 0x000000040e387c36 */ /* 0x000fe20008000000 */
[----:B------:R-:W-:Y:S02]  /*bc50*/  UP2UR UR46, UPR, URZ, 0x1 ;  /* 0x000000013f2e7883 */ /* 0x000fe40008000000 */
[----:B------:R-:W-:Y:S02]  /*bc60*/  PLOP3.LUT P2, PT, PT, PT, UP0, 0x40, 0x0 ;  /* 0x000000000000781c */ /* 0x000fe40003f4e808 */
[----:B------:R-:W-:-:S05]  /*bc70*/  LOP3.LUT R7, RZ, R188, RZ, 0x33, !PT ;  /* 0x000000bcff077212 */ /* 0x000fca00078e33ff */
[----:B------:R-:W-:Y:S01]  /*bc80*/  IMAD.IADD R57, R14, 0x1, R7 ;  /* 0x000000010e397824 */ /* 0x000fe200078e0207 */
        /* <DEDUP_REMOVED lines=18> */
.L_x_2794:
[----:B------:R-:W-:-:S06]  /*bdb0*/  UISETP.NE.AND UP0, UPT, UR5, 0x1, UPT ;  /* 0x000000010500788c */ /* 0x000fcc000bf05270 */
[----:B------:R-:W-:-:S05]  /*bdc0*/  PLOP3.LUT P2, PT, PT, PT, UP0, 0x80, 0x0 ;  /* 0x000000000000781c */ /* 0x000fca0003f4f008 */
[----:B------:R-:W-:-:S08]  /*bdd0*/  @UP0 ULDC.64 UR6, c[0x0][0xae0] ;  /* 0x0002b80000060ab9 */ /* 0x000fd00000000a00 */
[----:B------:R-:W-:-:S05]  /*bde0*/  @P2 IMAD.HI.U32 R59, R14, UR6, RZ ;  /* 0x000000060e3b2c27 */ /* 0x000fca000f8e00ff */
[----:B------:R-:W-:-:S07]  /*bdf0*/  @P2 SHF.R.U32.HI R14, RZ, UR7, R59 ;  /* 0x00000007ff0e2c19 */ /* 0x000fce000801163b */
.L_x_2795:
[----:B------:R-:W-:Y:S05]  /*be00*/  BSYNC B0 ;  /* 0x0000000000007941 */ /* 0x000fea0003800000 */
.L_x_2793:
[----:B------:R-:W-:-:S05]  /*be10*/  IMAD R14, R14, UR5, -R15 ;  /* 0x000000050e0e7c24 */ /* 0x000fca000f8e0a0f */
[----:B------:R-:W-:-:S04]  /*be20*/  IADD3 R14, -R185, R14, RZ ;  /* 0x0000000eb90e7210 */ /* 0x000fc80007ffe1ff */
[----:B------:R-:W-:Y:S02]  /*be30*/  VIMNMX R7, R7, R14, !PT ;  /* 0x0000000e07077248 */ /* 0x000fe40007fe0100 */
[----:B------:R-:W-:-:S07]  /*be40*/  VIADDMNMX R6, R14, UR5, R6, PT ;  /* 0x000000050e067c46 */ /* 0x000fce000b800106 */
.L_x_2792:
[C---:B------:R-:W-:Y:S01]  /*be50*/  ISETP.GE.AND P2, PT, R58.reuse, 0x2, PT ;  /* 0x000000023a00780c */ /* 0x040fe20003f46270 */
[----:B------:R-:W-:Y:S01]  /*be60*/  UISETP.NE.AND UP0, UPT, UR46, URZ, UPT ;  /* 0x0000003f2e00728c */ /* 0x000fe2000bf05270 */
[C---:B------:R-:W-:Y:S02]  /*be70*/  ISETP.GE.AND P6, PT, R58.reuse, 0xa, PT ;  /* 0x0000000a3a00780c */ /* 0x040fe40003fc6270 */
        /* <DEDUP_REMOVED lines=10> */
[----:B------:R-:W-:Y:S02]  /*bf20*/  ISETP.LT.OR P5, PT, R6, 0x9, P5 ;  /* 0x000000090600780c */ /* 0x000fe40002fa1670 */
        /* <DEDUP_REMOVED lines=82> */
.L_x_2798:
[----:B------:R-:W-:-:S06]  /*c450*/  UISETP.NE.AND UP0, UPT, UR5, 0x1, UPT ;  /* 0x000000010500788c */ /* 0x000fcc000bf05270 */
[----:B------:R-:W-:-:S05]  /*c460*/  PLOP3.LUT P6, PT, PT, PT, UP0, 0x80, 0x0 ;  /* 0x000000000000781c */ /* 0x000fca0003fcf008 */
[----:B------:R-:W-:-:S08]  /*c470*/  @UP0 ULDC.64 UR6, c[0x0][0xae0] ;  /* 0x0002b80000060ab9 */ /* 0x000fd00000000a00 */
[----:B------:R-:W-:Y:S01]  /*c480*/  @P6 IMAD.HI.U32 R21, R14, UR6, RZ ;  /* 0x000000060e156c27 */ /* 0x000fe2000f8e00ff */
[----:B------:R-:W-:-:S13]  /*c490*/  PLOP3.LUT P6, PT, PT, PT, UP0, 0x80, 0x0 ;  /* 0x000000000000781c */ /* 0x000fda0003fcf008 */
[----:B------:R-:W-:-:S07]  /*c4a0*/  @P6 SHF.R.U32.HI R14, RZ, UR7, R21 ;  /* 0x00000007ff0e6c19 */ /* 0x000fce0008011615 */
.L_x_2799:
[----:B------:R-:W-:Y:S05]  /*c4b0*/  BSYNC B0 ;  /* 0x0000000000007941 */ /* 0x000fea0003800000 */
.L_x_2797:
[----:B------:R-:W-:-:S04]  /*c4c0*/  IMAD R14, R14, UR5, -R15 ;  /* 0x000000050e0e7c24 */ /* 0x000fc8000f8e0a0f */
[----:B------:R-:W-:-:S05]  /*c4d0*/  IMAD.IADD R14, R14, 0x1, -R185 ;  /* 0x000000010e0e7824 */ /* 0x000fca00078e0ab9 */
[----:B------:R-:W-:Y:S02]  /*c4e0*/  VIMNMX R7, R7, R14, !PT ;  /* 0x0000000e07077248 */ /* 0x000fe40007fe0100 */
[----:B------:R-:W-:-:S07]  /*c4f0*/  VIADDMNMX R6, R14, UR5, R6, PT ;  /* 0x000000050e067c46 */ /* 0x000fce000b800106 */
.L_x_2796:
[----:B------:R-:W-:Y:S01]  /*c500*/  ISETP.GT.AND P2, PT, R7, 0x1, !P2 ;  /* 0x000000010700780c */ /* 0x000fe20005744270 */
[----:B------:R-:W-:Y:S01]  /*c510*/  ULDC UR6, c[0x0][0xa80] ;  /* 0x0002a00000067ab9 */ /* 0x000fe20000000800 */
[----:B------:R-:W-:Y:S01]  /*c520*/  FMNMX.FTZ R14, R169, R59, !PT ;  /* 0x0000003ba90e7209 */ /* 0x000fe20007810000 */
[----:B------:R-:W-:Y:S01]  /*c530*/  UISETP.NE.AND UP0, UPT, UR46, URZ, UPT ;  /* 0x0000003f2e00728c */ /* 0x000fe2000bf05270 */
[----:B------:R-:W-:Y:S01]  /*c540*/  BAR.SYNC.DEFER_BLOCKING 0xf, 0x100 ;  /* 0x03c4000000007b1d */ /* 0x000fe20000010000 */
        /* <DEDUP_REMOVED lines=26> */
[C---:B------:R-:W-:Y:S02]  /*c6f0*/  ISETP.GT.AND P2, PT, R7.reuse, 0x18, !P2 ;  /* 0x000000180700780c */ /* 0x040fe40005744270 */
[----:B------:R-:W-:-:S02]  /*c700*/  ISETP.GT.AND P3, PT, R7, 0x8, !P3 ;  /* 0x000000080700780c */ /* 0x000fc40005f64270 */
[----:B------:R-:W-:Y:S02]  /*c710*/  ISETP.LT.OR P2, PT, R6, 0x19, P2 ;  /* 0x000000190600780c */ /* 0x000fe40001741670 */
[----:B------:R-:W-:Y:S02]  /*c720*/  FMNMX.FTZ R14, R49, R14, !PT ;  /* 0x0000000e310e7209 */ /* 0x000fe40007810000 */
[----:B------:R-:W-:Y:S02]  /*c730*/  FSEL R38, R38, -INF , !P2 ;  /* 0xff80000026267808 */ /* 0x000fe40005000000 */
[----:B------:R-:W-:Y:S02]  /*c740*/  ISETP.NE.AND P2, PT, R36, RZ, PT ;  /* 0x000000ff2400720c */ /* 0x000fe40003f45270 */
[----:B------:R-:W-:Y:S02]  /*c750*/  ISETP.LT.OR P3, PT, R6, 0x9, P3 ;  /* 0x000000090600780c */ /* 0x000fe40001f61670 */
[----:B------:R-:W-:-:S02]  /*c760*/  ISETP.GT.AND P2, PT, R7, 0x19, !P2 ;  /* 0x000000190700780c */ /* 0x000fc40005744270 */
[----:B------:R-:W-:Y:S02]  /*c770*/  FMNMX.FTZ R14, R199, R14, !PT ;  /* 0x0000000ec70e7209 */ /* 0x000fe40007810000 */
[----:B------:R-:W-:Y:S02]  /*c780*/  ISETP.LT.OR P2, PT, R6, 0x1a, P2 ;  /* 0x0000001a0600780c */ /* 0x000fe40001741670 */
[----:B------:R-:W-:Y:S02]  /*c790*/  FSEL R30, R30, -INF , !P3 ;  /* 0xff8000001e1e7808 */ /* 0x000fe40005800000 */
[----:B------:R-:W-:Y:S02]  /*c7a0*/  FSEL R32, R39, -INF , !P2 ;  /* 0xff80000027207808 */ /* 0x000fe40005000000 */
[----:B------:R-:W-:Y:S02]  /*c7b0*/  ISETP.NE.AND P2, PT, R64, RZ, PT ;  /* 0x000000ff4000720c */ /* 0x000fe40003f45270 */
[----:B------:R-:W-:-:S02]  /*c7c0*/  ISETP.NE.AND P3, PT, R66, RZ, PT ;  /* 0x000000ff4200720c */ /* 0x000fc40003f65270 */
[----:B------:R-:W-:Y:S02]  /*c7d0*/  ISETP.GT.AND P2, PT, R7, 0x20, !P2 ;  /* 0x000000200700780c */ /* 0x000fe40005744270 */
[----:B------:R-:W-:Y:S02]  /*c7e0*/  FMNMX.FTZ R21, R53, R14, !PT ;  /* 0x0000000e35157209 */ /* 0x000fe40007810000 */
[----:B------:R-:W-:Y:S02]  /*c7f0*/  ISETP.LT.OR P2, PT, R6, 0x21, P2 ;  /* 0x000000210600780c */ /* 0x000fe40001741670 */
[----:B------:R-:W-:Y:S01]  /*c800*/  ISETP.NE.AND P6, PT, R25, RZ, PT ;  /* 0x000000ff1900720c */ /* 0x000fe20003fc5270 */
[----:B------:R-:W0:Y:S01]  /*c810*/  SHFL.BFLY PT, R14, R21, 0x2, 0x1f ;  /* 0x0c401f00150e7f89 */ /* 0x000e2200000e0000 */
        /* <DEDUP_REMOVED lines=8> */
[C---:B------:R-:W-:Y:S02]  /*c8a0*/  ISETP.GT.AND P2, PT, R7.reuse, 0x28, !P3 ;  /* 0x000000280700780c */ /* 0x040fe40005f44270 */
[----:B------:R-:W-:Y:S02]  /*c8b0*/  ISETP.NE.AND P3, PT, R68, RZ, PT ;  /* 0x000000ff4400720c */ /* 0x000fe40003f65270 */
[----:B------:R-:W-:Y:S02]  /*c8c0*/  ISETP.LT.OR P2, PT, R6, 0x29, P2 ;  /* 0x000000290600780c */ /* 0x000fe40001741670 */
[C---:B------:R-:W-:Y:S02]  /*c8d0*/  ISETP.GT.AND P3, PT, R7.reuse, 0x30, !P3 ;  /* 0x000000300700780c */ /* 0x040fe40005f64270 */
[----:B------:R-:W-:Y:S02]  /*c8e0*/  FSEL R46, R46, -INF , !P2 ;  /* 0xff8000002e2e7808 */ /* 0x000fe40005000000 */
[----:B------:R-:W-:-:S02]  /*c8f0*/  ISETP.GT.AND P2, PT, R7, RZ, !P6 ;  /* 0x000000ff0700720c */ /* 0x000fc40007744270 */
[----:B0-----:R-:W-:Y:S01]  /*c900*/  FMNMX.FTZ R25, R21, R14, !PT ;  /* 0x0000000e15197209 */ /* 0x001fe20007810000 */
[----:B------:R-:W-:Y:S01]  /*c910*/  IMAD.U32 R21, RZ, RZ, UR6 ;  /* 0x00000006ff157e24 */ /* 0x000fe2000f8e00ff */
[C---:B------:R-:W-:Y:S02]  /*c920*/  ISETP.LT.OR P2, PT, R6.reuse, 0x1, P2 ;  /* 0x000000010600780c */ /* 0x040fe40001741670 */
[----:B------:R-:W-:Y:S01]  /*c930*/  ISETP.LT.OR P3, PT, R6, 0x31, P3 ;  /* 0x000000310600780c */ /* 0x000fe20001f61670 */
[----:B------:R-:W0:Y:S01]  /*c940*/  SHFL.BFLY PT, R14, R25, 0x1, 0x1f ;  /* 0x0c201f00190e7f89 */ /* 0x000e2200000e0000 */
        /* <DEDUP_REMOVED lines=8> */
[----:B------:R-:W-:-:S02]  /*c9d0*/  FMNMX.FTZ R15, R34, R15, !PT ;  /* 0x0000000f220f7209 */ /* 0x000fc40007810000 */
[----:B------:R-:W-:Y:S02]  /*c9e0*/  ISETP.NE.AND P6, PT, R48, RZ, PT ;  /* 0x000000ff3000720c */ /* 0x000fe40003fc5270 */
[----:B------:R-:W-:Y:S02]  /*c9f0*/  FMNMX.FTZ R15, R28, R15, !PT ;  /* 0x0000000f1c0f7209 */ /* 0x000fe40007810000 */
[----:B------:R-:W-:Y:S02]  /*ca00*/  FSEL R50, R50, -INF , !P3 ;  /* 0xff80000032327808 */ /* 0x000fe40005800000 */
[----:B------:R-:W-:Y:S02]  /*ca10*/  FMNMX.FTZ R15, R38, R15, !PT ;  /* 0x0000000f260f7209 */ /* 0x000fe40007810000 */
[----:B0-----:R-:W-:Y:S02]  /*ca20*/  FMNMX.FTZ R14, R25, R14, !PT ;  /* 0x0000000e190e7209 */ /* 0x001fe40007810000 */
[----:B------:R-:W-:-:S02]  /*ca30*/  FMNMX.FTZ R15, R32, R15, !PT ;  /* 0x0000000f200f7209 */ /* 0x000fc40007810000 */
[C---:B------:R-:W-:Y:S01]  /*ca40*/  FSETP.NEU.FTZ.AND P2, PT, R14.reuse, -INF , PT ;  /* 0xff8000000e00780b */ /* 0x040fe20003f5d000 */
[----:B------:R-:W-:Y:S01]  /*ca50*/  FMUL.FTZ R25, R14, R21 ;  /* 0x000000150e197220 */ /* 0x000fe20000410000 */
[----:B------:R-:W-:Y:S02]  /*ca60*/  FMNMX.FTZ R15, R42, R15, !PT ;  /* 0x0000000f2a0f7209 */ /* 0x000fe40007810000 */
[----:B------:R-:W-:Y:S02]  /*ca70*/  ISETP.LT.OR P5, PT, R6, 0x39, P5 ;  /* 0x000000390600780c */ /* 0x000fe40002fa1670 */
[----:B------:R-:W-:Y:S02]  /*ca80*/  FMNMX.FTZ R15, R36, R15, !PT ;  /* 0x0000000f240f7209 */ /* 0x000fe40007810000 */
[----:B------:R-:W-:Y:S02]  /*ca90*/  FSEL R52, R25, RZ, P2 ;  /* 0x000000ff19347208 */ /* 0x000fe40001000000 */
[----:B------:R-:W-:-:S02]  /*caa0*/  FMNMX.FTZ R15, R46, R15, !PT ;  /* 0x0000000f2e0f7209 */ /* 0x000fc40007810000 */
[----:B------:R-:W-:Y:S01]  /*cab0*/  ISETP.GT.AND P2, PT, R7, 0x39, !P6 ;  /* 0x000000390700780c */ /* 0x000fe20007744270 */
[--C-:B------:R-:W-:Y:S01]  /*cac0*/  FFMA.FTZ R169, R169, R21, -R52.reuse ;  /* 0x00000015a9a97223 */ /* 0x100fe20000010834 */
[----:B------:R-:W-:Y:S01]  /*cad0*/  FMNMX.FTZ R15, R40, R15, !PT ;  /* 0x0000000f280f7209 */ /* 0x000fe20007810000 */
[-CC-:B------:R-:W-:Y:S01]  /*cae0*/  FFMA.FTZ R170, R59, R21.reuse, -R52.reuse ;  /* 0x000000153baa7223 */ /* 0x180fe20000010834 */
[----:B------:R-:W-:Y:S01]  /*caf0*/  FSEL R44, R51, -INF , !P4 ;  /* 0xff800000332c7808 */ /* 0x000fe20006000000 */
[--C-:B------:R-:W-:Y:S01]  /*cb00*/  FFMA.FTZ R172, R61, R21, -R52.reuse ;  /* 0x000000153dac7223 */ /* 0x100fe20000010834 */
[----:B------:R-:W-:Y:S01]  /*cb10*/  FMNMX.FTZ R15, R50, R15, !PT ;  /* 0x0000000f320f7209 */ /* 0x000fe20007810000 */
[-CC-:B------:R-:W-:Y:S01]  /*cb20*/  FFMA.FTZ R173, R29, R21.reuse, -R52.reuse ;  /* 0x000000151dad7223 */ /* 0x180fe20000010834 */
[----:B------:R-:W-:Y:S01]  /*cb30*/  ISETP.LT.OR P2, PT, R6, 0x3a, P2 ;  /* 0x0000003a0600780c */ /* 0x000fe20001741670 */
[-CC-:B------:R-:W-:Y:S01]  /*cb40*/  FFMA.FTZ R174, R63, R21.reuse, -R52.reuse ;  /* 0x000000153fae7223 */ /* 0x180fe20000010834 */
[----:B------:R-:W-:Y:S01]  /*cb50*/  FSEL R54, R54, -INF , !P5 ;  /* 0xff80000036367808 */ /* 0x000fe20006800000 */
[--C-:B------:R-:W-:Y:S01]  /*cb60*/  FFMA.FTZ R175, R33, R21, -R52.reuse ;  /* 0x0000001521af7223 */ /* 0x100fe20000010834 */
[----:B------:R-:W-:Y:S01]  /*cb70*/  FMNMX.FTZ R15, R44, R15, !PT ;  /* 0x0000000f2c0f7209 */ /* 0x000fe20007810000 */
[-CC-:B------:R-:W-:Y:S01]  /*cb80*/  FFMA.FTZ R176, R65, R21.reuse, -R52.reuse ;  /* 0x0000001541b07223 */ /* 0x180fe20000010834 */
[----:B------:R-:W-:Y:S01]  /*cb90*/  FSEL R48, R55, -INF , !P2 ;  /* 0xff80000037307808 */ /* 0x000fe20005000000 */
        /* <DEDUP_REMOVED lines=11> */
[----:B------:R-:W-:Y:S01]  /*cc50*/  FFMA.FTZ R200, R53, R21, -R52 ;  /* 0x0000001535c87223 */ /* 0x000fe20000010834 */
[----:B------:R-:W-:Y:S01]  /*cc60*/  MUFU.EX2 R169, R169 ;  /* 0x000000a900a97308 */ /* 0x000fe20000000800 */
[----:B------:R-:W-:-:S04]  /*cc70*/  @!P1 IADD3 R20, R20, 0x38860, RZ ;  /* 0x0003886014149810 */ /* 0x000fc80007ffe0ff */
[----:B------:R-:W-:-:S03]  /*cc80*/  @!P1 PRMT R20, RZ, 0x654, R20 ;  /* 0x00000654ff149816 */ /* 0x000fc60000000014 */
[----:B------:R-:W1:Y:S08]  /*cc90*/  MUFU.EX2 R170, R170 ;  /* 0x000000aa00aa7308 */ /* 0x000e700000000800 */
[----:B------:R-:W-:Y:S01]  /*cca0*/  MUFU.EX2 R172, R172 ;  /* 0x000000ac00ac7308 */ /* 0x000fe20000000800 */
[----:B0-----:R-:W-:-:S07]  /*ccb0*/  FMNMX.FTZ R6, R15, R6, !PT ;  /* 0x000000060f067209 */ /* 0x001fce0007810000 */
[----:B------:R-:W0:Y:S01]  /*ccc0*/  MUFU.EX2 R173, R173 ;  /* 0x000000ad00ad7308 */ /* 0x000e220000000800 */
[----:B-1----:R-:W-:Y:S01]  /*ccd0*/  F2FP.F16.F32.PACK_AB R164, R170, R169 ;  /* 0x000000a9aaa4723e */ /* 0x002fe200000000ff */
[----:B------:R-:W-:Y:S01]  /*cce0*/  FADD.FTZ R169, R169, R170 ;  /* 0x000000aaa9a97221 */ /* 0x000fe20000010000 */
[----:B------:R-:W1:Y:S05]  /*ccf0*/  SHFL.BFLY PT, R15, R6, 0x1, 0x1f ;  /* 0x0c201f00060f7f89 */ /* 0x000e6a00000e0000 */
        /* <DEDUP_REMOVED lines=8> */
[-C--:B------:R-:W-:Y:S02]  /*cd80*/  FMUL.FTZ R6, R15, R21.reuse ;  /* 0x000000150f067220 */ /* 0x080fe40000410000 */
[----:B------:R-:W0:Y:S01]  /*cd90*/  MUFU.EX2 R177, R177 ;  /* 0x000000b100b17308 */ /* 0x000e220000000800 */
[----:B--2---:R-:W-:Y:S01]  /*cda0*/  F2FP.F16.F32.PACK_AB R160, R175, R174 ;  /* 0x000000aeafa0723e */ /* 0x004fe200000000ff */
[----:B------:R-:W-:Y:S01]  /*cdb0*/  FADD.FTZ R174, R174, R173 ;  /* 0x000000adaeae7221 */ /* 0x000fe20000010000 */
[----:B------:R-:W-:Y:S01]  /*cdc0*/  FSEL R7, R6, RZ, P2 ;  /* 0x000000ff06077208 */ /* 0x000fe20001000000 */
[----:B------:R-:W-:Y:S02]  /*cdd0*/  IMAD R6, R19, 0x1000, R193 ;  /* 0x0000100013067824 */ /* 0x000fe400078e02c1 */
[----:B------:R-:W-:Y:S01]  /*cde0*/  FADD.FTZ R175, R175, R174 ;  /* 0x000000aeafaf7221 */ /* 0x000fe20000010000 */
[----:B------:R-:W-:Y:S01]  /*cdf0*/  PLOP3.LUT P2, PT, PT, PT, UP0, 0x40, 0x0 ;  /* 0x000000000000781c */ /* 0x000fe20003f4e808 */
        /* <DEDUP_REMOVED lines=17> */
[----:B------:R-:W-:Y:S01]  /*cf10*/  MUFU.EX2 R201, R201 ;  /* 0x000000c900c97308 */ /* 0x000fe20000000800 */
[----:B------:R-:W-:Y:S01]  /*cf20*/  IMAD.MOV.U32 R7, RZ, RZ, 0x40000040 ;  /* 0x40000040ff077424 */ /* 0x000fe200078e00ff */
[----:B0-----:R-:W-:Y:S01]  /*cf30*/  F2FP.F16.F32.PACK_AB R162, R177, R176 ;  /* 0x000000b0b1a2723e */ /* 0x001fe200000000ff */
[----:B------:R-:W-:Y:S01]  /*cf40*/  FADD.FTZ R176, R176, R175 ;  /* 0x000000afb0b07221 */ /* 0x000fe20000010000 */
[----:B------:R-:W-:-:S02]  /*cf50*/  R2UR UR6, R6 ;  /* 0x00000000060672ca */ /* 0x000fc400000e0000 */
[----:B------:R-:W-:Y:S01]  /*cf60*/  R2UR UR7, R7 ;  /* 0x00000000070772ca */ /* 0x000fe200000e0000 */
[----:B------:R-:W-:Y:S01]  /*cf70*/  IMAD.MOV.U32 R7, RZ, RZ, 0x40000040 ;  /* 0x40000040ff077424 */ /* 0x000fe200078e00ff */
[----:B------:R-:W0:Y:S01]  /*cf80*/  MUFU.EX2 R202, R202 ;  /* 0x000000ca00ca7308 */ /* 0x000e220000000800 */
[----:B------:R-:W-:-:S07]  /*cf90*/  FADD.FTZ R177, R177, R176 ;  /* 0x000000b0b1b17221 */ /* 0x000fce0000010000 */
        /* <DEDUP_REMOVED lines=30> */
[----:B------:R-:W3:Y:S08]  /*d180*/  MUFU.EX2 R224, R224 ;  /* 0x000000e000e07308 */ /* 0x000ef00000000800 */
[----:B------:R-:W4:Y:S01]  /*d190*/  MUFU.EX2 R226, R226 ;  /* 0x000000e200e27308 */ /* 0x000f220000000800 */
[----:B0-----:R-:W-:Y:S01]  /*d1a0*/  F2FP.F16.F32.PACK_AB R157, R223, R222 ;  /* 0x000000dedf9d723e */ /* 0x001fe200000000ff */
[----:B------:R-:W-:-:S04]  /*d1b0*/  FADD.FTZ R222, R222, R207 ;  /* 0x000000cfdede7221 */ /* 0x000fc80000010000 */
[----:B------:R-:W-:Y:S02]  /*d1c0*/  FADD.FTZ R223, R223, R222 ;  /* 0x000000dedfdf7221 */ /* 0x000fe40000010000 */
[----:B------:R-:W-:Y:S02]  /*d1d0*/  MUFU.EX2 R182, R182 ;  /* 0x000000b600b67308 */ /* 0x000fe40000000800 */
[----:B---3--:R-:W-:-:S06]  /*d1e0*/  FADD.FTZ R223, R224, R223 ;  /* 0x000000dfe0df7221 */ /* 0x008fcc0000010000 */
[----:B------:R-:W0:Y:S01]  /*d1f0*/  MUFU.EX2 R183, R183 ;  /* 0x000000b700b77308 */ /* 0x000e220000000800 */
[C---:B----4-:R-:W-:Y:S01]  /*d200*/  F2FP.F16.F32.PACK_AB R159, R226.reuse, R224 ;  /* 0x000000e0e29f723e */ /* 0x050fe200000000ff */
[----:B------:R-:W-:-:S04]  /*d210*/  FADD.FTZ R226, R226, R223 ;  /* 0x000000dfe2e27221 */ /* 0x000fc80000010000 */
[----:B------:R-:W-:Y:S02]  /*d220*/  STSM.16.M88.4 [R209], R156 ;  /* 0x0000009cd1007844 */ /* 0x000fe40000000200 */
[----:B------:R-:W-:Y:S08]  /*d230*/  MUFU.EX2 R199, R199 ;  /* 0x000000c700c77308 */ /* 0x000ff00000000800 */
[----:B------:R-:W3:Y:S01]  /*d240*/  MUFU.EX2 R200, R200 ;  /* 0x000000c800c87308 */ /* 0x000ee20000000800 */
[----:B0-----:R-:W-:Y:S01]  /*d250*/  F2FP.F16.F32.PACK_AB R152, R183, R182 ;  /* 0x000000b6b798723e */ /* 0x001fe200000000ff */
[----:B------:R-:W-:-:S04]  /*d260*/  FADD.FTZ R182, R182, R181 ;  /* 0x000000b5b6b67221 */ /* 0x000fc80000010000 */
[----:B------:R-:W-:Y:S02]  /*d270*/  FADD.FTZ R182, R183, R182 ;  /* 0x000000b6b7b67221 */ /* 0x000fe40000010000 */
[----:B------:R-:W-:Y:S08]  /*d280*/  MUFU.EX2 R227, R227 ;  /* 0x000000e300e37308 */ /* 0x000ff00000000800 */
[----:B------:R-:W0:Y:S01]  /*d290*/  MUFU.EX2 R228, R228 ;  /* 0x000000e400e47308 */ /* 0x000e220000000800 */
[----:B---3--:R-:W-:Y:S01]  /*d2a0*/  F2FP.F16.F32.PACK_AB R154, R200, R199 ;  /* 0x000000c7c89a723e */ /* 0x008fe200000000ff */
[----:B------:R-:W-:-:S06]  /*d2b0*/  FADD.FTZ R199, R199, R182 ;  /* 0x000000b6c7c77221 */ /* 0x000fcc0000010000 */
[----:B------:R-:W3:Y:S08]  /*d2c0*/  MUFU.EX2 R229, R229 ;  /* 0x000000e500e57308 */ /* 0x000ef00000000800 */
[----:B------:R-:W4:Y:S01]  /*d2d0*/  MUFU.EX2 R171, R171 ;  /* 0x000000ab00ab7308 */ /* 0x000f220000000800 */
[----:B0-----:R-:W-:Y:S01]  /*d2e0*/  F2FP.F16.F32.PACK_AB R153, R228, R227 ;  /* 0x000000e3e499723e */ /* 0x001fe200000000ff */
[----:B------:R-:W-:-:S04]  /*d2f0*/  FADD.FTZ R227, R227, R226 ;  /* 0x000000e2e3e37221 */ /* 0x000fc80000010000 */
[----:B------:R-:W-:-:S04]  /*d300*/  FADD.FTZ R228, R228, R227 ;  /* 0x000000e3e4e47221 */ /* 0x000fc80000010000 */
[----:B---3--:R-:W-:Y:S01]  /*d310*/  FADD.FTZ R228, R229, R228 ;  /* 0x000000e4e5e47221 */ /* 0x008fe20000010000 */
[----:B----4-:R-:W-:-:S05]  /*d320*/  F2FP.F16.F32.PACK_AB R155, R171, R229 ;  /* 0x000000e5ab9b723e */ /* 0x010fca00000000ff */
[----:B------:R0:W-:Y:S01]  /*d330*/  STSM.16.M88.4 [R208], R152 ;  /* 0x00000098d0007844 */ /* 0x0001e20000000200 */
[----:B------:R-:W-:-:S06]  /*d340*/  WARPGROUP.ARRIVE ;  /* 0x00000000000079c5 */ /* 0x000fcc0000000000 */
[----:B------:R-:W-:Y:S03]  /*d350*/  HGMMA.64x256x16.F32 R24, R164, gdesc[UR4].tnspB, RZ, !UPT, gsb0 ;  /* 0x43e00004a4187df0 */ /* 0x000fe6000c0008ff */
[----:B------:R-:W-:Y:S02]  /*d360*/  WARPGROUP.DEPBAR.LE gsb0, 0x0 ;  /* 0x00008000000079c5 */ /* 0x000fe40000010000 */
[----:B-1----:R-:W-:Y:S01]  /*d370*/  VIADD R164, R6, 0x80 ;  /* 0x0000008006a47836 */ /* 0x002fe20000000000 */
[----:B------:R-:W-:Y:S01]  /*d380*/  WARPGROUP.ARRIVE ;  /* 0x00000000000079c5 */ /* 0x000fe20000000000 */
[----:B------:R-:W-:-:S03]  /*d390*/  IMAD.MOV.U32 R165, RZ, RZ, 0x40000040 ;  /* 0x40000040ffa57424 */ /* 0x000fc600078e00ff */
[----:B------:R-:W-:Y:S02]  /*d3a0*/  R2UR UR6, R164 ;  /* 0x00000000a40672ca */ /* 0x000fe400000e0000 */
[----:B------:R-:W-:-:S15]  /*d3b0*/  R2UR UR7, R165 ;  /* 0x00000000a50772ca */ /* 0x000fde00000e0000 */
[----:B------:R-:W-:-:S01]  /*d3c0*/  NOP ;  /* 0x0000000000007918 */ /* 0x000fc20000000000 */
[----:B------:R-:W-:Y:S03]  /*d3d0*/  HGMMA.64x256x16.F32 R24, R160, gdesc[UR4].tnspB, R24, gsb0 ;  /* 0x43e00004a0187df0 */ /* 0x000fe60008000818 */
[----:B------:R-:W-:Y:S02]  /*d3e0*/  WARPGROUP.DEPBAR.LE gsb0, 0x0 ;  /* 0x00008000000079c5 */ /* 0x000fe40000010000 */
[C---:B--2---:R-:W-:Y:S01]  /*d3f0*/  VIADD R160, R6.reuse, 0x100 ;  /* 0x0000010006a07836 */ /* 0x044fe20000000000 */
[----:B------:R-:W-:Y:S01]  /*d400*/  WARPGROUP.ARRIVE ;  /* 0x00000000000079c5 */ /* 0x000fe20000000000 */
[----:B------:R-:W-:Y:S02]  /*d410*/  IMAD.MOV.U32 R161, RZ, RZ, 0x40000040 ;  /* 0x40000040ffa17424 */ /* 0x000fe400078e00ff */
[----:B------:R-:W-:Y:S01]  /*d420*/  VIADD R6, R6, 0x180 ;  /* 0x0000018006067836 */ /* 0x000fe20000000000 */
[----:B------:R-:W-:-:S02]  /*d430*/  R2UR UR6, R160 ;  /* 0x00000000a00672ca */ /* 0x000fc400000e0000 */
[----:B------:R-:W-:-:S15]  /*d440*/  R2UR UR7, R161 ;  /* 0x00000000a10772ca */ /* 0x000fde00000e0000 */
[----:B------:R-:W-:-:S01]  /*d450*/  NOP ;  /* 0x0000000000007918 */ /* 0x000fc20000000000 */
[----:B------:R-:W-:Y:S01]  /*d460*/  HGMMA.64x256x16.F32 R24, R156, gdesc[UR4].tnspB, R24, gsb0 ;  /* 0x43e000049c187df0 */ /* 0x000fe20008000818 */
[----:B------:R-:W-:Y:S01]  /*d470*/  R2UR UR6, R6 ;  /* 0x00000000060672ca */ /* 0x000fe200000e0000 */
[----:B------:R-:W-:Y:S01]  /*d480*/  IMAD.IADD R6, R23, 0x1, -R184 ;  /* 0x0000000117067824 */ /* 0x000fe200078e0ab8 */
[----:B------:R-:W-:Y:S01]  /*d490*/  R2UR UR7, R7 ;  /* 0x00000000070772ca */ /* 0x000fe200000e0000 */
[----:B------:R-:W-:Y:S01]  /*d4a0*/  FADD.FTZ R7, R171, R228 ;  /* 0x000000e4ab077221 */ /* 0x000fe20000010000 */
[----:B------:R-:W-:Y:S02]  /*d4b0*/  WARPGROUP.DEPBAR.LE gsb0, 0x0 ;  /* 0x00008000000079c5 */ /* 0x000fe40000010000 */
[----:B------:R-:W-:-:S15]  /*d4c0*/  WARPGROUP.ARRIVE ;  /* 0x00000000000079c5 */ /* 0x000fde0000000000 */
[----:B------:R-:W-:-:S06]  /*d4d0*/  NOP ;  /* 0x0000000000007918 */ /* 0x000fcc0000000000 */
[----:B------:R-:W-:Y:S03]  /*d4e0*/  HGMMA.64x256x16.F32 R24, R152, gdesc[UR4].tnspB, R24, gsb0 ;  /* 0x43e0000498187df0 */ /* 0x000fe60008000818 */
[----:B------:R-:W-:Y:S02]  /*d4f0*/  WARPGROUP.DEPBAR.LE gsb0, 0x0 ;  /* 0x00008000000079c5 */ /* 0x000fe40000010000 */
[----:B------:R1:W-:Y:S06]  /*d500*/  MEMBAR.ALL.CTA ;  /* 0x0000000000007992 */ /* 0x0003ec0000008000 */
[----:B-1----:R-:W1:Y:S01]  /*d510*/  FENCE.VIEW.ASYNC.S ;  /* 0x00000000000073c6 */ /* 0x002e620000000000 */
[----:B0-----:R-:W-:-:S02]  /*d520*/  IMAD R154, R189, 0x40, R6 ;  /* 0x00000040bd9a7824 */ /* 0x001fc400078e0206 */
[----:B------:R-:W-:Y:S02]  /*d530*/  FADD.FTZ R6, R200, R199 ;  /* 0x000000c7c8067221 */ /* 0x000fe40000010000 */
[----:B------:R-:W-:Y:S01]  /*d540*/  VIADD R152, R154, UR4 ;  /* 0x000000049a987c36 */ /* 0x000fe20008000000 */
[----:B-1----:R-:W-:Y:S01]  /*d550*/  NOP ;  /* 0x0000000000007918 */ /* 0x002fe20000000000 */
        /* <DEDUP_REMOVED lines=16> */
.L_x_2802:
[----:B------:R-:W-:-:S06]  /*d660*/  UISETP.NE.AND UP0, UPT, UR5, 0x1, UPT ;  /* 0x000000010500788c */ /* 0x000fcc000bf05270 */
[----:B------:R-:W-:-:S05]  /*d670*/  PLOP3.LUT P2, PT, PT, PT, UP0, 0x80, 0x0 ;  /* 0x000000000000781c */ /* 0x000fca0003f4f008 */
[----:B------:R-:W-:-:S08]  /*d680*/  @UP0 ULDC.64 UR6, c[0x0][0xae0] ;  /* 0x0002b80000060ab9 */ /* 0x000fd00000000a00 */
[----:B------:R-:W-:-:S05]  /*d690*/  @P2 IMAD.HI.U32 R154, R153, UR6, RZ ;  /* 0x00000006999a2c27 */ /* 0x000fca000f8e00ff */
[----:B------:R-:W-:-:S07]  /*d6a0*/  @P2 SHF.R.U32.HI R153, RZ, UR7, R154 ;  /* 0x00000007ff992c19 */ /* 0x000fce000801169a */
.L_x_2803:
[----:B------:R-:W-:Y:S05]  /*d6b0*/  BSYNC B0 ;  /* 0x0000000000007941 */ /* 0x000fea0003800000 */
.L_x_2801:
[----:B------:R-:W-:-:S04]  /*d6c0*/  IMAD.U32 R154, RZ, RZ, UR5 ;  /* 0x00000005ff9a7e24 */ /* 0x000fc8000f8e00ff */
[----:B------:R-:W-:-:S05]  /*d6d0*/  IMAD R153, R153, R154, UR5 ;  /* 0x0000000599997e24 */ /* 0x000fca000f8e029a */
[----:B------:R-:W-:-:S07]  /*d6e0*/  VIMNMX R152, R152, R153, PT ;  /* 0x0000009998987248 */ /* 0x000fce0003fe0100 */
.L_x_2800:
[----:B------:R-:W-:Y:S01]  /*d6f0*/  SHF.R.S32.HI R153, RZ, 0x1f, R152 ;  /* 0x0000001fff997819 */ /* 0x000fe20000011498 */
[----:B------:R-:W-:Y:S01]  /*d700*/  ULDC UR38, c[0x0][0xadc] ;  /* 0x0002b70000267ab9 */ /* 0x000fe20000000800 */
[----:B------:R-:W-:Y:S01]  /*d710*/  ULDC UR41, c[0x0][0xadc] ;  /* 0x0002b70000297ab9 */ /* 0x000fe20000000800 */
[----:B------:R-:W-:Y:S01]  /*d720*/  ULDC UR42, c[0x0][0xad4] ;  /* 0x0002b500002a7ab9 */ /* 0x000fe20000000800 */
[----:B------:R-:W-:Y:S01]  /*d730*/  LEA.HI R153, R153, R152, RZ, 0x6 ;  /* 0x0000009899997211 */ /* 0x000fe200078f30ff */
[----:B------:R-:W-:Y:S01]  /*d740*/  ULDC UR44, c[0x0][0xad4] ;  /* 0x0002b500002c7ab9 */ /* 0x000fe20000000800 */
[----:B------:R-:W-:Y:S01]  /*d750*/  ULDC UR37, c[0x0][0xa80] ;  /* 0x0002a00000257ab9 */ /* 0x000fe20000000800 */
[----:B------:R-:W-:Y:S01]  /*d760*/  ULDC UR40, c[0x0][0xa80] ;  /* 0x0002a00000287ab9 */ /* 0x000fe20000000800 */
[----:B------:R-:W-:Y:S01]  /*d770*/  SHF.R.S32.HI R153, RZ, 0x6, R153 ;  /* 0x00000006ff997819 */ /* 0x000fe20000011499 */
[----:B------:R-:W-:Y:S01]  /*d780*/  ULDC UR39, c[0x0][0xa80] ;  /* 0x0002a00000277ab9 */ /* 0x000fe20000000800 */
[----:B------:R-:W-:Y:S01]  /*d790*/  ULDC UR43, c[0x0][0xad8] ;  /* 0x0002b600002b7ab9 */ /* 0x000fe20000000800 */
[----:B------:R-:W-:Y:S01]  /*d7a0*/  ULDC UR45, c[0x0][0xad8] ;  /* 0x0002b600002d7ab9 */ /* 0x000fe20000000800 */
[----:B------:R-:W-:Y:S01]  /*d7b0*/  VIMNMX R210, R212, R153, !PT ;  /* 0x00000099d4d27248 */ /* 0x000fe20007fe0100 */
[----:B------:R-:W-:Y:S03]  /*d7c0*/  BSSY B1, `(.L_x_2804) ;  /* 0x00003d5000017945 */ /* 0x000fe60003800000 */
[----:B------:R-:W-:-:S13]  /*d7d0*/  ISETP.GE.AND P2, PT, R20, R210, PT ;  /* 0x000000d21400720c */ /* 0x000fda0003f46270 */
[----:B------:R-:W-:Y:S05]  /*d7e0*/  @!P2 BRA `(.L_x_2805) ;  /* 0x0000003c0048a947 */ /* 0x000fea0003800000 */
[----:B------:R-:W-:Y:S01]  /*d7f0*/  IADD3 R200, R0, R23, -R184 ;  /* 0x0000001700c87210 */ /* 0x000fe20007ffe8b8 */
[----:B------:R-:W-:Y:S04]  /*d800*/  BSSY B0, `(.L_x_2806) ;  /* 0x00003cc000007945 */ /* 0x000fe80003800000 */
[----:B------:R-:W-:-:S07]  /*d810*/  VIADD R200, R200, 0x8 ;  /* 0x00000008c8c87836 */ /* 0x000fce0000000000 */
.L_x_2825:
[----:B------:R-:W-:-:S05]  /*d820*/  VIADD R201, R19, 0x1 ;  /* 0x0000000113c97836 */ /* 0x000fca0000000000 */
[----:B------:R-:W-:-:S04]  /*d830*/  ISETP.NE.AND P2, PT, R201, 0x2, PT ;  /* 0x00000002c900780c */ /* 0x000fc80003f45270 */
[----:B------:R-:W-:Y:S02]  /*d840*/  SEL R21, RZ, 0x1, P2 ;  /* 0x00000001ff157807 */ /* 0x000fe40001000000 */
[----:B------:R-:W-:Y:S02]  /*d850*/  SEL R201, R201, RZ, P2 ;  /* 0x000000ffc9c97207 */ /* 0x000fe40001000000 */
[----:B------:R-:W-:Y:S01]  /*d860*/  LOP3.LUT R22, R22, R21, RZ, 0x3c, !PT ;  /* 0x0000001516167212 */ /* 0x000fe200078e3cff */
[----:B0-----:R-:W-:Y:S06]  /*d870*/  @!P0 BRA `(.L_x_2807) ;  /* 0x0000000000048947 */ /* 0x001fec0003800000 */
[----:B------:R-:W-:Y:S01]  /*d880*/  BPT.TRAP 0x1 ;  /* 0x000000040000795c */ /* 0x000fe20000300000 */
.L_x_2807:
[----:B------:R-:W-:Y:S01]  /*d890*/  IMAD R199, R201, 0x8, R18 ;  /* 0x00000008c9c77824 */ /* 0x000fe200078e0212 */
[----:B------:R-:W-:-:S04]  /*d8a0*/  SHF.L.U32 R188, R22, 0x1f, RZ ;  /* 0x0000001f16bc7819 */ /* 0x000fc800000006ff */
[----:B------:R0:W1:Y:S01]  /*d8b0*/  SYNCS.PHASECHK.TRANS64.TRYWAIT P2, [R199+URZ+0x38830], R188 ;  /* 0x038830bcc70075a7 */ /* 0x000062000804017f */
[----:B------:R-:W-:Y:S05]  /*d8c0*/  @!P0 BRA `(.L_x_2808) ;  /* 0x0000000000048947 */ /* 0x000fea0003800000 */
[----:B------:R-:W-:Y:S01]  /*d8d0*/  BPT.TRAP 0x1 ;  /* 0x000000040000795c */ /* 0x000fe20000300000 */
.L_x_2808:
[----:B------:R-:W-:Y:S01]  /*d8e0*/  BSSY B2, `(.L_x_2809) ;  /* 0x0000006000027945 */ /* 0x000fe20003800000 */
[----:B------:R-:W-:Y:S02]  /*d8f0*/  IMAD R202, R201, 0x200, R190 ;  /* 0x00000200c9ca7824 */ /* 0x000fe400078e02be */
[----:B------:R-:W-:Y:S01]  /*d900*/  IMAD.MOV.U32 R203, RZ, RZ, 0x40000040 ;  /* 0x40000040ffcb7424 */ /* 0x000fe200078e00ff */
[----:B-1----:R-:W-:Y:S06]  /*d910*/  @P2 BRA `(.L_x_2810) ;  /* 0x0000000000082947 */ /* 0x002fec0003800000 */
[----:B------:R-:W1:Y:S02]  /*d920*/  SYNCS.PHASECHK.TRANS64.TRYWAIT P2, [R199+URZ+0x38830], R188 ;  /* 0x038830bcc70075a7 */ /* 0x000e64000804017f */
[----:B-1----:R-:W-:Y:S05]  /*d930*/  @!P2 BRA `(.L_x_2811) ;  /* 0x000001580094a947 */ /* 0x002fea0003800000 */
.L_x_2810:
[----:B------:R-:W-:Y:S05]  /*d940*/  BSYNC B2 ;  /* 0x0000000000027941 */ /* 0x000fea0003800000 */
.L_x_2809:
[----:B------:R-:W-:Y:S01]  /*d950*/  R2UR UR6, R202 ;  /* 0x00000000ca0672ca */ /* 0x000fe200000e0000 */
[----:B------:R-:W-:Y:S01]  /*d960*/  WARPGROUP.ARRIVE ;  /* 0x00000000000079c5 */ /* 0x000fe20000000000 */
[----:B------:R-:W-:Y:S01]  /*d970*/  R2UR UR7, R203 ;  /* 0x00000000cb0772ca */ /* 0x000fe200000e0000 */
[----:B------:R-:W-:Y:S01]  /*d980*/  IMAD.MOV.U32 R205, RZ, RZ, 0x40000040 ;  /* 0x40000040ffcd7424 */ /* 0x000fe200078e00ff */
[----:B------:R-:W-:Y:S01]  /*d990*/  R2UR UR4, R4 ;  /* 0x00000000040472ca */ /* 0x000fe200000e0000 */
[----:B------:R-:W-:Y:S01]  /*d9a0*/  IMAD.MOV.U32 R203, RZ, RZ, 0x40000040 ;  /* 0x40000040ffcb7424 */ /* 0x000fe200078e00ff */
[----:B------:R-:W-:Y:S02]  /*d9b0*/  R2UR UR5, R5 ;  /* 0x00000000050572ca */ /* 0x000fe400000e0000 */
[----:B------:R-:W-:-:S11]  /*d9c0*/  IADD3 R204, R202, 0x2, RZ ;  /* 0x00000002cacc7810 */ /* 0x000fd60007ffe0ff */
        /* <DEDUP_REMOVED lines=28> */
.L_x_2812:
[----:B------:R2:W3:Y:S01]  /*db90*/  SYNCS.PHASECHK.TRANS64.TRYWAIT P2, [R199+URZ+0x38850], R188 ;  /* 0x038850bcc70075a7 */ /* 0x0004e2000804017f */
[----:B------:R-:W-:Y:S05]  /*dba0*/  @!P0 BRA `(.L_x_2813) ;  /* 0x0000000000048947 */ /* 0x000fea0003800000 */
[----:B------:R-:W-:Y:S01]  /*dbb0*/  BPT.TRAP 0x1 ;  /* 0x000000040000795c */ /* 0x000fe20000300000 */
.L_x_2813:
[----:B------:R-:W-:Y:S04]  /*dbc0*/  BSSY B2, `(.L_x_2814) ;  /* 0x0000004000027945 */ /* 0x000fe80003800000 */
[----:B---3--:R-:W-:Y:S05]  /*dbd0*/  @P2 BRA `(.L_x_2815) ;  /* 0x0000000000082947 */ /* 0x008fea0003800000 */
[----:B------:R-:W3:Y:S02]  /*dbe0*/  SYNCS.PHASECHK.TRANS64.TRYWAIT P2, [R199+URZ+0x38850], R188 ;  /* 0x038850bcc70075a7 */ /* 0x000ee4000804017f */
[----:B---3--:R-:W-:Y:S05]  /*dbf0*/  @!P2 BRA `(.L_x_2816) ;  /* 0x0000015400f8a947 */ /* 0x008fea0003800000 */
.L_x_2815:
[----:B------:R-:W-:Y:S05]  /*dc00*/  BSYNC B2 ;  /* 0x0000000000027941 */ /* 0x000fea0003800000 */
.L_x_2814:
[----:B------:R-:W-:Y:S01]  /*dc10*/  IMAD R202, R201, 0x1000, R191 ;  /* 0x00001000c9ca7824 */ /* 0x000fe200078e02bf */
[----:B------:R-:W-:Y:S01]  /*dc20*/  R2UR UR4, R2 ;  /* 0x00000000020472ca */ /* 0x000fe200000e0000 */
[----:B------:R-:W-:Y:S01]  /*dc30*/  IMAD.MOV.U32 R203, RZ, RZ, 0x40000040 ;  /* 0x40000040ffcb7424 */ /* 0x000fe200078e00ff */
[----:B------:R-:W-:Y:S01]  /*dc40*/  R2UR UR5, R3 ;  /* 0x00000000030572ca */ /* 0x000fe200000e0000 */
[----:B------:R-:W-:Y:S01]  /*dc50*/  WARPGROUP.ARRIVE ;  /* 0x00000000000079c5 */ /* 0x000fe20000000000 */
[----:B------:R-:W-:Y:S01]  /*dc60*/  R2UR UR6, R202 ;  /* 0x00000000ca0672ca */ /* 0x000fe200000e0000 */
[----:B------:R-:W-:Y:S01]  /*dc70*/  VIADD R204, R2, 0x2 ;  /* 0x0000000202cc7836 */ /* 0x000fe20000000000 */
[----:B------:R-:W-:Y:S01]  /*dc80*/  R2UR UR7, R203 ;  /* 0x00000000cb0772ca */ /* 0x000fe200000e0000 */
[----:B------:R-:W-:Y:S02]  /*dc90*/  IMAD.MOV.U32 R205, RZ, RZ, 0x40000040 ;  /* 0x40000040ffcd7424 */ /* 0x000fe400078e00ff */
[----:B------:R-:W4:Y:S01]  /*dca0*/  S2R R21, SR_TID.X ;  /* 0x0000000000157919 */ /* 0x000f220000002100 */
[----:B------:R-:W-:Y:S01]  /*dcb0*/  VIADD R206, R202, 0x800 ;  /* 0x00000800cace7836 */ /* 0x000fe20000000000 */
[----:B------:R-:W-:Y:S01]  /*dcc0*/  UISETP.NE.AND UP0, UPT, UR46, URZ, UPT ;  /* 0x0000003f2e00728c */ /* 0x000fe2000bf05270 */
[----:B------:R-:W-:-:S02]  /*dcd0*/  VIADD R207, R2, 0x800 ;  /* 0x0000080002cf7836 */ /* 0x000fc40000000000 */
[----:B0123--:R-:W-:-:S05]  /*dce0*/  IMAD.MOV.U32 R188, RZ, RZ, 0x4 ;  /* 0x00000004ffbc7424 */ /* 0x00ffca00078e00ff */
        /* <DEDUP_REMOVED lines=8> */
[----:B------:R-:W-:Y:S02]  /*dd70*/  MOV R205, 0x40000040 ;  /* 0x4000004000cd7802 */ /* 0x000fe40000000f00 */
[----:B----4-:R-:W-:-:S06]  /*dd80*/  SHF.R.U32.HI R21, RZ, 0x7, R21 ;  /* 0x00000007ff157819 */ /* 0x010fcc0000011615 */
[----:B------:R-:W0:Y:S02]  /*dd90*/  SHFL.IDX PT, R21, R21, RZ, 0x1f ;  /* 0x00001fff15157589 */ /* 0x000e2400000e0000 */
[----:B0-----:R-:W-:-:S04]  /*dda0*/  ISETP.GT.AND P2, PT, R21, 0x7f, PT ;  /* 0x0000007f1500780c */ /* 0x001fc80003f44270 */
        /* <DEDUP_REMOVED lines=42> */
[----:B------:R-:W-:Y:S02]  /*e050*/  IADD3 R204, R202, 0x202, RZ ;  /* 0x00000202cacc7810 */ /* 0x000fe40007ffe0ff */
[----:B------:R-:W-:Y:S01]  /*e060*/  R2UR UR7, R205 ;  /* 0x00000000cd0772ca */ /* 0x000fe200000e0000 */
[----:B------:R-:W-:Y:S01]  /*e070*/  IMAD.MOV.U32 R205, RZ, RZ, 0x40000040 ;  /* 0x40000040ffcd7424 */ /* 0x000fe200078e00ff */
[----:B------:R-:W-:Y:S01]  /*e080*/  R2UR UR6, R204 ;  /* 0x00000000cc0672ca */ /* 0x000fe200000e0000 */
[----:B------:R-:W-:Y:S01]  /*e090*/  VIADD R204, R2, 0x204 ;  /* 0x0000020402cc7836 */ /* 0x000fe20000000000 */
        /* <DEDUP_REMOVED lines=65> */
[----:B------:R-:W-:Y:S01]  /*e4b0*/  IADD3 R204, R2, 0x600, RZ ;  /* 0x0000060002cc7810 */ /* 0x000fe20007ffe0ff */
        /* <DEDUP_REMOVED lines=73> */
[----:B------:R-:W-:Y:S01]  /*e950*/  R2UR UR6, R204 ;  /* 0x00000000cc0672ca */ /* 0x000fe200000e0000 */
[----:B------:R-:W-:Y:S01]  /*e960*/  IMAD.MOV.U32 R204, RZ, RZ, 0x28 ;  /* 0x00000028ffcc7424 */ /* 0x000fe200078e00ff */
[----:B------:R-:W-:Y:S01]  /*e970*/  R2UR UR7, R205 ;  /* 0x00000000cd0772ca */ /* 0x000fe200000e0000 */
[----:B------:R-:W-:-:S03]  /*e980*/  IMAD.MOV.U32 R205, RZ, RZ, 0xa00 ;  /* 0x00000a00ffcd7424 */ /* 0x000fc600078e00ff */
[----:B------:R-:W-:Y:S02]  /*e990*/  SEL R204, R204, 0x26, P2 ;  /* 0x00000026cccc7807 */ /* 0x000fe40001000000 */
[----:B------:R-:W-:Y:S02]  /*e9a0*/  SEL R205, R205, 0x980, P2 ;  /* 0x00000980cdcd7807 */ /* 0x000fe40001000000 */
[----:B------:R-:W-:Y:S02]  /*e9b0*/  LOP3.LUT R207, R204, 0x6, RZ, 0xc0, !PT ;  /* 0x00000006cccf7812 */ /* 0x000fe400078ec0ff */
[----:B------:R-:W-:-:S04]  /*e9c0*/  LOP3.LUT R205, R205, 0xa00, RZ, 0xc0, !PT ;  /* 0x00000a00cdcd7812 */ /* 0x000fc800078ec0ff */
[CC--:B------:R-:W-:Y:S02]  /*e9d0*/  IADD3 R204, R207.reuse, R205.reuse, R2 ;  /* 0x000000cdcfcc7210 */ /* 0x0c0fe40007ffe002 */
[----:B------:R-:W-:Y:S01]  /*e9e0*/  IADD3 R206, R207, R205, R202 ;  /* 0x000000cdcfce7210 */ /* 0x000fe20007ffe0ca */
[----:B------:R-:W-:Y:S02]  /*e9f0*/  IMAD.MOV.U32 R205, RZ, RZ, 0x40000040 ;  /* 0x40000040ffcd7424 */ /* 0x000fe400078e00ff */
[----:B------:R-:W-:Y:S01]  /*ea00*/  IMAD.MOV.U32 R207, RZ, RZ, 0x40000040 ;  /* 0x40000040ffcf7424 */ /* 0x000fe200078e00ff */
[----:B------:R-:W-:Y:S02]  /*ea10*/  WARPGROUP.DEPBAR.LE gsb0, 0x0 ;  /* 0x00008000000079c5 */ /* 0x000fe40000010000 */
[----:B------:R-:W-:-:S06]  /*ea20*/  WARPGROUP.ARRIVE ;  /* 0x00000000000079c5 */ /* 0x000fcc0000000000 */
[----:B------:R-:W-:Y:S01]  /*ea30*/  HGMMA.64x64x16.F32 R152, gdesc[UR4], R152, gsb0 ;  /* 0x00e00000049879f0 */ /* 0x000fe20008000898 */
[----:B------:R-:W-:Y:S02]  /*ea40*/  R2UR UR4, R204 ;  /* 0x00000000cc0472ca */ /* 0x000fe400000e0000 */
[----:B------:R-:W-:Y:S01]  /*ea50*/  R2UR UR5, R205 ;  /* 0x00000000cd0572ca */ /* 0x000fe200000e0000 */
[----:B------:R-:W-:Y:S01]  /*ea60*/  IMAD.MOV.U32 R205, RZ, RZ, 0x40000040 ;  /* 0x40000040ffcd7424 */ /* 0x000fe200078e00ff */
[----:B------:R-:W-:Y:S01]  /*ea70*/  R2UR UR6, R206 ;  /* 0x00000000ce0672ca */ /* 0x000fe200000e0000 */
[----:B------:R-:W-:Y:S01]  /*ea80*/  VIADD R206, R2, 0xa00 ;  /* 0x00000a0002ce7836 */ /* 0x000fe20000000000 */
[----:B------:R-:W-:Y:S01]  /*ea90*/  R2UR UR7, R207 ;  /* 0x00000000cf0772ca */ /* 0x000fe200000e0000 */
[----:B------:R-:W-:Y:S02]  /*eaa0*/  VIADD R207, R202, 0xa00 ;  /* 0x00000a00cacf7836 */ /* 0x000fe40000000000 */
[----:B------:R-:W-:Y:S01]  /*eab0*/  IMAD.IADD R204, R206, 0x1, R21 ;  /* 0x00000001cecc7824 */ /* 0x000fe200078e0215 */
[----:B------:R-:W-:-:S02]  /*eac0*/  WARPGROUP.DEPBAR.LE gsb0, 0x0 ;  /* 0x00008000000079c5 */ /* 0x000fc40000010000 */
[----:B------:R-:W-:-:S07]  /*ead0*/  WARPGROUP.ARRIVE ;  /* 0x00000000000079c5 */ /* 0x000fce0000000000 */
        /* <DEDUP_REMOVED lines=37> */
[----:B------:R-:W-:Y:S01]  /*ed30*/  IMAD.MOV.U32 R205, RZ, RZ, 0x40000040 ;  /* 0x40000040ffcd7424 */ /* 0x000fe200078e00ff */
[----:B------:R-:W-:Y:S01]  /*ed40*/  MOV R207, 0x40000040 ;  /* 0x4000004000cf7802 */ /* 0x000fe20000000f00 */
        /* <DEDUP_REMOVED lines=69> */
[----:B------:R-:W-:Y:S02]  /*f1a0*/  IMAD.MOV.U32 R205, RZ, RZ, 0x40000040 ;  /* 0x40000040ffcd7424 */ /* 0x000fe400078e00ff */
[----:B------:R-:W-:Y:S01]  /*f1b0*/  IMAD.MOV.U32 R21, RZ, RZ, 0x40 ;  /* 0x00000040ff157424 */ /* 0x000fe200078e00ff */
[----:B------:R-:W-:Y:S01]  /*f1c0*/  R2UR UR4, R204 ;  /* 0x00000000cc0472ca */ /* 0x000fe200000e0000 */
[----:B------:R-:W-:Y:S01]  /*f1d0*/  IMAD.IADD R204, R207, 0x1, R203 ;  /* 0x00000001cfcc7824 */ /* 0x000fe200078e02cb */
[----:B------:R-:W-:Y:S02]  /*f1e0*/  R2UR UR5, R205 ;  /* 0x00000000cd0572ca */ /* 0x000fe400000e0000 */
[----:B------:R-:W-:-:S02]  /*f1f0*/  MOV R205, 0x40000040 ;  /* 0x4000004000cd7802 */ /* 0x000fc40000000f00 */
[----:B------:R-:W-:-:S04]  /*f200*/  SEL R21, R21, 0x3e, P2 ;  /* 0x0000003e15157807 */ /* 0x000fc80001000000 */
[----:B------:R-:W-:Y:S01]  /*f210*/  LOP3.LUT R21, R21, 0x6, RZ, 0xc0, !PT ;  /* 0x0000000615157812 */ /* 0x000fe200078ec0ff */
[----:B------:R-:W-:Y:S02]  /*f220*/  WARPGROUP.DEPBAR.LE gsb0, 0x0 ;  /* 0x00008000000079c5 */ /* 0x000fe40000010000 */
[----:B------:R-:W-:-:S06]  /*f230*/  WARPGROUP.ARRIVE ;  /* 0x00000000000079c5 */ /* 0x000fcc0000000000 */
[----:B------:R-:W-:Y:S01]  /*f240*/  HGMMA.64x64x16.F32 R152, gdesc[UR4], R152, gsb0 ;  /* 0x00e00000049879f0 */ /* 0x000fe20008000898 */
[----:B------:R-:W-:Y:S01]  /*f250*/  R2UR UR4, R204 ;  /* 0x00000000cc0472ca */ /* 0x000fe200000e0000 */
[--C-:B------:R-:W-:Y:S01]  /*f260*/  IMAD.IADD R204, R203, 0x1, R206.reuse ;  /* 0x00000001cbcc7824 */ /* 0x100fe200078e02ce */
[----:B------:R-:W-:Y:S01]  /*f270*/  R2UR UR5, R205 ;  /* 0x00000000cd0572ca */ /* 0x000fe200000e0000 */
[----:B------:R-:W-:Y:S02]  /*f280*/  IMAD.MOV.U32 R205, RZ, RZ, 0x40000040 ;  /* 0x40000040ffcd7424 */ /* 0x000fe400078e00ff */
[----:B------:R-:W-:Y:S01]  /*f290*/  IMAD.IADD R206, R188, 0x1, R206 ;  /* 0x00000001bcce7824 */ /* 0x000fe200078e02ce */
[----:B------:R-:W-:Y:S01]  /*f2a0*/  R2UR UR6, R204 ;  /* 0x00000000cc0672ca */ /* 0x000fe200000e0000 */
[----:B------:R-:W-:Y:S01]  /*f2b0*/  IMAD.IADD R204, R207, 0x1, R188 ;  /* 0x00000001cfcc7824 */ /* 0x000fe200078e02bc */
[----:B------:R-:W-:Y:S01]  /*f2c0*/  R2UR UR7, R205 ;  /* 0x00000000cd0772ca */ /* 0x000fe200000e0000 */
[----:B------:R-:W-:-:S02]  /*f2d0*/  IMAD.MOV.U32 R205, RZ, RZ, 0x40000040 ;  /* 0x40000040ffcd7424 */ /* 0x000fc400078e00ff */
[----:B------:R-:W-:Y:S02]  /*f2e0*/  IMAD.MOV.U32 R207, RZ, RZ, 0x40000040 ;  /* 0x40000040ffcf7424 */ /* 0x000fe400078e00ff */
[----:B------:R-:W-:Y:S02]  /*f2f0*/  IMAD.MOV.U32 R188, RZ, RZ, 0x1000 ;  /* 0x00001000ffbc7424 */ /* 0x000fe400078e00ff */
[----:B------:R-:W-:-:S03]  /*f300*/  IMAD.MOV.U32 R203, RZ, RZ, 0x40000040 ;  /* 0x40000040ffcb7424 */ /* 0x000fc600078e00ff */
[----:B------:R-:W-:Y:S02]  /*f310*/  SEL R188, R188, 0xf80, P2 ;  /* 0x00000f80bcbc7807 */ /* 0x000fe40001000000 */
[----:B------:R-:W-:Y:S02]  /*f320*/  PLOP3.LUT P2, PT, PT, PT, UP0, 0x40, 0x0 ;  /* 0x000000000000781c */ /* 0x000fe40003f4e808 */
[----:B------:R-:W-:-:S04]  /*f330*/  LOP3.LUT R188, R188, 0x1e00, RZ, 0xc0, !PT ;  /* 0x00001e00bcbc7812 */ /* 0x000fc800078ec0ff */
[----:B------:R-:W-:Y:S01]  /*f340*/  IADD3 R202, R21, R188, R202 ;  /* 0x000000bc15ca7210 */ /* 0x000fe20007ffe0ca */
[----:B------:R-:W-:Y:S02]  /*f350*/  WARPGROUP.DEPBAR.LE gsb0, 0x0 ;  /* 0x00008000000079c5 */ /* 0x000fe40000010000 */
[----:B------:R-:W-:-:S06]  /*f360*/  WARPGROUP.ARRIVE ;  /* 0x00000000000079c5 */ /* 0x000fcc0000000000 */
[----:B------:R-:W-:Y:S01]  /*f370*/  HGMMA.64x64x16.F32 R152, gdesc[UR4], R152, gsb0 ;  /* 0x00e00000049879f0 */ /* 0x000fe20008000898 */
[----:B------:R-:W-:Y:S02]  /*f380*/  R2UR UR4, R204 ;  /* 0x00000000cc0472ca */ /* 0x000fe400000e0000 */
[----:B------:R-:W-:Y:S01]  /*f390*/  R2UR UR5, R205 ;  /* 0x00000000cd0572ca */ /* 0x000fe200000e0000 */
[----:B------:R-:W-:Y:S01]  /*f3a0*/  IMAD.MOV.U32 R205, RZ, RZ, 0x40000040 ;  /* 0x40000040ffcd7424 */ /* 0x000fe200078e00ff */
[----:B------:R-:W-:Y:S02]  /*f3b0*/  R2UR UR6, R206 ;  /* 0x00000000ce0672ca */ /* 0x000fe400000e0000 */
[----:B------:R-:W-:Y:S02]  /*f3c0*/  R2UR UR7, R207 ;  /* 0x00000000cf0772ca */ /* 0x000fe400000e0000 */
[----:B------:R-:W-:Y:S01]  /*f3d0*/  IADD3 R204, R21, R188, R2 ;  /* 0x000000bc15cc7210 */ /* 0x000fe20007ffe002 */
[----:B------:R-:W-:Y:S01]  /*f3e0*/  @!P1 VIADD R21, R199, 0x38840 ;  /* 0x00038840c7159836 */ /* 0x000fe20000000000 */
[----:B------:R-:W-:-:S04]  /*f3f0*/  MOV R188, UR42 ;  /* 0x0000002a00bc7c02 */ /* 0x000fc80008000f00 */
[----:B------:R-:W-:Y:S02]  /*f400*/  @!P1 PRMT R21, RZ, 0x654, R21 ;  /* 0x00000654ff159816 */ /* 0x000fe40000000015 */
[----:B------:R-:W-:Y:S01]  /*f410*/  LOP3.LUT R207, RZ, R188, RZ, 0x33, !PT ;  /* 0x000000bcffcf7212 */ /* 0x000fe200078e33ff */
        /* <DEDUP_REMOVED lines=11> */
[----:B------:R0:W-:Y:S02]  /*f4d0*/  @!P1 SYNCS.ARRIVE.TRANS64.RED.A1T0 RZ, [R21+URZ], RZ ;  /* 0x000000ff15ff99a7 */ /* 0x0001e4000810043f */
[----:B0-----:R-:W-:-:S05]  /*f4e0*/  IMAD.SHL.U32 R21, R20, 0x40, RZ ;  /* 0x0000004014157824 */ /* 0x001fca00078e00ff */
[----:B------:R-:W-:-:S04]  /*f4f0*/  IADD3 R202, R23, 0x1, -R21 ;  /* 0x0000000117ca7810 */ /* 0x000fc80007ffe815 */
[----:B------:R-:W-:-:S05]  /*f500*/  IADD3 R202, -R185, R202, -R184 ;  /* 0x000000cab9ca7210 */ /* 0x000fca0007ffe9b8 */
[----:B------:R-:W-:Y:S02]  /*f510*/  IMAD.IADD R207, R207, 0x1, R202 ;  /* 0x00000001cfcf7824 */ /* 0x000fe400078e02ca */
[----:B------:R-:W-:Y:S02]  /*f520*/  VIADD R206, R202, UR45 ;  /* 0x0000002dcace7c36 */ /* 0x000fe40008000000 */
[C---:B------:R-:W-:Y:S02]  /*f530*/  IMAD.IADD R204, R0.reuse, 0x1, R207 ;  /* 0x0000000100cc7824 */ /* 0x040fe400078e02cf */
[----:B------:R-:W-:Y:S01]  /*f540*/  IMAD.IADD R205, R0, 0x1, R206 ;  /* 0x0000000100cd7824 */ /* 0x000fe200078e02ce */
[----:B------:R-:W-:Y:S06]  /*f550*/  @P2 BRA `(.L_x_2817) ;  /* 0x0000000000582947 */ /* 0x000fec0003800000 */
[----:B------:R-:W-:Y:S01]  /*f560*/  IADD3 R223, R0, R23, -R184 ;  /* 0x0000001700df7210 */ /* 0x000fe20007ffe8b8 */
[----:B------:R-:W-:Y:S03]  /*f570*/  BSSY B2, `(.L_x_2818) ;  /* 0x0000010000027945 */ /* 0x000fe60003800000 */
[----:B------:R-:W-:-:S13]  /*f580*/  ISETP.GT.AND P2, PT, R223, -0x1, PT ;  /* 0xffffffffdf00780c */ /* 0x000fda0003f44270 */
[----:B------:R-:W-:Y:S05]  /*f590*/  @P2 BRA `(.L_x_2819) ;  /* 0x0000000000202947 */ /* 0x000fea0003800000 */
[----:B------:R-:W-:Y:S01]  /*f5a0*/  IMAD.U32 R222, RZ, RZ, UR41 ;  /* 0x00000029ffde7e24 */ /* 0x000fe2000f8e00ff */
[----:B------:R-:W-:-:S04]  /*f5b0*/  LOP3.LUT R223, RZ, R223, RZ, 0x33, !PT ;  /* 0x000000dfffdf7212 */ /* 0x000fc800078e33ff */
[----:B------:R-:W-:-:S13]  /*f5c0*/  ISETP.NE.AND P2, PT, R222, 0x1, PT ;  /* 0x00000001de00780c */ /* 0x000fda0003f45270 */
[----:B------:R-:W0:Y:S02]  /*f5d0*/  @P2 LDC.64 R202, c[0x0][0xae0] ;  /* 0x0002b800ffca2b82 */ /* 0x000e240000000a00 */
[----:B0-----:R-:W-:-:S05]  /*f5e0*/  @P2 IMAD.HI.U32 R202, R223, R202, RZ ;  /* 0x000000cadfca2227 */ /* 0x001fca00078e00ff */
[----:B------:R-:W-:-:S04]  /*f5f0*/  @P2 SHF.R.U32.HI R223, RZ, R203, R202 ;  /* 0x000000cbffdf2219 */ /* 0x000fc800000116ca */
[----:B------:R-:W-:Y:S01]  /*f600*/  LOP3.LUT R223, RZ, R223, RZ, 0x33, !PT ;  /* 0x000000dfffdf7212 */ /* 0x000fe200078e33ff */
[----:B------:R-:W-:Y:S06]  /*f610*/  BRA `(.L_x_2820) ;  /* 0x0000000000147947 */ /* 0x000fec0003800000 */
.L_x_2819:
[----:B------:R-:W-:-:S05]  /*f620*/  IMAD.U32 R222, RZ, RZ, UR41 ;  /* 0x00000029ffde7e24 */ /* 0x000fca000f8e00ff */
[----:B------:R-:W-:-:S13]  /*f630*/  ISETP.NE.AND P2, PT, R222, 0x1, PT ;  /* 0x00000001de00780c */ /* 0x000fda0003f45270 */
[----:B------:R-:W0:Y:S02]  /*f640*/  @P2 LDC.64 R202, c[0x0][0xae0] ;  /* 0x0002b800ffca2b82 */ /* 0x000e240000000a00 */
[----:B0-----:R-:W-:-:S05]  /*f650*/  @P2 IMAD.HI.U32 R202, R223, R202, RZ ;  /* 0x000000cadfca2227 */ /* 0x001fca00078e00ff */
[----:B------:R-:W-:-:S07]  /*f660*/  @P2 SHF.R.U32.HI R223, RZ, R203, R202 ;  /* 0x000000cbffdf2219 */ /* 0x000fce00000116ca */
.L_x_2820:
[----:B------:R-:W-:Y:S05]  /*f670*/  BSYNC B2 ;  /* 0x0000000000027941 */ /* 0x000fea0003800000 */
.L_x_2818:
[----:B------:R-:W-:-:S04]  /*f680*/  IMAD R202, R223, R222, -R21 ;  /* 0x000000dedfca7224 */ /* 0x000fc800078e0a15 */
[----:B------:R-:W-:-:S05]  /*f690*/  IMAD.IADD R203, R202, 0x1, -R185 ;  /* 0x00000001cacb7824 */ /* 0x000fca00078e0ab9 */
[----:B------:R-:W-:Y:S02]  /*f6a0*/  VIADDMNMX R205, R203, R222, R205, PT ;  /* 0x000000decbcd7246 */ /* 0x000fe400038001cd */
[----:B------:R-:W-:-:S07]  /*f6b0*/  VIMNMX R204, R204, R203, !PT ;  /* 0x000000cbcccc7248 */ /* 0x000fce0007fe0100 */
.L_x_2817:
[----:B------:R-:W-:Y:S01]  /*f6c0*/  ISETP.GT.AND P2, PT, R20, -0x1, PT ;  /* 0xffffffff1400780c */ /* 0x000fe20003f44270 */
[----:B------:R-:W-:Y:S01]  /*f6d0*/  UISETP.NE.AND UP0, UPT, UR46, URZ, UPT ;  /* 0x0000003f2e00728c */ /* 0x000fe2000bf05270 */
[----:B------:R-:W-:Y:S02]  /*f6e0*/  IADD3 R206, R206, 0x8, R0 ;  /* 0x00000008cece7810 */ /* 0x000fe40007ffe000 */
[C---:B------:R-:W-:Y:S02]  /*f6f0*/  ISETP.GT.AND P5, PT, R204.reuse, RZ, P2 ;  /* 0x000000ffcc00720c */ /* 0x040fe400017a4270 */
[C---:B------:R-:W-:Y:S02]  /*f700*/  ISETP.GT.AND P4, PT, R204.reuse, 0x1, P2 ;  /* 0x00000001cc00780c */ /* 0x040fe40001784270 */
        /* <DEDUP_REMOVED lines=53> */
[----:B------:R-:W-:-:S04]  /*fa60*/  IADD3 R169, R0, R23, -R184 ;  /* 0x0000001700a97210 */ /* 0x000fc80007ffe8b8 */
[----:B------:R-:W-:Y:S01]  /*fa70*/  ISETP.NE.AND P3, PT, R168, 0x1, PT ;  /* 0x00000001a800780c */ /* 0x000fe20003f65270 */
[----:B------:R-:W-:-:S05]  /*fa80*/  VIADD R169, R169, 0x8 ;  /* 0x00000008a9a97836 */ /* 0x000fca0000000000 */
[----:B------:R-:W-:-:S07]  /*fa90*/  LOP3.LUT R169, RZ, R169, RZ, 0x33, !PT ;  /* 0x000000a9ffa97212 */ /* 0x000fce00078e33ff */
[----:B------:R-:W0:Y:S02]  /*faa0*/  @P3 LDC.64 R152, c[0x0][0xae0] ;  /* 0x0002b800ff983b82 */ /* 0x000e240000000a00 */
[----:B0-----:R-:W-:-:S05]  /*fab0*/  @P3 IMAD.HI.U32 R152, R169, R152, RZ ;  /* 0x00000098a9983227 */ /* 0x001fca00078e00ff */
[----:B------:R-:W-:-:S04]  /*fac0*/  @P3 SHF.R.U32.HI R169, RZ, R153, R152 ;  /* 0x00000099ffa93219 */ /* 0x000fc80000011698 */
[----:B------:R-:W-:Y:S01]  /*fad0*/  LOP3.LUT R152, RZ, R169, RZ, 0x33, !PT ;  /* 0x000000a9ff987212 */ /* 0x000fe200078e33ff */
[----:B------:R-:W-:Y:S06]  /*fae0*/  BRA `(.L_x_2824) ;  /* 0x0000000000187947 */ /* 0x000fec0003800000 */
.L_x_2823:
[----:B------:R-:W-:-:S05]  /*faf0*/  IMAD.U32 R168, RZ, RZ, UR41 ;  /* 0x00000029ffa87e24 */ /* 0x000fca000f8e00ff */
[----:B------:R-:W-:-:S13]  /*fb00*/  ISETP.NE.AND P3, PT, R168, 0x1, PT ;  /* 0x00000001a800780c */ /* 0x000fda0003f65270 */
[----:B------:R-:W0:Y:S02]  /*fb10*/  @P3 LDC.64 R152, c[0x0][0xae0] ;  /* 0x0002b800ff983b82 */ /* 0x000e240000000a00 */
[----:B0-----:R-:W-:-:S04]  /*fb20*/  @P3 IMAD.HI.U32 R204, R200, R152, RZ ;  /* 0x00000098c8cc3227 */ /* 0x001fc800078e00ff */
[----:B------:R-:W-:Y:S01]  /*fb30*/  IMAD.MOV.U32 R152, RZ, RZ, R200 ;  /* 0x000000ffff987224 */ /* 0x000fe200078e00c8 */
[----:B------:R-:W-:-:S07]  /*fb40*/  @P3 SHF.R.U32.HI R152, RZ, R153, R204 ;  /* 0x00000099ff983219 */ /* 0x000fce00000116cc */
.L_x_2824:
[----:B------:R-:W-:Y:S05]  /*fb50*/  BSYNC B2 ;  /* 0x0000000000027941 */ /* 0x000fea0003800000 */
.L_x_2822:
[----:B------:R-:W-:-:S04]  /*fb60*/  IMAD R152, R152, R168, -R21 ;  /* 0x000000a898987224 */ /* 0x000fc800078e0a15 */
[----:B------:R-:W-:-:S05]  /*fb70*/  IMAD.IADD R21, R152, 0x1, -R185 ;  /* 0x0000000198157824 */ /* 0x000fca00078e0ab9 */
[----:B------:R-:W-:Y:S02]  /*fb80*/  VIADDMNMX R206, R21, R168, R206, PT ;  /* 0x000000a815ce7246 */ /* 0x000fe400038001ce */
[----:B------:R-:W-:-:S07]  /*fb90*/  VIMNMX R207, R207, R21, !PT ;  /* 0x00000015cfcf7248 */ /* 0x000fce0007fe0100 */
.L_x_2821:
[----:B------:R-:W-:Y:S01]  /*fba0*/  FMNMX.FTZ R152, R202, R14, !PT ;  /* 0x0000000eca987209 */ /* 0x000fe20007810000 */
[----:B------:R-:W-:Y:S01]  /*fbb0*/  IMAD.MOV.U32 R169, RZ, RZ, 0x40000040 ;  /* 0x40000040ffa97424 */ /* 0x000fe200078e00ff */
[----:B------:R-:W-:Y:S01]  /*fbc0*/  ISETP.GT.AND P4, PT, R207, 0x9, P2 ;  /* 0x00000009cf00780c */ /* 0x000fe20001784270 */
[----:B------:R-:W-:Y:S01]  /*fbd0*/  @!P1 VIADD R199, R199, 0x38860 ;  /* 0x00038860c7c79836 */ /* 0x000fe20000000000 */
[----:B------:R-:W-:Y:S02]  /*fbe0*/  FMNMX.FTZ R21, R203, R152, !PT ;  /* 0x00000098cb157209 */ /* 0x000fe40007810000 */
[C---:B------:R-:W-:Y:S02]  /*fbf0*/  ISETP.GT.AND P6, PT, R207.reuse, 0x8, P2 ;  /* 0x00000008cf00780c */ /* 0x040fe400017c4270 */
        /* <DEDUP_REMOVED lines=23> */
[----:B------:R-:W-:Y:S02]  /*fd70*/  R2UR UR7, R169 ;  /* 0x00000000a90772ca */ /* 0x000fe400000e0000 */
[----:B------:R-:W-:Y:S02]  /*fd80*/  FMNMX.FTZ R152, R180, R21, !PT ;  /* 0x00000015b4987209 */ /* 0x000fe40007810000 */
[----:B------:R-:W-:-:S02]  /*fd90*/  ISETP.LT.OR P6, PT, R206, 0x19, P6 ;  /* 0x00000019ce00780c */ /* 0x000fc400037c1670 */
[----:B------:R-:W-:Y:S02]  /*fda0*/  FMNMX.FTZ R152, R181, R152, !PT ;  /* 0x00000098b5987209 */ /* 0x000fe40007810000 */
[----:B------:R-:W-:Y:S02]  /*fdb0*/  ISETP.LT.OR P5, PT, R206, 0x21, P5 ;  /* 0x00000021ce00780c */ /* 0x000fe40002fa1670 */
[----:B------:R-:W-:Y:S01]  /*fdc0*/  FSEL R167, R167, -INF , !P4 ;  /* 0xff800000a7a77808 */ /* 0x000fe20006000000 */
[----:B------:R-:W0:Y:S01]  /*fdd0*/  SHFL.BFLY PT, R21, R152, 0x2, 0x1f ;  /* 0x0c401f0098157f89 */ /* 0x000e2200000e0000 */
[C---:B------:R-:W-:Y:S02]  /*fde0*/  ISETP.GT.AND P4, PT, R207.reuse, RZ, P2 ;  /* 0x000000ffcf00720c */ /* 0x040fe40001784270 */
[----:B------:R-:W-:Y:S02]  /*fdf0*/  FSEL R166, R166, -INF , !P6 ;  /* 0xff800000a6a67808 */ /* 0x000fe40007000000 */
[----:B------:R-:W-:-:S02]  /*fe00*/  ISETP.GT.AND P6, PT, R207, 0x28, P2 ;  /* 0x00000028cf00780c */ /* 0x000fc400017c4270 */
[----:B------:R-:W-:Y:S02]  /*fe10*/  ISETP.GT.AND P3, PT, R207, 0x1, P2 ;  /* 0x00000001cf00780c */ /* 0x000fe40001764270 */
[C---:B------:R-:W-:Y:S02]  /*fe20*/  ISETP.LT.OR P4, PT, R206.reuse, 0x1, P4 ;  /* 0x00000001ce00780c */ /* 0x040fe40002781670 */
[C---:B------:R-:W-:Y:S02]  /*fe30*/  ISETP.LT.OR P6, PT, R206.reuse, 0x29, P6 ;  /* 0x00000029ce00780c */ /* 0x040fe400037c1670 */
[----:B------:R-:W-:Y:S02]  /*fe40*/  ISETP.LT.OR P3, PT, R206, 0x2, P3 ;  /* 0x00000002ce00780c */ /* 0x000fe40001f61670 */
[----:B------:R-:W-:Y:S02]  /*fe50*/  FSEL R154, R154, -INF , !P4 ;  /* 0xff8000009a9a7808 */ /* 0x000fe40006000000 */
[----:B------:R-:W-:-:S02]  /*fe60*/  FSEL R204, R174, -INF , !P6 ;  /* 0xff800000aecc7808 */ /* 0x000fc40007000000 */
[----:B------:R-:W-:Y:S02]  /*fe70*/  FSEL R155, R155, -INF , !P3 ;  /* 0xff8000009b9b7808 */ /* 0x000fe40005800000 */
[----:B------:R-:W-:Y:S02]  /*fe80*/  FMNMX.FTZ R174, R154, R15, !PT ;  /* 0x0000000f9aae7209 */ /* 0x000fe40007810000 */
[----:B------:R-:W-:Y:S02]  /*fe90*/  ISETP.GT.AND P3, PT, R207, 0x11, P2 ;  /* 0x00000011cf00780c */ /* 0x000fe40001764270 */
[----:B0-----:R-:W-:Y:S02]  /*fea0*/  FMNMX.FTZ R169, R152, R21, !PT ;  /* 0x0000001598a97209 */ /* 0x001fe40007810000 */
[----:B------:R-:W-:Y:S02]  /*feb0*/  FSEL R152, R170, -INF , !P5 ;  /* 0xff800000aa987808 */ /* 0x000fe40006800000 */
[----:B------:R-:W-:Y:S01]  /*fec0*/  FMNMX.FTZ R21, R155, R174, !PT ;  /* 0x000000ae9b157209 */ /* 0x000fe20007810000 */
[----:B------:R-:W0:Y:S01]  /*fed0*/  SHFL.BFLY PT, R170, R169, 0x1, 0x1f ;  /* 0x0c201f00a9aa7f89 */ /* 0x000e2200000e0000 */
[----:B------:R-:W-:-:S02]  /*fee0*/  ISETP.LT.OR P3, PT, R206, 0x12, P3 ;  /* 0x00000012ce00780c */ /* 0x000fc40001f61670 */
[----:B------:R-:W-:Y:S02]  /*fef0*/  FMNMX.FTZ R174, R158, R21, !PT ;  /* 0x000000159eae7209 */ /* 0x000fe40007810000 */
[----:B------:R-:W-:Y:S02]  /*ff00*/  FSEL R163, R163, -INF , !P3 ;  /* 0xff800000a3a37808 */ /* 0x000fe40005800000 */
[----:B------:R-:W-:Y:S02]  /*ff10*/  ISETP.GT.AND P3, PT, R207, 0x21, P2 ;  /* 0x00000021cf00780c */ /* 0x000fe40001764270 */
[----:B------:R-:W-:Y:S02]  /*ff20*/  FMNMX.FTZ R21, R159, R174, !PT ;  /* 0x000000ae9f157209 */ /* 0x000fe40007810000 */
[----:B------:R-:W-:Y:S02]  /*ff30*/  ISETP.LT.OR P3, PT, R206, 0x22, P3 ;  /* 0x00000022ce00780c */ /* 0x000fe40001f61670 */
[----:B------:R-:W-:-:S02]  /*ff40*/  ISETP.GT.AND P5, PT, R207, 0x29, P2 ;  /* 0x00000029cf00780c */ /* 0x000fc400017a4270 */
[----:B------:R-:W-:Y:S02]  /*ff50*/  FSEL R153, R171, -INF , !P3 ;  /* 0xff800000ab997808 */ /* 0x000fe40005800000 */
[C---:B------:R-:W-:Y:S02]  /*ff60*/  ISETP.GT.AND P3, PT, R207.reuse, 0x30, P2 ;  /* 0x00000030cf00780c */ /* 0x040fe40001764270 */
[C---:B------:R-:W-:Y:S02]  /*ff70*/  ISETP.LT.OR P5, PT, R206.reuse, 0x2a, P5 ;  /* 0x0000002ace00780c */ /* 0x040fe40002fa1670 */
[----:B------:R-:W-:Y:S02]  /*ff80*/  ISETP.GT.AND P4, PT, R207, 0x31, P2 ;  /* 0x00000031cf00780c */ /* 0x000fe40001784270 */
[----:B------:R-:W-:Y:S02]  /*ff90*/  ISETP.LT.OR P3, PT, R206, 0x31, P3 ;  /* 0x00000031ce00780c */ /* 0x000fe40001f61670 */
[----:B0-----:R-:W-:-:S02]  /*ffa0*/  FMNMX.FTZ R169, R169, R170, !PT ;  /* 0x000000aaa9a97209 */ /* 0x001fc40007810000 */
[----:B------:R-:W-:Y:S01]  /*ffb0*/  FMNMX.FTZ R170, R162, R21, !PT ;  /* 0x00000015a2aa7209 */ /* 0x000fe20007810000 */
[----:B------:R-:W-:Y:S01]  /*ffc0*/  IMAD.U32 R21, RZ, RZ, UR40 ;  /* 0x00000028ff157e24 */ /* 0x000fe2000f8e00ff */
[----:B------:R-:W-:Y:S02]  /*ffd0*/  FSEL R205, R175, -INF , !P5 ;  /* 0xff800000afcd7808 */ /* 0x000fe40006800000 */
[----:B------:R-:W-:Y:S02]  /*ffe0*/  FMNMX.FTZ R171, R163, R170, !PT ;  /* 0x000000aaa3ab7209 */ /* 0x000fe40007810000 */
[C---:B------:R-:W-:Y:S02]  /*fff0*/  ISETP.GT.AND P6, PT, R207.reuse, 0x38, P2 ;  /* 0x00000038cf00780c */ /* 0x040fe400017c4270 */
[----:B------:R-:W-:Y:S02]  /*10000*/  FMNMX.FTZ R170, R166, R171, !PT ;  /* 0x000000aba6aa7209 */ /* 0x000fe40007810000 */
[----:B------:R-:W-:-:S02]  /*10010*/  ISETP.GT.AND P2, PT, R207, 0x39, P2 ;  /* 0x00000039cf00780c */ /* 0x000fc40001744270 */
[----:B------:R-:W-:Y:S02]  /*10020*/  FMNMX.FTZ R171, R167, R170, !PT ;  /* 0x000000aaa7ab7209 */ /* 0x000fe40007810000 */
[----:B------:R-:W-:Y:S02]  /*10030*/  ISETP.LT.OR P4, PT, R206, 0x32, P4 ;  /* 0x00000032ce00780c */ /* 0x000fe40002781670 */
[----:B------:R-:W-:Y:S02]  /*10040*/  FMNMX.FTZ R170, R152, R171, !PT ;  /* 0x000000ab98aa7209 */ /* 0x000fe40007810000 */
[----:B------:R-:W-:Y:S02]  /*10050*/  FSEL R207, R178, -INF , !P3 ;  /* 0xff800000b2cf7808 */ /* 0x000fe40005800000 */
[----:B------:R-:W-:Y:S02]  /*10060*/  FMNMX.FTZ R171, R153, R170, !PT ;  /* 0x000000aa99ab7209 */ /* 0x000fe40007810000 */
[----:B------:R-:W-:-:S02]  /*10070*/  ISETP.LT.OR P6, PT, R206, 0x39, P6 ;  /* 0x00000039ce00780c */ /* 0x000fc400037c1670 */
[----:B------:R-:W-:Y:S02]  /*10080*/  FMNMX.FTZ R170, R204, R171, !PT ;  /* 0x000000abccaa7209 */ /* 0x000fe40007810000 */
[----:B------:R-:W-:Y:S02]  /*10090*/  FSEL R224, R179, -INF , !P4 ;  /* 0xff800000b3e07808 */ /* 0x000fe40006000000 */
[----:B------:R-:W-:Y:S02]  /*100a0*/  FMNMX.FTZ R170, R205, R170, !PT ;  /* 0x000000aacdaa7209 */ /* 0x000fe40007810000 */
[----:B------:R-:W-:Y:S01]  /*100b0*/  ISETP.LT.OR P2, PT, R206, 0x3a, P2 ;  /* 0x0000003ace00780c */ /* 0x000fe20001741670 */
[----:B------:R-:W-:Y:S01]  /*100c0*/  FMUL.FTZ R206, R169, R21 ;  /* 0x00000015a9ce7220 */ /* 0x000fe20000410000 */
[----:B------:R-:W-:Y:S02]  /*100d0*/  FMNMX.FTZ R171, R207, R170, !PT ;  /* 0x000000aacfab7209 */ /* 0x000fe40007810000 */
[----:B------:R-:W-:-:S02]  /*100e0*/  FSEL R182, R182, -INF , !P6 ;  /* 0xff800000b6b67808 */ /* 0x000fc40007000000 */
[----:B------:R-:W-:Y:S02]  /*100f0*/  FMNMX.FTZ R171, R224, R171, !PT ;  /* 0x000000abe0ab7209 */ /* 0x000fe40007810000 */
[----:B------:R-:W-:Y:S02]  /*10100*/  FSEL R226, R183, -INF , !P2 ;  /* 0xff800000b7e27808 */ /* 0x000fe40005000000 */
[----:B------:R-:W-:Y:S02]  /*10110*/  FMNMX.FTZ R171, R182, R171, !PT ;  /* 0x000000abb6ab7209 */ /* 0x000fe40007810000 */
[----:B------:R-:W-:Y:S02]  /*10120*/  FSETP.NEU.FTZ.AND P5, PT, R169, -INF , PT ;  /* 0xff800000a900780b */ /* 0x000fe40003fbd000 */
[----:B------:R-:W-:Y:S02]  /*10130*/  FMNMX.FTZ R178, R226, R171, !PT ;  /* 0x000000abe2b27209 */ /* 0x000fe40007810000 */
[----:B------:R-:W-:-:S02]  /*10140*/  FSEL R206, R206, RZ, P5 ;  /* 0x000000ffcece7208 */ /* 0x000fc40002800000 */
[----:B------:R-:W-:Y:S01]  /*10150*/  LEA R168, R201, R193, 0xc ;  /* 0x000000c1c9a87211 */ /* 0x000fe200078e60ff */
[----:B------:R-:W0:Y:S01]  /*10160*/  SHFL.BFLY PT, R179, R178, 0x2, 0x1f ;  /* 0x0c401f00b2b37f89 */ /* 0x000e2200000e0000 */
[----:B------:R-:W-:Y:S01]  /*10170*/  @!P1 PRMT R199, RZ, 0x654, R199 ;  /* 0x00000654ffc79816 */ /* 0x000fe200000000c7 */
[-CC-:B------:R-:W-:Y:S01]  /*10180*/  FFMA.FTZ R183, R157, R21.reuse, -R206.reuse ;  /* 0x000000159db77223 */ /* 0x180fe200000108ce */
[-CC-:B------:R-:W-:Y:S01]  /*10190*/  FFMA.FTZ R157, R160, R21.reuse, -R206.reuse ;  /* 0x00000015a09d7223 */ /* 0x180fe200000108ce */
[-CC-:B------:R-:W-:Y:S01]  /*101a0*/  FFMA.FTZ R170, R161, R21.reuse, -R206.reuse ;  /* 0x00000015a1aa7223 */ /* 0x180fe200000108ce */
[----:B------:R-:W-:Y:S01]  /*101b0*/  FSEL R161, R169, RZ, P5 ;  /* 0x000000ffa9a17208 */ /* 0x000fe20002800000 */
        /* <DEDUP_REMOVED lines=14> */
[----:B------:R-:W-:-:S02]  /*102a0*/  R2UR UR6, R168 ;  /* 0x00000000a80672ca */ /* 0x000fc400000e0000 */
[----:B0-----:R-:W-:-:S05]  /*102b0*/  FMNMX.FTZ R160, R178, R179, !PT ;  /* 0x000000b3b2a07209 */ /* 0x001fca0007810000 */
[----:B------:R-:W-:Y:S01]  /*102c0*/  MUFU.EX2 R203, R203 ;  /* 0x000000cb00cb7308 */ /* 0x000fe20000000800 */
[----:B------:R-:W0:Y:S07]  /*102d0*/  SHFL.BFLY PT, R179, R160, 0x1, 0x1f ;  /* 0x0c201f00a0b37f89 */ /* 0x000e2e00000e0000 */
[----:B------:R-:W-:Y:S08]  /*102e0*/  MUFU.EX2 R156, R156 ;  /* 0x0000009c009c7308 */ /* 0x000ff00000000800 */
[----:B------:R-:W-:Y:S08]  /*102f0*/  MUFU.EX2 R183, R183 ;  /* 0x000000b700b77308 */ /* 0x000ff00000000800 */
[----:B------:R-:W-:Y:S01]  /*10300*/  MUFU.EX2 R178, R223 ;  /* 0x000000df00b27308 */ /* 0x000fe20000000800 */
[----:B0-----:R-:W-:Y:S01]  /*10310*/  FMNMX.FTZ R179, R160, R179, !PT ;  /* 0x000000b3a0b37209 */ /* 0x001fe20007810000 */
[----:B------:R-:W-:-:S03]  /*10320*/  IMAD.MOV R160, RZ, RZ, -R196 ;  /* 0x000000ffffa07224 */ /* 0x000fc600078e0ac4 */
[C---:B------:R-:W-:Y:S01]  /*10330*/  FSETP.NEU.FTZ.AND P3, PT, R179.reuse, -INF , PT ;  /* 0xff800000b300780b */ /* 0x040fe20003f7d000 */
[-C--:B------:R-:W-:Y:S01]  /*10340*/  FMUL.FTZ R164, R179, R21.reuse ;  /* 0x00000015b3a47220 */ /* 0x080fe20000410000 */
[----:B------:R-:W-:Y:S01]  /*10350*/  ISETP.NE.AND P2, PT, R185, R160, PT ;  /* 0x000000a0b900720c */ /* 0x000fe20003f45270 */
[----:B------:R-:W-:Y:S01]  /*10360*/  FADD.FTZ R160, -R161, R14 ;  /* 0x0000000ea1a07221 */ /* 0x000fe20000010100 */
[----:B------:R-:W-:Y:S01]  /*10370*/  FSEL R206, R179, RZ, P3 ;  /* 0x000000ffb3ce7208 */ /* 0x000fe20001800000 */
[----:B------:R0:W-:Y:S01]  /*10380*/  MUFU.EX2 R14, R181 ;  /* 0x000000b5000e7308 */ /* 0x0001e20000000800 */
[----:B------:R-:W-:Y:S01]  /*10390*/  FSEL R164, R164, RZ, P3 ;  /* 0x000000ffa4a47208 */ /* 0x000fe20001800000 */
[-C--:B------:R-:W-:Y:S02]  /*103a0*/  FMUL.FTZ R160, R160, R21.reuse ;  /* 0x00000015a0a07220 */ /* 0x080fe40000410000 */
[----:B------:R-:W-:Y:S02]  /*103b0*/  FADD.FTZ R206, -R206, R15 ;  /* 0x0000000fcece7221 */ /* 0x000fe40000010100 */
[-CC-:B------:R-:W-:Y:S01]  /*103c0*/  FFMA.FTZ R161, R154, R21.reuse, -R164.reuse ;  /* 0x000000159aa17223 */ /* 0x180fe200000108a4 */
[-CC-:B------:R-:W-:Y:S01]  /*103d0*/  FFMA.FTZ R154, R158, R21.reuse, -R164.reuse ;  /* 0x000000159e9a7223 */ /* 0x180fe200000108a4 */
[----:B------:R-:W1:Y:S01]  /*103e0*/  MUFU.EX2 R160, R160 ;  /* 0x000000a000a07308 */ /* 0x000e620000000800 */
[-C--:B------:R-:W-:Y:S01]  /*103f0*/  FMUL.FTZ R222, R206, R21.reuse ;  /* 0x00000015cede7220 */ /* 0x080fe20000410000 */
[----:B------:R-:W-:Y:S01]  /*10400*/  FFMA.FTZ R206, R155, R21, -R164 ;  /* 0x000000159bce7223 */ /* 0x000fe200000108a4 */
[----:B------:R-:W-:-:S02]  /*10410*/  @!P2 IMAD R15, R19, 0x40, R194 ;  /* 0x00000040130fa824 */ /* 0x000fc400078e02c2 */
[-CC-:B------:R-:W-:Y:S01]  /*10420*/  FFMA.FTZ R19, R162, R21.reuse, -R164.reuse ;  /* 0x00000015a2137223 */ /* 0x180fe200000108a4 */
[-CC-:B0-----:R-:W-:Y:S01]  /*10430*/  FFMA.FTZ R181, R163, R21.reuse, -R164.reuse ;  /* 0x00000015a3b57223 */ /* 0x181fe200000108a4 */
[-C--:B------:R-:W-:Y:S01]  /*10440*/  FFMA.FTZ R165, R159, R21.reuse, -R164 ;  /* 0x000000159fa57223 */ /* 0x080fe200000108a4 */
[----:B------:R-:W-:Y:S01]  /*10450*/  @!P2 IMAD R15, R15, 0x4, R18 ;  /* 0x000000040f0fa824 */ /* 0x000fe200078e0212 */
[----:B------:R-:W0:Y:S01]  /*10460*/  MUFU.EX2 R155, R222 ;  /* 0x000000de009b7308 */ /* 0x000e220000000800 */
[-CC-:B------:R-:W-:Y:S01]  /*10470*/  FFMA.FTZ R204, R204, R21.reuse, -R164.reuse ;  /* 0x00000015cccc7223 */ /* 0x180fe200000108a4 */
[-CC-:B------:R-:W-:Y:S01]  /*10480*/  FFMA.FTZ R205, R205, R21.reuse, -R164.reuse ;  /* 0x00000015cdcd7223 */ /* 0x180fe200000108a4 */
[-CC-:B------:R-:W-:Y:S01]  /*10490*/  FFMA.FTZ R166, R166, R21.reuse, -R164.reuse ;  /* 0x00000015a6a67223 */ /* 0x180fe200000108a4 */
[-CC-:B------:R-:W-:Y:S01]  /*104a0*/  FFMA.FTZ R167, R167, R21.reuse, -R164.reuse ;  /* 0x00000015a7a77223 */ /* 0x180fe200000108a4 */
[-CC-:B------:R-:W-:Y:S01]  /*104b0*/  FFMA.FTZ R162, R152, R21.reuse, -R164.reuse ;  /* 0x0000001598a27223 */ /* 0x180fe200000108a4 */
[-CC-:B------:R-:W-:Y:S01]  /*104c0*/  FFMA.FTZ R153, R153, R21.reuse, -R164.reuse ;  /* 0x0000001599997223 */ /* 0x180fe200000108a4 */
[----:B------:R-:W-:Y:S01]  /*104d0*/  FFMA.FTZ R159, R182, R21, -R164 ;  /* 0x00000015b69f7223 */ /* 0x000fe200000108a4 */
[----:B------:R-:W2:Y:S01]  /*104e0*/  MUFU.EX2 R161, R161 ;  /* 0x000000a100a17308 */ /* 0x000ea20000000800 */
[----:B-1----:R-:W-:Y:S01]  /*104f0*/  FFMA.FTZ R6, R160, R6, R202 ;  /* 0x00000006a0067223 */ /* 0x002fe200000100ca */
[----:B------:R-:W-:Y:S01]  /*10500*/  @!P2 STS [R15+0x38400], R160 ;  /* 0x038400a00f00a388 */ /* 0x000fe20000000800 */
[C---:B------:R-:W-:Y:S01]  /*10510*/  F2FP.F16.F32.PACK_AB R152, R203.reuse, R202 ;  /* 0x000000cacb98723e */ /* 0x040fe200000000ff */
[-C--:B------:R-:W-:Y:S01]  /*10520*/  FMUL.FTZ R24, R24, R160.reuse ;  /* 0x000000a018187220 */ /* 0x080fe20000410000 */
[----:B------:R-:W-:Y:S01]  /*10530*/  FADD.FTZ R223, R203, R6 ;  /* 0x00000006cbdf7221 */ /* 0x000fe20000010000 */
[-C--:B------:R-:W-:Y:S01]  /*10540*/  FMUL.FTZ R25, R25, R160.reuse ;  /* 0x000000a019197220 */ /* 0x080fe20000410000 */
[----:B------:R-:W-:Y:S01]  /*10550*/  FMUL.FTZ R28, R28, R160 ;  /* 0x000000a01c1c7220 */ /* 0x000fe20000410000 */
[----:B------:R1:W3:Y:S01]  /*10560*/  MUFU.EX2 R158, R206 ;  /* 0x000000ce009e7308 */ /* 0x0002e20000000800 */
[----:B0-----:R0:W-:Y:S01]  /*10570*/  @!P2 STS [R15+0x38420], R155 ;  /* 0x0384209b0f00a388 */ /* 0x0011e20000000800 */
[-C--:B------:R-:W-:Y:S01]  /*10580*/  FMUL.FTZ R26, R26, R155.reuse ;  /* 0x0000009b1a1a7220 */ /* 0x080fe20000410000 */
[-C--:B------:R-:W-:Y:S01]  /*10590*/  FMUL.FTZ R27, R27, R155.reuse ;  /* 0x0000009b1b1b7220 */ /* 0x080fe20000410000 */
[-C--:B------:R-:W-:Y:S01]  /*105a0*/  FMUL.FTZ R30, R30, R155.reuse ;  /* 0x0000009b1e1e7220 */ /* 0x080fe20000410000 */
[-C--:B------:R-:W-:Y:S01]  /*105b0*/  FMUL.FTZ R31, R31, R155.reuse ;  /* 0x0000009b1f1f7220 */ /* 0x080fe20000410000 */
[-C--:B------:R-:W-:Y:S01]  /*105c0*/  FMUL.FTZ R34, R34, R155.reuse ;  /* 0x0000009b22227220 */ /* 0x080fe20000410000 */
[----:B------:R-:W-:Y:S01]  /*105d0*/  FMUL.FTZ R35, R35, R155 ;  /* 0x0000009b23237220 */ /* 0x000fe20000410000 */
[----:B------:R4:W-:Y:S01]  /*105e0*/  MUFU.EX2 R163, R154 ;  /* 0x0000009a00a37308 */ /* 0x0009e20000000800 */
[-CC-:B-1----:R-:W-:Y:S01]  /*105f0*/  FFMA.FTZ R206, R207, R21.reuse, -R164.reuse ;  /* 0x00000015cfce7223 */ /* 0x182fe200000108a4 */
[-CC-:B------:R-:W-:Y:S01]  /*10600*/  FFMA.FTZ R207, R224, R21.reuse, -R164.reuse ;  /* 0x00000015e0cf7223 */ /* 0x180fe200000108a4 */
[----:B------:R-:W-:Y:S01]  /*10610*/  FADD.FTZ R224, R156, R223 ;  /* 0x000000df9ce07221 */ /* 0x000fe20000010000 */
[----:B------:R-:W-:Y:S01]  /*10620*/  FFMA.FTZ R164, R226, R21, -R164 ;  /* 0x00000015e2a47223 */ /* 0x000fe200000108a4 */
[----:B--2---:R-:W-:Y:S01]  /*10630*/  FFMA.FTZ R7, R155, R7, R161 ;  /* 0x000000079b077223 */ /* 0x004fe200000100a1 */
[-C--:B------:R-:W-:Y:S01]  /*10640*/  FMUL.FTZ R38, R38, R155.reuse ;  /* 0x0000009b26267220 */ /* 0x080fe20000410000 */
[C---:B------:R-:W-:Y:S01]  /*10650*/  FADD.FTZ R224, R183.reuse, R224 ;  /* 0x000000e0b7e07221 */ /* 0x040fe20000010000 */
[----:B------:R-:W1:Y:S01]  /*10660*/  MUFU.EX2 R157, R157 ;  /* 0x0000009d009d7308 */ /* 0x000e620000000800 */
[----:B----4-:R-:W-:Y:S01]  /*10670*/  F2FP.F16.F32.PACK_AB R154, R183, R156 ;  /* 0x0000009cb79a723e */ /* 0x010fe200000000ff */
        /* <DEDUP_REMOVED lines=14> */
[----:B0-----:R-:W0:Y:S01]  /*10760*/  MUFU.EX2 R15, R165 ;  /* 0x000000a5000f7308 */ /* 0x001e220000000800 */
        /* <DEDUP_REMOVED lines=51> */
[----:B-1----:R-:W-:Y:S01]  /*10aa0*/  FADD.FTZ R224, R157, R224 ;  /* 0x000000e09de07221 */ /* 0x002fe20000010000 */
[----:B--2---:R-:W-:Y:S01]  /*10ab0*/  F2FP.F16.F32.PACK_AB R156, R170, R157 ;  /* 0x0000009daa9c723e */ /* 0x004fe200000000ff */
[-C--:B------:R-:W-:Y:S01]  /*10ac0*/  FMUL.FTZ R29, R29, R160.reuse ;  /* 0x000000a01d1d7220 */ /* 0x080fe20000410000 */
[----:B0-----:R-:W-:Y:S01]  /*10ad0*/  F2FP.F16.F32.PACK_AB R155, R15, R163 ;  /* 0x000000a30f9b723e */ /* 0x001fe200000000ff */
        /* <DEDUP_REMOVED lines=71> */
[----:B------:R-:W-:Y:S01]  /*10f50*/  FADD.FTZ R226, R163, R226 ;  /* 0x000000e2a3e27221 */ /* 0x000fe20000010000 */
[----:B------:R-:W2:Y:S01]  /*10f60*/  MUFU.EX2 R180, R180 ;  /* 0x000000b400b47308 */ /* 0x000ea20000000800 */
[----:B---3--:R-:W-:Y:S01]  /*10f70*/  F2FP.F16.F32.PACK_AB R158, R174, R171 ;  /* 0x000000abae9e723e */ /* 0x008fe200000000ff */
[----:B------:R3:W-:Y:S01]  /*10f80*/  STSM.16.M88.4 [R197+0x36400], R152 ;  /* 0x03640098c5007844 */ /* 0x0007e20000000200 */
[----:B----4-:R-:W-:Y:S01]  /*10f90*/  F2FP.F16.F32.PACK_AB R157, R181, R19 ;  /* 0x00000013b59d723e */ /* 0x010fe200000000ff */
[----:B------:R-:W-:Y:S01]  /*10fa0*/  VIADD R6, R168, 0x80 ;  /* 0x00000080a8067836 */ /* 0x000fe20000000000 */
[----:B0-----:R-:W-:Y:S01]  /*10fb0*/  F2FP.F16.F32.PACK_AB R160, R178, R175 ;  /* 0x000000afb2a0723e */ /* 0x001fe200000000ff */
[----:B------:R-:W-:Y:S01]  /*10fc0*/  IMAD.MOV.U32 R7, RZ, RZ, 0x40000040 ;  /* 0x40000040ff077424 */ /* 0x000fe200078e00ff */
[----:B-1----:R-:W-:Y:S01]  /*10fd0*/  F2FP.F16.F32.PACK_AB R162, R173, R172 ;  /* 0x000000acada2723e */ /* 0x002fe200000000ff */
[----:B------:R-:W-:Y:S01]  /*10fe0*/  MUFU.EX2 R206, R206 ;  /* 0x000000ce00ce7308 */ /* 0x000fe20000000800 */
[----:B-----5:R-:W-:Y:S01]  /*10ff0*/  F2FP.F16.F32.PACK_AB R161, R203, R202 ;  /* 0x000000cacba1723e */ /* 0x020fe200000000ff */
[----:B------:R-:W-:Y:S01]  /*11000*/  FADD.FTZ R226, R15, R226 ;  /* 0x000000e20fe27221 */ /* 0x000fe20000010000 */
[----:B--2---:R-:W-:Y:S01]  /*11010*/  F2FP.F16.F32.PACK_AB R163, R205, R204 ;  /* 0x000000cccda3723e */ /* 0x004fe200000000ff */
[----:B------:R-:W-:Y:S01]  /*11020*/  FADD.FTZ R224, R170, R224 ;  /* 0x000000e0aae07221 */ /* 0x000fe20000010000 */
[----:B------:R-:W-:Y:S01]  /*11030*/  ISETP.GT.AND P2, PT, R20, R210, PT ;  /* 0x000000d21400720c */ /* 0x000fe20003f44270 */
[----:B------:R-:W-:Y:S01]  /*11040*/  FADD.FTZ R226, R19, R226 ;  /* 0x000000e213e27221 */ /* 0x000fe20000010000 */
[----:B------:R-:W-:Y:S01]  /*11050*/  IMAD.MOV.U32 R19, RZ, RZ, R201 ;  /* 0x000000ffff137224 */ /* 0x000fe200078e00c9 */
[----:B------:R-:W0:Y:S01]  /*11060*/  MUFU.EX2 R207, R207 ;  /* 0x000000cf00cf7308 */ /* 0x000e220000000800 */
[----:B------:R-:W-:Y:S01]  /*11070*/  F2FP.F16.F32.PACK_AB R166, R14, R180 ;  /* 0x000000b40ea6723e */ /* 0x000fe200000000ff */
[----:B------:R-:W-:Y:S01]  /*11080*/  FADD.FTZ R181, R181, R226 ;  /* 0x000000e2b5b57221 */ /* 0x000fe20000010000 */
[----:B------:R-:W-:Y:S01]  /*11090*/  FADD.FTZ R171, R171, R224 ;  /* 0x000000e0abab7221 */ /* 0x000fe20000010000 */
[----:B------:R-:W-:-:S03]  /*110a0*/  IMAD.MOV.U32 R15, RZ, RZ, R179 ;  /* 0x000000ffff0f7224 */ /* 0x000fc600078e00b3 */
[----:B------:R-:W-:Y:S01]  /*110b0*/  FADD.FTZ R174, R174, R171 ;  /* 0x000000abaeae7221 */ /* 0x000fe20000010000 */
[----:B------:R1:W-:Y:S03]  /*110c0*/  MUFU.EX2 R222, R159 ;  /* 0x0000009f00de7308 */ /* 0x0003e60000000800 */
[----:B------:R-:W-:-:S04]  /*110d0*/  FADD.FTZ R175, R175, R174 ;  /* 0x000000aeafaf7221 */ /* 0x000fc80000010000 */
[----:B------:R-:W-:Y:S01]  /*110e0*/  FADD.FTZ R175, R178, R175 ;  /* 0x000000afb2af7221 */ /* 0x000fe20000010000 */
[----:B------:R2:W4:Y:S01]  /*110f0*/  MUFU.EX2 R223, R164 ;  /* 0x000000a400df7308 */ /* 0x0005220000000800 */
[----:B-1----:R-:W-:Y:S01]  /*11100*/  F2FP.F16.F32.PACK_AB R159, R183, R182 ;  /* 0x000000b6b79f723e */ /* 0x002fe200000000ff */
[----:B------:R-:W-:Y:S01]  /*11110*/  FADD.FTZ R182, R182, R181 ;  /* 0x000000b5b6b67221 */ /* 0x000fe20000010000 */
[----:B0-----:R-:W-:Y:S01]  /*11120*/  F2FP.F16.F32.PACK_AB R165, R207, R206 ;  /* 0x000000cecfa5723e */ /* 0x001fe200000000ff */
[----:B------:R-:W-:Y:S02]  /*11130*/  FADD.FTZ R172, R172, R175 ;  /* 0x000000afacac7221 */ /* 0x000fe40000010000 */
[----:B------:R0:W-:Y:S01]  /*11140*/  STSM.16.M88.4 [R198], R156 ;  /* 0x0000009cc6007844 */ /* 0x0001e20000000200 */
[----:B------:R-:W-:Y:S01]  /*11150*/  FADD.FTZ R183, R183, R182 ;  /* 0x000000b6b7b77221 */ /* 0x000fe20000010000 */
[----:B------:R-:W-:Y:S01]  /*11160*/  FADD.FTZ R173, R173, R172 ;  /* 0x000000acadad7221 */ /* 0x000fe20000010000 */
[----:B--2---:R-:W-:Y:S01]  /*11170*/  F2FP.F16.F32.PACK_AB R164, R177, R176 ;  /* 0x000000b0b1a4723e */ /* 0x004fe200000000ff */
[----:B------:R0:W-:Y:S01]  /*11180*/  STSM.16.M88.4 [R209], R160 ;  /* 0x000000a0d1007844 */ /* 0x0001e20000000200 */
        /* <DEDUP_REMOVED lines=9> */
[----:B------:R-:W-:-:S04]  /*11220*/  FADD.FTZ R205, R205, R204 ;  /* 0x000000cccdcd7221 */ /* 0x000fc80000010000 */
[----:B------:R-:W-:Y:S01]  /*11230*/  FADD.FTZ R206, R206, R205 ;  /* 0x000000cdcece7221 */ /* 0x000fe20000010000 */
[----:B------:R-:W-:Y:S01]  /*11240*/  HGMMA.64x256x16.F32 R24, R152, gdesc[UR4].tnspB, R24, gsb0 ;  /* 0x43e0000498187df0 */ /* 0x000fe20008000818 */
[----:B------:R-:W-:Y:S01]  /*11250*/  R2UR UR6, R6 ;  /* 0x00000000060672ca */ /* 0x000fe200000e0000 */
[----:B------:R-:W-:Y:S01]  /*11260*/  VIADD R6, R168, 0x100 ;  /* 0x00000100a8067836 */ /* 0x000fe20000000000 */
[----:B------:R-:W-:Y:S01]  /*11270*/  R2UR UR7, R7 ;  /* 0x00000000070772ca */ /* 0x000fe200000e0000 */
[----:B------:R-:W-:Y:S02]  /*11280*/  IMAD.MOV.U32 R7, RZ, RZ, 0x40000040 ;  /* 0x40000040ff077424 */ /* 0x000fe400078e00ff */
[----:B------:R-:W-:-:S04]  /*11290*/  FADD.FTZ R207, R207, R206 ;  /* 0x000000cecfcf7221 */ /* 0x000fc80000010000 */
[----:B------:R-:W-:Y:S01]  /*112a0*/  FADD.FTZ R222, R222, R207 ;  /* 0x000000cfdede7221 */ /* 0x000fe20000010000 */
[----:B------:R-:W-:Y:S02]  /*112b0*/  WARPGROUP.DEPBAR.LE gsb0, 0x0 ;  /* 0x00008000000079c5 */ /* 0x000fe40000010000 */
[----:B------:R-:W-:Y:S01]  /*112c0*/  WARPGROUP.ARRIVE ;  /* 0x00000000000079c5 */ /* 0x000fe20000000000 */
[----:B---3--:R-:W-:-:S14]  /*112d0*/  IADD3 R152, R20, -0x1, RZ ;  /* 0xffffffff14987810 */ /* 0x008fdc0007ffe0ff */
[----:B------:R-:W-:Y:S01]  /*112e0*/  HGMMA.64x256x16.F32 R24, R156, gdesc[UR4].tnspB, R24, gsb0 ;  /* 0x43e000049c187df0 */ /* 0x000fe20008000818 */
[----:B------:R-:W-:Y:S01]  /*112f0*/  R2UR UR6, R6 ;  /* 0x00000000060672ca */ /* 0x000fe200000e0000 */
[----:B------:R-:W-:Y:S01]  /*11300*/  VIADD R6, R168, 0x180 ;  /* 0x00000180a8067836 */ /* 0x000fe20000000000 */
[----:B------:R-:W-:Y:S01]  /*11310*/  R2UR UR7, R7 ;  /* 0x00000000070772ca */ /* 0x000fe200000e0000 */
[----:B------:R-:W-:Y:S02]  /*11320*/  IMAD.MOV.U32 R7, RZ, RZ, 0x40000040 ;  /* 0x40000040ff077424 */ /* 0x000fe400078e00ff */
[----:B------:R-:W-:Y:S01]  /*11330*/  IMAD.MOV.U32 R20, RZ, RZ, R152 ;  /* 0x000000ffff147224 */ /* 0x000fe200078e0098 */
[----:B------:R-:W-:Y:S02]  /*11340*/  WARPGROUP.DEPBAR.LE gsb0, 0x0 ;  /* 0x00008000000079c5 */ /* 0x000fe40000010000 */
[----:B------:R-:W-:-:S15]  /*11350*/  WARPGROUP.ARRIVE ;  /* 0x00000000000079c5 */ /* 0x000fde0000000000 */
[----:B------:R-:W-:-:S04]  /*11360*/  NOP ;  /* 0x0000000000007918 */ /* 0x000fc80000000000 */
[----:B------:R-:W-:Y:S01]  /*11370*/  HGMMA.64x256x16.F32 R24, R160, gdesc[UR4].tnspB, R24, gsb0 ;  /* 0x43e00004a0187df0 */ /* 0x000fe20008000818 */
[----:B------:R-:W-:Y:S01]  /*11380*/  R2UR UR6, R6 ;  /* 0x00000000060672ca */ /* 0x000fe200000e0000 */
[----:B------:R-:W-:Y:S01]  /*11390*/  FADD.FTZ R6, R14, R177 ;  /* 0x000000b10e067221 */ /* 0x000fe20000010000 */
[----:B------:R-:W-:Y:S01]  /*113a0*/  R2UR UR7, R7 ;  /* 0x00000000070772ca */ /* 0x000fe200000e0000 */
[----:B------:R-:W-:Y:S01]  /*113b0*/  FADD.FTZ R7, R223, R222 ;  /* 0x000000dedf077221 */ /* 0x000fe20000010000 */
[----:B------:R-:W-:Y:S01]  /*113c0*/  IMAD.MOV.U32 R14, RZ, RZ, R169 ;  /* 0x000000ffff0e7224 */ /* 0x000fe200078e00a9 */
[----:B------:R-:W-:Y:S02]  /*113d0*/  WARPGROUP.DEPBAR.LE gsb0, 0x0 ;  /* 0x00008000000079c5 */ /* 0x000fe40000010000 */
[----:B------:R-:W-:-:S15]  /*113e0*/  WARPGROUP.ARRIVE ;  /* 0x00000000000079c5 */ /* 0x000fde0000000000 */
[----:B------:R-:W-:-:S05]  /*113f0*/  NOP ;  /* 0x0000000000007918 */ /* 0x000fca0000000000 */
        /* <DEDUP_REMOVED lines=12> */
[----:B------:R-:W-:Y:S05]  /*114c0*/  BSYNC B0 ;  /* 0x0000000000007941 */ /* 0x000fea0003800000 */
.L_x_2806:
[----:B------:R-:W-:Y:S02]  /*114d0*/  IMAD.MOV.U32 R15, RZ, RZ, R179 ;  /* 0x000000ffff0f7224 */ /* 0x000fe400078e00b3 */
[----:B------:R-:W-:Y:S02]  /*114e0*/  IMAD.MOV.U32 R14, RZ, RZ, R169 ;  /* 0x000000ffff0e7224 */ /* 0x000fe400078e00a9 */
[----:B------:R-:W-:Y:S02]  /*114f0*/  IMAD.MOV.U32 R19, RZ, RZ, R201 ;  /* 0x000000ffff137224 */ /* 0x000fe400078e00c9 */
[----:B------:R-:W-:-:S07]  /*11500*/  IMAD.MOV.U32 R20, RZ, RZ, R152 ;  /* 0x000000ffff147224 */ /* 0x000fce00078e0098 */
.L_x_2805:
[----:B------:R-:W-:Y:S05]  /*11510*/  BSYNC B1 ;  /* 0x0000000000017941 */ /* 0x000fea0003800000 */
.L_x_2804:
[----:B------:R-:W1:Y:S01]  /*11520*/  LDC R154, c[0x0][0xadc] ;  /* 0x0002b700ff9a7b82 */ /* 0x000e620000000800 */
[----:B------:R-:W-:-:S05]  /*11530*/  IADD3 R152, R23, 0x40, -R184 ;  /* 0x0000004017987810 */ /* 0x000fca0007ffe8b8 */
[----:B------:R-:W-:-:S04]  /*11540*/  IMAD R153, R189, 0x40, R152 ;  /* 0x00000040bd997824 */ /* 0x000fc800078e0298 */
        /* <DEDUP_REMOVED lines=14> */
.L_x_2828:
[----:B------:R-:W-:-:S13]  /*11630*/  ISETP.NE.AND P2, PT, R154, 0x1, PT ;  /* 0x000000019a00780c */ /* 0x000fda0003f45270 */
[----:B------:R-:W1:Y:S02]  /*11640*/  @P2 LDC.64 R152, c[0x0][0xae0] ;  /* 0x0002b800ff982b82 */ /* 0x000e640000000a00 */
[----:B-1----:R-:W-:-:S05]  /*11650*/  @P2 IMAD.HI.U32 R152, R155, R152, RZ ;  /* 0x000000989b982227 */ /* 0x002fca00078e00ff */
[----:B------:R-:W-:-:S07]  /*11660*/  @P2 SHF.R.U32.HI R155, RZ, R153, R152 ;  /* 0x00000099ff9b2219 */ /* 0x000fce0000011698 */
.L_x_2829:
[----:B------:R-:W-:Y:S05]  /*11670*/  BSYNC B0 ;  /* 0x0000000000007941 */ /* 0x000fea0003800000 */
.L_x_2827:
[----:B------:R-:W-:-:S05]  /*11680*/  IMAD R155, R155, R154, RZ ;  /* 0x0000009a9b9b7224 */ /* 0x000fca00078e02ff */
[----:B------:R-:W-:-:S07]  /*11690*/  VIMNMX R188, R188, R155, !PT ;  /* 0x0000009bbcbc7248 */ /* 0x000fce0007fe0100 */
.L_x_2826:
[----:B------:R-:W-:Y:S01]  /*116a0*/  IADD3 R188, R188, 0x3f, RZ ;  /* 0x0000003fbcbc7810 */ /* 0x000fe20007ffe0ff */
[----:B------:R-:W-:Y:S03]  /*116b0*/  BSSY B1, `(.L_x_2830) ;  /* 0x0000332000017945 */ /* 0x000fe60003800000 */
[----:B------:R-:W-:-:S04]  /*116c0*/  SHF.R.S32.HI R153, RZ, 0x1f, R188 ;  /* 0x0000001fff997819 */ /* 0x000fc800000114bc */
[----:B------:R-:W-:-:S04]  /*116d0*/  LEA.HI R153, R153, R188, RZ, 0x6 ;  /* 0x000000bc99997211 */ /* 0x000fc800078f30ff */
[----:B------:R-:W-:-:S04]  /*116e0*/  SHF.R.S32.HI R153, RZ, 0x6, R153 ;  /* 0x00000006ff997819 */ /* 0x000fc80000011499 */
[----:B------:R-:W-:-:S04]  /*116f0*/  VIMNMX R210, R212, R153, !PT ;  /* 0x00000099d4d27248 */ /* 0x000fc80007fe0100 */
[----:B------:R-:W-:-:S13]  /*11700*/  ISETP.GE.AND P2, PT, R20, R210, PT ;  /* 0x000000d21400720c */ /* 0x000fda0003f46270 */
[----:B------:R-:W-:Y:S05]  /*11710*/  @!P2 BRA `(.L_x_2831) ;  /* 0x0000003000aca947 */ /* 0x000fea0003800000 */
[----:B------:R-:W-:Y:S01]  /*11720*/  BSSY B0, `(.L_x_2832) ;  /* 0x0000329000007945 */ /* 0x000fe20003800000 */
[----:B------:R-:W-:Y:S02]  /*11730*/  IMAD.MOV.U32 R200, RZ, RZ, R15 ;  /* 0x000000ffffc87224 */ /* 0x000fe400078e000f */
[----:B0-----:R-:W-:Y:S02]  /*11740*/  IMAD.MOV.U32 R199, RZ, RZ, R14 ;  /* 0x000000ffffc77224 */ /* 0x001fe400078e000e */
[----:B------:R-:W-:Y:S02]  /*11750*/  IMAD.MOV.U32 R189, RZ, RZ, R20 ;  /* 0x000000ffffbd7224 */ /* 0x000fe400078e0014 */
[----:B------:R-:W-:-:S07]  /*11760*/  IMAD.MOV.U32 R201, RZ, RZ, R19 ;  /* 0x000000ffffc97224 */ /* 0x000fce00078e0013 */
.L_x_2843:
[----:B------:R-:W-:Y:S01]  /*11770*/  VIADD R19, R201, 0x1 ;  /* 0x00000001c9137836 */ /* 0x000fe20000000000 */
[C---:B------:R-:W-:Y:S01]  /*11780*/  ISETP.GT.AND P2, PT, R189.reuse, R210, PT ;  /* 0x000000d2bd00720c */ /* 0x040fe20003f44270 */
[----:B------:R-:W-:-:S03]  /*11790*/  VIADD R189, R189, 0xffffffff ;  /* 0xffffffffbdbd7836 */ /* 0x000fc60000000000 */
[----:B------:R-:W-:-:S04]  /*117a0*/  ISETP.NE.AND P3, PT, R19, 0x2, PT ;  /* 0x000000021300780c */ /* 0x000fc80003f65270 */
[----:B------:R-:W-:Y:S02]  /*117b0*/  SEL R15, RZ, 0x1, P3 ;  /* 0x00000001ff0f7807 */ /* 0x000fe40001800000 */
[----:B------:R-:W-:Y:S02]  /*117c0*/  SEL R19, R19, RZ, P3 ;  /* 0x000000ff13137207 */ /* 0x000fe40001800000 */
[----:B------:R-:W-:Y:S01]  /*117d0*/  LOP3.LUT R22, R22, R15, RZ, 0x3c, !PT ;  /* 0x0000000f16167212 */ /* 0x000fe200078e3cff */
[----:B0-----:R-:W-:Y:S06]  /*117e0*/  @!P0 BRA `(.L_x_2833) ;  /* 0x0000000000048947 */ /* 0x001fec0003800000 */
[----:B------:R-:W-:Y:S01]  /*117f0*/  BPT.TRAP 0x1 ;  /* 0x000000040000795c */ /* 0x000fe20000300000 */
.L_x_2833:
[----:B------:R-:W-:Y:S01]  /*11800*/  IMAD R188, R19, 0x8, R18 ;  /* 0x0000000813bc7824 */ /* 0x000fe200078e0212 */
[----:B------:R-:W-:-:S04]  /*11810*/  SHF.L.U32 R203, R22, 0x1f, RZ ;  /* 0x0000001f16cb7819 */ /* 0x000fc800000006ff */
[----:B------:R0:W1:Y:S01]  /*11820*/  SYNCS.PHASECHK.TRANS64.TRYWAIT P3, [R188+URZ+0x38830], R203 ;  /* 0x038830cbbc0075a7 */ /* 0x000062000806017f */
[----:B------:R-:W-:Y:S05]  /*11830*/  @!P0 BRA `(.L_x_2834) ;  /* 0x0000000000048947 */ /* 0x000fea0003800000 */
[----:B------:R-:W-:Y:S01]  /*11840*/  BPT.TRAP 0x1 ;  /* 0x000000040000795c */ /* 0x000fe20000300000 */
.L_x_2834:
[----:B------:R-:W-:Y:S01]  /*11850*/  BSSY B2, `(.L_x_2835) ;  /* 0x0000006000027945 */ /* 0x000fe20003800000 */
[----:B------:R-:W-:Y:S02]  /*11860*/  IMAD R14, R19, 0x200, R190 ;  /* 0x00000200130e7824 */ /* 0x000fe400078e02be */
[----:B------:R-:W-:Y:S01]  /*11870*/  IMAD.MOV.U32 R15, RZ, RZ, 0x40000040 ;  /* 0x40000040ff0f7424 */ /* 0x000fe200078e00ff */
[----:B-1----:R-:W-:Y:S06]  /*11880*/  @P3 BRA `(.L_x_2836) ;  /* 0x0000000000083947 */ /* 0x002fec0003800000 */
[----:B------:R-:W1:Y:S02]  /*11890*/  SYNCS.PHASECHK.TRANS64.TRYWAIT P3, [R188+URZ+0x38830], R203 ;  /* 0x038830cbbc0075a7 */ /* 0x000e64000806017f */
[----:B-1----:R-:W-:Y:S05]  /*118a0*/  @!P3 BRA `(.L_x_2837) ;  /* 0x0000011800e0b947 */ /* 0x002fea0003800000 */
.L_x_2836:
[----:B------:R-:W-:Y:S05]  /*118b0*/  BSYNC B2 ;  /* 0x0000000000027941 */ /* 0x000fea0003800000 */
.L_x_2835:
        /* <DEDUP_REMOVED lines=36> */
.L_x_2838:
[----:B------:R2:W3:Y:S01]  /*11b00*/  SYNCS.PHASECHK.TRANS64.TRYWAIT P3, [R188+URZ+0x38850], R203 ;  /* 0x038850cbbc0075a7 */ /* 0x0004e2000806017f */
[----:B------:R-:W-:Y:S05]  /*11b10*/  @!P0 BRA `(.L_x_2839) ;  /* 0x0000000000048947 */ /* 0x000fea0003800000 */
[----:B------:R-:W-:Y:S01]  /*11b20*/  BPT.TRAP 0x1 ;  /* 0x000000040000795c */ /* 0x000fe20000300000 */
.L_x_2839:
[----:B------:R-:W-:Y:S04]  /*11b30*/  BSSY B2, `(.L_x_2840) ;  /* 0x0000004000027945 */ /* 0x000fe80003800000 */
[----:B---3--:R-:W-:Y:S05]  /*11b40*/  @P3 BRA `(.L_x_2841) ;  /* 0x0000000000083947 */ /* 0x008fea0003800000 */
[----:B------:R-:W3:Y:S02]  /*11b50*/  SYNCS.PHASECHK.TRANS64.TRYWAIT P3, [R188+URZ+0x38850], R203 ;  /* 0x038850cbbc0075a7 */ /* 0x000ee4000806017f */
[----:B---3--:R-:W-:Y:S05]  /*11b60*/  @!P3 BRA `(.L_x_2842) ;  /* 0x000001180044b947 */ /* 0x008fea0003800000 */
.L_x_2841:
[----:B------:R-:W-:Y:S05]  /*11b70*/  BSYNC B2 ;  /* 0x0000000000027941 */ /* 0x000fea0003800000 */
.L_x_2840:
[----:B------:R-:W-:Y:S01]  /*11b80*/  IMAD R202, R19, 0x1000, R191 ;  /* 0x0000100013ca7824 */ /* 0x000fe200078e02bf */
[----:B------:R-:W-:Y:S01]  /*11b90*/  R2UR UR4, R2 ;  /* 0x00000000020472ca */ /* 0x000fe200000e0000 */
[----:B0123--:R-:W-:Y:S01]  /*11ba0*/  IMAD.MOV.U32 R203, RZ, RZ, 0x40000040 ;  /* 0x40000040ffcb7424 */ /* 0x00ffe200078e00ff */
[----:B------:R-:W-:Y:S01]  /*11bb0*/  R2UR UR5, R3 ;  /* 0x00000000030572ca */ /* 0x000fe200000e0000 */
[----:B------:R-:W-:Y:S01]  /*11bc0*/  WARPGROUP.ARRIVE ;  /* 0x00000000000079c5 */ /* 0x000fe20000000000 */
[----:B------:R-:W-:Y:S01]  /*11bd0*/  R2UR UR6, R202 ;  /* 0x00000000ca0672ca */ /* 0x000fe200000e0000 */
[----:B------:R-:W-:Y:S01]  /*11be0*/  VIADD R14, R2, 0x2 ;  /* 0x00000002020e7836 */ /* 0x000fe20000000000 */
[----:B------:R-:W-:Y:S01]  /*11bf0*/  R2UR UR7, R203 ;  /* 0x00000000cb0772ca */ /* 0x000fe200000e0000 */
[----:B------:R-:W-:Y:S02]  /*11c00*/  IMAD.MOV.U32 R15, RZ, RZ, 0x40000040 ;  /* 0x40000040ff0f7424 */ /* 0x000fe400078e00ff */
[----:B------:R-:W0:Y:S01]  /*11c10*/  S2R R20, SR_TID.X ;  /* 0x0000000000147919 */ /* 0x000e220000002100 */
[----:B------:R-:W-:Y:S01]  /*11c20*/  VIADD R203, R202, 0x800 ;  /* 0x00000800cacb7836 */ /* 0x000fe20000000000 */
[----:B------:R-:W-:Y:S01]  /*11c30*/  MOV R207, 0x40000040 ;  /* 0x4000004000cf7802 */ /* 0x000fe20000000f00 */
[----:B------:R-:W-:-:S02]  /*11c40*/  IMAD.MOV.U32 R21, RZ, RZ, 0x40000040 ;  /* 0x40000040ff157424 */ /* 0x000fc400078e00ff */
[----:B------:R-:W-:Y:S02]  /*11c50*/  VIADD R206, R2, 0x800 ;  /* 0x0000080002ce7836 */ /* 0x000fe40000000000 */
[----:B------:R-:W-:-:S03]  /*11c60*/  IMAD.MOV.U32 R205, RZ, RZ, 0x40000040 ;  /* 0x40000040ffcd7424 */ /* 0x000fc600078e00ff */
        /* <DEDUP_REMOVED lines=9> */
[----:B0-----:R-:W-:Y:S01]  /*11d00*/  SHF.R.U32.HI R20, RZ, 0x7, R20 ;  /* 0x00000007ff147819 */ /* 0x001fe20000011614 */
[----:B------:R-:W-:Y:S02]  /*11d10*/  WARPGROUP.DEPBAR.LE gsb0, 0x0 ;  /* 0x00008000000079c5 */ /* 0x000fe40000010000 */
[----:B------:R-:W-:-:S08]  /*11d20*/  WARPGROUP.ARRIVE ;  /* 0x00000000000079c5 */ /* 0x000fd00000000000 */
        /* <DEDUP_REMOVED lines=150> */
[----:B------:R-:W0:Y:S01]  /*12690*/  SHFL.IDX PT, R14, R20, RZ, 0x1f ;  /* 0x00001fff140e7589 */ /* 0x000e2200000e0000 */
[----:B------:R-:W-:Y:S02]  /*126a0*/  MOV R15, 0x4 ;  /* 0x00000004000f7802 */ /* 0x000fe40000000f00 */
[----:B0-----:R-:W-:-:S04]  /*126b0*/  ISETP.GT.AND P3, PT, R14, 0x7f, PT ;  /* 0x0000007f0e00780c */ /* 0x001fc80003f64270 */
[----:B------:R-:W-:-:S05]  /*126c0*/  SEL R14, RZ, 0x2, !P3 ;  /* 0x00000002ff0e7807 */ /* 0x000fca0005800000 */
[----:B------:R-:W-:Y:S01]  /*126d0*/  IMAD.IADD R20, R14, 0x1, R203 ;  /* 0x000000010e147824 */ /* 0x000fe200078e02cb */
[----:B------:R-:W-:Y:S02]  /*126e0*/  WARPGROUP.DEPBAR.LE gsb0, 0x0 ;  /* 0x00008000000079c5 */ /* 0x000fe40000010000 */
[----:B------:R-:W-:-:S06]  /*126f0*/  WARPGROUP.ARRIVE ;  /* 0x00000000000079c5 */ /* 0x000fcc0000000000 */
        /* <DEDUP_REMOVED lines=8> */
[C---:B------:R-:W-:Y:S02]  /*12780*/  SEL R20, R15.reuse, 0x2, P3 ;  /* 0x000000020f147807 */ /* 0x040fe40001800000 */
[----:B------:R-:W-:Y:S02]  /*12790*/  SEL R15, R15, 0x6, !P3 ;  /* 0x000000060f0f7807 */ /* 0x000fe40005800000 */
[----:B------:R-:W-:Y:S01]  /*127a0*/  SEL R21, R21, 0x26, P3 ;  /* 0x0000002615157807 */ /* 0x000fe20001800000 */
[----:B------:R-:W-:-:S03]  /*127b0*/  IMAD.IADD R204, R203, 0x1, R20 ;  /* 0x00000001cbcc7824 */ /* 0x000fc600078e0214 */
[----:B------:R-:W-:Y:S01]  /*127c0*/  LOP3.LUT R21, R21, 0x6, RZ, 0xc0, !PT ;  /* 0x0000000615157812 */ /* 0x000fe200078ec0ff */
[----:B------:R-:W-:Y:S02]  /*127d0*/  WARPGROUP.DEPBAR.LE gsb0, 0x0 ;  /* 0x00008000000079c5 */ /* 0x000fe40000010000 */
[----:B------:R-:W-:-:S06]  /*127e0*/  WARPGROUP.ARRIVE ;  /* 0x00000000000079c5 */ /* 0x000fcc0000000000 */
        /* <DEDUP_REMOVED lines=20> */
[----:B------:R-:W-:-:S04]  /*12930*/  SEL R203, R203, 0x980, P3 ;  /* 0x00000980cbcb7807 */ /* 0x000fc80001800000 */
[----:B------:R-:W-:-:S04]  /*12940*/  LOP3.LUT R203, R203, 0xa00, RZ, 0xc0, !PT ;  /* 0x00000a00cbcb7812 */ /* 0x000fc800078ec0ff */
[CC--:B------:R-:W-:Y:S02]  /*12950*/  IADD3 R204, R21.reuse, R203.reuse, R2 ;  /* 0x000000cb15cc7210 */ /* 0x0c0fe40007ffe002 */
[----:B------:R-:W-:Y:S01]  /*12960*/  IADD3 R206, R21, R203, R202 ;  /* 0x000000cb15ce7210 */ /* 0x000fe20007ffe0ca */
[----:B------:R-:W-:Y:S02]  /*12970*/  VIADD R21, R2, 0xa00 ;  /* 0x00000a0002157836 */ /* 0x000fe40000000000 */
        /* <DEDUP_REMOVED lines=61> */
[----:B------:R-:W-:Y:S02]  /*12d50*/  R2UR UR7, R207 ;  /* 0x00000000cf0772ca */ /* 0x000fe400000e0000 */
[----:B------:R-:W-:Y:S01]  /*12d60*/  MOV R207, 0x40000040 ;  /* 0x4000004000cf7802 */ /* 0x000fe20000000f00 */
[----:B------:R-:W-:-:S02]  /*12d70*/  WARPGROUP.DEPBAR.LE gsb0, 0x0 ;  /* 0x00008000000079c5 */ /* 0x000fc40000010000 */
[----:B------:R-:W-:-:S08]  /*12d80*/  WARPGROUP.ARRIVE ;  /* 0x00000000000079c5 */ /* 0x000fd00000000000 */
        /* <DEDUP_REMOVED lines=39> */
[----:B------:R-:W-:Y:S01]  /*13000*/  IMAD.MOV.U32 R21, RZ, RZ, 0x40000040 ;  /* 0x40000040ff157424 */ /* 0x000fe200078e00ff */
        /* <DEDUP_REMOVED lines=14> */
[C---:B------:R-:W-:Y:S01]  /*130f0*/  IMAD.IADD R204, R206.reuse, 0x1, R14 ;  /* 0x00000001cecc7824 */ /* 0x040fe200078e020e */
[----:B------:R-:W-:Y:S01]  /*13100*/  R2UR UR7, R205 ;  /* 0x00000000cd0772ca */ /* 0x000fe200000e0000 */
[----:B------:R-:W-:Y:S02]  /*13110*/  IMAD.MOV.U32 R205, RZ, RZ, 0x40000040 ;  /* 0x40000040ffcd7424 */ /* 0x000fe400078e00ff */
[----:B------:R-:W-:Y:S01]  /*13120*/  IMAD.IADD R14, R206, 0x1, R15 ;  /* 0x00000001ce0e7824 */ /* 0x000fe200078e020f */
[----:B------:R-:W-:Y:S01]  /*13130*/  R2UR UR4, R204 ;  /* 0x00000000cc0472ca */ /* 0x000fe200000e0000 */
[----:B------:R-:W-:Y:S01]  /*13140*/  IMAD.IADD R204, R206, 0x1, R20 ;  /* 0x00000001cecc7824 */ /* 0x000fe200078e0214 */
[----:B------:R-:W-:Y:S01]  /*13150*/  R2UR UR5, R205 ;  /* 0x00000000cd0572ca */ /* 0x000fe200000e0000 */
[----:B------:R-:W-:-:S02]  /*13160*/  IMAD.MOV.U32 R205, RZ, RZ, 0x40000040 ;  /* 0x40000040ffcd7424 */ /* 0x000fc400078e00ff */
[----:B------:R-:W-:Y:S01]  /*13170*/  IMAD.IADD R20, R20, 0x1, R203 ;  /* 0x0000000114147824 */ /* 0x000fe200078e02cb */
[----:B------:R-:W-:Y:S02]  /*13180*/  WARPGROUP.DEPBAR.LE gsb0, 0x0 ;  /* 0x00008000000079c5 */ /* 0x000fe40000010000 */
[----:B------:R-:W-:-:S07]  /*13190*/  WARPGROUP.ARRIVE ;  /* 0x00000000000079c5 */ /* 0x000fce0000000000 */
[----:B------:R-:W-:Y:S01]  /*131a0*/  HGMMA.64x64x16.F32 R152, gdesc[UR4], R152, gsb0 ;  /* 0x00e00000049879f0 */ /* 0x000fe20008000898 */
[----:B------:R-:W-:Y:S02]  /*131b0*/  R2UR UR4, R204 ;  /* 0x00000000cc0472ca */ /* 0x000fe400000e0000 */
[----:B------:R-:W-:Y:S02]  /*131c0*/  R2UR UR5, R205 ;  /* 0x00000000cd0572ca */ /* 0x000fe400000e0000 */
[----:B------:R-:W-:Y:S02]  /*131d0*/  R2UR UR6, R20 ;  /* 0x00000000140672ca */ /* 0x000fe400000e0000 */
[----:B------:R-:W-:Y:S01]  /*131e0*/  R2UR UR7, R21 ;  /* 0x00000000150772ca */ /* 0x000fe200000e0000 */
[----:B------:R-:W-:Y:S01]  /*131f0*/  IMAD.MOV.U32 R21, RZ, RZ, 0x40000040 ;  /* 0x40000040ff157424 */ /* 0x000fe200078e00ff */
[----:B------:R-:W-:Y:S01]  /*13200*/  IADD3 R20, R15, R203, RZ ;  /* 0x000000cb0f147210 */ /* 0x000fe20007ffe0ff */
[----:B------:R-:W-:Y:S01]  /*13210*/  IMAD.MOV.U32 R15, RZ, RZ, 0x40000040 ;  /* 0x40000040ff0f7424 */ /* 0x000fe200078e00ff */
[----:B------:R-:W-:-:S02]  /*13220*/  WARPGROUP.DEPBAR.LE gsb0, 0x0 ;  /* 0x00008000000079c5 */ /* 0x000fc40000010000 */
[----:B------:R-:W-:-:S07]  /*13230*/  WARPGROUP.ARRIVE ;  /* 0x00000000000079c5 */ /* 0x000fce0000000000 */
[----:B------:R-:W-:Y:S01]  /*13240*/  HGMMA.64x64x16.F32 R152, gdesc[UR4], R152, gsb0 ;  /* 0x00e00000049879f0 */ /* 0x000fe20008000898 */
[----:B------:R-:W-:Y:S01]  /*13250*/  R2UR UR4, R14 ;  /* 0x000000000e0472ca */ /* 0x000fe200000e0000 */
[----:B------:R-:W-:Y:S01]  /*13260*/  IMAD.MOV.U32 R14, RZ, RZ, 0x40 ;  /* 0x00000040ff0e7424 */ /* 0x000fe200078e00ff */
[----:B------:R-:W-:Y:S01]  /*13270*/  R2UR UR5, R15 ;  /* 0x000000000f0572ca */ /* 0x000fe200000e0000 */
[----:B------:R-:W-:Y:S01]  /*13280*/  IMAD.MOV.U32 R15, RZ, RZ, 0x1000 ;  /* 0x00001000ff0f7424 */ /* 0x000fe200078e00ff */
[----:B------:R-:W-:Y:S01]  /*13290*/  R2UR UR6, R20 ;  /* 0x00000000140672ca */ /* 0x000fe200000e0000 */
[----:B------:R-:W-:Y:S01]  /*132a0*/  IMAD R20, R19, 0x1000, R193 ;  /* 0x0000100013147824 */ /* 0x000fe200078e02c1 */
[----:B------:R-:W-:Y:S01]  /*132b0*/  R2UR UR7, R21 ;  /* 0x00000000150772ca */ /* 0x000fe200000e0000 */
[----:B------:R-:W-:Y:S01]  /*132c0*/  IMAD.MOV.U32 R21, RZ, RZ, 0x40000040 ;  /* 0x40000040ff157424 */ /* 0x000fe200078e00ff */
[----:B------:R-:W-:Y:S02]  /*132d0*/  SEL R14, R14, 0x3e, P3 ;  /* 0x0000003e0e0e7807 */ /* 0x000fe40001800000 */
[----:B------:R-:W-:-:S02]  /*132e0*/  SEL R15, R15, 0xf80, P3 ;  /* 0x00000f800f0f7807 */ /* 0x000fc40001800000 */
        /* <DEDUP_REMOVED lines=16> */
[----:B------:R-:W-:Y:S01]  /*133f0*/  R2UR UR7, R21 ;  /* 0x00000000150772ca */ /* 0x000fe200000e0000 */
[----:B------:R-:W-:Y:S01]  /*13400*/  IMAD.U32 R21, RZ, RZ, UR39 ;  /* 0x00000027ff157e24 */ /* 0x000fe2000f8e00ff */
        /* <DEDUP_REMOVED lines=49> */
[----:B------:R-:W2:Y:S01]  /*13720*/  MUFU.EX2 R152, R152 ;  /* 0x0000009800987308 */ /* 0x000ea20000000800 */
[--C-:B0-----:R-:W-:Y:S01]  /*13730*/  FFMA.FTZ R204, R164, R21, -R207.reuse ;  /* 0x00000015a4cc7223 */ /* 0x101fe200000108cf */
[----:B------:R-:W-:Y:S01]  /*13740*/  FMNMX.FTZ R202, R182, R15, !PT ;  /* 0x0000000fb6ca7209 */ /* 0x000fe20007810000 */
[-CC-:B------:R-:W-:Y:S01]  /*13750*/  FFMA.FTZ R173, R173, R21.reuse, -R207.reuse ;  /* 0x00000015adad7223 */ /* 0x180fe200000108cf */
[-CC-:B------:R-:W-:Y:S01]  /*13760*/  FFMA.FTZ R176, R176, R21.reuse, -R207.reuse ;  /* 0x00000015b0b07223 */ /* 0x180fe200000108cf */
[-CC-:B------:R-:W-:Y:S01]  /*13770*/  FFMA.FTZ R177, R177, R21.reuse, -R207.reuse ;  /* 0x00000015b1b17223 */ /* 0x180fe200000108cf */
[----:B------:R-:W-:Y:S01]  /*13780*/  FMNMX.FTZ R15, R183, R202, !PT ;  /* 0x000000cab70f7209 */ /* 0x000fe20007810000 */
[-CC-:B------:R-:W-:Y:S01]  /*13790*/  FFMA.FTZ R202, R160, R21.reuse, -R207.reuse ;  /* 0x00000015a0ca7223 */ /* 0x180fe200000108cf */
[-CC-:B------:R-:W-:Y:S01]  /*137a0*/  FFMA.FTZ R180, R180, R21.reuse, -R207.reuse ;  /* 0x00000015b4b47223 */ /* 0x180fe200000108cf */
[----:B------:R-:W-:Y:S01]  /*137b0*/  FFMA.FTZ R181, R181, R21, -R207 ;  /* 0x00000015b5b57223 */ /* 0x000fe200000108cf */
[----:B------:R-:W0:Y:S01]  /*137c0*/  MUFU.EX2 R153, R153 ;  /* 0x0000009900997308 */ /* 0x000e220000000800 */
[----:B------:R-:W3:Y:S01]  /*137d0*/  SHFL.BFLY PT, R160, R15, 0x2, 0x1f ;  /* 0x0c401f000fa07f89 */ /* 0x000ee200000e0000 */
[-C--:B-1----:R-:W-:Y:S01]  /*137e0*/  FMUL.FTZ R24, R24, R206.reuse ;  /* 0x000000ce18187220 */ /* 0x082fe20000410000 */
[-C--:B------:R-:W-:Y:S01]  /*137f0*/  FMUL.FTZ R25, R25, R206.reuse ;  /* 0x000000ce19197220 */ /* 0x080fe20000410000 */
[-C--:B------:R-:W-:Y:S01]  /*13800*/  FMUL.FTZ R28, R28, R206.reuse ;  /* 0x000000ce1c1c7220 */ /* 0x080fe20000410000 */
[-C--:B------:R-:W-:Y:S01]  /*13810*/  FMUL.FTZ R29, R29, R206.reuse ;  /* 0x000000ce1d1d7220 */ /* 0x080fe20000410000 */
[----:B------:R-:W-:Y:S01]  /*13820*/  FMUL.FTZ R32, R32, R206 ;  /* 0x000000ce20207220 */ /* 0x000fe20000410000 */
[----:B--2---:R-:W-:Y:S01]  /*13830*/  FFMA.FTZ R6, R206, R6, R152 ;  /* 0x00000006ce067223 */ /* 0x004fe20000010098 */
        /* <DEDUP_REMOVED lines=16> */
[----:B------:R-:W-:Y:S01]  /*13940*/  MUFU.EX2 R202, R202 ;  /* 0x000000ca00ca7308 */ /* 0x000fe20000000800 */
[----:B---3--:R-:W-:Y:S01]  /*13950*/  FMNMX.FTZ R160, R15, R160, !PT ;  /* 0x000000a00fa07209 */ /* 0x008fe20007810000 */
[-C--:B------:R-:W-:Y:S01]  /*13960*/  FMUL.FTZ R60, R60, R206.reuse ;  /* 0x000000ce3c3c7220 */ /* 0x080fe20000410000 */
[-C--:B------:R-:W-:Y:S01]  /*13970*/  FMUL.FTZ R61, R61, R206.reuse ;  /* 0x000000ce3d3d7220 */ /* 0x080fe20000410000 */
[-C--:B------:R-:W-:Y:S01]  /*13980*/  FMUL.FTZ R64, R64, R206.reuse ;  /* 0x000000ce40407220 */ /* 0x080fe20000410000 */
[-C--:B------:R-:W-:Y:S01]  /*13990*/  FMUL.FTZ R65, R65, R206.reuse ;  /* 0x000000ce41417220 */ /* 0x080fe20000410000 */
[----:B------:R-:W0:Y:S01]  /*139a0*/  SHFL.BFLY PT, R15, R160, 0x1, 0x1f ;  /* 0x0c201f00a00f7f89 */ /* 0x000e2200000e0000 */
        /* <DEDUP_REMOVED lines=23> */
[----:B0-----:R-:W-:Y:S01]  /*13b20*/  FMNMX.FTZ R15, R160, R15, !PT ;  /* 0x0000000fa00f7209 */ /* 0x001fe20007810000 */
[-C--:B------:R-:W-:Y:S01]  /*13b30*/  FMUL.FTZ R108, R108, R206.reuse ;  /* 0x000000ce6c6c7220 */ /* 0x080fe20000410000 */
[----:B------:R-:W-:Y:S01]  /*13b40*/  MUFU.EX2 R168, R168 ;  /* 0x000000a800a87308 */ /* 0x000fe20000000800 */
[-C--:B------:R-:W-:Y:S01]  /*13b50*/  FMUL.FTZ R109, R109, R206.reuse ;  /* 0x000000ce6d6d7220 */ /* 0x080fe20000410000 */
[-C--:B------:R-:W-:Y:S01]  /*13b60*/  FMUL.FTZ R112, R112, R206.reuse ;  /* 0x000000ce70707220 */ /* 0x080fe20000410000 */
[----:B------:R-:W-:Y:S01]  /*13b70*/  FADD.FTZ R160, -R15, R200 ;  /* 0x000000c80fa07221 */ /* 0x000fe20000010100 */
        /* <DEDUP_REMOVED lines=8> */
[-CC-:B------:R-:W-:Y:S01]  /*13c00*/  FFMA.FTZ R161, R155, R21.reuse, -R160.reuse ;  /* 0x000000159ba17223 */ /* 0x180fe200000108a0 */
[----:B------:R-:W-:Y:S01]  /*13c10*/  FFMA.FTZ R155, R158, R21, -R160 ;  /* 0x000000159e9b7223 */ /* 0x000fe200000108a0 */
[----:B------:R-:W-:-:S02]  /*13c20*/  IMAD.MOV R158, RZ, RZ, -R196 ;  /* 0x000000ffff9e7224 */ /* 0x000fc400078e0ac4 */
[-CC-:B------:R-:W-:Y:S01]  /*13c30*/  FFMA.FTZ R154, R154, R21.reuse, -R160.reuse ;  /* 0x000000159a9a7223 */ /* 0x180fe200000108a0 */
[-CC-:B------:R-:W-:Y:S01]  /*13c40*/  FFMA.FTZ R200, R159, R21.reuse, -R160.reuse ;  /* 0x000000159fc87223 */ /* 0x180fe200000108a0 */
[----:B------:R-:W-:Y:S01]  /*13c50*/  MUFU.EX2 R157, R157 ;  /* 0x0000009d009d7308 */ /* 0x000fe20000000800 */
[-CC-:B------:R-:W-:Y:S01]  /*13c60*/  FFMA.FTZ R207, R162, R21.reuse, -R160.reuse ;  /* 0x00000015a2cf7223 */ /* 0x180fe200000108a0 */
[----:B------:R-:W-:Y:S01]  /*13c70*/  ISETP.NE.AND P3, PT, R185, R158, PT ;  /* 0x0000009eb900720c */ /* 0x000fe20003f65270 */
[----:B------:R-:W-:Y:S02]  /*13c80*/  @!P1 VIADD R158, R188, 0x38840 ;  /* 0x00038840bc9e9836 */ /* 0x000fe40000000000 */
[-CC-:B------:R-:W-:Y:S01]  /*13c90*/  FFMA.FTZ R222, R163, R21.reuse, -R160.reuse ;  /* 0x00000015a3de7223 */ /* 0x180fe200000108a0 */
[-CC-:B------:R-:W-:Y:S01]  /*13ca0*/  FFMA.FTZ R223, R166, R21.reuse, -R160.reuse ;  /* 0x00000015a6df7223 */ /* 0x180fe200000108a0 */
[-CC-:B------:R-:W-:Y:S01]  /*13cb0*/  FFMA.FTZ R224, R167, R21.reuse, -R160.reuse ;  /* 0x00000015a7e07223 */ /* 0x180fe200000108a0 */
[-C--:B------:R-:W-:Y:S01]  /*13cc0*/  FFMA.FTZ R170, R170, R21.reuse, -R160 ;  /* 0x00000015aaaa7223 */ /* 0x080fe200000108a0 */
[----:B------:R-:W0:Y:S01]  /*13cd0*/  MUFU.EX2 R154, R154 ;  /* 0x0000009a009a7308 */ /* 0x000e220000000800 */
[----:B------:R-:W-:Y:S01]  /*13ce0*/  @!P1 PRMT R158, RZ, 0x654, R158 ;  /* 0x00000654ff9e9816 */ /* 0x000fe2000000009e */
[-CC-:B------:R-:W-:Y:S01]  /*13cf0*/  FFMA.FTZ R171, R171, R21.reuse, -R160.reuse ;  /* 0x00000015abab7223 */ /* 0x180fe200000108a0 */
[-CC-:B------:R-:W-:Y:S01]  /*13d00*/  FFMA.FTZ R174, R174, R21.reuse, -R160.reuse ;  /* 0x00000015aeae7223 */ /* 0x180fe200000108a0 */
[-CC-:B------:R-:W-:Y:S01]  /*13d10*/  FFMA.FTZ R175, R175, R21.reuse, -R160.reuse ;  /* 0x00000015afaf7223 */ /* 0x180fe200000108a0 */
[----:B------:R0:W-:Y:S01]  /*13d20*/  @!P1 SYNCS.ARRIVE.TRANS64.RED.A1T0 RZ, [R158+URZ], RZ ;  /* 0x000000ff9eff99a7 */ /* 0x0001e2000810043f */
[-CC-:B------:R-:W-:Y:S01]  /*13d30*/  FFMA.FTZ R178, R178, R21.reuse, -R160.reuse ;  /* 0x00000015b2b27223 */ /* 0x180fe200000108a0 */
[----:B------:R-:W-:Y:S01]  /*13d40*/  @!P3 LEA R159, R201, R194, 0x6 ;  /* 0x000000c2c99fb211 */ /* 0x000fe200078e30ff */
[----:B------:R-:W1:Y:S01]  /*13d50*/  MUFU.EX2 R161, R161 ;  /* 0x000000a100a17308 */ /* 0x000e620000000800 */
[-CC-:B------:R-:W-:Y:S01]  /*13d60*/  FFMA.FTZ R179, R179, R21.reuse, -R160.reuse ;  /* 0x00000015b3b37223 */ /* 0x180fe200000108a0 */
[-CC-:B------:R-:W-:Y:S01]  /*13d70*/  FFMA.FTZ R182, R182, R21.reuse, -R160.reuse ;  /* 0x00000015b6b67223 */ /* 0x180fe200000108a0 */
[----:B------:R-:W-:Y:S01]  /*13d80*/  FFMA.FTZ R183, R183, R21, -R160 ;  /* 0x00000015b7b77223 */ /* 0x000fe200000108a0 */
[----:B------:R-:W-:-:S02]  /*13d90*/  @!P3 IMAD R159, R159, 0x4, R18 ;  /* 0x000000049f9fb824 */ /* 0x000fc400078e0212 */
[----:B------:R-:W-:Y:S01]  /*13da0*/  FADD.FTZ R201, R153, R6 ;  /* 0x0000000699c97221 */ /* 0x000fe20000010000 */
[-C--:B------:R-:W-:Y:S01]  /*13db0*/  FMUL.FTZ R124, R124, R206.reuse ;  /* 0x000000ce7c7c7220 */ /* 0x080fe20000410000 */
[-C--:B------:R-:W-:Y:S01]  /*13dc0*/  FMUL.FTZ R125, R125, R206.reuse ;  /* 0x000000ce7d7d7220 */ /* 0x080fe20000410000 */
[----:B------:R-:W2:Y:S01]  /*13dd0*/  MUFU.EX2 R155, R155 ;  /* 0x0000009b009b7308 */ /* 0x000ea20000000800 */
[----:B------:R2:W-:Y:S01]  /*13de0*/  @!P3 STS [R159+0x38400], R206 ;  /* 0x038400ce9f00b388 */ /* 0x0005e20000000800 */
[----:B0-----:R-:W-:Y:S01]  /*13df0*/  FFMA.FTZ R158, R157, R7, R154 ;  /* 0x000000079d9e7223 */ /* 0x001fe2000001009a */
[-C--:B------:R-:W-:Y:S01]  /*13e00*/  FMUL.FTZ R128, R128, R206.reuse ;  /* 0x000000ce80807220 */ /* 0x080fe20000410000 */
[-C--:B------:R-:W-:Y:S01]  /*13e10*/  FMUL.FTZ R129, R129, R206.reuse ;  /* 0x000000ce81817220 */ /* 0x080fe20000410000 */
[----:B------:R0:W-:Y:S01]  /*13e20*/  @!P3 STS [R159+0x38420], R157 ;  /* 0x0384209d9f00b388 */ /* 0x0001e20000000800 */
[-C--:B------:R-:W-:Y:S01]  /*13e30*/  FMUL.FTZ R132, R132, R206.reuse ;  /* 0x000000ce84847220 */ /* 0x080fe20000410000 */
[-C--:B------:R-:W-:Y:S01]  /*13e40*/  FMUL.FTZ R133, R133, R206.reuse ;  /* 0x000000ce85857220 */ /* 0x080fe20000410000 */
[----:B------:R-:W3:Y:S01]  /*13e50*/  MUFU.EX2 R200, R200 ;  /* 0x000000c800c87308 */ /* 0x000ee20000000800 */
[----:B-1----:R-:W-:Y:S01]  /*13e60*/  FADD.FTZ R158, R161, R158 ;  /* 0x0000009ea19e7221 */ /* 0x002fe20000010000 */
        /* <DEDUP_REMOVED lines=9> */
[----:B------:R-:W-:Y:S01]  /*13f00*/  F2FP.F16.F32.PACK_AB R153, R161, R154 ;  /* 0x0000009aa199723e */ /* 0x000fe200000000ff */
[----:B--2---:R-:W-:Y:S01]  /*13f10*/  FADD.FTZ R206, R155, R158 ;  /* 0x0000009e9bce7221 */ /* 0x004fe20000010000 */
        /* <DEDUP_REMOVED lines=72> */
[----:B------:R-:W-:Y:S01]  /*143a0*/  FMUL.FTZ R151, R151, R157 ;  /* 0x0000009d97977220 */ /* 0x000fe20000410000 */
[----:B------:R-:W-:Y:S01]  /*143b0*/  FADD.FTZ R201, R156, R201 ;  /* 0x000000c99cc97221 */ /* 0x000fe20000010000 */
[----:B------:R-:W-:Y:S01]  /*143c0*/  F2FP.F16.F32.PACK_AB R154, R199, R156 ;  /* 0x0000009cc79a723e */ /* 0x000fe200000000ff */
[----:B------:R-:W-:Y:S01]  /*143d0*/  MUFU.EX2 R176, R176 ;  /* 0x000000b000b07308 */ /* 0x000fe20000000800 */
[----:B---3--:R-:W-:Y:S01]  /*143e0*/  F2FP.F16.F32.PACK_AB R155, R200, R155 ;  /* 0x0000009bc89b723e */ /* 0x008fe200000000ff */
[----:B------:R-:W-:Y:S01]  /*143f0*/  BAR.SYNC.DEFER_BLOCKING 0xf, 0x100 ;  /* 0x03c4000000007b1d */ /* 0x000fe20000010000 */
[----:B------:R-:W-:Y:S01]  /*14400*/  F2FP.F16.F32.PACK_AB R156, R203, R202 ;  /* 0x000000cacb9c723e */ /* 0x000fe200000000ff */
[----:B------:R-:W-:Y:S01]  /*14410*/  VIADD R6, R20, 0x80 ;  /* 0x0000008014067836 */ /* 0x000fe20000000000 */
[----:B0-----:R-:W-:Y:S01]  /*14420*/  F2FP.F16.F32.PACK_AB R157, R222, R207 ;  /* 0x000000cfde9d723e */ /* 0x001fe200000000ff */
[----:B------:R-:W-:Y:S01]  /*14430*/  IMAD.MOV.U32 R7, RZ, RZ, 0x40000040 ;  /* 0x40000040ff077424 */ /* 0x000fe200078e00ff */
[----:B------:R-:W-:Y:S01]  /*14440*/  F2FP.F16.F32.PACK_AB R158, R205, R204 ;  /* 0x000000cccd9e723e */ /* 0x000fe200000000ff */
[----:B------:R-:W0:Y:S01]  /*14450*/  MUFU.EX2 R177, R177 ;  /* 0x000000b100b17308 */ /* 0x000e220000000800 */
[----:B-1----:R-:W-:Y:S01]  /*14460*/  F2FP.F16.F32.PACK_AB R159, R224, R223 ;  /* 0x000000dfe09f723e */ /* 0x002fe200000000ff */
[----:B------:R-:W-:Y:S01]  /*14470*/  FADD.FTZ R201, R199, R201 ;  /* 0x000000c9c7c97221 */ /* 0x000fe20000010000 */
[----:B------:R-:W-:Y:S01]  /*14480*/  F2FP.F16.F32.PACK_AB R160, R169, R168 ;  /* 0x000000a8a9a0723e */ /* 0x000fe200000000ff */
[----:B------:R-:W-:Y:S01]  /*14490*/  FADD.FTZ R206, R200, R206 ;  /* 0x000000cec8ce7221 */ /* 0x000fe20000010000 */
[----:B--2---:R-:W-:Y:S01]  /*144a0*/  F2FP.F16.F32.PACK_AB R161, R171, R170 ;  /* 0x000000aaaba1723e */ /* 0x004fe200000000ff */
[----:B------:R-:W-:Y:S01]  /*144b0*/  FADD.FTZ R202, R202, R201 ;  /* 0x000000c9caca7221 */ /* 0x000fe20000010000 */
[----:B------:R-:W-:Y:S01]  /*144c0*/  F2FP.F16.F32.PACK_AB R162, R173, R172 ;  /* 0x000000acada2723e */ /* 0x000fe200000000ff */
[----:B------:R-:W-:Y:S01]  /*144d0*/  MUFU.EX2 R180, R180 ;  /* 0x000000b400b47308 */ /* 0x000fe20000000800 */
[----:B----4-:R-:W-:Y:S01]  /*144e0*/  F2FP.F16.F32.PACK_AB R163, R175, R174 ;  /* 0x000000aeafa3723e */ /* 0x010fe200000000ff */
[----:B------:R-:W-:Y:S01]  /*144f0*/  FADD.FTZ R207, R207, R206 ;  /* 0x000000cecfcf7221 */ /* 0x000fe20000010000 */
[----:B------:R-:W-:Y:S01]  /*14500*/  FADD.FTZ R203, R203, R202 ;  /* 0x000000cacbcb7221 */ /* 0x000fe20000010000 */
[----:B------:R-:W-:-:S02]  /*14510*/  @!P1 VIADD R188, R188, 0x38860 ;  /* 0x00038860bcbc9836 */ /* 0x000fc40000000000 */
[----:B------:R-:W-:Y:S01]  /*14520*/  FADD.FTZ R222, R222, R207 ;  /* 0x000000cfdede7221 */ /* 0x000fe20000010000 */
[----:B------:R-:W-:Y:S01]  /*14530*/  FADD.FTZ R204, R204, R203 ;  /* 0x000000cbcccc7221 */ /* 0x000fe20000010000 */
[----:B------:R-:W1:Y:S01]  /*14540*/  MUFU.EX2 R181, R181 ;  /* 0x000000b500b57308 */ /* 0x000e620000000800 */
[----:B0-----:R-:W-:Y:S01]  /*14550*/  F2FP.F16.F32.PACK_AB R164, R177, R176 ;  /* 0x000000b0b1a4723e */ /* 0x001fe200000000ff */
[----:B------:R0:W-:Y:S01]  /*14560*/  STSM.16.M88.4 [R197+0x36400], R152 ;  /* 0x03640098c5007844 */ /* 0x0001e20000000200 */
[----:B------:R-:W-:Y:S01]  /*14570*/  FADD.FTZ R223, R223, R222 ;  /* 0x000000dedfdf7221 */ /* 0x000fe20000010000 */
[----:B------:R-:W-:Y:S01]  /*14580*/  FADD.FTZ R205, R205, R204 ;  /* 0x000000cccdcd7221 */ /* 0x000fe20000010000 */
[----:B------:R-:W-:Y:S01]  /*14590*/  @!P1 PRMT R188, RZ, 0x654, R188 ;  /* 0x00000654ffbc9816 */ /* 0x000fe200000000bc */
[----:B------:R0:W-:Y:S01]  /*145a0*/  STSM.16.M88.4 [R198], R156 ;  /* 0x0000009cc6007844 */ /* 0x0001e20000000200 */
[----:B------:R-:W-:Y:S01]  /*145b0*/  FADD.FTZ R223, R224, R223 ;  /* 0x000000dfe0df7221 */ /* 0x000fe20000010000 */
[----:B------:R-:W-:Y:S01]  /*145c0*/  MUFU.EX2 R178, R178 ;  /* 0x000000b200b27308 */ /* 0x000fe20000000800 */
[----:B------:R-:W-:Y:S01]  /*145d0*/  FADD.FTZ R168, R168, R205 ;  /* 0x000000cda8a87221 */ /* 0x000fe20000010000 */
[----:B------:R0:W-:Y:S01]  /*145e0*/  STSM.16.M88.4 [R209], R160 ;  /* 0x000000a0d1007844 */ /* 0x0001e20000000200 */
[----:B------:R-:W-:Y:S01]  /*145f0*/  FADD.FTZ R170, R170, R223 ;  /* 0x000000dfaaaa7221 */ /* 0x000fe20000010000 */
[----:B------:R-:W-:-:S02]  /*14600*/  IMAD.MOV.U32 R201, RZ, RZ, R19 ;  /* 0x000000ffffc97224 */ /* 0x000fc400078e0013 */
[----:B------:R-:W-:Y:S01]  /*14610*/  FADD.FTZ R169, R169, R168 ;  /* 0x000000a8a9a97221 */ /* 0x000fe20000010000 */
[----:B------:R-:W-:Y:S02]  /*14620*/  IMAD.MOV.U32 R200, RZ, RZ, R15 ;  /* 0x000000ffffc87224 */ /* 0x000fe400078e000f */
[----:B------:R-:W-:Y:S01]  /*14630*/  FADD.FTZ R171, R171, R170 ;  /* 0x000000aaabab7221 */ /* 0x000fe20000010000 */
[----:B------:R-:W2:Y:S01]  /*14640*/  MUFU.EX2 R179, R179 ;  /* 0x000000b300b37308 */ /* 0x000ea20000000800 */
[----:B-1----:R-:W-:Y:S01]  /*14650*/  F2FP.F16.F32.PACK_AB R166, R181, R180 ;  /* 0x000000b4b5a6723e */ /* 0x002fe200000000ff */
[----:B------:R-:W-:Y:S01]  /*14660*/  FADD.FTZ R172, R172, R169 ;  /* 0x000000a9acac7221 */ /* 0x000fe20000010000 */
[----:B------:R-:W-:Y:S01]  /*14670*/  FADD.FTZ R174, R174, R171 ;  /* 0x000000abaeae7221 */ /* 0x000fe20000010000 */
[----:B------:R-:W-:Y:S02]  /*14680*/  IMAD.MOV.U32 R199, RZ, RZ, R14 ;  /* 0x000000ffffc77224 */ /* 0x000fe400078e000e */
[----:B------:R-:W-:Y:S01]  /*14690*/  FADD.FTZ R173, R173, R172 ;  /* 0x000000acadad7221 */ /* 0x000fe20000010000 */
[----:B------:R-:W-:Y:S01]  /*146a0*/  FADD.FTZ R175, R175, R174 ;  /* 0x000000aeafaf7221 */ /* 0x000fe20000010000 */
[----:B------:R-:W-:Y:S02]  /*146b0*/  MUFU.EX2 R182, R182 ;  /* 0x000000b600b67308 */ /* 0x000fe40000000800 */
[----:B------:R-:W-:-:S04]  /*146c0*/  FADD.FTZ R176, R176, R173 ;  /* 0x000000adb0b07221 */ /* 0x000fc80000010000 */
[----:B------:R-:W-:Y:S02]  /*146d0*/  FADD.FTZ R177, R177, R176 ;  /* 0x000000b0b1b17221 */ /* 0x000fe40000010000 */
[----:B------:R-:W1:Y:S01]  /*146e0*/  MUFU.EX2 R183, R183 ;  /* 0x000000b700b77308 */ /* 0x000e620000000800 */
[----:B--2---:R-:W-:Y:S01]  /*146f0*/  F2FP.F16.F32.PACK_AB R165, R179, R178 ;  /* 0x000000b2b3a5723e */ /* 0x004fe200000000ff */
[----:B------:R-:W-:-:S04]  /*14700*/  FADD.FTZ R178, R178, R175 ;  /* 0x000000afb2b27221 */ /* 0x000fc80000010000 */
[----:B------:R-:W-:Y:S01]  /*14710*/  FADD.FTZ R179, R179, R178 ;  /* 0x000000b2b3b37221 */ /* 0x000fe20000010000 */
[----:B-1----:R-:W-:-:S03]  /*14720*/  F2FP.F16.F32.PACK_AB R167, R183, R182 ;  /* 0x000000b6b7a7723e */ /* 0x002fc600000000ff */
[----:B------:R-:W-:Y:S02]  /*14730*/  FADD.FTZ R182, R182, R179 ;  /* 0x000000b3b6b67221 */ /* 0x000fe40000010000 */
[----:B------:R0:W-:Y:S01]  /*14740*/  STSM.16.M88.4 [R208], R164 ;  /* 0x000000a4d0007844 */ /* 0x0001e20000000200 */
[----:B------:R-:W-:-:S06]  /*14750*/  WARPGROUP.ARRIVE ;  /* 0x00000000000079c5 */ /* 0x000fcc0000000000 */
        /* <DEDUP_REMOVED lines=18> */
[----:B------:R-:W-:Y:S01]  /*14880*/  FADD.FTZ R6, R180, R177 ;  /* 0x000000b1b4067221 */ /* 0x000fe20000010000 */
[----:B------:R-:W-:Y:S01]  /*14890*/  R2UR UR7, R7 ;  /* 0x00000000070772ca */ /* 0x000fe200000e0000 */
[----:B------:R-:W-:Y:S02]  /*148a0*/  FADD.FTZ R7, R183, R182 ;  /* 0x000000b6b7077221 */ /* 0x000fe40000010000 */
[----:B------:R-:W-:Y:S01]  /*148b0*/  FADD.FTZ R6, R181, R6 ;  /* 0x00000006b5067221 */ /* 0x000fe20000010000 */
[----:B------:R-:W-:Y:S02]  /*148c0*/  WARPGROUP.DEPBAR.LE gsb0, 0x0 ;  /* 0x00008000000079c5 */ /* 0x000fe40000010000 */
[----:B------:R-:W-:-:S15]  /*148d0*/  WARPGROUP.ARRIVE ;  /* 0x00000000000079c5 */ /* 0x000fde0000000000 */
[----:B------:R-:W-:-:S04]  /*148e0*/  NOP ;  /* 0x0000000000007918 */ /* 0x000fc80000000000 */
        /* <DEDUP_REMOVED lines=13> */
.L_x_2832:
[----:B------:R-:W-:-:S07]  /*149c0*/  MOV R20, R189 ;  /* 0x000000bd00147202 */ /* 0x000fce0000000f00 */
.L_x_2831:
[----:B------:R-:W-:Y:S05]  /*149d0*/  BSYNC B1 ;  /* 0x0000000000017941 */ /* 0x000fea0003800000 */
.L_x_2830:
[----:B------:R-:W-:Y:S01]  /*149e0*/  ISETP.GE.AND P2, PT, R20, R212, PT ;  /* 0x000000d41400720c */ /* 0x000fe20003f46270 */
[----:B------:R-:W-:-:S12]  /*149f0*/  BSSY B0, `(.L_x_2844) ;  /* 0x00003ce000007945 */ /* 0x000fd80003800000 */
[----:B------:R-:W-:Y:S05]  /*14a00*/  @!P2 BRA `(.L_x_2845) ;  /* 0x0000003c0030a947 */ /* 0x000fea0003800000 */
[----:B0-----:R-:W-:Y:S02]  /*14a10*/  VIADD R188, R0, 0x8 ;  /* 0x0000000800bc7836 */ /* 0x001fe40000000000 */
[----:B------:R-:W-:Y:S02]  /*14a20*/  IMAD.MOV.U32 R199, RZ, RZ, R15 ;  /* 0x000000ffffc77224 */ /* 0x000fe400078e000f */
[----:B------:R-:W-:Y:S01]  /*14a30*/  IMAD.MOV.U32 R200, RZ, RZ, R14 ;  /* 0x000000ffffc87224 */ /* 0x000fe200078e000e */
[----:B------:R-:W-:Y:S01]  /*14a40*/  IADD3 R188, R188, R23, -R184 ;  /* 0x00000017bcbc7210 */ /* 0x000fe20007ffe8b8 */
[----:B------:R-:W-:-:S07]  /*14a50*/  IMAD.MOV.U32 R201, RZ, RZ, R19 ;  /* 0x000000ffffc97224 */ /* 0x000fce00078e0013 */
.L_x_2864:
[----:B------:R-:W-:-:S05]  /*14a60*/  VIADD R19, R201, 0x1 ;  /* 0x00000001c9137836 */ /* 0x000fca0000000000 */
[----:B------:R-:W-:-:S04]  /*14a70*/  ISETP.NE.AND P2, PT, R19, 0x2, PT ;  /* 0x000000021300780c */ /* 0x000fc80003f45270 */
[----:B------:R-:W-:Y:S02]  /*14a80*/  SEL R15, RZ, 0x1, P2 ;  /* 0x00000001ff0f7807 */ /* 0x000fe40001000000 */
[----:B------:R-:W-:Y:S02]  /*14a90*/  SEL R19, R19, RZ, P2 ;  /* 0x000000ff13137207 */ /* 0x000fe40001000000 */
[----:B------:R-:W-:Y:S01]  /*14aa0*/  LOP3.LUT R22, R22, R15, RZ, 0x3c, !PT ;  /* 0x0000000f16167212 */ /* 0x000fe200078e3cff */
[----:B-1----:R-:W-:Y:S06]  /*14ab0*/  @!P0 BRA `(.L_x_2846) ;  /* 0x0000000000048947 */ /* 0x002fec0003800000 */
[----:B------:R-:W-:Y:S01]  /*14ac0*/  BPT.TRAP 0x1 ;  /* 0x000000040000795c */ /* 0x000fe20000300000 */
.L_x_2846:
[----:B------:R-:W-:Y:S01]  /*14ad0*/  IMAD R189, R19, 0x8, R18 ;  /* 0x0000000813bd7824 */ /* 0x000fe200078e0212 */
[----:B------:R-:W-:-:S04]  /*14ae0*/  SHF.L.U32 R204, R22, 0x1f, RZ ;  /* 0x0000001f16cc7819 */ /* 0x000fc800000006ff */
[----:B------:R0:W1:Y:S01]  /*14af0*/  SYNCS.PHASECHK.TRANS64.TRYWAIT P2, [R189+URZ+0x38830], R204 ;  /* 0x038830ccbd0075a7 */ /* 0x000062000804017f */
[----:B------:R-:W-:Y:S05]  /*14b00*/  @!P0 BRA `(.L_x_2847) ;  /* 0x0000000000048947 */ /* 0x000fea0003800000 */
[----:B------:R-:W-:Y:S01]  /*14b10*/  BPT.TRAP 0x1 ;  /* 0x000000040000795c */ /* 0x000fe20000300000 */
.L_x_2847:
[----:B------:R-:W-:Y:S01]  /*14b20*/  BSSY B1, `(.L_x_2848) ;  /* 0x0000006000017945 */ /* 0x000fe20003800000 */
[----:B------:R-:W-:Y:S02]  /*14b30*/  IMAD R14, R19, 0x200, R190 ;  /* 0x00000200130e7824 */ /* 0x000fe400078e02be */
[----:B------:R-:W-:Y:S01]  /*14b40*/  IMAD.MOV.U32 R15, RZ, RZ, 0x40000040 ;  /* 0x40000040ff0f7424 */ /* 0x000fe200078e00ff */
[----:B-1----:R-:W-:Y:S06]  /*14b50*/  @P2 BRA `(.L_x_2849) ;  /* 0x0000000000082947 */ /* 0x002fec0003800000 */
[----:B------:R-:W1:Y:S02]  /*14b60*/  SYNCS.PHASECHK.TRANS64.TRYWAIT P2, [R189+URZ+0x38830], R204 ;  /* 0x038830ccbd0075a7 */ /* 0x000e64000804017f */
[----:B-1----:R-:W-:Y:S05]  /*14b70*/  @!P2 BRA `(.L_x_2850) ;  /* 0x000000e80054a947 */ /* 0x002fea0003800000 */
.L_x_2849:
[----:B------:R-:W-:Y:S05]  /*14b80*/  BSYNC B1 ;  /* 0x0000000000017941 */ /* 0x000fea0003800000 */
.L_x_2848:
        /* <DEDUP_REMOVED lines=10> */
[C---:B------:R-:W-:Y:S01]  /*14c30*/  VIADD R202, R14.reuse, 0x4 ;  /* 0x000000040eca7836 */ /* 0x040fe20000000000 */
[----:B------:R-:W-:Y:S01]  /*14c40*/  R2UR UR7, R203 ;  /* 0x00000000cb0772ca */ /* 0x000fe200000e0000 */
[----:B------:R-:W-:Y:S01]  /*14c50*/  VIADD R14, R14, 0x6 ;  /* 0x000000060e0e7836 */ /* 0x000fe20000000000 */
[----:B------:R-:W-:Y:S02]  /*14c60*/  R2UR UR4, R12 ;  /* 0x000000000c0472ca */ /* 0x000fe400000e0000 */
[----:B------:R-:W-:Y:S02]  /*14c70*/  R2UR UR5, R13 ;  /* 0x000000000d0572ca */ /* 0x000fe400000e0000 */
[----:B------:R-:W-:Y:S01]  /*14c80*/  MOV R203, 0x40000040 ;  /* 0x4000004000cb7802 */ /* 0x000fe20000000f00 */
        /* <DEDUP_REMOVED lines=20> */
.L_x_2851:
[----:B------:R2:W3:Y:S01]  /*14dd0*/  SYNCS.PHASECHK.TRANS64.TRYWAIT P2, [R189+URZ+0x38850], R204 ;  /* 0x038850ccbd0075a7 */ /* 0x0004e2000804017f */
[----:B------:R-:W-:Y:S05]  /*14de0*/  @!P0 BRA `(.L_x_2852) ;  /* 0x0000000000048947 */ /* 0x000fea0003800000 */
[----:B------:R-:W-:Y:S01]  /*14df0*/  BPT.TRAP 0x1 ;  /* 0x000000040000795c */ /* 0x000fe20000300000 */
.L_x_2852:
[----:B------:R-:W-:Y:S04]  /*14e00*/  BSSY B1, `(.L_x_2853) ;  /* 0x0000004000017945 */ /* 0x000fe80003800000 */
[----:B---3--:R-:W-:Y:S05]  /*14e10*/  @P2 BRA `(.L_x_2854) ;  /* 0x0000000000082947 */ /* 0x008fea0003800000 */
[----:B------:R-:W3:Y:S02]  /*14e20*/  SYNCS.PHASECHK.TRANS64.TRYWAIT P2, [R189+URZ+0x38850], R204 ;  /* 0x038850ccbd0075a7 */ /* 0x000ee4000804017f */
[----:B---3--:R-:W-:Y:S05]  /*14e30*/  @!P2 BRA `(.L_x_2855) ;  /* 0x000000e400b8a947 */ /* 0x008fea0003800000 */
.L_x_2854:
[----:B------:R-:W-:Y:S05]  /*14e40*/  BSYNC B1 ;  /* 0x0000000000017941 */ /* 0x000fea0003800000 */
.L_x_2853:
        /* <DEDUP_REMOVED lines=10> */
[----:B------:R-:W-:-:S02]  /*14ef0*/  VIADD R203, R202, 0x800 ;  /* 0x00000800cacb7836 */ /* 0x000fc40000000000 */
[----:B------:R-:W-:Y:S02]  /*14f00*/  IMAD.MOV.U32 R205, RZ, RZ, 0x40000040 ;  /* 0x40000040ffcd7424 */ /* 0x000fe400078e00ff */
        /* <DEDUP_REMOVED lines=11> */
[----:B----4-:R-:W-:Y:S01]  /*14fc0*/  SHF.R.U32.HI R21, RZ, 0x7, R21 ;  /* 0x00000007ff157819 */ /* 0x010fe20000011615 */
[----:B------:R-:W-:Y:S02]  /*14fd0*/  WARPGROUP.DEPBAR.LE gsb0, 0x0 ;  /* 0x00008000000079c5 */ /* 0x000fe40000010000 */
[----:B------:R-:W-:-:S08]  /*14fe0*/  WARPGROUP.ARRIVE ;  /* 0x00000000000079c5 */ /* 0x000fd00000000000 */
        /* <DEDUP_REMOVED lines=150> */
[----:B------:R-:W4:Y:S01]  /*15950*/  SHFL.IDX PT, R14, R21, RZ, 0x1f ;  /* 0x00001fff150e7589 */ /* 0x000f2200000e0000 */
[----:B------:R-:W-:Y:S01]  /*15960*/  IMAD.MOV.U32 R15, RZ, RZ, 0x4 ;  /* 0x00000004ff0f7424 */ /* 0x000fe200078e00ff */
[----:B----4-:R-:W-:-:S04]  /*15970*/  ISETP.GT.AND P2, PT, R14, 0x7f, PT ;  /* 0x0000007f0e00780c */ /* 0x010fc80003f44270 */
[----:B------:R-:W-:Y:S02]  /*15980*/  SEL R14, RZ, 0x2, !P2 ;  /* 0x00000002ff0e7807 */ /* 0x000fe40005000000 */
[C---:B------:R-:W-:Y:S02]  /*15990*/  SEL R21, R15.reuse, 0x2, P2 ;  /* 0x000000020f157807 */ /* 0x040fe40001000000 */
[----:B------:R-:W-:Y:S01]  /*159a0*/  SEL R15, R15, 0x6, !P2 ;  /* 0x000000060f0f7807 */ /* 0x000fe20005000000 */
[----:B0123--:R-:W-:Y:S01]  /*159b0*/  IMAD.IADD R204, R14, 0x1, R203 ;  /* 0x000000010ecc7824 */ /* 0x00ffe200078e02cb */
        /* <DEDUP_REMOVED lines=11> */
[----:B------:R-:W-:Y:S02]  /*15a70*/  WARPGROUP.DEPBAR.LE gsb0, 0x0 ;  /* 0x00008000000079c5 */ /* 0x000fe40000010000 */
[----:B------:R-:W-:-:S08]  /*15a80*/  WARPGROUP.ARRIVE ;  /* 0x00000000000079c5 */ /* 0x000fd00000000000 */
        /* <DEDUP_REMOVED lines=17> */
[----:B------:R-:W-:Y:S01]  /*15ba0*/  R2UR UR6, R204 ;  /* 0x00000000cc0672ca */ /* 0x000fe200000e0000 */
[----:B------:R-:W-:Y:S01]  /*15bb0*/  IMAD.MOV.U32 R204, RZ, RZ, 0xa00 ;  /* 0x00000a00ffcc7424 */ /* 0x000fe200078e00ff */
[----:B------:R-:W-:Y:S01]  /*15bc0*/  R2UR UR7, R205 ;  /* 0x00000000cd0772ca */ /* 0x000fe200000e0000 */
[----:B------:R-:W-:Y:S01]  /*15bd0*/  IMAD.MOV.U32 R205, RZ, RZ, 0x40000040 ;  /* 0x40000040ffcd7424 */ /* 0x000fe200078e00ff */
[----:B------:R-:W-:-:S02]  /*15be0*/  SEL R203, R203, 0x26, P2 ;  /* 0x00000026cbcb7807 */ /* 0x000fc40001000000 */
[----:B------:R-:W-:Y:S02]  /*15bf0*/  SEL R204, R204, 0x980, P2 ;  /* 0x00000980cccc7807 */ /* 0x000fe40001000000 */
[----:B------:R-:W-:Y:S02]  /*15c00*/  LOP3.LUT R203, R203, 0x6, RZ, 0xc0, !PT ;  /* 0x00000006cbcb7812 */ /* 0x000fe400078ec0ff */
[----:B------:R-:W-:-:S04]  /*15c10*/  LOP3.LUT R206, R204, 0xa00, RZ, 0xc0, !PT ;  /* 0x00000a00ccce7812 */ /* 0x000fc800078ec0ff */
[CC--:B------:R-:W-:Y:S02]  /*15c20*/  IADD3 R204, R203.reuse, R206.reuse, R2 ;  /* 0x000000cecbcc7210 */ /* 0x0c0fe40007ffe002 */
[----:B------:R-:W-:Y:S02]  /*15c30*/  IADD3 R206, R203, R206, R202 ;  /* 0x000000cecbce7210 */ /* 0x000fe40007ffe0ca */
[----:B------:R-:W-:Y:S01]  /*15c40*/  IADD3 R203, R2, 0xa00, RZ ;  /* 0x00000a0002cb7810 */ /* 0x000fe20007ffe0ff */
        /* <DEDUP_REMOVED lines=46> */
[----:B------:R-:W-:-:S05]  /*15f30*/  IMAD.MOV.U32 R204, RZ, RZ, 0xc00 ;  /* 0x00000c00ffcc7424 */ /* 0x000fca00078e00ff */
[----:B------:R-:W-:-:S04]  /*15f40*/  SEL R204, R204, 0xb80, P2 ;  /* 0x00000b80cccc7807 */ /* 0x000fc80001000000 */
        /* <DEDUP_REMOVED lines=82> */
[--C-:B------:R-:W-:Y:S01]  /*16470*/  IMAD.IADD R204, R21, 0x1, R203.reuse ;  /* 0x0000000115cc7824 */ /* 0x100fe200078e02cb */
[----:B------:R-:W-:Y:S01]  /*16480*/  R2UR UR5, R205 ;  /* 0x00000000cd0572ca */ /* 0x000fe200000e0000 */
[----:B------:R-:W-:Y:S02]  /*16490*/  IMAD.MOV.U32 R205, RZ, RZ, 0x40000040 ;  /* 0x40000040ffcd7424 */ /* 0x000fe400078e00ff */
[----:B------:R-:W-:Y:S01]  /*164a0*/  IMAD.SHL.U32 R21, R20, 0x40, RZ ;  /* 0x0000004014157824 */ /* 0x000fe200078e00ff */
        /* <DEDUP_REMOVED lines=9> */
[----:B------:R-:W-:Y:S01]  /*16540*/  IMAD.MOV.U32 R14, RZ, RZ, 0x40 ;  /* 0x00000040ff0e7424 */ /* 0x000fe200078e00ff */
[----:B------:R-:W-:Y:S01]  /*16550*/  R2UR UR5, R15 ;  /* 0x000000000f0572ca */ /* 0x000fe200000e0000 */
[----:B------:R-:W-:Y:S01]  /*16560*/  IMAD.MOV.U32 R15, RZ, RZ, 0x1000 ;  /* 0x00001000ff0f7424 */ /* 0x000fe200078e00ff */
[----:B------:R-:W-:Y:S02]  /*16570*/  R2UR UR6, R204 ;  /* 0x00000000cc0672ca */ /* 0x000fe400000e0000 */
[----:B------:R-:W-:Y:S02]  /*16580*/  R2UR UR7, R205 ;  /* 0x00000000cd0772ca */ /* 0x000fe400000e0000 */
        /* <DEDUP_REMOVED lines=11> */
[----:B------:R-:W-:Y:S01]  /*16640*/  R2UR UR4, R14 ;  /* 0x000000000e0472ca */ /* 0x000fe200000e0000 */
[----:B------:R-:W-:Y:S01]  /*16650*/  @!P1 VIADD R14, R189, 0x38840 ;  /* 0x00038840bd0e9836 */ /* 0x000fe20000000000 */
[----:B------:R-:W-:Y:S02]  /*16660*/  R2UR UR5, R15 ;  /* 0x000000000f0572ca */ /* 0x000fe400000e0000 */
[----:B------:R-:W-:Y:S02]  /*16670*/  R2UR UR6, R202 ;  /* 0x00000000ca0672ca */ /* 0x000fe400000e0000 */
[----:B------:R-:W-:Y:S02]  /*16680*/  R2UR UR7, R203 ;  /* 0x00000000cb0772ca */ /* 0x000fe400000e0000 */
[----:B------:R-:W-:Y:S01]  /*16690*/  @!P1 PRMT R14, RZ, 0x654, R14 ;  /* 0x00000654ff0e9816 */ /* 0x000fe2000000000e */
[----:B------:R-:W-:-:S02]  /*166a0*/  WARPGROUP.DEPBAR.LE gsb0, 0x0 ;  /* 0x00008000000079c5 */ /* 0x000fc40000010000 */
[----:B------:R-:W-:-:S08]  /*166b0*/  WARPGROUP.ARRIVE ;  /* 0x00000000000079c5 */ /* 0x000fd00000000000 */
[----:B------:R-:W-:Y:S01]  /*166c0*/  HGMMA.64x64x16.F32 R152, gdesc[UR4], R152, gsb0 ;  /* 0x00e00000049879f0 */ /* 0x000fe20008000898 */
[----:B------:R-:W-:Y:S02]  /*166d0*/  ULOP3.LUT UR4, URZ, UR44, URZ, 0x33, !UPT ;  /* 0x0000002c3f047292 */ /* 0x000fe4000f8e333f */
[----:B------:R-:W-:Y:S02]  /*166e0*/  WARPGROUP.DEPBAR.LE gsb0, 0x0 ;  /* 0x00008000000079c5 */ /* 0x000fe40000010000 */
[----:B------:R0:W-:Y:S02]  /*166f0*/  @!P1 SYNCS.ARRIVE.TRANS64.RED.A1T0 RZ, [R14+URZ], RZ ;  /* 0x000000ff0eff99a7 */ /* 0x0001e4000810043f */
[----:B0-----:R-:W-:-:S04]  /*16700*/  IADD3 R14, R23, 0x1, -R21 ;  /* 0x00000001170e7810 */ /* 0x001fc80007ffe815 */
[----:B------:R-:W-:-:S05]  /*16710*/  IADD3 R14, -R185, R14, -R184 ;  /* 0x0000000eb90e7210 */ /* 0x000fca0007ffe9b8 */
[C---:B------:R-:W-:Y:S02]  /*16720*/  VIADD R205, R14.reuse, UR43 ;  /* 0x0000002b0ecd7c36 */ /* 0x040fe40008000000 */
[----:B------:R-:W-:Y:S02]  /*16730*/  VIADD R204, R14, UR4 ;  /* 0x000000040ecc7c36 */ /* 0x000fe40008000000 */
[C---:B------:R-:W-:Y:S02]  /*16740*/  IMAD.IADD R203, R0.reuse, 0x1, R205 ;  /* 0x0000000100cb7824 */ /* 0x040fe400078e02cd */
[----:B------:R-:W-:Y:S01]  /*16750*/  IMAD.IADD R202, R0, 0x1, R204 ;  /* 0x0000000100ca7824 */ /* 0x000fe200078e02cc */
[----:B------:R-:W-:Y:S06]  /*16760*/  @!P6 BRA `(.L_x_2856) ;  /* 0x000000000060e947 */ /* 0x000fec0003800000 */
[----:B------:R-:W-:Y:S01]  /*16770*/  IADD3 R207, R0, R23, -R184 ;  /* 0x0000001700cf7210 */ /* 0x000fe20007ffe8b8 */
[----:B------:R-:W-:Y:S03]  /*16780*/  BSSY B1, `(.L_x_2857) ;  /* 0x0000012000017945 */ /* 0x000fe60003800000 */
[----:B------:R-:W-:-:S13]  /*16790*/  ISETP.GT.AND P2, PT, R207, -0x1, PT ;  /* 0xffffffffcf00780c */ /* 0x000fda0003f44270 */
[----:B------:R-:W-:Y:S05]  /*167a0*/  @P2 BRA `(.L_x_2858) ;  /* 0x0000000000242947 */ /* 0x000fea0003800000 */
[----:B------:R-:W-:Y:S02]  /*167b0*/  MOV R206, UR38 ;  /* 0x0000002600ce7c02 */ /* 0x000fe40008000f00 */
[----:B------:R-:W-:Y:S02]  /*167c0*/  LOP3.LUT R207, RZ, R207, RZ, 0x33, !PT ;  /* 0x000000cfffcf7212 */ /* 0x000fe400078e33ff */
[----:B------:R-:W-:-:S13]  /*167d0*/  ISETP.NE.AND P2, PT, R206, 0x1, PT ;  /* 0x00000001ce00780c */ /* 0x000fda0003f45270 */
[----:B------:R-:W0:Y:S02]  /*167e0*/  @P2 LDC.64 R14, c[0x0][0xae0] ;  /* 0x0002b800ff0e2b82 */ /* 0x000e240000000a00 */
[----:B0-----:R-:W-:-:S04]  /*167f0*/  @P2 IMAD.HI.U32 R210, R207, R14, RZ ;  /* 0x0000000ecfd22227 */ /* 0x001fc800078e00ff */
[----:B------:R-:W-:Y:S01]  /*16800*/  IMAD.MOV.U32 R14, RZ, RZ, R207 ;  /* 0x000000ffff0e7224 */ /* 0x000fe200078e00cf */
[----:B------:R-:W-:-:S04]  /*16810*/  @P2 SHF.R.U32.HI R14, RZ, R15, R210 ;  /* 0x0000000fff0e2219 */ /* 0x000fc800000116d2 */
[----:B------:R-:W-:Y:S01]  /*16820*/  LOP3.LUT R14, RZ, R14, RZ, 0x33, !PT ;  /* 0x0000000eff0e7212 */ /* 0x000fe200078e33ff */
[----:B------:R-:W-:Y:S06]  /*16830*/  BRA `(.L_x_2859) ;  /* 0x0000000000187947 */ /* 0x000fec0003800000 */
.L_x_2858:
[----:B------:R-:W-:-:S05]  /*16840*/  IMAD.U32 R206, RZ, RZ, UR38 ;  /* 0x00000026ffce7e24 */ /* 0x000fca000f8e00ff */
[----:B------:R-:W-:-:S13]  /*16850*/  ISETP.NE.AND P2, PT, R206, 0x1, PT ;  /* 0x00000001ce00780c */ /* 0x000fda0003f45270 */
[----:B------:R-:W0:Y:S02]  /*16860*/  @P2 LDC.64 R14, c[0x0][0xae0] ;  /* 0x0002b800ff0e2b82 */ /* 0x000e240000000a00 */
[----:B0-----:R-:W-:-:S04]  /*16870*/  @P2 IMAD.HI.U32 R210, R207, R14, RZ ;  /* 0x0000000ecfd22227 */ /* 0x001fc800078e00ff */
[----:B------:R-:W-:Y:S01]  /*16880*/  IMAD.MOV.U32 R14, RZ, RZ, R207 ;  /* 0x000000ffff0e7224 */ /* 0x000fe200078e00cf */
[----:B------:R-:W-:-:S07]  /*16890*/  @P2 SHF.R.U32.HI R14, RZ, R15, R210 ;  /* 0x0000000fff0e2219 */ /* 0x000fce00000116d2 */
.L_x_2859:
[----:B------:R-:W-:Y:S05]  /*168a0*/  BSYNC B1 ;  /* 0x0000000000017941 */ /* 0x000fea0003800000 */
.L_x_2857:
[----:B------:R-:W-:-:S04]  /*168b0*/  IMAD R14, R14, R206, -R21 ;  /* 0x000000ce0e0e7224 */ /* 0x000fc800078e0a15 */
[----:B------:R-:W-:-:S05]  /*168c0*/  IMAD.IADD R15, R14, 0x1, -R185 ;  /* 0x000000010e0f7824 */ /* 0x000fca00078e0ab9 */
[----:B------:R-:W-:Y:S02]  /*168d0*/  VIADDMNMX R203, R15, R206, R203, PT ;  /* 0x000000ce0fcb7246 */ /* 0x000fe400038001cb */
[----:B------:R-:W-:-:S07]  /*168e0*/  VIMNMX R202, R202, R15, !PT ;  /* 0x0000000fcaca7248 */ /* 0x000fce0007fe0100 */
.L_x_2856:
[----:B------:R-:W-:Y:S02]  /*168f0*/  ISETP.GT.AND P2, PT, R20, -0x1, PT ;  /* 0xffffffff1400780c */ /* 0x000fe40003f44270 */
[----:B------:R-:W-:Y:S02]  /*16900*/  IADD3 R205, R205, 0x8, R0 ;  /* 0x00000008cdcd7810 */ /* 0x000fe40007ffe000 */
[C---:B------:R-:W-:Y:S02]  /*16910*/  ISETP.GT.AND P3, PT, R202.reuse, RZ, P2 ;  /* 0x000000ffca00720c */ /* 0x040fe40001764270 */
[C---:B------:R-:W-:Y:S02]  /*16920*/  ISETP.GT.AND P5, PT, R202.reuse, 0x1, P2 ;  /* 0x00000001ca00780c */ /* 0x040fe400017a4270 */
        /* <DEDUP_REMOVED lines=51> */
[----:B------:R-:W-:Y:S02]  /*16c60*/  IMAD.U32 R168, RZ, RZ, UR38 ;  /* 0x00000026ffa87e24 */ /* 0x000fe4000f8e00ff */
[----:B------:R-:W-:-:S03]  /*16c70*/  VIADD R169, R0, 0x8 ;  /* 0x0000000800a97836 */ /* 0x000fc60000000000 */
[----:B------:R-:W-:Y:S02]  /*16c80*/  ISETP.NE.AND P3, PT, R168, 0x1, PT ;  /* 0x00000001a800780c */ /* 0x000fe40003f65270 */
[----:B------:R-:W-:-:S04]  /*16c90*/  IADD3 R169, R169, R23, -R184 ;  /* 0x00000017a9a97210 */ /* 0x000fc80007ffe8b8 */
[----:B------:R-:W-:-:S07]  /*16ca0*/  LOP3.LUT R169, RZ, R169, RZ, 0x33, !PT ;  /* 0x000000a9ffa97212 */ /* 0x000fce00078e33ff */
[----:B------:R-:W0:Y:S02]  /*16cb0*/  @P3 LDC.64 R14, c[0x0][0xae0] ;  /* 0x0002b800ff0e3b82 */ /* 0x000e240000000a00 */
[----:B0-----:R-:W-:-:S05]  /*16cc0*/  @P3 IMAD.HI.U32 R14, R169, R14, RZ ;  /* 0x0000000ea90e3227 */ /* 0x001fca00078e00ff */
[----:B------:R-:W-:-:S04]  /*16cd0*/  @P3 SHF.R.U32.HI R169, RZ, R15, R14 ;  /* 0x0000000fffa93219 */ /* 0x000fc8000001160e */
[----:B------:R-:W-:Y:S01]  /*16ce0*/  LOP3.LUT R14, RZ, R169, RZ, 0x33, !PT ;  /* 0x000000a9ff0e7212 */ /* 0x000fe200078e33ff */
[----:B------:R-:W-:Y:S06]  /*16cf0*/  BRA `(.L_x_2863) ;  /* 0x0000000000187947 */ /* 0x000fec0003800000 */
.L_x_2862:
[----:B------:R-:W-:-:S05]  /*16d00*/  IMAD.U32 R168, RZ, RZ, UR38 ;  /* 0x00000026ffa87e24 */ /* 0x000fca000f8e00ff */
[----:B------:R-:W-:-:S13]  /*16d10*/  ISETP.NE.AND P3, PT, R168, 0x1, PT ;  /* 0x00000001a800780c */ /* 0x000fda0003f65270 */
[----:B------:R-:W0:Y:S02]  /*16d20*/  @P3 LDC.64 R14, c[0x0][0xae0] ;  /* 0x0002b800ff0e3b82 */ /* 0x000e240000000a00 */
[----:B0-----:R-:W-:-:S04]  /*16d30*/  @P3 IMAD.HI.U32 R202, R188, R14, RZ ;  /* 0x0000000ebcca3227 */ /* 0x001fc800078e00ff */
[----:B------:R-:W-:Y:S01]  /*16d40*/  IMAD.MOV.U32 R14, RZ, RZ, R188 ;  /* 0x000000ffff0e7224 */ /* 0x000fe200078e00bc */
[----:B------:R-:W-:-:S07]  /*16d50*/  @P3 SHF.R.U32.HI R14, RZ, R15, R202 ;  /* 0x0000000fff0e3219 */ /* 0x000fce00000116ca */
.L_x_2863:
[----:B------:R-:W-:Y:S05]  /*16d60*/  BSYNC B1 ;  /* 0x0000000000017941 */ /* 0x000fea0003800000 */
.L_x_2861:
[----:B------:R-:W-:-:S04]  /*16d70*/  IMAD R14, R14, R168, -R21 ;  /* 0x000000a80e0e7224 */ /* 0x000fc800078e0a15 */
[----:B------:R-:W-:-:S05]  /*16d80*/  IMAD.IADD R15, R14, 0x1, -R185 ;  /* 0x000000010e0f7824 */ /* 0x000fca00078e0ab9 */
[----:B------:R-:W-:Y:S02]  /*16d90*/  VIADDMNMX R205, R15, R168, R205, PT ;  /* 0x000000a80fcd7246 */ /* 0x000fe400038001cd */
[----:B------:R-:W-:-:S07]  /*16da0*/  VIMNMX R204, R204, R15, !PT ;  /* 0x0000000fcccc7248 */ /* 0x000fce0007fe0100 */
.L_x_2860:
[----:B------:R-:W-:Y:S01]  /*16db0*/  FMNMX.FTZ R14, R152, R200, !PT ;  /* 0x000000c8980e7209 */ /* 0x000fe20007810000 */
[----:B------:R-:W-:Y:S01]  /*16dc0*/  IMAD.MOV.U32 R169, RZ, RZ, 0x40000040 ;  /* 0x40000040ffa97424 */ /* 0x000fe200078e00ff */
[C---:B------:R-:W-:Y:S01]  /*16dd0*/  ISETP.GT.AND P5, PT, R204.reuse, 0x9, P2 ;  /* 0x00000009cc00780c */ /* 0x040fe200017a4270 */
[----:B------:R-:W-:Y:S01]  /*16de0*/  IMAD R168, R19, 0x1000, R193 ;  /* 0x0000100013a87824 */ /* 0x000fe200078e02c1 */
[----:B------:R-:W-:Y:S01]  /*16df0*/  FMNMX.FTZ R15, R153, R14, !PT ;  /* 0x0000000e990f7209 */ /* 0x000fe20007810000 */
[----:B------:R-:W-:Y:S01]  /*16e00*/  @!P1 VIADD R189, R189, 0x38860 ;  /* 0x00038860bdbd9836 */ /* 0x000fe20000000000 */
[----:B------:R-:W-:Y:S02]  /*16e10*/  ISETP.GT.AND P3, PT, R204, 0x1, P2 ;  /* 0x00000001cc00780c */ /* 0x000fe40001764270 */
[----:B------:R-:W-:Y:S02]  /*16e20*/  FMNMX.FTZ R14, R156, R15, !PT ;  /* 0x0000000f9c0e7209 */ /* 0x000fe40007810000 */
[----:B------:R-:W-:-:S02]  /*16e30*/  ISETP.LT.OR P5, PT, R205, 0xa, P5 ;  /* 0x0000000acd00780c */ /* 0x000fc40002fa1670 */
[----:B------:R-:W-:Y:S02]  /*16e40*/  FMNMX.FTZ R15, R157, R14, !PT ;  /* 0x0000000e9d0f7209 */ /* 0x000fe40007810000 */
[----:B------:R-:W-:Y:S02]  /*16e50*/  ISETP.LT.OR P3, PT, R205, 0x2, P3 ;  /* 0x00000002cd00780c */ /* 0x000fe40001f61670 */
        /* <DEDUP_REMOVED lines=11> */
[C---:B------:R-:W-:Y:S02]  /*16f10*/  ISETP.LT.OR P4, PT, R205.reuse, 0x9, P4 ;  /* 0x00000009cd00780c */ /* 0x040fe40002781670 */
        /* <DEDUP_REMOVED lines=12> */
[C---:B------:R-:W-:Y:S01]  /*16fe0*/  ISETP.GT.AND P5, PT, R204.reuse, 0x21, P2 ;  /* 0x00000021cc00780c */ /* 0x040fe200017a4270 */
[----:B------:R-:W0:Y:S01]  /*16ff0*/  SHFL.BFLY PT, R14, R15, 0x2, 0x1f ;  /* 0x0c401f000f0e7f89 */ /* 0x000e2200000e0000 */
[----:B------:R-:W-:Y:S02]  /*17000*/  ISETP.GT.AND P3, PT, R204, 0x19, P2 ;  /* 0x00000019cc00780c */ /* 0x000fe40001764270 */
[C---:B------:R-:W-:Y:S02]  /*17010*/  ISETP.LT.OR P4, PT, R205.reuse, 0x12, P4 ;  /* 0x00000012cd00780c */ /* 0x040fe40002781670 */
[----:B------:R-:W-:-:S02]  /*17020*/  ISETP.LT.OR P5, PT, R205, 0x22, P5 ;  /* 0x00000022cd00780c */ /* 0x000fc40002fa1670 */
[----:B------:R-:W-:Y:S02]  /*17030*/  ISETP.LT.OR P3, PT, R205, 0x1a, P3 ;  /* 0x0000001acd00780c */ /* 0x000fe40001f61670 */
[----:B------:R-:W-:Y:S02]  /*17040*/  FSEL R163, R163, -INF , !P4 ;  /* 0xff800000a3a37808 */ /* 0x000fe40006000000 */
[C---:B------:R-:W-:Y:S02]  /*17050*/  ISETP.GT.AND P4, PT, R204.reuse, 0x20, P2 ;  /* 0x00000020cc00780c */ /* 0x040fe40001784270 */
[----:B------:R-:W-:Y:S02]  /*17060*/  FSEL R203, R171, -INF , !P5 ;  /* 0xff800000abcb7808 */ /* 0x000fe40006800000 */
[----:B------:R-:W-:Y:S02]  /*17070*/  FSEL R167, R167, -INF , !P3 ;  /* 0xff800000a7a77808 */ /* 0x000fe40005800000 */
[----:B------:R-:W-:-:S02]  /*17080*/  ISETP.GT.AND P5, PT, R204, RZ, P2 ;  /* 0x000000ffcc00720c */ /* 0x000fc400017a4270 */
[----:B------:R-:W-:Y:S02]  /*17090*/  ISETP.GT.AND P3, PT, R204, 0x28, P2 ;  /* 0x00000028cc00780c */ /* 0x000fe40001764270 */
[C---:B------:R-:W-:Y:S02]  /*170a0*/  ISETP.LT.OR P4, PT, R205.reuse, 0x21, P4 ;  /* 0x00000021cd00780c */ /* 0x040fe40002781670 */
[----:B------:R-:W-:Y:S02]  /*170b0*/  ISETP.LT.OR P5, PT, R205, 0x1, P5 ;  /* 0x00000001cd00780c */ /* 0x000fe40002fa1670 */
[----:B0-----:R-:W-:Y:S02]  /*170c0*/  FMNMX.FTZ R14, R15, R14, !PT ;  /* 0x0000000e0f0e7209 */ /* 0x001fe40007810000 */
[----:B------:R-:W-:Y:S02]  /*170d0*/  ISETP.LT.OR P3, PT, R205, 0x29, P3 ;  /* 0x00000029cd00780c */ /* 0x000fe40001f61670 */
[----:B------:R-:W-:Y:S01]  /*170e0*/  FSEL R202, R170, -INF , !P4 ;  /* 0xff800000aaca7808 */ /* 0x000fe20006000000 */
[----:B------:R-:W0:Y:S01]  /*170f0*/  SHFL.BFLY PT, R15, R14, 0x1, 0x1f ;  /* 0x0c201f000e0f7f89 */ /* 0x000e2200000e0000 */
[----:B------:R-:W-:-:S02]  /*17100*/  ISETP.GT.AND P4, PT, R204, 0x29, P2 ;  /* 0x00000029cc00780c */ /* 0x000fc40001784270 */
[----:B------:R-:W-:Y:S02]  /*17110*/  FSEL R154, R154, -INF , !P5 ;  /* 0xff8000009a9a7808 */ /* 0x000fe40006800000 */
[----:B------:R-:W-:Y:S02]  /*17120*/  FSEL R210, R174, -INF , !P3 ;  /* 0xff800000aed27808 */ /* 0x000fe40005800000 */
[----:B------:R-:W-:Y:S02]  /*17130*/  ISETP.GT.AND P3, PT, R204, 0x30, P2 ;  /* 0x00000030cc00780c */ /* 0x000fe40001764270 */
[----:B------:R-:W-:Y:S02]  /*17140*/  ISETP.LT.OR P4, PT, R205, 0x2a, P4 ;  /* 0x0000002acd00780c */ /* 0x000fe40002781670 */
[----:B------:R-:W-:Y:S02]  /*17150*/  FMNMX.FTZ R170, R154, R199, !PT ;  /* 0x000000c79aaa7209 */ /* 0x000fe40007810000 */
[----:B------:R-:W-:-:S02]  /*17160*/  MOV R21, UR37 ;  /* 0x0000002500157c02 */ /* 0x000fc40008000f00 */
[----:B------:R-:W-:Y:S02]  /*17170*/  ISETP.LT.OR P3, PT, R205, 0x31, P3 ;  /* 0x00000031cd00780c */ /* 0x000fe40001f61670 */
[----:B------:R-:W-:Y:S02]  /*17180*/  FSEL R222, R175, -INF , !P4 ;  /* 0xff800000afde7808 */ /* 0x000fe40006000000 */
[C---:B------:R-:W-:Y:S02]  /*17190*/  ISETP.GT.AND P4, PT, R204.reuse, 0x31, P2 ;  /* 0x00000031cc00780c */ /* 0x040fe40001784270 */
[----:B------:R-:W-:Y:S02]  /*171a0*/  ISETP.GT.AND P5, PT, R204, 0x38, P2 ;  /* 0x00000038cc00780c */ /* 0x000fe400017a4270 */
[----:B------:R-:W-:Y:S02]  /*171b0*/  R2UR UR7, R169 ;  /* 0x00000000a90772ca */ /* 0x000fe400000e0000 */
[----:B0-----:R-:W-:-:S02]  /*171c0*/  FMNMX.FTZ R14, R14, R15, !PT ;  /* 0x0000000f0e0e7209 */ /* 0x001fc40007810000 */
[----:B------:R-:W-:Y:S02]  /*171d0*/  FMNMX.FTZ R15, R155, R170, !PT ;  /* 0x000000aa9b0f7209 */ /* 0x000fe40007810000 */
[----:B------:R-:W-:Y:S01]  /*171e0*/  ISETP.GT.AND P2, PT, R204, 0x39, P2 ;  /* 0x00000039cc00780c */ /* 0x000fe20001744270 */
[----:B------:R-:W-:Y:S01]  /*171f0*/  FMUL.FTZ R169, R14, R21 ;  /* 0x000000150ea97220 */ /* 0x000fe20000410000 */
[----:B------:R-:W-:Y:S02]  /*17200*/  FSEL R204, R178, -INF , !P3 ;  /* 0xff800000b2cc7808 */ /* 0x000fe40005800000 */
[----:B------:R-:W-:Y:S02]  /*17210*/  FSETP.NEU.FTZ.AND P3, PT, R14, -INF , PT ;  /* 0xff8000000e00780b */ /* 0x000fe40003f7d000 */
[----:B------:R-:W-:Y:S02]  /*17220*/  FMNMX.FTZ R170, R158, R15, !PT ;  /* 0x0000000f9eaa7209 */ /* 0x000fe40007810000 */
[----:B------:R-:W-:-:S02]  /*17230*/  FSEL R15, R169, RZ, P3 ;  /* 0x000000ffa90f7208 */ /* 0x000fc40001800000 */
[----:B------:R-:W-:Y:S02]  /*17240*/  FMNMX.FTZ R169, R159, R170, !PT ;  /* 0x000000aa9fa97209 */ /* 0x000fe40007810000 */
[----:B------:R-:W-:Y:S01]  /*17250*/  ISETP.LT.OR P4, PT, R205, 0x32, P4 ;  /* 0x00000032cd00780c */ /* 0x000fe20002781670 */
[--C-:B------:R-:W-:Y:S01]  /*17260*/  FFMA.FTZ R175, R157, R21, -R15.reuse ;  /* 0x000000159daf7223 */ /* 0x100fe2000001080f */
[----:B------:R-:W-:Y:S01]  /*17270*/  FMNMX.FTZ R170, R162, R169, !PT ;  /* 0x000000a9a2aa7209 */ /* 0x000fe20007810000 */
[-CC-:B------:R-:W-:Y:S01]  /*17280*/  FFMA.FTZ R152, R152, R21.reuse, -R15.reuse ;  /* 0x0000001598987223 */ /* 0x180fe2000001080f */
[----:B------:R-:W-:Y:S01]  /*17290*/  ISETP.LT.OR P5, PT, R205, 0x39, P5 ;  /* 0x00000039cd00780c */ /* 0x000fe20002fa1670 */
[-CC-:B------:R-:W-:Y:S01]  /*172a0*/  FFMA.FTZ R153, R153, R21.reuse, -R15.reuse ;  /* 0x0000001599997223 */ /* 0x180fe2000001080f */
[----:B------:R-:W-:Y:S01]  /*172b0*/  FMNMX.FTZ R169, R163, R170, !PT ;  /* 0x000000aaa3a97209 */ /* 0x000fe20007810000 */
[-CC-:B------:R-:W-:Y:S01]  /*172c0*/  FFMA.FTZ R156, R156, R21.reuse, -R15.reuse ;  /* 0x000000159c9c7223 */ /* 0x180fe2000001080f */
[----:B------:R-:W-:Y:S01]  /*172d0*/  ISETP.LT.OR P2, PT, R205, 0x3a, P2 ;  /* 0x0000003acd00780c */ /* 0x000fe20001741670 */
[--C-:B------:R-:W-:Y:S01]  /*172e0*/  FFMA.FTZ R178, R206, R21, -R15.reuse ;  /* 0x00000015ceb27223 */ /* 0x100fe2000001080f */
[----:B------:R-:W-:Y:S01]  /*172f0*/  FMNMX.FTZ R170, R166, R169, !PT ;  /* 0x000000a9a6aa7209 */ /* 0x000fe20007810000 */
[-CC-:B------:R-:W-:Y:S01]  /*17300*/  FFMA.FTZ R172, R172, R21.reuse, -R15.reuse ;  /* 0x00000015acac7223 */ /* 0x180fe2000001080f */
[----:B------:R-:W-:Y:S01]  /*17310*/  FSEL R183, R183, -INF , !P2 ;  /* 0xff800000b7b77808 */ /* 0x000fe20005000000 */
[-CC-:B------:R-:W-:Y:S01]  /*17320*/  FFMA.FTZ R173, R173, R21.reuse, -R15.reuse ;  /* 0x00000015adad7223 */ /* 0x180fe2000001080f */
[----:B------:R-:W-:Y:S01]  /*17330*/  FMNMX.FTZ R169, R167, R170, !PT ;  /* 0x000000aaa7a97209 */ /* 0x000fe20007810000 */
[-CC-:B------:R-:W-:Y:S01]  /*17340*/  FFMA.FTZ R176, R176, R21.reuse, -R15.reuse ;  /* 0x00000015b0b07223 */ /* 0x180fe2000001080f */
[-CC-:B------:R-:W-:Y:S01]  /*17350*/  FFMA.FTZ R177, R177, R21.reuse, -R15.reuse ;  /* 0x00000015b1b17223 */ /* 0x180fe2000001080f */
[--C-:B------:R-:W-:Y:S01]  /*17360*/  FFMA.FTZ R180, R180, R21, -R15.reuse ;  /* 0x00000015b4b47223 */ /* 0x100fe2000001080f */
[----:B------:R-:W-:Y:S01]  /*17370*/  FMNMX.FTZ R170, R202, R169, !PT ;  /* 0x000000a9caaa7209 */ /* 0x000fe20007810000 */
[----:B------:R-:W-:Y:S01]  /*17380*/  FFMA.FTZ R181, R181, R21, -R15 ;  /* 0x00000015b5b57223 */ /* 0x000fe2000001080f */
[----:B------:R-:W-:Y:S01]  /*17390*/  MUFU.EX2 R152, R152 ;  /* 0x0000009800987308 */ /* 0x000fe20000000800 */
[----:B------:R-:W-:-:S02]  /*173a0*/  R2UR UR6, R168 ;  /* 0x00000000a80672ca */ /* 0x000fc400000e0000 */
[----:B------:R-:W-:Y:S01]  /*173b0*/  FMNMX.FTZ R169, R203, R170, !PT ;  /* 0x000000aacba97209 */ /* 0x000fe20007810000 */
[-CC-:B------:R-:W-:Y:S01]  /*173c0*/  FFMA.FTZ R170, R160, R21.reuse, -R15.reuse ;  /* 0x00000015a0aa7223 */ /* 0x180fe2000001080f */
[----:B------:R-:W-:Y:S01]  /*173d0*/  FSEL R160, R182, -INF , !P5 ;  /* 0xff800000b6a07808 */ /* 0x000fe20006800000 */
[----:B------:R-:W-:Y:S01]  /*173e0*/  FFMA.FTZ R182, R161, R21, -R15 ;  /* 0x00000015a1b67223 */ /* 0x000fe2000001080f */
[----:B------:R-:W-:Y:S01]  /*173f0*/  FMNMX.FTZ R157, R210, R169, !PT ;  /* 0x000000a9d29d7209 */ /* 0x000fe20007810000 */
[----:B------:R-:W-:Y:S01]  /*17400*/  MUFU.EX2 R153, R153 ;  /* 0x0000009900997308 */ /* 0x000fe20000000800 */
[----:B------:R-:W-:Y:S02]  /*17410*/  @!P1 PRMT R189, RZ, 0x654, R189 ;  /* 0x00000654ffbd9816 */ /* 0x000fe400000000bd */
[----:B------:R-:W-:Y:S02]  /*17420*/  FMNMX.FTZ R171, R222, R157, !PT ;  /* 0x0000009ddeab7209 */ /* 0x000fe40007810000 */
[----:B------:R-:W-:Y:S01]  /*17430*/  FSEL R157, R179, -INF , !P4 ;  /* 0xff800000b39d7808 */ /* 0x000fe20006000000 */
[----:B------:R-:W-:Y:S01]  /*17440*/  FFMA.FTZ R179, R207, R21, -R15 ;  /* 0x00000015cfb37223 */ /* 0x000fe2000001080f */
[----:B------:R-:W-:Y:S01]  /*17450*/  FMNMX.FTZ R174, R204, R171, !PT ;  /* 0x000000abccae7209 */ /* 0x000fe20007810000 */
[----:B------:R0:W-:Y:S03]  /*17460*/  MUFU.EX2 R169, R175 ;  /* 0x000000af00a97308 */ /* 0x0001e60000000800 */
[----:B------:R-:W-:-:S04]  /*17470*/  FMNMX.FTZ R171, R157, R174, !PT ;  /* 0x000000ae9dab7209 */ /* 0x000fc80007810000 */
[----:B------:R-:W-:Y:S01]  /*17480*/  FMNMX.FTZ R174, R160, R171, !PT ;  /* 0x000000aba0ae7209 */ /* 0x000fe20007810000 */
[----:B------:R-:W-:Y:S01]  /*17490*/  MUFU.EX2 R156, R156 ;  /* 0x0000009c009c7308 */ /* 0x000fe20000000800 */
[-CC-:B0-----:R-:W-:Y:S02]  /*174a0*/  FFMA.FTZ R175, R165, R21.reuse, -R15.reuse ;  /* 0x00000015a5af7223 */ /* 0x181fe4000001080f */
[----:B------:R-:W-:Y:S01]  /*174b0*/  FMNMX.FTZ R161, R183, R174, !PT ;  /* 0x000000aeb7a17209 */ /* 0x000fe20007810000 */
[----:B------:R-:W-:Y:S01]  /*174c0*/  FFMA.FTZ R174, R164, R21, -R15 ;  /* 0x00000015a4ae7223 */ /* 0x000fe2000001080f */
[----:B------:R-:W-:-:S03]  /*174d0*/  FSEL R15, R14, RZ, P3 ;  /* 0x000000ff0e0f7208 */ /* 0x000fc60001800000 */
[----:B------:R-:W0:Y:S01]  /*174e0*/  SHFL.BFLY PT, R164, R161, 0x2, 0x1f ;  /* 0x0c401f00a1a47f89 */ /* 0x000e2200000e0000 */
[----:B------:R1:W-:Y:S08]  /*174f0*/  MUFU.EX2 R171, R182 ;  /* 0x000000b600ab7308 */ /* 0x0003f00000000800 */
[----:B------:R-:W-:Y:S01]  /*17500*/  MUFU.EX2 R170, R170 ;  /* 0x000000aa00aa7308 */ /* 0x000fe20000000800 */
[----:B-1----:R-:W-:-:S07]  /*17510*/  FADD.FTZ R182, -R15, R200 ;  /* 0x000000c80fb67221 */ /* 0x002fce0000010100 */
[----:B------:R-:W-:Y:S01]  /*17520*/  MUFU.EX2 R174, R174 ;  /* 0x000000ae00ae7308 */ /* 0x000fe20000000800 */
[----:B0-----:R-:W-:-:S07]  /*17530*/  FMNMX.FTZ R164, R161, R164, !PT ;  /* 0x000000a4a1a47209 */ /* 0x001fce0007810000 */
[----:B------:R-:W-:Y:S01]  /*17540*/  MUFU.EX2 R175, R175 ;  /* 0x000000af00af7308 */ /* 0x000fe20000000800 */
[----:B------:R-:W0:Y:S07]  /*17550*/  SHFL.BFLY PT, R161, R164, 0x1, 0x1f ;  /* 0x0c201f00a4a17f89 */ /* 0x000e2e00000e0000 */
[----:B------:R-:W-:Y:S08]  /*17560*/  MUFU.EX2 R178, R178 ;  /* 0x000000b200b27308 */ /* 0x000ff00000000800 */
[----:B------:R-:W-:Y:S08]  /*17570*/  MUFU.EX2 R179, R179 ;  /* 0x000000b300b37308 */ /* 0x000ff00000000800 */
[----:B------:R-:W-:Y:S01]  /*17580*/  MUFU.EX2 R172, R172 ;  /* 0x000000ac00ac7308 */ /* 0x000fe20000000800 */
[----:B0-----:R-:W-:Y:S01]  /*17590*/  FMNMX.FTZ R15, R164, R161, !PT ;  /* 0x000000a1a40f7209 */ /* 0x001fe20007810000 */
[----:B------:R-:W-:-:S02]  /*175a0*/  IMAD.MOV R164, RZ, RZ, -R196 ;  /* 0x000000ffffa47224 */ /* 0x000fc400078e0ac4 */
[-C--:B------:R-:W-:Y:S01]  /*175b0*/  FMUL.FTZ R161, R182, R21.reuse ;  /* 0x00000015b6a17220 */ /* 0x080fe20000410000 */
[C---:B------:R-:W-:Y:S01]  /*175c0*/  FSETP.NEU.FTZ.AND P2, PT, R15.reuse, -INF , PT ;  /* 0xff8000000f00780b */ /* 0x040fe20003f5d000 */
[----:B------:R-:W-:Y:S01]  /*175d0*/  FMUL.FTZ R165, R15, R21 ;  /* 0x000000150fa57220 */ /* 0x000fe20000410000 */
[----:B------:R-:W-:Y:S01]  /*175e0*/  ISETP.NE.AND P3, PT, R185, R164, PT ;  /* 0x000000a4b900720c */ /* 0x000fe20003f65270 */
[----:B------:R-:W-:Y:S01]  /*175f0*/  MUFU.EX2 R173, R173 ;  /* 0x000000ad00ad7308 */ /* 0x000fe20000000800 */
[----:B------:R-:W-:Y:S02]  /*17600*/  FSEL R164, R15, RZ, P2 ;  /* 0x000000ff0fa47208 */ /* 0x000fe40001000000 */
[----:B------:R-:W-:Y:S02]  /*17610*/  FSEL R165, R165, RZ, P2 ;  /* 0x000000ffa5a57208 */ /* 0x000fe40001000000 */
[----:B------:R-:W-:Y:S01]  /*17620*/  ISETP.GT.AND P2, PT, R20, R212, PT ;  /* 0x000000d41400720c */ /* 0x000fe20003f44270 */
[----:B------:R-:W-:-:S02]  /*17630*/  FADD.FTZ R182, -R164, R199 ;  /* 0x000000c7a4b67221 */ /* 0x000fc40000010100 */
[-CC-:B------:R-:W-:Y:S01]  /*17640*/  FFMA.FTZ R205, R155, R21.reuse, -R165.reuse ;  /* 0x000000159bcd7223 */ /* 0x180fe200000108a5 */
[----:B------:R-:W0:Y:S01]  /*17650*/  MUFU.EX2 R161, R161 ;  /* 0x000000a100a17308 */ /* 0x000e220000000800 */
[-C--:B------:R-:W-:Y:S01]  /*17660*/  FMUL.FTZ R155, R182, R21.reuse ;  /* 0x00000015b69b7220 */ /* 0x080fe20000410000 */
[-CC-:B------:R-:W-:Y:S01]  /*17670*/  FFMA.FTZ R154, R154, R21.reuse, -R165.reuse ;  /* 0x000000159a9a7223 */ /* 0x180fe200000108a5 */
[----:B------:R-:W-:Y:S02]  /*17680*/  @!P3 IMAD R199, R201, 0x40, R194 ;  /* 0x00000040c9c7b824 */ /* 0x000fe400078e02c2 */
[-CC-:B------:R-:W-:Y:S01]  /*17690*/  FFMA.FTZ R182, R158, R21.reuse, -R165.reuse ;  /* 0x000000159eb67223 */ /* 0x180fe200000108a5 */
[-CC-:B------:R-:W-:Y:S01]  /*176a0*/  FFMA.FTZ R200, R163, R21.reuse, -R165.reuse ;  /* 0x00000015a3c87223 */ /* 0x180fe200000108a5 */
[-CC-:B------:R-:W-:Y:S01]  /*176b0*/  FFMA.FTZ R201, R166, R21.reuse, -R165.reuse ;  /* 0x00000015a6c97223 */ /* 0x180fe200000108a5 */
[----:B------:R-:W-:Y:S01]  /*176c0*/  @!P3 IMAD R199, R199, 0x4, R18 ;  /* 0x00000004c7c7b824 */ /* 0x000fe200078e0212 */
[----:B------:R-:W1:Y:S01]  /*176d0*/  MUFU.EX2 R155, R155 ;  /* 0x0000009b009b7308 */ /* 0x000e620000000800 */
[-CC-:B------:R-:W-:Y:S01]  /*176e0*/  FFMA.FTZ R223, R159, R21.reuse, -R165.reuse ;  /* 0x000000159fdf7223 */ /* 0x180fe200000108a5 */
[-CC-:B------:R-:W-:Y:S01]  /*176f0*/  FFMA.FTZ R206, R222, R21.reuse, -R165.reuse ;  /* 0x00000015dece7223 */ /* 0x180fe200000108a5 */
[-CC-:B------:R-:W-:Y:S01]  /*17700*/  FFMA.FTZ R162, R162, R21.reuse, -R165.reuse ;  /* 0x00000015a2a27223 */ /* 0x180fe200000108a5 */
[-CC-:B------:R-:W-:Y:S01]  /*17710*/  FFMA.FTZ R167, R167, R21.reuse, -R165.reuse ;  /* 0x00000015a7a77223 */ /* 0x180fe200000108a5 */
[-CC-:B------:R-:W-:Y:S01]  /*17720*/  FFMA.FTZ R207, R204, R21.reuse, -R165.reuse ;  /* 0x00000015cccf7223 */ /* 0x180fe200000108a5 */
[-CC-:B------:R-:W-:Y:S01]  /*17730*/  FFMA.FTZ R224, R160, R21.reuse, -R165.reuse ;  /* 0x00000015a0e07223 */ /* 0x180fe200000108a5 */
[-CC-:B------:R-:W-:Y:S01]  /*17740*/  FFMA.FTZ R222, R183, R21.reuse, -R165.reuse ;  /* 0x00000015b7de7223 */ /* 0x180fe200000108a5 */
[----:B------:R2:W-:Y:S01]  /*17750*/  MUFU.EX2 R164, R205 ;  /* 0x000000cd00a47308 */ /* 0x0005e20000000800 */
[----:B0-----:R-:W-:Y:S01]  /*17760*/  @!P3 STS [R199+0x38400], R161 ;  /* 0x038400a1c700b388 */ /* 0x001fe20000000800 */
[-CC-:B------:R-:W-:Y:S01]  /*17770*/  FFMA.FTZ R158, R202, R21.reuse, -R165.reuse ;  /* 0x00000015ca9e7223 */ /* 0x180fe200000108a5 */
[--C-:B------:R-:W-:Y:S01]  /*17780*/  FFMA.FTZ R159, R203, R21, -R165.reuse ;  /* 0x00000015cb9f7223 */ /* 0x100fe200000108a5 */
[----:B------:R-:W-:Y:S01]  /*17790*/  FFMA.FTZ R226, R161, R6, R152 ;  /* 0x00000006a1e27223 */ /* 0x000fe20000010098 */
[----:B------:R-:W-:Y:S01]  /*177a0*/  F2FP.F16.F32.PACK_AB R152, R153, R152 ;  /* 0x000000989998723e */ /* 0x000fe200000000ff */
[-C--:B------:R-:W-:Y:S01]  /*177b0*/  FMUL.FTZ R24, R24, R161.reuse ;  /* 0x000000a118187220 */ /* 0x080fe20000410000 */
[----:B------:R-:W-:Y:S01]  /*177c0*/  FMUL.FTZ R25, R25, R161 ;  /* 0x000000a119197220 */ /* 0x000fe20000410000 */
[----:B------:R-:W0:Y:S01]  /*177d0*/  MUFU.EX2 R154, R154 ;  /* 0x0000009a009a7308 */ /* 0x000e220000000800 */
[-CC-:B--2---:R-:W-:Y:S01]  /*177e0*/  FFMA.FTZ R205, R210, R21.reuse, -R165.reuse ;  /* 0x00000015d2cd7223 */ /* 0x184fe200000108a5 */
[----:B------:R-:W-:Y:S01]  /*177f0*/  FFMA.FTZ R210, R157, R21, -R165 ;  /* 0x000000159dd27223 */ /* 0x000fe200000108a5 */
[----:B-1----:R1:W-:Y:S01]  /*17800*/  @!P3 STS [R199+0x38420], R155 ;  /* 0x0384209bc700b388 */ /* 0x0023e20000000800 */
[----:B------:R-:W-:Y:S01]  /*17810*/  FADD.FTZ R226, R153, R226 ;  /* 0x000000e299e27221 */ /* 0x000fe20000010000 */
        /* <DEDUP_REMOVED lines=12> */
[----:B0-----:R-:W-:Y:S01]  /*178e0*/  F2FP.F16.F32.PACK_AB R153, R164, R154 ;  /* 0x0000009aa499723e */ /* 0x001fe200000000ff */
[-C--:B------:R-:W-:Y:S01]  /*178f0*/  FMUL.FTZ R46, R46, R155.reuse ;  /* 0x0000009b2e2e7220 */ /* 0x080fe20000410000 */
[-C--:B------:R-:W-:Y:S01]  /*17900*/  FMUL.FTZ R47, R47, R155.reuse ;  /* 0x0000009b2f2f7220 */ /* 0x080fe20000410000 */
[-C--:B------:R-:W-:Y:S01]  /*17910*/  FMUL.FTZ R50, R50, R155.reuse ;  /* 0x0000009b32327220 */ /* 0x080fe20000410000 */
[-C--:B------:R-:W-:Y:S01]  /*17920*/  FMUL.FTZ R51, R51, R155.reuse ;  /* 0x0000009b33337220 */ /* 0x080fe20000410000 */
[-C--:B------:R-:W-:Y:S01]  /*17930*/  FMUL.FTZ R54, R54, R155.reuse ;  /* 0x0000009b36367220 */ /* 0x080fe20000410000 */
[----:B------:R-:W-:Y:S01]  /*17940*/  FMUL.FTZ R55, R55, R155 ;  /* 0x0000009b37377220 */ /* 0x000fe20000410000 */
[----:B-1----:R-:W-:Y:S01]  /*17950*/  MUFU.EX2 R199, R162 ;  /* 0x000000a200c77308 */ /* 0x002fe20000000800 */
[----:B--2---:R-:W-:Y:S01]  /*17960*/  FFMA.FTZ R223, R155, R7, R154 ;  /* 0x000000079bdf7223 */ /* 0x004fe2000001009a */
        /* <DEDUP_REMOVED lines=54> */
[----:B------:R-:W5:Y:S01]  /*17cd0*/  MUFU.EX2 R206, R206 ;  /* 0x000000ce00ce7308 */ /* 0x000f620000000800 */
[----:B------:R-:W-:Y:S01]  /*17ce0*/  FADD.FTZ R226, R156, R226 ;  /* 0x000000e29ce27221 */ /* 0x000fe20000010000 */
[----:B------:R-:W-:Y:S01]  /*17cf0*/  F2FP.F16.F32.PACK_AB R154, R169, R156 ;  /* 0x0000009ca99a723e */ /* 0x000fe200000000ff */
[-C--:B------:R-:W-:Y:S01]  /*17d00*/  FMUL.FTZ R28, R28, R161.reuse ;  /* 0x000000a11c1c7220 */ /* 0x080fe20000410000 */
        /* <DEDUP_REMOVED lines=70> */
[----:B------:R-:W-:Y:S01]  /*18170*/  FMUL.FTZ R149, R149, R161 ;  /* 0x000000a195957220 */ /* 0x000fe20000410000 */
[----:B------:R-:W-:Y:S01]  /*18180*/  F2FP.F16.F32.PACK_AB R156, R171, R170 ;  /* 0x000000aaab9c723e */ /* 0x000fe200000000ff */
[----:B------:R-:W-:Y:S01]  /*18190*/  FADD.FTZ R223, R164, R223 ;  /* 0x000000dfa4df7221 */ /* 0x000fe20000010000 */
[----:B--2---:R-:W-:Y:S01]  /*181a0*/  F2FP.F16.F32.PACK_AB R158, R175, R174 ;  /* 0x000000aeaf9e723e */ /* 0x004fe200000000ff */
[----:B------:R2:W-:Y:S01]  /*181b0*/  STSM.16.M88.4 [R197+0x36400], R152 ;  /* 0x03640098c5007844 */ /* 0x0005e20000000200 */
[----:B0-----:R-:W-:Y:S01]  /*181c0*/  F2FP.F16.F32.PACK_AB R157, R200, R199 ;  /* 0x000000c7c89d723e */ /* 0x001fe200000000ff */
[----:B------:R-:W-:Y:S01]  /*181d0*/  VIADD R6, R168, 0x80 ;  /* 0x00000080a8067836 */ /* 0x000fe20000000000 */
[----:B-1----:R-:W-:Y:S01]  /*181e0*/  F2FP.F16.F32.PACK_AB R159, R202, R201 ;  /* 0x000000c9ca9f723e */ /* 0x002fe200000000ff */
[----:B------:R-:W-:Y:S01]  /*181f0*/  IMAD.MOV.U32 R7, RZ, RZ, 0x40000040 ;  /* 0x40000040ff077424 */ /* 0x000fe200078e00ff */
[----:B------:R-:W-:Y:S01]  /*18200*/  F2FP.F16.F32.PACK_AB R160, R179, R178 ;  /* 0x000000b2b3a0723e */ /* 0x000fe200000000ff */
[----:B------:R-:W-:Y:S01]  /*18210*/  FADD.FTZ R182, R182, R223 ;  /* 0x000000dfb6b67221 */ /* 0x000fe20000010000 */
[----:B------:R-:W-:Y:S01]  /*18220*/  F2FP.F16.F32.PACK_AB R162, R173, R172 ;  /* 0x000000acada2723e */ /* 0x000fe200000000ff */
[----:B------:R1:W-:Y:S01]  /*18230*/  STSM.16.M88.4 [R198], R156 ;  /* 0x0000009cc6007844 */ /* 0x0003e20000000200 */
[----:B----4-:R-:W-:Y:S01]  /*18240*/  F2FP.F16.F32.PACK_AB R161, R204, R203 ;  /* 0x000000cbcca1723e */ /* 0x010fe200000000ff */
[----:B------:R-:W-:Y:S01]  /*18250*/  FADD.FTZ R169, R169, R226 ;  /* 0x000000e2a9a97221 */ /* 0x000fe20000010000 */
[----:B-----5:R-:W-:Y:S01]  /*18260*/  F2FP.F16.F32.PACK_AB R163, R206, R205 ;  /* 0x000000cdcea3723e */ /* 0x020fe200000000ff */
[----:B------:R-:W-:Y:S01]  /*18270*/  FADD.FTZ R182, R183, R182 ;  /* 0x000000b6b7b67221 */ /* 0x000fe20000010000 */
[----:B---3--:R-:W-:Y:S01]  /*18280*/  F2FP.F16.F32.PACK_AB R164, R177, R176 ;  /* 0x000000b0b1a4723e */ /* 0x008fe200000000ff */
[----:B------:R-:W-:Y:S01]  /*18290*/  FADD.FTZ R170, R170, R169 ;  /* 0x000000a9aaaa7221 */ /* 0x000fe20000010000 */
[----:B------:R-:W-:Y:S01]  /*182a0*/  F2FP.F16.F32.PACK_AB R166, R181, R180 ;  /* 0x000000b4b5a6723e */ /* 0x000fe200000000ff */
[----:B------:R1:W-:Y:S01]  /*182b0*/  STSM.16.M88.4 [R209], R160 ;  /* 0x000000a0d1007844 */ /* 0x0003e20000000200 */
[----:B------:R-:W-:Y:S01]  /*182c0*/  F2FP.F16.F32.PACK_AB R165, R210, R207 ;  /* 0x000000cfd2a5723e */ /* 0x000fe200000000ff */
[----:B------:R-:W-:Y:S01]  /*182d0*/  FADD.FTZ R199, R199, R182 ;  /* 0x000000b6c7c77221 */ /* 0x000fe20000010000 */
[----:B------:R-:W-:Y:S01]  /*182e0*/  F2FP.F16.F32.PACK_AB R167, R222, R224 ;  /* 0x000000e0dea7723e */ /* 0x000fe200000000ff */
[----:B------:R-:W-:-:S02]  /*182f0*/  FADD.FTZ R171, R171, R170 ;  /* 0x000000aaabab7221 */ /* 0x000fc40000010000 */
[----:B------:R-:W-:Y:S01]  /*18300*/  FADD.FTZ R200, R200, R199 ;  /* 0x000000c7c8c87221 */ /* 0x000fe20000010000 */
[----:B------:R-:W-:Y:S01]  /*18310*/  IMAD.MOV.U32 R199, RZ, RZ, R15 ;  /* 0x000000ffffc77224 */ /* 0x000fe200078e000f */
[----:B------:R1:W-:Y:S01]  /*18320*/  STSM.16.M88.4 [R208], R164 ;  /* 0x000000a4d0007844 */ /* 0x0003e20000000200 */
[----:B------:R-:W-:Y:S01]  /*18330*/  WARPGROUP.ARRIVE ;  /* 0x00000000000079c5 */ /* 0x000fe20000000000 */
[----:B------:R-:W-:Y:S01]  /*18340*/  FADD.FTZ R174, R174, R171 ;  /* 0x000000abaeae7221 */ /* 0x000fe20000010000 */
[----:B------:R-:W-:Y:S01]  /*18350*/  FADD.FTZ R201, R201, R200 ;  /* 0x000000c8c9c97221 */ /* 0x000fe20000010000 */
[----:B------:R-:W-:Y:S02]  /*18360*/  IMAD.MOV.U32 R200, RZ, RZ, R14 ;  /* 0x000000ffffc87224 */ /* 0x000fe400078e000e */
[----:B------:R-:W-:Y:S01]  /*18370*/  FADD.FTZ R175, R175, R174 ;  /* 0x000000aeafaf7221 */ /* 0x000fe20000010000 */
[----:B------:R-:W-:Y:S01]  /*18380*/  HGMMA.64x256x16.F32 R24, R152, gdesc[UR4].tnspB, R24, gsb0 ;  /* 0x43e0000498187df0 */ /* 0x000fe20008000818 */
[----:B------:R-:W-:Y:S01]  /*18390*/  R2UR UR6, R6 ;  /* 0x00000000060672ca */ /* 0x000fe200000e0000 */
[----:B------:R-:W-:Y:S01]  /*183a0*/  VIADD R6, R168, 0x100 ;  /* 0x00000100a8067836 */ /* 0x000fe20000000000 */
[----:B------:R-:W-:Y:S01]  /*183b0*/  R2UR UR7, R7 ;  /* 0x00000000070772ca */ /* 0x000fe200000e0000 */
[----:B------:R-:W-:-:S02]  /*183c0*/  IMAD.MOV.U32 R7, RZ, RZ, 0x40000040 ;  /* 0x40000040ff077424 */ /* 0x000fc400078e00ff */
        /* <DEDUP_REMOVED lines=13> */
[----:B------:R-:W-:-:S04]  /*184a0*/  FADD.FTZ R207, R210, R207 ;  /* 0x000000cfd2cf7221 */ /* 0x000fc80000010000 */
[----:B------:R-:W-:Y:S01]  /*184b0*/  FADD.FTZ R207, R224, R207 ;  /* 0x000000cfe0cf7221 */ /* 0x000fe20000010000 */
[----:B------:R-:W-:Y:S02]  /*184c0*/  WARPGROUP.DEPBAR.LE gsb0, 0x0 ;  /* 0x00008000000079c5 */ /* 0x000fe40000010000 */
[----:B------:R-:W-:Y:S01]  /*184d0*/  WARPGROUP.ARRIVE ;  /* 0x00000000000079c5 */ /* 0x000fe20000000000 */
[----:B--2---:R-:W-:-:S05]  /*184e0*/  VIADD R152, R20, 0xffffffff ;  /* 0xffffffff14987836 */ /* 0x004fca0000000000 */
[----:B------:R-:W-:Y:S01]  /*184f0*/  HGMMA.64x256x16.F32 R24, R156, gdesc[UR4].tnspB, R24, gsb0 ;  /* 0x43e000049c187df0 */ /* 0x000fe20008000818 */
[----:B------:R-:W-:Y:S01]  /*18500*/  R2UR UR6, R6 ;  /* 0x00000000060672ca */ /* 0x000fe200000e0000 */
[----:B------:R-:W-:Y:S01]  /*18510*/  VIADD R6, R168, 0x180 ;  /* 0x00000180a8067836 */ /* 0x000fe20000000000 */
[----:B------:R-:W-:Y:S01]  /*18520*/  R2UR UR7, R7 ;  /* 0x00000000070772ca */ /* 0x000fe200000e0000 */
[----:B------:R-:W-:Y:S01]  /*18530*/  IMAD.MOV.U32 R7, RZ, RZ, 0x40000040 ;  /* 0x40000040ff077424 */ /* 0x000fe200078e00ff */
[----:B------:R-:W-:Y:S01]  /*18540*/  MOV R20, R152 ;  /* 0x0000009800147202 */ /* 0x000fe20000000f00 */
[----:B------:R-:W-:Y:S02]  /*18550*/  WARPGROUP.DEPBAR.LE gsb0, 0x0 ;  /* 0x00008000000079c5 */ /* 0x000fe40000010000 */
[----:B------:R-:W-:-:S15]  /*18560*/  WARPGROUP.ARRIVE ;  /* 0x00000000000079c5 */ /* 0x000fde0000000000 */
[----:B------:R-:W-:-:S05]  /*18570*/  NOP ;  /* 0x0000000000007918 */ /* 0x000fca0000000000 */
        /* <DEDUP_REMOVED lines=21> */
.L_x_2845:
[----:B------:R-:W-:Y:S05]  /*186d0*/  BSYNC B0 ;  /* 0x0000000000007941 */ /* 0x000fea0003800000 */
.L_x_2844:
[----:B------:R-:W2:Y:S01]  /*186e0*/  SHFL.BFLY PT, R3, R6, 0x2, 0x1f ;  /* 0x0c401f0006037f89 */ /* 0x000ea200000e0000 */
[----:B------:R-:W-:Y:S01]  /*186f0*/  IMAD.MOV.U32 R4, RZ, RZ, RZ ;  /* 0x000000ffff047224 */ /* 0x000fe200078e00ff */
[----:B------:R-:W-:Y:S01]  /*18700*/  IADD3 R218, R218, 0x1, RZ ;  /* 0x00000001dada7810 */ /* 0x000fe20007ffe0ff */
[----:B------:R-:W-:Y:S01]  /*18710*/  VIADD R20, R19, 0x1 ;  /* 0x0000000113147836 */ /* 0x000fe20000000000 */
[----:B------:R-:W3:Y:S01]  /*18720*/  SHFL.BFLY PT, R0, R7, 0x2, 0x1f ;  /* 0x0c401f0007007f89 */ /* 0x000ee200000e0000 */
[----:B------:R-:W-:Y:S08]  /*18730*/  BAR.ARV 0x8, 0xa0 ;  /* 0x0202800000007b1d */ /* 0x000ff00000002000 */
[----:B------:R-:W-:Y:S01]  /*18740*/  BAR.SYNC.DEFER_BLOCKING 0xf, 0x100 ;  /* 0x03c4000000007b1d */ /* 0x000fe20000010000 */
[----:B------:R-:W-:Y:S01]  /*18750*/  ISETP.NE.AND P1, PT, R20, 0x2, PT ;  /* 0x000000021400780c */ /* 0x000fe20003f25270 */
[----:B--2---:R-:W-:Y:S01]  /*18760*/  FADD.FTZ R2, R3, R6 ;  /* 0x0000000603027221 */ /* 0x004fe20000010000 */
[----:B---3--:R-:W-:-:S04]  /*18770*/  FADD.FTZ R5, R0, R7 ;  /* 0x0000000700057221 */ /* 0x008fc80000010000 */
[----:B------:R-:W2:Y:S04]  /*18780*/  SHFL.BFLY PT, R3, R2, 0x1, 0x1f ;  /* 0x0c201f0002037f89 */ /* 0x000ea800000e0000 */
[----:B------:R-:W3:Y:S01]  /*18790*/  SHFL.BFLY PT, R0, R5, 0x1, 0x1f ;  /* 0x0c201f0005007f89 */ /* 0x000ee200000e0000 */
[----:B--2---:R-:W-:Y:S01]  /*187a0*/  FADD.FTZ R9, R2, R3 ;  /* 0x0000000302097221 */ /* 0x004fe20000010000 */
[----:B------:R-:W-:Y:S02]  /*187b0*/  IMAD.MOV.U32 R2, RZ, RZ, -0x800000 ;  /* 0xff800000ff027424 */ /* 0x000fe400078e00ff */
[----:B---3--:R-:W-:Y:S02]  /*187c0*/  FADD.FTZ R3, R5, R0 ;  /* 0x0000000005037221 */ /* 0x008fe40000010000 */
[----:B------:R-:W-:Y:S01]  /*187d0*/  FSETP.NE.FTZ.AND P2, PT, R9, RZ, PT ;  /* 0x000000ff0900720b */ /* 0x000fe20003f55000 */
[----:B------:R-:W-:Y:S01]  /*187e0*/  IMAD.MOV R0, RZ, RZ, -R196 ;  /* 0x000000ffff007224 */ /* 0x000fe200078e0ac4 */
[----:B------:R-:W-:-:S02]  /*187f0*/  SEL R5, RZ, 0x1, P1 ;  /* 0x00000001ff057807 */ /* 0x000fc40000800000 */
[----:B------:R-:W-:Y:S02]  /*18800*/  FSETP.NE.FTZ.AND P3, PT, R3, RZ, PT ;  /* 0x000000ff0300720b */ /* 0x000fe40003f75000 */
[----:B------:R-:W-:Y:S01]  /*18810*/  ISETP.NE.AND P0, PT, R185, R0, PT ;  /* 0x00000000b900720c */ /* 0x000fe20003f05270 */
[----:B------:R-:W-:Y:S01]  /*18820*/  IMAD.MOV.U32 R0, RZ, RZ, RZ ;  /* 0x000000ffff007224 */ /* 0x000fe200078e00ff */
[----:B------:R-:W-:-:S05]  /*18830*/  LOP3.LUT R22, R22, R5, RZ, 0x3c, !PT ;  /* 0x0000000516167212 */ /* 0x000fca00078e3cff */
[----:B------:R-:W2:Y:S06]  /*18840*/  @P2 MUFU.RCP R0, R9 ;  /* 0x0000000900002308 */ /* 0x000eac0000001000 */
[----:B------:R-:W-:Y:S02]  /*18850*/  @!P0 IMAD R19, R19, 0x40, R194 ;  /* 0x0000004013138824 */ /* 0x000fe400078e02c2 */
[----:B------:R-:W3:Y:S02]  /*18860*/  @P3 MUFU.RCP R4, R3 ;  /* 0x0000000300043308 */ /* 0x000ee40000001000 */
[----:B------:R-:W-:-:S06]  /*18870*/  @!P0 IMAD R19, R19, 0x4, R18 ;  /* 0x0000000413138824 */ /* 0x000fcc00078e0212 */
[----:B------:R-:W4:Y:S01]  /*18880*/  @P2 MUFU.LG2 R18, R9 ;  /* 0x0000000900122308 */ /* 0x000f220000000c00 */
[----:B--2---:R-:W-:Y:S01]  /*18890*/  @!P0 STS [R19+0x38400], R0 ;  /* 0x0384000013008388 */ /* 0x004fe20000000800 */
[-C--:B------:R-:W-:Y:S01]  /*188a0*/  FMUL.FTZ R174, R24, R0.reuse ;  /* 0x0000000018ae7220 */ /* 0x080fe20000410000 */
[-C--:B------:R-:W-:Y:S01]  /*188b0*/  FMUL.FTZ R173, R28, R0.reuse ;  /* 0x000000001cad7220 */ /* 0x080fe20000410000 */
[-C--:B------:R-:W-:Y:S01]  /*188c0*/  FMUL.FTZ R172, R25, R0.reuse ;  /* 0x0000000019ac7220 */ /* 0x080fe20000410000 */
[-C--:B------:R-:W-:Y:S01]  /*188d0*/  FMUL.FTZ R6, R29, R0.reuse ;  /* 0x000000001d067220 */ /* 0x080fe20000410000 */
[-C--:B------:R-:W-:Y:S01]  /*188e0*/  FMUL.FTZ R171, R32, R0.reuse ;  /* 0x0000000020ab7220 */ /* 0x080fe20000410000 */
[----:B------:R-:W-:Y:S01]  /*188f0*/  FMUL.FTZ R169, R33, R0 ;  /* 0x0000000021a97220 */ /* 0x000fe20000410000 */
[----:B------:R-:W2:Y:S01]  /*18900*/  @P3 MUFU.LG2 R23, R3 ;  /* 0x0000000300173308 */ /* 0x000ea20000000c00 */
[----:B---3--:R3:W-:Y:S01]  /*18910*/  @!P0 STS [R19+0x38420], R4 ;  /* 0x0384200413008388 */ /* 0x0087e20000000800 */
[----:B------:R-:W-:Y:S01]  /*18920*/  FMUL.FTZ R5, R26, R4 ;  /* 0x000000041a057220 */ /* 0x000fe20000410000 */
[-C--:B------:R-:W-:Y:S01]  /*18930*/  FMUL.FTZ R170, R36, R0.reuse ;  /* 0x0000000024aa7220 */ /* 0x080fe20000410000 */
[-C--:B01----:R-:W-:Y:S01]  /*18940*/  FMUL.FTZ R166, R37, R0.reuse ;  /* 0x0000000025a67220 */ /* 0x083fe20000410000 */
[-C--:B------:R-:W-:Y:S01]  /*18950*/  FMUL.FTZ R167, R40, R0.reuse ;  /* 0x0000000028a77220 */ /* 0x080fe20000410000 */
[-C--:B------:R-:W-:Y:S01]  /*18960*/  FMUL.FTZ R8, R41, R0.reuse ;  /* 0x0000000029087220 */ /* 0x080fe20000410000 */
[-C--:B------:R-:W-:Y:S01]  /*18970*/  FMUL.FTZ R165, R44, R0.reuse ;  /* 0x000000002ca57220 */ /* 0x080fe20000410000 */
[-C--:B------:R-:W-:Y:S01]  /*18980*/  FMUL.FTZ R10, R45, R0.reuse ;  /* 0x000000002d0a7220 */ /* 0x080fe20000410000 */
[----:B----4-:R-:W-:Y:S01]  /*18990*/  @P2 FMUL.FTZ R18, R18, 0.69314718246459960938 ;  /* 0x3f31721812122820 */ /* 0x010fe20000410000 */
[-C--:B------:R-:W-:Y:S01]  /*189a0*/  FMUL.FTZ R164, R48, R0.reuse ;  /* 0x0000000030a47220 */ /* 0x080fe20000410000 */
[C---:B---3--:R-:W-:Y:S01]  /*189b0*/  @P2 FMUL.FTZ R19, R21.reuse, 0.69314718246459960938 ;  /* 0x3f31721815132820 */ /* 0x048fe20000410000 */
[----:B------:R-:W-:Y:S01]  /*189c0*/  @P3 FMUL.FTZ R21, R21, 0.69314718246459960938 ;  /* 0x3f31721815153820 */ /* 0x000fe20000410000 */
        /* <DEDUP_REMOVED lines=52> */
[----:B------:R-:W-:-:S02]  /*18d10*/  IMAD.MOV.U32 R0, RZ, RZ, -0x800000 ;  /* 0xff800000ff007424 */ /* 0x000fc400078e00ff */
[-C--:B------:R-:W-:Y:S01]  /*18d20*/  FMUL.FTZ R9, R42, R4.reuse ;  /* 0x000000042a097220 */ /* 0x080fe20000410000 */
[-C--:B------:R-:W-:Y:S01]  /*18d30*/  FMUL.FTZ R11, R46, R4.reuse ;  /* 0x000000042e0b7220 */ /* 0x080fe20000410000 */
[-C--:B------:R-:W-:Y:S01]  /*18d40*/  FMUL.FTZ R13, R50, R4.reuse ;  /* 0x00000004320d7220 */ /* 0x080fe20000410000 */
[-C--:B------:R-:W-:Y:S01]  /*18d50*/  FMUL.FTZ R25, R58, R4.reuse ;  /* 0x000000043a197220 */ /* 0x080fe20000410000 */
[----:B------:R-:W-:Y:S01]  /*18d60*/  FMUL.FTZ R29, R66, R4 ;  /* 0x00000004421d7220 */ /* 0x000fe20000410000 */
        /* <DEDUP_REMOVED lines=63> */
.L_x_2726:
[----:B------:R-:W-:Y:S05]  /*19160*/  BSYNC B7 ;  /* 0x0000000000077941 */ /* 0x000fea0003800000 */
.L_x_2716:
[----:B------:R-:W0:Y:S08]  /*19170*/  S2UR UR5, SR_CgaCtaId ;  /* 0x00000000000579c3 */ /* 0x000e300000008800 */
[----:B------:R-:W-:Y:S06]  /*19180*/  BAR.SYNC.DEFER_BLOCKING 0x5, 0x120 ;  /* 0x0144800000007b1d */ /* 0x000fec0000010000 */
[----:B------:R-:W-:Y:S01]  /*19190*/  UMOV UR4, 0x400 ;  /* 0x0000040000047882 */ /* 0x000fe20000000000 */
[----:B------:R-:W-:Y:S01]  /*191a0*/  BSSY B0, `(.L_x_2865) ;  /* 0x000026d000007945 */ /* 0x000fe20003800000 */
[----:B0-----:R-:W-:-:S06]  /*191b0*/  ULEA UR4, UR5, UR4, 0x18 ;  /* 0x0000000405047291 */ /* 0x001fcc000f8ec03f */
[----:B------:R-:W-:-:S05]  /*191c0*/  IMAD.U32 R18, RZ, RZ, UR4 ;  /* 0x00000004ff127e24 */ /* 0x000fca000f8e00ff */
[----:B------:R0:W1:Y:S01]  /*191d0*/  LDS.128 R188, [R18+0x388d0] ;  /* 0x0388d00012bc7984 */ /* 0x0000620000000c00 */
        /* <DEDUP_REMOVED lines=22> */
[----:B------:R-:W-:Y:S01]  /*19340*/  F2FP.F16.F32.PACK_AB R74, R77, R76 ;  /* 0x0000004c4d4a723e */ /* 0x000fe200000000ff */
[----:B------:R-:W-:Y:S01]  /*19350*/  IMAD.MOV.U32 R76, RZ, RZ, RZ ;  /* 0x000000ffff4c7224 */ /* 0x000fe200078e00ff */
        /* <DEDUP_REMOVED lines=8> */
[----:B------:R-:W-:Y:S01]  /*193e0*/  LOP3.LUT R14, R175, 0x380, RZ, 0xc0, !PT ;  /* 0x00000380af0e7812 */ /* 0x000fe200078ec0ff */
[--C-:B------:R-:W-:Y:S01]  /*193f0*/  IMAD.X R15, RZ, RZ, R123.reuse, P1 ;  /* 0x000000ffff0f7224 */ /* 0x100fe200008e067b */
[----:B------:R-:W-:Y:S02]  /*19400*/  SHF.R.U64 R44, R44, 0x3, RZ ;  /* 0x000000032c2c7819 */ /* 0x000fe400000012ff */
[C---:B------:R-:W-:Y:S02]  /*19410*/  IADD3 R60, P1, R122.reuse, 0x4000, RZ ;  /* 0x000040007a3c7810 */ /* 0x040fe40007f3e0ff */
[----:B------:R-:W-:Y:S02]  /*19420*/  IADD3 R48, P6, R122, 0x2020, RZ ;  /* 0x000020207a307810 */ /* 0x000fe40007fde0ff */
[----:B------:R-:W-:Y:S01]  /*19430*/  SHF.R.U64 R14, R14, 0x3, RZ ;  /* 0x000000030e0e7819 */ /* 0x000fe200000012ff */
[--C-:B------:R-:W-:Y:S01]  /*19440*/  IMAD.X R61, RZ, RZ, R123.reuse, P1 ;  /* 0x000000ffff3d7224 */ /* 0x100fe200008e067b */
[----:B------:R-:W-:Y:S01]  /*19450*/  LOP3.LUT R44, R44, R181, RZ, 0x3c, !PT ;  /* 0x000000b52c2c7212 */ /* 0x000fe200078e3cff */
[----:B------:R-:W-:Y:S01]  /*19460*/  IMAD.X R49, RZ, RZ, R123, P6 ;  /* 0x000000ffff317224 */ /* 0x000fe200030e067b */
[----:B------:R-:W-:-:S02]  /*19470*/  LOP3.LUT R181, R60, 0x380, RZ, 0xc0, !PT ;  /* 0x000003803cb57812 */ /* 0x000fc400078ec0ff */
[----:B------:R-:W-:Y:S02]  /*19480*/  IADD3 R177, P0, R122, 0x40, RZ ;  /* 0x000000407ab17810 */ /* 0x000fe40007f1e0ff */
[----:B------:R-:W-:Y:S02]  /*19490*/  LOP3.LUT R14, R14, R175, RZ, 0x3c, !PT ;  /* 0x000000af0e0e7212 */ /* 0x000fe400078e3cff */
[----:B------:R-:W-:Y:S01]  /*194a0*/  LOP3.LUT R175, R48, 0x380, RZ, 0xc0, !PT ;  /* 0x0000038030af7812 */ /* 0x000fe200078ec0ff */
[----:B------:R-:W-:Y:S01]  /*194b0*/  IMAD.X R37, RZ, RZ, R123, P0 ;  /* 0x000000ffff257224 */ /* 0x000fe200000e067b */
[----:B------:R-:W-:Y:S02]  /*194c0*/  SHF.R.U64 R181, R181, 0x3, RZ ;  /* 0x00000003b5b57819 */ /* 0x000fe400000012ff */
[C---:B------:R-:W-:Y:S02]  /*194d0*/  IADD3 R32, P6, R122.reuse, 0x6000, RZ ;  /* 0x000060007a207810 */ /* 0x040fe40007fde0ff */
[----:B-----5:R-:W-:-:S02]  /*194e0*/  LOP3.LUT R33, R122, 0x380, RZ, 0xc0, !PT ;  /* 0x000003807a217812 */ /* 0x020fc400078ec0ff */
[C---:B------:R-:W-:Y:S01]  /*194f0*/  IADD3 R179, P4, R122.reuse, 0x60, RZ ;  /* 0x000000607ab37810 */ /* 0x040fe20007f9e0ff */
[--C-:B------:R-:W-:Y:S01]  /*19500*/  IMAD.X R111, RZ, RZ, R123.reuse, P6 ;  /* 0x000000ffff6f7224 */ /* 0x100fe200030e067b */
[C---:B------:R-:W-:Y:S02]  /*19510*/  IADD3 R52, P5, R122.reuse, 0x2040, RZ ;  /* 0x000020407a347810 */ /* 0x040fe40007fbe0ff */
[C---:B------:R-:W-:Y:S01]  /*19520*/  IADD3 R56, P2, R122.reuse, 0x2060, RZ ;  /* 0x000020607a387810 */ /* 0x040fe20007f5e0ff */
[--C-:B------:R-:W-:Y:S01]  /*19530*/  IMAD.X R41, RZ, RZ, R123.reuse, P4 ;  /* 0x000000ffff297224 */ /* 0x100fe200020e067b */
[----:B------:R-:W-:Y:S01]  /*19540*/  SHF.R.U64 R175, R175, 0x3, RZ ;  /* 0x00000003afaf7819 */ /* 0x000fe200000012ff */
[--C-:B------:R-:W-:Y:S01]  /*19550*/  IMAD.X R53, RZ, RZ, R123.reuse, P5 ;  /* 0x000000ffff357224 */ /* 0x100fe200028e067b */
[----:B------:R-:W-:Y:S01]  /*19560*/  LOP3.LUT R60, R181, R60, RZ, 0x3c, !PT ;  /* 0x0000003cb53c7212 */ /* 0x000fe200078e3cff */
[----:B------:R-:W-:Y:S01]  /*19570*/  IMAD.X R57, RZ, RZ, R123, P2 ;  /* 0x000000ffff397224 */ /* 0x000fe200010e067b */
[----:B------:R-:W-:-:S02]  /*19580*/  IADD3 R4, P0, R122, 0x4020, RZ ;  /* 0x000040207a047810 */ /* 0x000fc40007f1e0ff */
[----:B------:R-:W-:Y:S02]  /*19590*/  LOP3.LUT R181, R32, 0x380, RZ, 0xc0, !PT ;  /* 0x0000038020b57812 */ /* 0x000fe400078ec0ff */
[----:B------:R-:W-:Y:S01]  /*195a0*/  SHF.R.U64 R33, R33, 0x3, RZ ;  /* 0x0000000321217819 */ /* 0x000fe200000012ff */
[--C-:B------:R-:W-:Y:S01]  /*195b0*/  IMAD.X R99, RZ, RZ, R123.reuse, P0 ;  /* 0x000000ffff637224 */ /* 0x100fe200000e067b */
[----:B------:R-:W-:Y:S02]  /*195c0*/  LOP3.LUT R48, R175, R48, RZ, 0x3c, !PT ;  /* 0x00000030af307212 */ /* 0x000fe400078e3cff */
[C---:B------:R-:W-:Y:S02]  /*195d0*/  IADD3 R102, P4, R122.reuse, 0x4040, RZ ;  /* 0x000040407a667810 */ /* 0x040fe40007f9e0ff */
[C---:B------:R-:W-:Y:S02]  /*195e0*/  IADD3 R106, P3, R122.reuse, 0x4060, RZ ;  /* 0x000040607a6a7810 */ /* 0x040fe40007f7e0ff */
[C---:B------:R-:W-:Y:S01]  /*195f0*/  IADD3 R23, P5, R122.reuse, 0x6020, RZ ;  /* 0x000060207a177810 */ /* 0x040fe20007fbe0ff */
[----:B------:R-:W-:Y:S01]  /*19600*/  IMAD.X R103, RZ, RZ, R123, P4 ;  /* 0x000000ffff677224 */ /* 0x000fe200020e067b */
[----:B------:R-:W-:-:S02]  /*19610*/  IADD3 R30, P2, R122, 0x6040, RZ ;  /* 0x000060407a1e7810 */ /* 0x000fc40007f5e0ff */
[----:B------:R-:W-:Y:S01]  /*19620*/  IADD3 R26, P1, R122, 0x6060, RZ ;  /* 0x000060607a1a7810 */ /* 0x000fe20007f3e0ff */
[--C-:B------:R-:W-:Y:S01]  /*19630*/  IMAD.X R115, RZ, RZ, R123.reuse, P5 ;  /* 0x000000ffff737224 */ /* 0x100fe200028e067b */
[----:B------:R-:W-:Y:S01]  /*19640*/  LOP3.LUT R175, R4, 0x380, RZ, 0xc0, !PT ;  /* 0x0000038004af7812 */ /* 0x000fe200078ec0ff */
[--C-:B------:R-:W-:Y:S01]  /*19650*/  IMAD.X R119, RZ, RZ, R123.reuse, P2 ;  /* 0x000000ffff777224 */ /* 0x100fe200010e067b */
[----:B------:R-:W-:Y:S02]  /*19660*/  SHF.R.U64 R181, R181, 0x3, RZ ;  /* 0x00000003b5b57819 */ /* 0x000fe400000012ff */
[----:B------:R-:W-:Y:S01]  /*19670*/  LOP3.LUT R122, R33, R122, RZ, 0x3c, !PT ;  /* 0x0000007a217a7212 */ /* 0x000fe200078e3cff */
[----:B------:R-:W-:Y:S01]  /*19680*/  IMAD.X R33, RZ, RZ, R123, P1 ;  /* 0x000000ffff217224 */ /* 0x000fe200008e067b */
[----:B------:R-:W-:Y:S02]  /*19690*/  SHF.R.U64 R175, R175, 0x3, RZ ;  /* 0x00000003afaf7819 */ /* 0x000fe400000012ff */
[----:B------:R-:W-:-:S02]  /*196a0*/  LOP3.LUT R110, R181, R32, RZ, 0x3c, !PT ;  /* 0x00000020b56e7212 */ /* 0x000fc400078e3cff */
[-C--:B------:R-:W-:Y:S02]  /*196b0*/  IADD3.X R107, RZ, R123.reuse, RZ, P3, !PT ;  /* 0x0000007bff6b7210 */ /* 0x080fe40001ffe4ff */
[----:B------:R-:W-:Y:S02]  /*196c0*/  MOV R168, R122 ;  /* 0x0000007a00a87202 */ /* 0x000fe40000000f00 */
[----:B------:R-:W-:Y:S02]  /*196d0*/  LOP3.LUT R32, R23, 0x380, RZ, 0xc0, !PT ;  /* 0x0000038017207812 */ /* 0x000fe400078ec0ff */
[----:B------:R-:W-:Y:S02]  /*196e0*/  LOP3.LUT R123, R26, 0x380, RZ, 0xc0, !PT ;  /* 0x000003801a7b7812 */ /* 0x000fe400078ec0ff */
[----:B------:R-:W-:Y:S02]  /*196f0*/  LOP3.LUT R98, R175, R4, RZ, 0x3c, !PT ;  /* 0x00000004af627212 */ /* 0x000fe400078e3cff */
[----:B------:R-:W-:-:S02]  /*19700*/  LOP3.LUT R40, R179, 0x380, RZ, 0xc0, !PT ;  /* 0x00000380b3287812 */ /* 0x000fc400078ec0ff */
[----:B------:R-:W-:Y:S01]  /*19710*/  F2FP.F16.F32.PACK_AB R4, R172, R174 ;  /* 0x000000aeac04723e */ /* 0x000fe200000000ff */
[----:B------:R-:W-:Y:S01]  /*19720*/  BAR.SYNC.DEFER_BLOCKING 0x1, 0x100 ;  /* 0x0044000000007b1d */ /* 0x000fe20000010000 */
[----:B------:R-:W-:Y:S02]  /*19730*/  SHF.R.U64 R32, R32, 0x3, RZ ;  /* 0x0000000320207819 */ /* 0x000fe400000012ff */
[----:B------:R-:W-:Y:S02]  /*19740*/  LOP3.LUT R36, R177, 0x380, RZ, 0xc0, !PT ;  /* 0x00000380b1247812 */ /* 0x000fe400078ec0ff */
[----:B------:R-:W-:Y:S02]  /*19750*/  SHF.R.U64 R123, R123, 0x3, RZ ;  /* 0x000000037b7b7819 */ /* 0x000fe400000012ff */
[----:B------:R-:W-:Y:S02]  /*19760*/  SHF.R.U64 R40, R40, 0x3, RZ ;  /* 0x0000000328287819 */ /* 0x000fe400000012ff */
[----:B------:R-:W-:-:S02]  /*19770*/  LOP3.LUT R114, R32, R23, RZ, 0x3c, !PT ;  /* 0x0000001720727212 */ /* 0x000fc400078e3cff */
[----:B------:R-:W-:Y:S02]  /*19780*/  SHF.R.U64 R36, R36, 0x3, RZ ;  /* 0x0000000324247819 */ /* 0x000fe400000012ff */
[----:B------:R-:W-:Y:S02]  /*19790*/  LOP3.LUT R32, R123, R26, RZ, 0x3c, !PT ;  /* 0x0000001a7b207212 */ /* 0x000fe400078e3cff */
[----:B------:R-:W-:Y:S02]  /*197a0*/  MOV R123, R14 ;  /* 0x0000000e007b7202 */ /* 0x000fe40000000f00 */
[----:B------:R-:W-:Y:S02]  /*197b0*/  LOP3.LUT R40, R40, R179, RZ, 0x3c, !PT ;  /* 0x000000b328287212 */ /* 0x000fe400078e3cff */
[----:B------:R-:W-:Y:S02]  /*197c0*/  LOP3.LUT R36, R36, R177, RZ, 0x3c, !PT ;  /* 0x000000b124247212 */ /* 0x000fe400078e3cff */
[----:B------:R-:W-:-:S02]  /*197d0*/  LOP3.LUT R179, R56, 0x380, RZ, 0xc0, !PT ;  /* 0x0000038038b37812 */ /* 0x000fc400078ec0ff */
[----:B------:R-:W-:Y:S01]  /*197e0*/  LOP3.LUT R177, R52, 0x380, RZ, 0xc0, !PT ;  /* 0x0000038034b17812 */ /* 0x000fe200078ec0ff */
[----:B------:R2:W-:Y:S01]  /*197f0*/  STSM.16.M88.4 [R168], R4 ;  /* 0x00000004a8007844 */ /* 0x0005e20000000200 */
[----:B------:R-:W-:Y:S02]  /*19800*/  SHF.R.U64 R179, R179, 0x3, RZ ;  /* 0x00000003b3b37819 */ /* 0x000fe400000012ff */
[----:B------:R-:W-:Y:S02]  /*19810*/  ISETP.NE.U32.AND P0, PT, RZ, UR4, PT ;  /* 0x00000004ff007c0c */ /* 0x000fe4000bf05070 */
[----:B------:R-:W-:Y:S02]  /*19820*/  SHF.R.U64 R177, R177, 0x3, RZ ;  /* 0x00000003b1b17819 */ /* 0x000fe400000012ff */
[----:B------:R-:W-:Y:S02]  /*19830*/  LOP3.LUT R27, R30, 0x380, RZ, 0xc0, !PT ;  /* 0x000003801e1b7812 */ /* 0x000fe400078ec0ff */
[----:B------:R-:W-:-:S02]  /*19840*/  LOP3.LUT R56, R179, R56, RZ, 0x3c, !PT ;  /* 0x00000038b3387212 */ /* 0x000fc400078e3cff */
[----:B------:R-:W-:Y:S01]  /*19850*/  ISETP.NE.AND.EX P0, PT, RZ, UR5, PT, P0 ;  /* 0x00000005ff007c0c */ /* 0x000fe2000bf05300 */
[----:B------:R-:W-:Y:S01]  /*19860*/  ULDC.64 UR4, c[0x0][0xce0] ;  /* 0x0003380000047ab9 */ /* 0x000fe20000000a00 */
[----:B------:R-:W-:Y:S02]  /*19870*/  LOP3.LUT R52, R177, R52, RZ, 0x3c, !PT ;  /* 0x00000034b1347212 */ /* 0x000fe400078e3cff */
[----:B------:R-:W-:Y:S02]  /*19880*/  LOP3.LUT R179, R106, 0x380, RZ, 0xc0, !PT ;  /* 0x000003806ab37812 */ /* 0x000fe400078ec0ff */
[----:B--2---:R-:W-:Y:S02]  /*19890*/  F2FP.F16.F32.PACK_AB R4, R169, R171 ;  /* 0x000000aba904723e */ /* 0x004fe400000000ff */
[----:B------:R-:W-:Y:S02]  /*198a0*/  F2FP.F16.F32.PACK_AB R5, R35, R34 ;  /* 0x000000222305723e */ /* 0x000fe400000000ff */
[----:B------:R-:W-:-:S02]  /*198b0*/  F2FP.F16.F32.PACK_AB R6, R166, R170 ;  /* 0x000000aaa606723e */ /* 0x000fc400000000ff */
[----:B------:R-:W-:Y:S02]  /*198c0*/  F2FP.F16.F32.PACK_AB R7, R39, R38 ;  /* 0x000000262707723e */ /* 0x000fe400000000ff */
[----:B------:R-:W-:Y:S02]  /*198d0*/  LOP3.LUT R177, R102, 0x380, RZ, 0xc0, !PT ;  /* 0x0000038066b17812 */ /* 0x000fe400078ec0ff */
[----:B------:R-:W-:Y:S01]  /*198e0*/  SHF.R.U64 R27, R27, 0x3, RZ ;  /* 0x000000031b1b7819 */ /* 0x000fe200000012ff */
[----:B------:R2:W-:Y:S01]  /*198f0*/  STSM.16.M88.4 [R123], R4 ;  /* 0x000000047b007844 */ /* 0x0005e20000000200 */
[----:B------:R-:W-:Y:S02]  /*19900*/  ISETP.NE.U32.AND P6, PT, RZ, UR4, PT ;  /* 0x00000004ff007c0c */ /* 0x000fe4000bfc5070 */
[----:B------:R-:W-:Y:S02]  /*19910*/  SHF.R.U64 R179, R179, 0x3, RZ ;  /* 0x00000003b3b37819 */ /* 0x000fe400000012ff */
[----:B------:R-:W-:-:S02]  /*19920*/  SHF.R.U64 R177, R177, 0x3, RZ ;  /* 0x00000003b1b17819 */ /* 0x000fc400000012ff */
[----:B------:R-:W-:Y:S02]  /*19930*/  MOV R122, R36 ;  /* 0x00000024007a7202 */ /* 0x000fe40000000f00 */
[----:B------:R-:W-:Y:S02]  /*19940*/  LOP3.LUT R118, R27, R30, RZ, 0x3c, !PT ;  /* 0x0000001e1b767212 */ /* 0x000fe400078e3cff */
[----:B------:R-:W-:Y:S01]  /*19950*/  MOV R40, R40 ;  /* 0x0000002800287202 */ /* 0x000fe20000000f00 */
[----:B------:R3:W-:Y:S01]  /*19960*/  STSM.16.M88.4 [R122], R8 ;  /* 0x000000087a007844 */ /* 0x0007e20000000200 */
[----:B------:R-:W-:Y:S02]  /*19970*/  F2FP.F16.F32.PACK_AB R14, R161, R163 ;  /* 0x000000a3a10e723e */ /* 0x000fe400000000ff */
[----:B------:R-:W-:Y:S01]  /*19980*/  F2FP.F16.F32.PACK_AB R15, R55, R54 ;  /* 0x00000036370f723e */ /* 0x000fe200000000ff */
[----:B--2---:R-:W2:Y:S01]  /*19990*/  LDC.64 R4, c[0x0][0xcd8] ;  /* 0x00033600ff047b82 */ /* 0x004ea20000000a00 */
[----:B------:R-:W-:-:S02]  /*199a0*/  ISETP.NE.AND.EX P6, PT, RZ, UR5, PT, P6 ;  /* 0x00000005ff007c0c */ /* 0x000fc4000bfc5360 */
[----:B------:R-:W-:Y:S01]  /*199b0*/  MOV R44, R44 ;  /* 0x0000002c002c7202 */ /* 0x000fe20000000f00 */
[----:B------:R4:W-:Y:S01]  /*199c0*/  STSM.16.M88.4 [R40], R12 ;  /* 0x0000000c28007844 */ /* 0x0009e20000000200 */
[----:B------:R-:W-:Y:S02]  /*199d0*/  F2FP.F16.F32.PACK_AB R26, R28, R158 ;  /* 0x0000009e1c1a723e */ /* 0x000fe400000000ff */
[----:B------:R-:W-:Y:S02]  /*199e0*/  F2FP.F16.F32.PACK_AB R27, R63, R62 ;  /* 0x0000003e3f1b723e */ /* 0x000fe400000000ff */
[----:B------:R-:W-:Y:S02]  /*199f0*/  LOP3.LUT R106, R179, R106, RZ, 0x3c, !PT ;  /* 0x0000006ab36a7212 */ /* 0x000fe400078e3cff */
[----:B------:R-:W-:Y:S01]  /*19a00*/  MOV R48, R48 ;  /* 0x0000003000307202 */ /* 0x000fe20000000f00 */
[----:B------:R0:W-:Y:S01]  /*19a10*/  STSM.16.M88.4 [R44], R24 ;  /* 0x000000182c007844 */ /* 0x0001e20000000200 */
[----:B------:R-:W-:-:S02]  /*19a20*/  F2FP.F16.F32.PACK_AB R28, R65, R155 ;  /* 0x0000009b411c723e */ /* 0x000fc400000000ff */
[----:B------:R-:W-:Y:S02]  /*19a30*/  F2FP.F16.F32.PACK_AB R30, R69, R68 ;  /* 0x00000044451e723e */ /* 0x000fe400000000ff */
[----:B------:R-:W-:Y:S02]  /*19a40*/  LOP3.LUT R102, R177, R102, RZ, 0x3c, !PT ;  /* 0x00000066b1667212 */ /* 0x000fe400078e3cff */
[----:B------:R-:W-:Y:S01]  /*19a50*/  MOV R52, R52 ;  /* 0x0000003400347202 */ /* 0x000fe20000000f00 */
[----:B------:R1:W-:Y:S01]  /*19a60*/  STSM.16.M88.4 [R48], R28 ;  /* 0x0000001c30007844 */ /* 0x0003e20000000200 */
[----:B------:R-:W-:Y:S02]  /*19a70*/  MOV R56, R56 ;  /* 0x0000003800387202 */ /* 0x000fe40000000f00 */
[----:B------:R-:W-:Y:S01]  /*19a80*/  F2FP.F16.F32.PACK_AB R82, R85, R84 ;  /* 0x000000545552723e */ /* 0x000fe200000000ff */
[----:B------:R-:W-:Y:S01]  /*19a90*/  STSM.16.M88.4 [R52], R72 ;  /* 0x0000004834007844 */ /* 0x000fe20000000200 */
[----:B------:R-:W-:Y:S01]  /*19aa0*/  F2FP.F16.F32.PACK_AB R83, R87, R86 ;  /* 0x000000565753723e */ /* 0x000fe200000000ff */
[----:B--2---:R-:W-:Y:S01]  /*19ab0*/  IMAD.WIDE R6, R217, 0x4, R4 ;  /* 0x00000004d9067825 */ /* 0x004fe200078e0204 */
[----:B------:R-:W-:Y:S01]  /*19ac0*/  F2FP.F16.F32.PACK_AB R89, R91, R90 ;  /* 0x0000005a5b59723e */ /* 0x000fe200000000ff */
[----:B------:R-:W2:Y:S01]  /*19ad0*/  @P6 LDC.64 R4, c[0x0][0xce0] ;  /* 0x00033800ff046b82 */ /* 0x000ea20000000a00 */
[----:B------:R-:W-:Y:S01]  /*19ae0*/  MOV R60, R60 ;  /* 0x0000003c003c7202 */ /* 0x000fe20000000f00 */
        /* <DEDUP_REMOVED lines=11> */
[----:B------:R-:W-:Y:S01]  /*19ba0*/  MOV R102, R102 ;  /* 0x0000006600667202 */ /* 0x000fe20000000f00 */
[----:B------:R-:W-:Y:S01]  /*19bb0*/  STSM.16.M88.4 [R36], R96 ;  /* 0x0000006024007844 */ /* 0x000fe20000000200 */
[----:B------:R-:W-:Y:S02]  /*19bc0*/  MOV R23, R114 ;  /* 0x0000007200177202 */ /* 0x000fe40000000f00 */
[----:B------:R-:W-:Y:S02]  /*19bd0*/  F2FP.F16.F32.PACK_AB R105, R64, R58 ;  /* 0x0000003a4069723e */ /* 0x000fe400000000ff */
[----:B------:R-:W-:-:S02]  /*19be0*/  F2FP.F16.F32.PACK_AB R106, R109, R108 ;  /* 0x0000006c6d6a723e */ /* 0x000fc400000000ff */
[----:B------:R-:W-:Y:S02]  /*19bf0*/  F2FP.F16.F32.PACK_AB R107, R152, R66 ;  /* 0x00000042986b723e */ /* 0x000fe400000000ff */
[----:B------:R-:W-:Y:S02]  /*19c00*/  F2FP.F16.F32.PACK_AB R112, R113, R112 ;  /* 0x000000707170723e */ /* 0x000fe400000000ff */
[----:B------:R-:W-:Y:S01]  /*19c10*/  F2FP.F16.F32.PACK_AB R113, R154, R153 ;  /* 0x000000999a71723e */ /* 0x000fe200000000ff */
[----:B------:R-:W-:Y:S01]  /*19c20*/  STSM.16.M88.4 [R102], R104 ;  /* 0x0000006866007844 */ /* 0x000fe20000000200 */
[----:B------:R-:W-:Y:S02]  /*19c30*/  F2FP.F16.F32.PACK_AB R114, R117, R116 ;  /* 0x000000747572723e */ /* 0x000fe400000000ff */
[----:B------:R-:W-:Y:S02]  /*19c40*/  F2FP.F16.F32.PACK_AB R115, R157, R156 ;  /* 0x0000009c9d73723e */ /* 0x000fe400000000ff */
[----:B------:R-:W-:-:S02]  /*19c50*/  F2FP.F16.F32.PACK_AB R120, R121, R120 ;  /* 0x000000787978723e */ /* 0x000fc400000000ff */
[----:B------:R-:W-:Y:S01]  /*19c60*/  F2FP.F16.F32.PACK_AB R128, R129, R128 ;  /* 0x000000808180723e */ /* 0x000fe200000000ff */
[----:B------:R1:W-:Y:S01]  /*19c70*/  STSM.16.M88.4 [R37], R112 ;  /* 0x0000007025007844 */ /* 0x0003e20000000200 */
[----:B------:R-:W-:Y:S02]  /*19c80*/  MOV R110, R110 ;  /* 0x0000006e006e7202 */ /* 0x000fe40000000f00 */
[----:B------:R-:W-:Y:S02]  /*19c90*/  F2FP.F16.F32.PACK_AB R121, R160, R159 ;  /* 0x0000009fa079723e */ /* 0x000fe400000000ff */
[----:B---3--:R-:W-:Y:S02]  /*19ca0*/  F2FP.F16.F32.PACK_AB R122, R125, R124 ;  /* 0x0000007c7d7a723e */ /* 0x008fe400000000ff */
[----:B------:R-:W-:Y:S02]  /*19cb0*/  F2FP.F16.F32.PACK_AB R123, R127, R126 ;  /* 0x0000007e7f7b723e */ /* 0x000fe400000000ff */
[----:B------:R-:W-:-:S02]  /*19cc0*/  F2FP.F16.F32.PACK_AB R129, R131, R130 ;  /* 0x000000828381723e */ /* 0x000fc400000000ff */
[----:B------:R-:W-:Y:S01]  /*19cd0*/  F2FP.F16.F32.PACK_AB R136, R137, R136 ;  /* 0x000000888988723e */ /* 0x000fe200000000ff */
[----:B------:R-:W-:Y:S01]  /*19ce0*/  STSM.16.M88.4 [R110], R120 ;  /* 0x000000786e007844 */ /* 0x000fe20000000200 */
        /* <DEDUP_REMOVED lines=12> */
[----:B------:R-:W-:-:S05]  /*19db0*/  F2FP.F16.F32.PACK_AB R147, R151, R150 ;  /* 0x000000969793723e */ /* 0x000fca00000000ff */
[----:B------:R3:W-:Y:S01]  /*19dc0*/  STSM.16.M88.4 [R32], R144 ;  /* 0x0000009020007844 */ /* 0x0007e20000000200 */
[----:B------:R-:W-:Y:S01]  /*19dd0*/  BAR.SYNC.DEFER_BLOCKING 0x1, 0x100 ;  /* 0x0044000000007b1d */ /* 0x000fe20000010000 */
[----:B--2---:R-:W-:-:S05]  /*19de0*/  @P6 IMAD.WIDE R4, R217, 0x4, R4 ;  /* 0x00000004d9046825 */ /* 0x004fca00078e0204 */
[----:B------:R-:W-:Y:S02]  /*19df0*/  ULDC UR4, c[0x0][0xb88] ;  /* 0x0002e20000047ab9 */ /* 0x000fe40000000800 */
[----:B------:R-:W-:Y:S01]  /*19e00*/  IMAD.U32 R78, RZ, RZ, UR4 ;  /* 0x00000004ff4e7e24 */ /* 0x000fe2000f8e00ff */
[----:B------:R2:W5:Y:S01]  /*19e10*/  @P0 LDG.E R76, desc[UR54][R6.64] ;  /* 0x00000036064c0981 */ /* 0x000562000c1e1900 */
[----:B------:R-:W-:-:S04]  /*19e20*/  IMAD R3, R214, 0x40, R211 ;  /* 0x00000040d6037824 */ /* 0x000fc800078e02d3 */
[----:B------:R2:W5:Y:S01]  /*19e30*/  @P6 LDG.E R78, desc[UR54][R4.64] ;  /* 0x00000036044e6981 */ /* 0x000562000c1e1900 */
[----:B------:R-:W-:-:S03]  /*19e40*/  IMAD.WIDE R20, R3, 0x2, R20 ;  /* 0x0000000203147825 */ /* 0x000fc600078e0214 */
[C---:B------:R-:W-:Y:S02]  /*19e50*/  IADD3 R9, P1, R20.reuse, 0x1000, RZ ;  /* 0x0000100014097810 */ /* 0x040fe40007f3e0ff */
[C---:B----4-:R-:W-:Y:S02]  /*19e60*/  IADD3 R13, P2, R20.reuse, 0x2000, RZ ;  /* 0x00002000140d7810 */ /* 0x050fe40007f5e0ff */
[C---:B0-----:R-:W-:Y:S02]  /*19e70*/  IADD3 R25, P3, R20.reuse, 0x3000, RZ ;  /* 0x0000300014197810 */ /* 0x041fe40007f7e0ff */
[----:B-1----:R-:W-:Y:S02]  /*19e80*/  IADD3 R29, P4, R20, 0x4000, RZ ;  /* 0x00004000141d7810 */ /* 0x002fe40007f9e0ff */
        /* <DEDUP_REMOVED lines=16> */
[C---:B------:R-:W-:Y:S02]  /*19f90*/  IADD3 R33, P5, R20.reuse, 0x5000, RZ ;  /* 0x0000500014217810 */ /* 0x040fe40007fbe0ff */
[----:B------:R-:W-:-:S02]  /*19fa0*/  IADD3 R37, P1, R20, 0x6000, RZ ;  /* 0x0000600014257810 */ /* 0x000fc40007f3e0ff */
[C---:B------:R-:W-:Y:S02]  /*19fb0*/  IADD3 R41, P2, R20.reuse, 0x7000, RZ ;  /* 0x0000700014297810 */ /* 0x040fe40007f5e0ff */
[C---:B------:R-:W-:Y:S02]  /*19fc0*/  IADD3 R45, P3, R20.reuse, 0x8000, RZ ;  /* 0x00008000142d7810 */ /* 0x040fe40007f7e0ff */
[----:B------:R-:W-:Y:S02]  /*19fd0*/  IADD3 R49, P4, R20, 0x9000, RZ ;  /* 0x0000900014317810 */ /* 0x000fe40007f9e0ff */
[----:B------:R-:W-:Y:S02]  /*19fe0*/  P2R R10, PR, RZ, 0x20 ;  /* 0x00000020ff0a7803 */ /* 0x000fe40000000000 */
[----:B---3--:R-:W-:Y:S02]  /*19ff0*/  LOP3.LUT R32, R33, 0x380, RZ, 0xc0, !PT ;  /* 0x0000038021207812 */ /* 0x008fe400078ec0ff */
[----:B------:R-:W-:-:S02]  /*1a000*/  LOP3.LUT R36, R37, 0x380, RZ, 0xc0, !PT ;  /* 0x0000038025247812 */ /* 0x000fc400078ec0ff */
[----:B------:R-:W-:Y:S02]  /*1a010*/  LOP3.LUT R40, R41, 0x380, RZ, 0xc0, !PT ;  /* 0x0000038029287812 */ /* 0x000fe400078ec0ff */
[----:B------:R-:W-:Y:S02]  /*1a020*/  LOP3.LUT R44, R45, 0x380, RZ, 0xc0, !PT ;  /* 0x000003802d2c7812 */ /* 0x000fe400078ec0ff */
[----:B------:R-:W-:Y:S02]  /*1a030*/  LOP3.LUT R48, R49, 0x380, RZ, 0xc0, !PT ;  /* 0x0000038031307812 */ /* 0x000fe400078ec0ff */
[----:B------:R-:W-:Y:S02]  /*1a040*/  IADD3 R53, P5, R20, 0xa000, RZ ;  /* 0x0000a00014357810 */ /* 0x000fe40007fbe0ff */
[----:B------:R-:W-:Y:S02]  /*1a050*/  SHF.R.U64 R32, R32, 0x3, RZ ;  /* 0x0000000320207819 */ /* 0x000fe400000012ff */
[----:B------:R-:W-:-:S02]  /*1a060*/  SHF.R.U64 R36, R36, 0x3, RZ ;  /* 0x0000000324247819 */ /* 0x000fc400000012ff */
[----:B------:R-:W-:Y:S02]  /*1a070*/  LOP3.LUT R52, R53, 0x380, RZ, 0xc0, !PT ;  /* 0x0000038035347812 */ /* 0x000fe400078ec0ff */
[----:B------:R-:W-:Y:S02]  /*1a080*/  SHF.R.U64 R40, R40, 0x3, RZ ;  /* 0x0000000328287819 */ /* 0x000fe400000012ff */
[----:B------:R-:W-:Y:S02]  /*1a090*/  SHF.R.U64 R44, R44, 0x3, RZ ;  /* 0x000000032c2c7819 */ /* 0x000fe400000012ff */
[----:B------:R-:W-:Y:S02]  /*1a0a0*/  SHF.R.U64 R48, R48, 0x3, RZ ;  /* 0x0000000330307819 */ /* 0x000fe400000012ff */
[----:B------:R-:W-:Y:S02]  /*1a0b0*/  LOP3.LUT R32, R32, R33, RZ, 0x3c, !PT ;  /* 0x0000002120207212 */ /* 0x000fe400078e3cff */
[----:B------:R-:W-:-:S02]  /*1a0c0*/  LOP3.LUT R36, R36, R37, RZ, 0x3c, !PT ;  /* 0x0000002524247212 */ /* 0x000fc400078e3cff */
[----:B------:R-:W-:Y:S02]  /*1a0d0*/  LOP3.LUT R40, R40, R41, RZ, 0x3c, !PT ;  /* 0x0000002928287212 */ /* 0x000fe400078e3cff */
[----:B------:R-:W-:Y:S02]  /*1a0e0*/  LOP3.LUT R44, R44, R45, RZ, 0x3c, !PT ;  /* 0x0000002d2c2c7212 */ /* 0x000fe400078e3cff */
[----:B------:R-:W-:Y:S02]  /*1a0f0*/  LOP3.LUT R48, R48, R49, RZ, 0x3c, !PT ;  /* 0x0000003130307212 */ /* 0x000fe400078e3cff */
[----:B------:R-:W-:Y:S01]  /*1a100*/  SHF.R.U64 R52, R52, 0x3, RZ ;  /* 0x0000000334347819 */ /* 0x000fe200000012ff */
[----:B--2---:R-:W-:Y:S06]  /*1a110*/  @P6 BRA `(.L_x_2867) ;  /* 0x0000000000106947 */ /* 0x004fec0003800000 */
[----:B------:R-:W-:Y:S05]  /*1a120*/  @!P0 BRA `(.L_x_2867) ;  /* 0x00000000000c8947 */ /* 0x000fea0003800000 */
[----:B------:R-:W2:Y:S04]  /*1a130*/  LDG.E R3, desc[UR54][R6.64] ;  /* 0x0000003606037981 */ /* 0x000ea8000c1e1900 */
[----:B-----5:R-:W2:Y:S02]  /*1a140*/  LDG.E R78, desc[UR54][R6.64+0x4] ;  /* 0x00000436064e7981 */ /* 0x020ea4000c1e1900 */
[----:B--2---:R-:W-:-:S07]  /*1a150*/  IADD3 R78, -R3, R78, RZ ;  /* 0x0000004e034e7210 */ /* 0x004fce0007ffe1ff */
.L_x_2867:
        /* <DEDUP_REMOVED lines=13> */
[----:B------:R-:W-:-:S02]  /*1a230*/  LOP3.LUT R3, R20, 0x380, RZ, 0xc0, !PT ;  /* 0x0000038014037812 */ /* 0x000fc400078ec0ff */
[----:B------:R-:W-:Y:S02]  /*1a240*/  IADD3 R5, P5, R20, 0xf000, RZ ;  /* 0x0000f00014057810 */ /* 0x000fe40007fbe0ff */
[----:B------:R-:W-:Y:S02]  /*1a250*/  LOP3.LUT R56, R57, 0x380, RZ, 0xc0, !PT ;  /* 0x0000038039387812 */ /* 0x000fe400078ec0ff */
[----:B------:R-:W-:Y:S01]  /*1a260*/  LOP3.LUT R60, R61, 0x380, RZ, 0xc0, !PT ;  /* 0x000003803d3c7812 */ /* 0x000fe200078ec0ff */
[----:B------:R-:W-:Y:S01]  /*1a270*/  IMAD.X R73, RZ, RZ, R21, P5 ;  /* 0x000000ffff497224 */ /* 0x000fe200028e0615 */
[----:B------:R-:W-:Y:S02]  /*1a280*/  LOP3.LUT R64, R65, 0x380, RZ, 0xc0, !PT ;  /* 0x0000038041407812 */ /* 0x000fe400078ec0ff */
[----:B------:R-:W-:Y:S02]  /*1a290*/  LOP3.LUT R68, R69, 0x380, RZ, 0xc0, !PT ;  /* 0x0000038045447812 */ /* 0x000fe400078ec0ff */
[----:B0-----:R-:W-:-:S02]  /*1a2a0*/  ISETP.NE.AND P4, PT, R4, RZ, PT ;  /* 0x000000ff0400720c */ /* 0x001fc40003f85270 */
[----:B------:R-:W-:Y:S02]  /*1a2b0*/  SHF.R.U64 R3, R3, 0x3, RZ ;  /* 0x0000000303037819 */ /* 0x000fe400000012ff */
[----:B------:R-:W-:Y:S02]  /*1a2c0*/  LOP3.LUT R4, R5, 0x380, RZ, 0xc0, !PT ;  /* 0x0000038005047812 */ /* 0x000fe400078ec0ff */
[----:B------:R-:W-:Y:S02]  /*1a2d0*/  SHF.R.U64 R56, R56, 0x3, RZ ;  /* 0x0000000338387819 */ /* 0x000fe400000012ff */
[----:B------:R-:W-:Y:S02]  /*1a2e0*/  SHF.R.U64 R60, R60, 0x3, RZ ;  /* 0x000000033c3c7819 */ /* 0x000fe400000012ff */
[----:B------:R-:W-:Y:S02]  /*1a2f0*/  SHF.R.U64 R64, R64, 0x3, RZ ;  /* 0x0000000340407819 */ /* 0x000fe400000012ff */
[----:B------:R-:W-:-:S02]  /*1a300*/  SHF.R.U64 R68, R68, 0x3, RZ ;  /* 0x0000000344447819 */ /* 0x000fc400000012ff */
[----:B------:R-:W-:Y:S02]  /*1a310*/  LOP3.LUT R20, R3, R20, RZ, 0x3c, !PT ;  /* 0x0000001403147212 */ /* 0x000fe400078e3cff */
        /* <DEDUP_REMOVED lines=11> */
[----:B------:R-:W-:Y:S02]  /*1a3d0*/  SHF.R.S32.HI R23, RZ, 0x1f, R216 ;  /* 0x0000001fff177819 */ /* 0x000fe400000114d8 */
[----:B------:R-:W-:Y:S02]  /*1a3e0*/  SEL R85, R217, RZ, !P0 ;  /* 0x000000ffd9557207 */ /* 0x000fe40004000000 */
[----:B------:R-:W-:Y:S02]  /*1a3f0*/  SEL R79, R3, RZ, !P0 ;  /* 0x000000ff034f7207 */ /* 0x000fe40004000000 */
[----:B-----5:R-:W-:Y:S01]  /*1a400*/  SHF.R.S32.HI R77, RZ, 0x1f, R76 ;  /* 0x0000001fff4d7819 */ /* 0x020fe2000001144c */
[----:B------:R-:W-:Y:S06]  /*1a410*/  @P4 BRA `(.L_x_2868) ;  /* 0x00000000005c4947 */ /* 0x000fec0003800000 */
[----:B------:R-:W-:Y:S01]  /*1a420*/  ULDC.64 UR4, c[0x0][0xc70] ;  /* 0x00031c0000047ab9 */ /* 0x000fe20000000a00 */
[----:B------:R-:W-:Y:S02]  /*1a430*/  IMAD.MOV R6, RZ, RZ, -R196 ;  /* 0x000000ffff067224 */ /* 0x000fe400078e0ac4 */
[----:B------:R-:W-:Y:S02]  /*1a440*/  IMAD R3, R23, UR4, RZ ;  /* 0x0000000417037c24 */ /* 0x000fe4000f8e02ff */
[----:B------:R-:W-:Y:S01]  /*1a450*/  IMAD.WIDE.U32 R4, R216, UR4, R76 ;  /* 0x00000004d8047c25 */ /* 0x000fe2000f8e004c */
[----:B------:R-:W-:-:S03]  /*1a460*/  ISETP.NE.AND P0, PT, R185, R6, PT ;  /* 0x00000006b900720c */ /* 0x000fc60003f05270 */
[----:B------:R-:W-:Y:S01]  /*1a470*/  IMAD R3, R216, UR5, R3 ;  /* 0x00000005d8037c24 */ /* 0x000fe2000f8e0203 */
[----:B------:R-:W-:Y:S01]  /*1a480*/  ULDC.64 UR4, c[0x0][0xc78] ;  /* 0x00031e0000047ab9 */ /* 0x000fe20000000a00 */
[----:B------:R-:W-:-:S03]  /*1a490*/  IMAD R11, R219, 0x40, R194 ;  /* 0x00000040db0b7824 */ /* 0x000fc600078e02c2 */
[----:B------:R-:W-:Y:S01]  /*1a4a0*/  IADD3 R5, R5, R3, RZ ;  /* 0x0000000305057210 */ /* 0x000fe20007ffe0ff */
[----:B------:R-:W-:Y:S01]  /*1a4b0*/  IMAD R3, R79, UR4, RZ ;  /* 0x000000044f037c24 */ /* 0x000fe2000f8e02ff */
[----:B------:R-:W-:Y:S02]  /*1a4c0*/  SHF.R.S32.HI R7, RZ, 0x1f, R11 ;  /* 0x0000001fff077819 */ /* 0x000fe4000001140b */
[----:B------:R-:W-:Y:S01]  /*1a4d0*/  ISETP.GE.OR P1, PT, R11, R78, P0 ;  /* 0x0000004e0b00720c */ /* 0x000fe20000726670 */
        /* <DEDUP_REMOVED lines=11> */
.L_x_2868:
[----:B------:R-:W1:Y:S01]  /*1a590*/  LDC R86, c[0x0][0xb8c] ;  /* 0x0002e300ff567b82 */ /* 0x000e620000000800 */
[----:B------:R-:W-:Y:S01]  /*1a5a0*/  ULDC.64 UR4, c[0x0][0xba0] ;  /* 0x0002e80000047ab9 */ /* 0x000fe20000000a00 */
[----:B0-----:R0:W5:Y:S01]  /*1a5b0*/  LD.E.128 R4, desc[UR54][R20.64] ;  /* 0x0000003614047980 */ /* 0x001162000c101d00 */
[--C-:B------:R-:W-:Y:S01]  /*1a5c0*/  SHF.R.S32.HI R3, RZ, 0x1f, R211.reuse ;  /* 0x0000001fff037819 */ /* 0x100fe200000114d3 */
[----:B------:R-:W-:Y:S02]  /*1a5d0*/  IMAD.MOV.U32 R2, RZ, RZ, R211 ;  /* 0x000000ffff027224 */ /* 0x000fe400078e00d3 */
[----:B------:R-:W5:Y:S02]  /*1a5e0*/  LD.E.128 R8, desc[UR54][R8.64] ;  /* 0x0000003608087980 */ /* 0x000f64000c101d00 */
[----:B------:R-:W-:Y:S02]  /*1a5f0*/  IMAD.WIDE.U32 R2, R76, UR4, R2 ;  /* 0x000000044c027c25 */ /* 0x000fe4000f8e0002 */
[----:B------:R-:W5:Y:S02]  /*1a600*/  LD.E.128 R12, desc[UR54][R12.64] ;  /* 0x000000360c0c7980 */ /* 0x000f64000c101d00 */
[----:B0-----:R-:W-:-:S02]  /*1a610*/  IMAD R21, R77, UR4, RZ ;  /* 0x000000044d157c24 */ /* 0x001fc4000f8e02ff */
[----:B------:R-:W5:Y:S02]  /*1a620*/  LD.E.128 R24, desc[UR54][R24.64] ;  /* 0x0000003618187980 */ /* 0x000f64000c101d00 */
[----:B------:R-:W-:Y:S01]  /*1a630*/  IMAD R21, R76, UR5, R21 ;  /* 0x000000054c157c24 */ /* 0x000fe2000f8e0215 */
[----:B------:R-:W-:Y:S01]  /*1a640*/  ULDC.64 UR4, c[0x0][0xbe0] ;  /* 0x0002f80000047ab9 */ /* 0x000fe20000000a00 */
[----:B------:R-:W5:Y:S02]  /*1a650*/  LD.E.128 R28, desc[UR54][R28.64] ;  /* 0x000000361c1c7980 */ /* 0x000f64000c101d00 */
[----:B------:R-:W-:Y:S02]  /*1a660*/  IMAD.IADD R3, R3, 0x1, R21 ;  /* 0x0000000103037824 */ /* 0x000fe400078e0215 */
[----:B------:R-:W-:Y:S01]  /*1a670*/  IMAD R21, R23, UR4, RZ ;  /* 0x0000000417157c24 */ /* 0x000fe2000f8e02ff */
[----:B------:R-:W5:Y:S01]  /*1a680*/  LD.E.128 R32, desc[UR54][R32.64] ;  /* 0x0000003620207980 */ /* 0x000f62000c101d00 */
[----:B------:R-:W-:-:S03]  /*1a690*/  VIADD R23, R211, 0x40 ;  /* 0x00000040d3177836 */ /* 0x000fc60000000000 */
[----:B------:R-:W5:Y:S02]  /*1a6a0*/  LD.E.128 R36, desc[UR54][R36.64] ;  /* 0x0000003624247980 */ /* 0x000f64000c101d00 */
[-C--:B-1----:R-:W-:Y:S01]  /*1a6b0*/  ISETP.GE.AND P3, PT, R23, R86.reuse, PT ;  /* 0x000000561700720c */ /* 0x082fe20003f66270 */
[----:B------:R-:W-:Y:S01]  /*1a6c0*/  IMAD R77, R219, -0x40, R78 ;  /* 0xffffffc0db4d7824 */ /* 0x000fe200078e024e */
[----:B------:R-:W5:Y:S01]  /*1a6d0*/  LD.E.128 R40, desc[UR54][R40.64] ;  /* 0x0000003628287980 */ /* 0x000f62000c101d00 */
[----:B------:R-:W-:Y:S01]  /*1a6e0*/  VIADD R0, R214, 0x20 ;  /* 0x00000020d6007836 */ /* 0x000fe20000000000 */
[----:B------:R-:W-:Y:S01]  /*1a6f0*/  SEL R20, RZ, 0xffffffff, P3 ;  /* 0xffffffffff147807 */ /* 0x000fe20001800000 */
[C---:B------:R-:W-:Y:S01]  /*1a700*/  IMAD R21, R216.reuse, UR5, R21 ;  /* 0x00000005d8157c24 */ /* 0x040fe2000f8e0215 */
[----:B------:R-:W5:Y:S01]  /*1a710*/  LD.E.128 R44, desc[UR54][R44.64] ;  /* 0x000000362c2c7980 */ /* 0x000f62000c101d00 */
[----:B------:R-:W-:Y:S01]  /*1a720*/  IMAD.WIDE.U32 R2, R216, UR4, R2 ;  /* 0x00000004d8027c25 */ /* 0x000fe2000f8e0002 */
[C---:B------:R-:W-:Y:S01]  /*1a730*/  ISETP.GE.AND P2, PT, R211.reuse, R86, PT ;  /* 0x00000056d300720c */ /* 0x040fe20003f46270 */
[----:B------:R-:W-:Y:S01]  /*1a740*/  ULDC.64 UR4, c[0x0][0xbe8] ;  /* 0x0002fa0000047ab9 */ /* 0x000fe20000000a00 */
        /* <DEDUP_REMOVED lines=17> */
[----:B0-----:R-:W0:Y:S01]  /*1a860*/  FENCE.VIEW.ASYNC.S ;  /* 0x00000000000073c6 */ /* 0x001e220000000000 */
[----:B------:R-:W-:Y:S01]  /*1a870*/  SEL R0, RZ, 0x1, P2 ;  /* 0x00000001ff007807 */ /* 0x000fe20001000000 */
[C---:B------:R-:W-:Y:S01]  /*1a880*/  VIADD R82, R211.reuse, 0x100 ;  /* 0x00000100d3527836 */ /* 0x040fe20000000000 */
[-C--:B------:R-:W-:Y:S01]  /*1a890*/  ISETP.GE.AND P2, PT, R80, R86.reuse, PT ;  /* 0x000000565000720c */ /* 0x080fe20003f46270 */
[----:B------:R-:W-:Y:S01]  /*1a8a0*/  VIADD R83, R211, 0x140 ;  /* 0x00000140d3537836 */ /* 0x000fe20000000000 */
[----:B------:R-:W-:Y:S01]  /*1a8b0*/  ISETP.GE.AND P3, PT, R81, R86, PT ;  /* 0x000000565100720c */ /* 0x000fe20003f66270 */
[----:B------:R-:W-:Y:S01]  /*1a8c0*/  BSSY B1, `(.L_x_2869) ;  /* 0x0000037000017945 */ /* 0x000fe20003800000 */
[----:B------:R-:W-:-:S02]  /*1a8d0*/  LOP3.LUT R0, R21, 0x2, R0, 0xe2, !PT ;  /* 0x0000000215007812 */ /* 0x000fc400078ee200 */
[----:B------:R-:W-:Y:S02]  /*1a8e0*/  SEL R21, RZ, 0x4, P2 ;  /* 0x00000004ff157807 */ /* 0x000fe40001000000 */
[----:B------:R-:W-:Y:S02]  /*1a8f0*/  SEL R20, RZ, 0x8, P3 ;  /* 0x00000008ff147807 */ /* 0x000fe40001800000 */
[----:B------:R-:W-:Y:S02]  /*1a900*/  IADD3 R76, R211, 0x180, RZ ;  /* 0x00000180d34c7810 */ /* 0x000fe40007ffe0ff */
[----:B------:R-:W-:Y:S01]  /*1a910*/  LOP3.LUT R20, R20, R0, R21, 0xfe, !PT ;  /* 0x0000000014147212 */ /* 0x000fe200078efe15 */
[----:B------:R-:W-:Y:S01]  /*1a920*/  VIADD R0, R18, 0x38820 ;  /* 0x0003882012007836 */ /* 0x000fe20000000000 */
[-C--:B------:R-:W-:Y:S02]  /*1a930*/  ISETP.GE.AND P2, PT, R82, R86.reuse, PT ;  /* 0x000000565200720c */ /* 0x080fe40003f46270 */
[----:B------:R-:W-:-:S02]  /*1a940*/  ISETP.GE.AND P3, PT, R83, R86, PT ;  /* 0x000000565300720c */ /* 0x000fc40003f66270 */
[----:B------:R-:W-:Y:S01]  /*1a950*/  ISETP.GE.AND P1, PT, R214, R77, PT ;  /* 0x0000004dd600720c */ /* 0x000fe20003f26270 */
[----:B------:R-:W-:Y:S01]  /*1a960*/  VIADD R77, R211, 0x1c0 ;  /* 0x000001c0d34d7836 */ /* 0x000fe20000000000 */
[----:B------:R-:W-:Y:S02]  /*1a970*/  ISETP.GE.AND P4, PT, R76, R86, PT ;  /* 0x000000564c00720c */ /* 0x000fe40003f86270 */
        /* <DEDUP_REMOVED lines=11> */
[----:B0-----:R-:W-:-:S03]  /*1aa30*/  SEL R0, RZ, 0x40, P4 ;  /* 0x00000040ff007807 */ /* 0x001fc60002000000 */
[----:B------:R-:W-:Y:S01]  /*1aa40*/  IMAD.IADD R85, R77, 0x1, R79 ;  /* 0x000000014d557824 */ /* 0x000fe200078e024f */
        /* <DEDUP_REMOVED lines=30> */
.L_x_2870:
[----:B------:R-:W-:Y:S05]  /*1ac30*/  BSYNC B1 ;  /* 0x0000000000017941 */ /* 0x000fea0003800000 */
.L_x_2869:
[----:B------:R-:W-:Y:S05]  /*1ac40*/  @P0 BRA `(.L_x_2871) ;  /* 0x0000000c00080947 */ /* 0x000fea0003800000 */
[----:B0----5:R-:W-:Y:S01]  /*1ac50*/  IADD3 R5, P0, R20, 0x20, RZ ;  /* 0x0000002014057810 */ /* 0x021fe20007f1e0ff */
        /* <DEDUP_REMOVED lines=14> */
[----:B------:R-:W-:Y:S02]  /*1ad40*/  LEA R4, P6, R2, UR4, 0x1 ;  /* 0x0000000402047c11 */ /* 0x000fe4000f8c08ff */
[----:B------:R-:W-:-:S04]  /*1ad50*/  IADD3 R3, R3, R5, RZ ;  /* 0x0000000503037210 */ /* 0x000fc80007ffe0ff */
        /* <DEDUP_REMOVED lines=13> */
.L_x_2866:
[----:B------:R-:W-:Y:S01]  /*1ae30*/  ULDC.64 UR4, c[0x0][0xcd8] ;  /* 0x0003360000047ab9 */ /* 0x000fe20000000a00 */
[----:B------:R-:W2:Y:S01]  /*1ae40*/  LDC.64 R2, c[0x0][0xcd8] ;  /* 0x00033600ff027b82 */ /* 0x000ea20000000a00 */
[----:B------:R-:W-:Y:S01]  /*1ae50*/  ISETP.NE.U32.AND P0, PT, RZ, UR4, PT ;  /* 0x00000004ff007c0c */ /* 0x000fe2000bf05070 */
[----:B------:R-:W-:-:S03]  /*1ae60*/  IMAD.MOV.U32 R7, RZ, RZ, RZ ;  /* 0x000000ffff077224 */ /* 0x000fc600078e00ff */
[----:B------:R-:W-:Y:S01]  /*1ae70*/  ISETP.NE.AND.EX P0, PT, RZ, UR5, PT, P0 ;  /* 0x00000005ff007c0c */ /* 0x000fe2000bf05300 */
[----:B------:R-:W-:Y:S02]  /*1ae80*/  ULDC.64 UR4, c[0x0][0xce0] ;  /* 0x0003380000047ab9 */ /* 0x000fe40000000a00 */
[----:B------:R-:W-:Y:S01]  /*1ae90*/  ISETP.NE.U32.AND P1, PT, RZ, UR4, PT ;  /* 0x00000004ff007c0c */ /* 0x000fe2000bf25070 */
[----:B------:R-:W3:Y:S03]  /*1aea0*/  LDC R12, c[0x0][0xb8c] ;  /* 0x0002e300ff0c7b82 */ /* 0x000ee60000000800 */
[----:B------:R-:W-:Y:S01]  /*1aeb0*/  ISETP.NE.AND.EX P1, PT, RZ, UR5, PT, P1 ;  /* 0x00000005ff007c0c */ /* 0x000fe2000bf25310 */
[----:B--2---:R-:W-:-:S12]  /*1aec0*/  IMAD.WIDE R2, R217, 0x4, R2 ;  /* 0x00000004d9027825 */ /* 0x004fd800078e0202 */
[----:B------:R-:W2:Y:S01]  /*1aed0*/  @P1 LDC.64 R4, c[0x0][0xce0] ;  /* 0x00033800ff041b82 */ /* 0x000ea20000000a00 */
[----:B------:R-:W-:Y:S02]  /*1aee0*/  ULDC UR4, c[0x0][0xb88] ;  /* 0x0002e20000047ab9 */ /* 0x000fe40000000800 */
[----:B------:R-:W-:Y:S01]  /*1aef0*/  IMAD.U32 R0, RZ, RZ, UR4 ;  /* 0x00000004ff007e24 */ /* 0x000fe2000f8e00ff */
[----:B------:R4:W5:Y:S01]  /*1af00*/  @P0 LDG.E R7, desc[UR54][R2.64] ;  /* 0x0000003602070981 */ /* 0x000962000c1e1900 */
[----:B--2---:R-:W-:-:S05]  /*1af10*/  @P1 IMAD.WIDE R4, R217, 0x4, R4 ;  /* 0x00000004d9041825 */ /* 0x004fca00078e0204 */
[----:B------:R4:W5:Y:S01]  /*1af20*/  @P1 LDG.E R0, desc[UR54][R4.64] ;  /* 0x0000003604001981 */ /* 0x000962000c1e1900 */
[----:B------:R-:W-:Y:S01]  /*1af30*/  ISETP.GT.AND P2, PT, R234, 0x3f, PT ;  /* 0x0000003fea00780c */ /* 0x000fe20003f44270 */
[----:B---3--:R-:W-:-:S12]  /*1af40*/  @P1 BRA `(.L_x_2872) ;  /* 0x0000000000101947 */ /* 0x008fd80003800000 */
[----:B------:R-:W-:Y:S05]  /*1af50*/  @!P0 BRA `(.L_x_2872) ;  /* 0x00000000000c8947 */ /* 0x000fea0003800000 */
[----:B----4-:R-:W2:Y:S04]  /*1af60*/  LDG.E R5, desc[UR54][R2.64] ;  /* 0x0000003602057981 */ /* 0x010ea8000c1e1900 */
[----:B-----5:R-:W2:Y:S02]  /*1af70*/  LDG.E R0, desc[UR54][R2.64+0x4] ;  /* 0x0000043602007981 */ /* 0x020ea4000c1e1900 */
[----:B--2---:R-:W-:-:S07]  /*1af80*/  IMAD.IADD R0, R0, 0x1, -R5 ;  /* 0x0000000100007824 */ /* 0x004fce00078e0a05 */
.L_x_2872:
[----:B----4-:R-:W-:Y:S01]  /*1af90*/  SHF.R.S32.HI R2, RZ, 0x1f, R217 ;  /* 0x0000001fff027819 */ /* 0x010fe200000114d9 */
[----:B------:R-:W-:Y:S01]  /*1afa0*/  BSSY B1, `(.L_x_2873) ;  /* 0x000001d000017945 */ /* 0x000fe20003800000 */
[----:B------:R-:W-:Y:S02]  /*1afb0*/  SHF.R.S32.HI R8, RZ, 0x1f, R216 ;  /* 0x0000001fff087819 */ /* 0x000fe400000114d8 */
[----:B------:R-:W-:Y:S02]  /*1afc0*/  SHF.R.S32.HI R10, RZ, 0x1f, R211 ;  /* 0x0000001fff0a7819 */ /* 0x000fe400000114d3 */
[----:B------:R-:W-:Y:S02]  /*1afd0*/  SEL R11, R217, RZ, !P0 ;  /* 0x000000ffd90b7207 */ /* 0x000fe40004000000 */
[----:B------:R-:W-:Y:S02]  /*1afe0*/  SEL R9, R2, RZ, !P0 ;  /* 0x000000ff02097207 */ /* 0x000fe40004000000 */
[----:B-----5:R-:W-:Y:S01]  /*1aff0*/  SHF.R.S32.HI R6, RZ, 0x1f, R7 ;  /* 0x0000001fff067819 */ /* 0x020fe20000011407 */
[----:B------:R-:W-:Y:S06]  /*1b000*/  @P2 BRA `(.L_x_2874) ;  /* 0x0000000000582947 */ /* 0x000fec0003800000 */
[----:B------:R-:W2:Y:S02]  /*1b010*/  S2R R2, SR_TID.X ;  /* 0x0000000000027919 */ /* 0x000ea40000002100 */
[----:B--2---:R-:W-:-:S04]  /*1b020*/  IMAD R2, R219, 0x40, R2 ;  /* 0x00000040db027824 */ /* 0x004fc800078e0202 */
[----:B------:R-:W-:-:S05]  /*1b030*/  VIADD R3, R2, 0xffffff80 ;  /* 0xffffff8002037836 */ /* 0x000fca0000000000 */
[----:B------:R-:W-:-:S13]  /*1b040*/  ISETP.GE.AND P0, PT, R3, R0, PT ;  /* 0x000000000300720c */ /* 0x000fda0003f06270 */
[----:B------:R-:W-:Y:S05]  /*1b050*/  @P0 BRA `(.L_x_2874) ;  /* 0x0000000000440947 */ /* 0x000fea0003800000 */
[C---:B------:R-:W-:Y:S01]  /*1b060*/  IADD3 R2, P0, R3.reuse, R7, RZ ;  /* 0x0000000703027210 */ /* 0x040fe20007f1e0ff */
        /* <DEDUP_REMOVED lines=16> */
.L_x_2874:
[----:B------:R-:W-:Y:S05]  /*1b170*/  BSYNC B1 ;  /* 0x0000000000017941 */ /* 0x000fea0003800000 */
.L_x_2873:
[----:B------:R-:W-:Y:S01]  /*1b180*/  ULDC.64 UR4, c[0x0][0xba0] ;  /* 0x0002e80000047ab9 */ /* 0x000fe20000000a00 */
[----:B------:R-:W-:Y:S01]  /*1b190*/  IMAD.MOV.U32 R2, RZ, RZ, R211 ;  /* 0x000000ffff027224 */ /* 0x000fe200078e00d3 */
[----:B------:R-:W-:Y:S01]  /*1b1a0*/  ISETP.GE.AND P2, PT, R211, R12, PT ;  /* 0x0000000cd300720c */ /* 0x000fe20003f46270 */
[----:B--2---:R-:W-:Y:S01]  /*1b1b0*/  IMAD.MOV.U32 R3, RZ, RZ, R10 ;  /* 0x000000ffff037224 */ /* 0x004fe200078e000a */
[----:B------:R-:W-:Y:S01]  /*1b1c0*/  BSSY B1, `(.L_x_2875) ;  /* 0x000004d000017945 */ /* 0x000fe20003800000 */
[----:B------:R-:W-:Y:S02]  /*1b1d0*/  IMAD R4, R6, UR4, RZ ;  /* 0x0000000406047c24 */ /* 0x000fe4000f8e02ff */
[----:B------:R-:W-:-:S04]  /*1b1e0*/  IMAD.WIDE.U32 R2, R7, UR4, R2 ;  /* 0x0000000407027c25 */ /* 0x000fc8000f8e0002 */
[----:B------:R-:W-:Y:S01]  /*1b1f0*/  IMAD R7, R7, UR5, R4 ;  /* 0x0000000507077c24 */ /* 0x000fe2000f8e0204 */
[----:B------:R-:W-:Y:S01]  /*1b200*/  ULDC.64 UR4, c[0x0][0xbe0] ;  /* 0x0002f80000047ab9 */ /* 0x000fe20000000a00 */
[----:B------:R-:W-:Y:S02]  /*1b210*/  VIADD R13, R211, 0x40 ;  /* 0x00000040d30d7836 */ /* 0x000fe40000000000 */
[----:B------:R-:W-:Y:S01]  /*1b220*/  IMAD R5, R8, UR4, RZ ;  /* 0x0000000408057c24 */ /* 0x000fe2000f8e02ff */
[----:B------:R-:W-:Y:S01]  /*1b230*/  IADD3 R3, R3, R7, RZ ;  /* 0x0000000703037210 */ /* 0x000fe20007ffe0ff */
[----:B------:R-:W-:Y:S01]  /*1b240*/  IMAD R7, R219, -0x40, R0 ;  /* 0xffffffc0db077824 */ /* 0x000fe200078e0200 */
[----:B------:R-:W-:Y:S01]  /*1b250*/  ISETP.GE.AND P0, PT, R13, R12, PT ;  /* 0x0000000c0d00720c */ /* 0x000fe20003f06270 */
[C---:B------:R-:W-:Y:S02]  /*1b260*/  IMAD R5, R216.reuse, UR5, R5 ;  /* 0x00000005d8057c24 */ /* 0x040fe4000f8e0205 */
[----:B------:R-:W-:Y:S01]  /*1b270*/  IMAD.WIDE.U32 R2, R216, UR4, R2 ;  /* 0x00000004d8027c25 */ /* 0x000fe2000f8e0002 */
[----:B------:R-:W-:Y:S01]  /*1b280*/  SEL R4, RZ, 0xffffffff, P0 ;  /* 0xffffffffff047807 */ /* 0x000fe20000000000 */
[----:B------:R-:W-:Y:S01]  /*1b290*/  ULDC.64 UR4, c[0x0][0xbe8] ;  /* 0x0002fa0000047ab9 */ /* 0x000fe20000000a00 */
[C---:B------:R-:W-:Y:S01]  /*1b2a0*/  ISETP.GE.AND P1, PT, R214.reuse, R7, PT ;  /* 0x00000007d600720c */ /* 0x040fe20003f26270 */
[----:B------:R-:W-:-:S02]  /*1b2b0*/  VIADD R0, R214, 0x20 ;  /* 0x00000020d6007836 */ /* 0x000fc40000000000 */
[C---:B------:R-:W-:Y:S02]  /*1b2c0*/  VIADD R15, R211.reuse, 0x80 ;  /* 0x00000080d30f7836 */ /* 0x040fe40000000000 */
[----:B------:R-:W-:Y:S01]  /*1b2d0*/  VIADD R21, R211, 0xc0 ;  /* 0x000000c0d3157836 */ /* 0x000fe20000000000 */
[----:B------:R-:W-:Y:S01]  /*1b2e0*/  ISETP.GE.AND P0, PT, R0, R7, PT ;  /* 0x000000070000720c */ /* 0x000fe20003f06270 */
[----:B------:R-:W-:Y:S01]  /*1b2f0*/  IMAD.IADD R3, R3, 0x1, R5 ;  /* 0x0000000103037824 */ /* 0x000fe200078e0205 */
[----:B------:R-:W-:Y:S01]  /*1b300*/  SEL R0, RZ, 0x1, P2 ;  /* 0x00000001ff007807 */ /* 0x000fe20001000000 */
[----:B------:R-:W-:Y:S01]  /*1b310*/  IMAD.SHL.U32 R5, R4, 0x2, RZ ;  /* 0x0000000204057824 */ /* 0x000fe200078e00ff */
[-C--:B------:R-:W-:Y:S01]  /*1b320*/  ISETP.GE.AND P2, PT, R15, R12.reuse, PT ;  /* 0x0000000c0f00720c */ /* 0x080fe20003f46270 */
[----:B------:R-:W-:Y:S01]  /*1b330*/  VIADD R23, R211, 0x100 ;  /* 0x00000100d3177836 */ /* 0x000fe20000000000 */
[----:B------:R-:W-:Y:S01]  /*1b340*/  ISETP.GE.AND P3, PT, R21, R12, PT ;  /* 0x0000000c1500720c */ /* 0x000fe20003f66270 */
[----:B------:R-:W-:Y:S01]  /*1b350*/  VIADD R25, R211, 0x140 ;  /* 0x00000140d3197836 */ /* 0x000fe20000000000 */
[----:B------:R-:W-:Y:S01]  /*1b360*/  LOP3.LUT R0, R5, 0x2, R0, 0xe2, !PT ;  /* 0x0000000205007812 */ /* 0x000fe200078ee200 */
[----:B------:R-:W-:Y:S01]  /*1b370*/  VIADD R7, R211, 0x180 ;  /* 0x00000180d3077836 */ /* 0x000fe20000000000 */
[----:B------:R-:W-:-:S02]  /*1b380*/  SEL R5, RZ, 0x4, P2 ;  /* 0x00000004ff057807 */ /* 0x000fc40001000000 */
[----:B------:R-:W-:Y:S02]  /*1b390*/  SEL R4, RZ, 0x8, P3 ;  /* 0x00000008ff047807 */ /* 0x000fe40001800000 */
[-C--:B------:R-:W-:Y:S02]  /*1b3a0*/  ISETP.GE.AND P2, PT, R23, R12.reuse, PT ;  /* 0x0000000c1700720c */ /* 0x080fe40003f46270 */
[----:B------:R-:W-:Y:S02]  /*1b3b0*/  ISETP.GE.AND P3, PT, R25, R12, PT ;  /* 0x0000000c1900720c */ /* 0x000fe40003f66270 */
[----:B------:R-:W-:Y:S01]  /*1b3c0*/  LOP3.LUT R4, R4, R0, R5, 0xfe, !PT ;  /* 0x0000000004047212 */ /* 0x000fe200078efe05 */
[----:B------:R-:W-:Y:S01]  /*1b3d0*/  IMAD R0, R9, UR4, RZ ;  /* 0x0000000409007c24 */ /* 0x000fe2000f8e02ff */
[----:B------:R-:W-:Y:S01]  /*1b3e0*/  ISETP.GE.AND P4, PT, R7, R12, PT ;  /* 0x0000000c0700720c */ /* 0x000fe20003f86270 */
[----:B------:R-:W-:Y:S01]  /*1b3f0*/  VIADD R7, R211, 0x1c0 ;  /* 0x000001c0d3077836 */ /* 0x000fe20000000000 */
[----:B------:R-:W-:Y:S01]  /*1b400*/  SEL R5, RZ, 0x10, P2 ;  /* 0x00000010ff057807 */ /* 0x000fe20001000000 */
[----:B------:R-:W-:Y:S01]  /*1b410*/  IMAD R9, R11, UR5, R0 ;  /* 0x000000050b097c24 */ /* 0x000fe2000f8e0200 */
[----:B------:R-:W-:-:S02]  /*1b420*/  SEL R6, RZ, 0x20, P3 ;  /* 0x00000020ff067807 */ /* 0x000fc40001800000 */
[----:B------:R-:W-:Y:S02]  /*1b430*/  ISETP.GE.AND P2, PT, R7, R12, PT ;  /* 0x0000000c0700720c */ /* 0x000fe40003f46270 */
[----:B------:R-:W-:Y:S01]  /*1b440*/  LOP3.LUT R27, R6, R4, R5, 0xfe, !PT ;  /* 0x00000004061b7212 */ /* 0x000fe200078efe05 */
[----:B------:R-:W-:Y:S01]  /*1b450*/  IMAD.WIDE.U32 R4, R11, UR4, R2 ;  /* 0x000000040b047c25 */ /* 0x000fe2000f8e0002 */
[----:B------:R-:W-:Y:S02]  /*1b460*/  SEL R6, RZ, 0x40, P4 ;  /* 0x00000040ff067807 */ /* 0x000fe40002000000 */
[--C-:B------:R-:W-:Y:S01]  /*1b470*/  SHF.R.S32.HI R7, RZ, 0x1f, R214.reuse ;  /* 0x0000001fff077819 */ /* 0x100fe200000114d6 */
[----:B------:R-:W-:Y:S01]  /*1b480*/  IMAD.IADD R11, R5, 0x1, R9 ;  /* 0x00000001050b7824 */ /* 0x000fe200078e0209 */
[----:B------:R-:W-:Y:S01]  /*1b490*/  LOP3.LUT R27, R27, R6, RZ, 0xfc, !PT ;  /* 0x000000061b1b7212 */ /* 0x000fe200078efcff */
[----:B------:R-:W-:Y:S01]  /*1b4a0*/  IMAD.MOV.U32 R6, RZ, RZ, R214 ;  /* 0x000000ffff067224 */ /* 0x000fe200078e00d6 */
[----:B------:R-:W-:-:S03]  /*1b4b0*/  SEL R0, RZ, 0x80, P2 ;  /* 0x00000080ff007807 */ /* 0x000fc60001000000 */
        /* <DEDUP_REMOVED lines=29> */
.L_x_2876:
[----:B------:R-:W-:Y:S05]  /*1b690*/  BSYNC B1 ;  /* 0x0000000000017941 */ /* 0x000fea0003800000 */
.L_x_2875:
        /* <DEDUP_REMOVED lines=29> */
.L_x_2871:
[----:B------:R-:W-:Y:S05]  /*1b870*/  BSYNC B0 ;  /* 0x0000000000007941 */ /* 0x000fea0003800000 */
.L_x_2865:
[----:B------:R-:W-:Y:S02]  /*1b880*/  ULDC UR4, c[0x0][0xd14] ;  /* 0x0003450000047ab9 */ /* 0x000fe40000000800 */
[----:B-1----:R-:W-:-:S13]  /*1b890*/  ISETP.GE.AND P0, PT, R191, UR4, PT ;  /* 0x00000004bf007c0c */ /* 0x002fda000bf06270 */
[----:B------:R-:W-:Y:S05]  /*1b8a0*/  @!P0 BRA `(.L_x_2877) ;  /* 0xfffffe5800388947 */ /* 0x000fea000383ffff */
[----:B------:R-:W-:Y:S05]  /*1b8b0*/  BRA `(.L_x_2667) ;  /* 0x0000006c00787947 */ /* 0x000fea0003800000 */
.L_x_2665:
[----:B------:R-:W-:-:S08]  /*1b8c0*/  NOP ;  /* 0x0000000000007918 */ /* 0x000fd00000000000 */
[----:B0-----:R-:W0:-:S00]  /*1b8d0*/  USETMAXREG.DEALLOC.CTAPOOL 0x18 ;  /* 0x00000018000079c8 */ /* 0x001e0000080e0500 */
        /* <DEDUP_REMOVED lines=46> */
[----:B-1----:R-:W-:-:S04]  /*1bbc0*/  SEL R4, R4, RZ, P0 ;  /* 0x000000ff04047207 */ /* 0x002fc80000000000 */
[----:B------:R-:W-:-:S05]  /*1bbd0*/  IADD3 R6, R3, R4, RZ ;  /* 0x0000000403067210 */ /* 0x000fca0007ffe0ff */
        /* <DEDUP_REMOVED lines=10> */
.L_x_2882:
        /* <DEDUP_REMOVED lines=16> */
.L_x_2881:
[----:B------:R-:W-:Y:S05]  /*1bd80*/  BSYNC B0 ;  /* 0x0000000000007941 */ /* 0x000fea0003800000 */
.L_x_2880:
        /* <DEDUP_REMOVED lines=26> */
.L_x_2878:
        /* <DEDUP_REMOVED lines=18> */
[----:B0-----:R-:W-:-:S05]  /*1c050*/  VIADD R13, R4, 0xffffffff ;  /* 0xffffffff040d7836 */ /* 0x001fca0000000000 */
[----:B------:R2:W3:Y:S02]  /*1c060*/  SHFL.IDX PT, R16, R6, R13, 0x1f ;  /* 0x00001f0d06107589 */ /* 0x0004e400000e0000 */
.L_x_2883:
[----:B-1----:R-:W-:Y:S02]  /*1c070*/  IMAD.MOV R2, RZ, RZ, -R3 ;  /* 0x000000ffff027224 */ /* 0x002fe400078e0a03 */
[----:B---3--:R-:W-:Y:S02]  /*1c080*/  IMAD R16, R16, UR4, R5 ;  /* 0x0000000410107c24 */ /* 0x008fe4000f8e0205 */
[----:B------:R-:W-:Y:S02]  /*1c090*/  IMAD R5, R2, R11, RZ ;  /* 0x0000000b02057224 */ /* 0x000fe400078e02ff */
[----:B------:R-:W-:-:S04]  /*1c0a0*/  IMAD.MOV.U32 R2, RZ, RZ, RZ ;  /* 0x000000ffff027224 */ /* 0x000fc800078e00ff */
[----:B------:R-:W-:Y:S01]  /*1c0b0*/  IMAD.HI.U32 R3, R3, R5, R2 ;  /* 0x0000000503037227 */ /* 0x000fe200078e0002 */
[----:B------:R-:W-:Y:S02]  /*1c0c0*/  IADD3 R2, -R16, UR6, RZ ;  /* 0x0000000610027c10 */ /* 0x000fe4000fffe1ff */
        /* <DEDUP_REMOVED lines=21> */
[----:B------:R-:W-:-:S04]  /*1c220*/  IABS R5, R10 ;  /* 0x0000000a00057213 */ /* 0x000fc80000000000 */
[----:B--2---:R-:W1:Y:S08]  /*1c230*/  I2F.RP R6, R5 ;  /* 0x0000000500067306 */ /* 0x004e700000209400 */
[----:B-1----:R-:W1:Y:S02]  /*1c240*/  MUFU.RCP R6, R6 ;  /* 0x0000000600067308 */ /* 0x002e640000001000 */
[----:B-1----:R-:W-:Y:S01]  /*1c250*/  VIADD R3, R6, 0xffffffe ;  /* 0x0ffffffe06037836 */ /* 0x002fe20000000000 */
[----:B------:R-:W-:-:S05]  /*1c260*/  IABS R6, R10 ;  /* 0x0000000a00067213 */ /* 0x000fca0000000000 */
[----:B------:R-:W1:Y:S01]  /*1c270*/  F2I.FTZ.U32.TRUNC.NTZ R3, R3 ;  /* 0x0000000300037305 */ /* 0x000e62000021f000 */
[----:B------:R-:W-:Y:S02]  /*1c280*/  IMAD.MOV R6, RZ, RZ, -R6 ;  /* 0x000000ffff067224 */ /* 0x000fe400078e0a06 */
        /* <DEDUP_REMOVED lines=23> */
.L_x_2879:
[----:B------:R-:W-:Y:S02]  /*1c400*/  IMAD.MOV.U32 R17, RZ, RZ, RZ ;  /* 0x000000ffff117224 */ /* 0x000fe400078e00ff */
[----:B------:R-:W-:Y:S02]  /*1c410*/  IMAD.U32 R16, RZ, RZ, UR6 ;  /* 0x00000006ff107e24 */ /* 0x000fe4000f8e00ff */
[----:B------:R-:W-:-:S07]  /*1c420*/  IMAD.MOV.U32 R18, RZ, RZ, RZ ;  /* 0x000000ffff127224 */ /* 0x000fce00078e00ff */
.L_x_2884:
        /* <DEDUP_REMOVED lines=16> */
[----:B-1----:R-:W-:Y:S01]  /*1c530*/  MOV R0, 0x1 ;  /* 0x0000000100007802 */ /* 0x002fe20000000f00 */
[----:B------:R-:W-:Y:S01]  /*1c540*/  ULDC UR4, c[0x0][0xc] ;  /* 0x0000030000047ab9 */ /* 0x000fe20000000800 */
[----:B------:R-:W-:Y:S01]  /*1c550*/  STL [R1+0x4], RZ ;  /* 0x000004ff01007387 */ /* 0x000fe20000100800 */
[----:B------:R-:W-:-:S03]  /*1c560*/  IMAD.MOV.U32 R2, RZ, RZ, 0x1 ;  /* 0x00000001ff027424 */ /* 0x000fc600078e00ff */
[----:B------:R1:W-:Y:S04]  /*1c570*/  STL [R1+0xc], R0 ;  /* 0x00000c0001007387 */ /* 0x0003e80000100800 */
[----:B------:R-:W-:Y:S01]  /*1c580*/  STL [R1], RZ ;  /* 0x000000ff01007387 */ /* 0x000fe20000100800 */
[----:B-1----:R-:W-:Y:S01]  /*1c590*/  IMAD.U32 R0, RZ, RZ, UR4 ;  /* 0x00000004ff007e24 */ /* 0x002fe2000f8e00ff */
[----:B------:R-:W-:-:S04]  /*1c5a0*/  UMOV UR4, URZ ;  /* 0x0000003f00047c82 */ /* 0x000fc80008000000 */
[----:B------:R1:W-:Y:S04]  /*1c5b0*/  STL [R1+0x28], R0 ;  /* 0x0000280001007387 */ /* 0x0003e80000100800 */
[----:B------:R2:W-:Y:S01]  /*1c5c0*/  STL [R1+0x8], R2 ;  /* 0x0000080201007387 */ /* 0x0005e20000100800 */
[----:B-1----:R-:W-:-:S05]  /*1c5d0*/  IMAD.U32 R0, RZ, RZ, UR4 ;  /* 0x00000004ff007e24 */ /* 0x002fca000f8e00ff */
[----:B------:R2:W-:Y:S02]  /*1c5e0*/  STL [R1+0x24], R0 ;  /* 0x0000240001007387 */ /* 0x0005e40000100800 */
.L_x_2985:
[----:B------:R-:W-:Y:S05]  /*1c5f0*/  YIELD ;  /* 0x0000000000007946 */ /* 0x000fea0003800000 */
[----:B------:R-:W-:Y:S01]  /*1c600*/  ULDC.64 UR4, c[0x0][0xb20] ;  /* 0x0002c80000047ab9 */ /* 0x000fe20000000a00 */
[----:B------:R-:W-:Y:S01]  /*1c610*/  IMAD.MOV.U32 R6, RZ, RZ, RZ ;  /* 0x000000ffff067224 */ /* 0x000fe200078e00ff */
[----:B------:R-:W-:Y:S01]  /*1c620*/  ISETP.NE.U32.AND P0, PT, RZ, UR4, PT ;  /* 0x00000004ff007c0c */ /* 0x000fe2000bf05070 */
[----:B--2---:R-:W-:Y:S01]  /*1c630*/  IMAD.MOV.U32 R0, RZ, RZ, RZ ;  /* 0x000000ffff007224 */ /* 0x004fe200078e00ff */
[----:B------:R-:W-:Y:S01]  /*1c640*/  ULDC.64 UR8, c[0x0][0xb00] ;  /* 0x0002c00000087ab9 */ /* 0x000fe20000000a00 */
[----:B------:R-:W-:Y:S01]  /*1c650*/  ULDC.64 UR10, c[0x0][0xb08] ;  /* 0x0002c200000a7ab9 */ /* 0x000fe20000000a00 */
[----:B------:R-:W-:Y:S01]  /*1c660*/  ISETP.NE.AND.EX P0, PT, RZ, UR5, PT, P0 ;  /* 0x00000005ff007c0c */ /* 0x000fe2000bf05300 */
[----:B------:R-:W-:-:S12]  /*1c670*/  ULDC.64 UR4, c[0x0][0xaf8] ;  /* 0x0002be0000047ab9 */ /* 0x000fd80000000a00 */
[----:B-1-3--:R-:W1:Y:S01]  /*1c680*/  @P0 LDC.64 R2, c[0x0][0xb20] ;  /* 0x0002c800ff020b82 */ /* 0x00ae620000000a00 */
        /* <DEDUP_REMOVED lines=32> */
[----:B-----5:R-:W2:Y:S04]  /*1c890*/  LDG.E R0, desc[UR54][R2.64] ;  /* 0x0000003602007981 */ /* 0x020ea8000c1e1900 */
[----:B------:R-:W2:Y:S02]  /*1c8a0*/  LDG.E R5, desc[UR54][R2.64+0x4] ;  /* 0x0000043602057981 */ /* 0x000ea4000c1e1900 */
[----:B--2---:R-:W-:-:S07]  /*1c8b0*/  IMAD.IADD R0, R5, 0x1, -R0 ;  /* 0x0000000105007824 */ /* 0x004fce00078e0a00 */
.L_x_2886:
        /* <DEDUP_REMOVED lines=18> */
.L_x_2887:
[----:B------:R-:W-:Y:S05]  /*1c9e0*/  @!P3 BRA `(.L_x_2888) ;  /* 0x00000000000cb947 */ /* 0x000fea0003800000 */
[----:B------:R-:W2:Y:S04]  /*1c9f0*/  LDG.E R7, desc[UR54][R4.64] ;  /* 0x0000003604077981 */ /* 0x000ea8000c1e1900 */
[----:B------:R-:W2:Y:S02]  /*1ca00*/  LDG.E R4, desc[UR54][R4.64+0x4] ;  /* 0x0000043604047981 */ /* 0x000ea4000c1e1900 */
[----:B--2---:R-:W-:-:S07]  /*1ca10*/  IMAD.IADD R7, R4, 0x1, -R7 ;  /* 0x0000000104077824 */ /* 0x004fce00078e0a07 */
.L_x_2888:
[----:B--2---:R-:W2:Y:S04]  /*1ca20*/  @P1 LDG.E R4, desc[UR54][R2.64] ;  /* 0x0000003602041981 */ /* 0x004ea8000c1e1900 */
[----:B-1----:R-:W2:Y:S01]  /*1ca30*/  @P1 LDG.E R2, desc[UR54][R2.64+0x4] ;  /* 0x0000043602021981 */ /* 0x002ea2000c1e1900 */
[----:B-----5:R-:W-:Y:S02]  /*1ca40*/  IMAD.IADD R5, R7, 0x1, -R6 ;  /* 0x0000000107057824 */ /* 0x020fe400078e0a06 */
[----:B--2---:R-:W-:Y:S01]  /*1ca50*/  @P1 IMAD.IADD R9, R2, 0x1, -R4 ;  /* 0x0000000102091824 */ /* 0x004fe200078e0a04 */
[----:B------:R-:W-:-:S03]  /*1ca60*/  LEA R4, R17, 0x40, 0x6 ;  /* 0x0000004011047811 */ /* 0x000fc600078e30ff */
[----:B------:R-:W-:-:S04]  /*1ca70*/  IMAD.IADD R8, R5, 0x1, R9 ;  /* 0x0000000105087824 */ /* 0x000fc800078e0209 */
[C---:B------:R-:W-:Y:S01]  /*1ca80*/  VIADD R20, R8.reuse, 0x3f ;  /* 0x0000003f08147836 */ /* 0x040fe20000000000 */
[----:B------:R-:W-:-:S04]  /*1ca90*/  IADD3 R4, R8, R4, -R0 ;  /* 0x0000000408047210 */ /* 0x000fc80007ffe800 */
[----:B------:R-:W-:-:S04]  /*1caa0*/  SHF.R.S32.HI R2, RZ, 0x1f, R20 ;  /* 0x0000001fff027819 */ /* 0x000fc80000011414 */
[----:B------:R-:W-:Y:S02]  /*1cab0*/  LEA.HI R20, R2, R20, RZ, 0x6 ;  /* 0x0000001402147211 */ /* 0x000fe400078f30ff */
[----:B------:R-:W1:Y:S02]  /*1cac0*/  LDC.64 R2, c[0x0][0xad8] ;  /* 0x0002b600ff027b82 */ /* 0x000e640000000a00 */
[----:B------:R-:W-:Y:S02]  /*1cad0*/  SHF.R.S32.HI R20, RZ, 0x6, R20 ;  /* 0x00000006ff147819 */ /* 0x000fe40000011414 */
[----:B-1----:R-:W-:Y:S01]  /*1cae0*/  ISETP.GE.AND P2, PT, R3, 0x1, PT ;  /* 0x000000010300780c */ /* 0x002fe20003f46270 */
[----:B------:R-:W-:-:S12]  /*1caf0*/  IMAD.IADD R2, R4, 0x1, R2 ;  /* 0x0000000104027824 */ /* 0x000fd800078e0202 */
[----:B------:R-:W-:Y:S05]  /*1cb00*/  @!P2 BRA `(.L_x_2889) ;  /* 0x000000000048a947 */ /* 0x000fea0003800000 */
        /* <DEDUP_REMOVED lines=11> */
.L_x_2891:
[----:B------:R-:W-:-:S13]  /*1cbc0*/  ISETP.NE.AND P0, PT, R3, 0x1, PT ;  /* 0x000000010300780c */ /* 0x000fda0003f05270 */
[----:B------:R-:W1:Y:S02]  /*1cbd0*/  @P0 LDC.64 R6, c[0x0][0xae0] ;  /* 0x0002b800ff060b82 */ /* 0x000e640000000a00 */
[----:B-1----:R-:W-:-:S05]  /*1cbe0*/  @P0 IMAD.HI.U32 R6, R11, R6, RZ ;  /* 0x000000060b060227 */ /* 0x002fca00078e00ff */
[----:B------:R-:W-:-:S07]  /*1cbf0*/  @P0 SHF.R.U32.HI R11, RZ, R7, R6 ;  /* 0x00000007ff0b0219 */ /* 0x000fce0000011606 */
.L_x_2892:
[----:B------:R-:W-:Y:S05]  /*1cc00*/  BSYNC B0 ;  /* 0x0000000000007941 */ /* 0x000fea0003800000 */
.L_x_2890:
[----:B------:R-:W-:-:S05]  /*1cc10*/  IMAD R11, R11, R3, R3 ;  /* 0x000000030b0b7224 */ /* 0x000fca00078e0203 */
[----:B------:R-:W-:-:S07]  /*1cc20*/  VIMNMX R2, R2, R11, PT ;  /* 0x0000000b02027248 */ /* 0x000fce0003fe0100 */
.L_x_2889:
        /* <DEDUP_REMOVED lines=15> */
.L_x_2895:
[----:B------:R-:W-:Y:S02]  /*1cd20*/  ISETP.NE.AND P0, PT, R3, 0x1, PT ;  /* 0x000000010300780c */ /* 0x000fe40003f05270 */
[----:B------:R-:W-:-:S11]  /*1cd30*/  MOV R11, R0 ;  /* 0x00000000000b7202 */ /* 0x000fd60000000f00 */
[----:B------:R-:W1:Y:S02]  /*1cd40*/  @P0 LDC.64 R6, c[0x0][0xae0] ;  /* 0x0002b800ff060b82 */ /* 0x000e640000000a00 */
[----:B-1----:R-:W-:-:S05]  /*1cd50*/  @P0 IMAD.HI.U32 R6, R0, R6, RZ ;  /* 0x0000000600060227 */ /* 0x002fca00078e00ff */
[----:B------:R-:W-:-:S07]  /*1cd60*/  @P0 SHF.R.U32.HI R11, RZ, R7, R6 ;  /* 0x00000007ff0b0219 */ /* 0x000fce0000011606 */
.L_x_2896:
[----:B------:R-:W-:Y:S05]  /*1cd70*/  BSYNC B0 ;  /* 0x0000000000007941 */ /* 0x000fea0003800000 */
.L_x_2894:
[----:B------:R-:W-:-:S05]  /*1cd80*/  IMAD R3, R11, R3, RZ ;  /* 0x000000030b037224 */ /* 0x000fca00078e02ff */
[----:B------:R-:W-:-:S07]  /*1cd90*/  VIMNMX R8, R8, R3, !PT ;  /* 0x0000000308087248 */ /* 0x000fce0007fe0100 */
.L_x_2893:
        /* <DEDUP_REMOVED lines=26> */
[----:B-1----:R-:W-:Y:S01]  /*1cf40*/  ISETP.NE.AND P0, PT, R5, 0x1, PT ;  /* 0x000000010500780c */ /* 0x002fe20003f05270 */
[----:B------:R-:W-:-:S12]  /*1cf50*/  IMAD.MOV.U32 R5, RZ, RZ, R18 ;  /* 0x000000ffff057224 */ /* 0x000fd800078e0012 */
[----:B------:R-:W1:Y:S08]  /*1cf60*/  @P0 LDC R6, c[0x0][0x42c] ;  /* 0x00010b00ff060b82 */ /* 0x000e700000000800 */
[----:B------:R-:W2:Y:S01]  /*1cf70*/  @P0 LDC R7, c[0x0][0x430] ;  /* 0x00010c00ff070b82 */ /* 0x000ea20000000800 */
[----:B-1----:R-:W-:-:S05]  /*1cf80*/  @P0 IMAD.HI.U32 R6, R18, R6, RZ ;  /* 0x0000000612060227 */ /* 0x002fca00078e00ff */
[----:B--2---:R-:W-:Y:S02]  /*1cf90*/  @P0 SHF.R.U32.HI R5, RZ, R7, R6 ;  /* 0x00000007ff050219 */ /* 0x004fe40000011606 */
[----:B------:R-:W-:Y:S01]  /*1cfa0*/  SEL R6, R19, RZ, !P1 ;  /* 0x000000ff13067207 */ /* 0x000fe20004800000 */
[----:B------:R-:W-:Y:S06]  /*1cfb0*/  BRA.DIV UR4, `(.L_x_2899) ;  /* 0x00000066046c7947 */ /* 0x000fec000b800000 */
.L_x_3052:
[----:B------:R-:W-:-:S03]  /*1cfc0*/  UMOV UR4, 0xffffffff ;  /* 0xffffffff00047882 */ /* 0x000fc60000000000 */
[----:B------:R-:W-:Y:S05]  /*1cfd0*/  BRA.DIV UR4, `(.L_x_2900) ;  /* 0x0000006604987947 */ /* 0x000fea000b800000 */
[----:B------:R-:W-:-:S13]  /*1cfe0*/  ELECT P6, URZ, PT ;  /* 0x00000000003f782f */ /* 0x000fda00038c0000 */
.L_x_3055:
[----:B------:R-:W2:Y:S01]  /*1cff0*/  LDL R7, [R1+0x24] ;  /* 0x0000240001077983 */ /* 0x000ea20000100800 */
[----:B------:R-:W-:Y:S02]  /*1d000*/  MOV R8, 0x400 ;  /* 0x0000040000087802 */ /* 0x000fe40000000f00 */
[----:B--2---:R-:W-:Y:S02]  /*1d010*/  R2UR UR4, R7 ;  /* 0x00000000070472ca */ /* 0x004fe400000e0000 */
[----:B------:R-:W1:Y:S11]  /*1d020*/  S2R R7, SR_CgaCtaId ;  /* 0x0000000000077919 */ /* 0x000e760000008800 */
[----:B------:R-:W-:-:S04]  /*1d030*/  UIADD3 UR4, UR4, 0x1, URZ ;  /* 0x0000000104047890 */ /* 0x000fc8000fffe03f */
        /* <DEDUP_REMOVED lines=8> */
.L_x_3056:
        /* <DEDUP_REMOVED lines=8> */
.L_x_3057:
        /* <DEDUP_REMOVED lines=11> */
.L_x_2905:
[----:B--2---:R-:W2:Y:S01]  /*1d1f0*/  LDL R11, [R1+0x4] ;  /* 0x00000400010b7983 */ /* 0x004ea20000100800 */
        /* <DEDUP_REMOVED lines=12> */
[----:B------:R-:W-:-:S05]  /*1d2c0*/  IMAD R11, R3, 0x40, R10 ;  /* 0x00000040030b7824 */ /* 0x000fca00078e020a */
[----:B------:R-:W-:-:S04]  /*1d2d0*/  IADD3 R11, R11, -0x40, RZ ;  /* 0xffffffc00b0b7810 */ /* 0x000fc80007ffe0ff */
[----:B------:R-:W-:-:S03]  /*1d2e0*/  R2UR UR11, R11 ;  /* 0x000000000b0b72ca */ /* 0x000fc600000e0000 */
[----:B------:R-:W-:-:S10]  /*1d2f0*/  UIADD3 UR8, UR8, 0x22400, URZ ;  /* 0x0002240008087890 */ /* 0x000fd4000fffe03f */
[----:B------:R2:W-:Y:S01]  /*1d300*/  UTMALDG.4D [UR8], [UR4], desc[UR6] ;  /* 0x00000608040075b4 */ /* 0x0005e20008019000 */
[----:B------:R-:W3:Y:S02]  /*1d310*/  SYNCS.PHASECHK.TRANS64.TRYWAIT P0, [R8+URZ+0x388c0], R9 ;  /* 0x0388c009080075a7 */ /* 0x000ee4000800017f */
[----:B--23--:R-:W-:Y:S05]  /*1d320*/  @!P0 BRA `(.L_x_2906) ;  /* 0x00000064000c8947 */ /* 0x00cfea0003800000 */
.L_x_3058:
        /* <DEDUP_REMOVED lines=8> */
.L_x_2907:
[----:B-12---:R-:W2:Y:S01]  /*1d3b0*/  LDL R9, [R1+0x4] ;  /* 0x0000040001097983 */ /* 0x006ea20000100800 */
        /* <DEDUP_REMOVED lines=51> */
.L_x_2903:
[----:B------:R-:W-:Y:S05]  /*1d6f0*/  BSYNC B1 ;  /* 0x0000000000017941 */ /* 0x000fea0003800000 */
.L_x_2902:
        /* <DEDUP_REMOVED lines=13> */
[C---:B------:R-:W-:Y:S02]  /*1d7d0*/  IMAD R8, R3.reuse, 0x40, R10 ;  /* 0x0000004003087824 */ /* 0x040fe400078e020a */
[----:B------:R-:W-:Y:S02]  /*1d7e0*/  VIADD R3, R3, 0xffffffff ;  /* 0xffffffff03037836 */ /* 0x000fe40000000000 */
[----:B------:R-:W-:-:S07]  /*1d7f0*/  VIADD R8, R8, 0xffffff80 ;  /* 0xffffff8008087836 */ /* 0x000fce0000000000 */
.L_x_2914:
        /* <DEDUP_REMOVED lines=9> */
.L_x_3059:
        /* <DEDUP_REMOVED lines=11> */
.L_x_2911:
[----:B--2---:R-:W2:Y:S01]  /*1d940*/  LDL R11, [R1+0x4] ;  /* 0x00000400010b7983 */ /* 0x004ea20000100800 */
        /* <DEDUP_REMOVED lines=15> */
[----:B------:R-:W3:Y:S02]  /*1da40*/  SYNCS.PHASECHK.TRANS64.TRYWAIT P1, [R9+URZ+0x388c0], R10 ;  /* 0x0388c00a090075a7 */ /* 0x000ee4000802017f */
[----:B--23--:R-:W-:Y:S05]  /*1da50*/  @!P1 BRA `(.L_x_2912) ;  /* 0x0000005c00689947 */ /* 0x00cfea0003800000 */
.L_x_3060:
        /* <DEDUP_REMOVED lines=8> */
.L_x_2913:
        /* <DEDUP_REMOVED lines=52> */
.L_x_2909:
[----:B------:R-:W-:Y:S05]  /*1de20*/  BSYNC B1 ;  /* 0x0000000000017941 */ /* 0x000fea0003800000 */
.L_x_2908:
        /* <DEDUP_REMOVED lines=13> */
.L_x_2898:
[----:B------:R-:W-:Y:S05]  /*1df00*/  BSYNC B0 ;  /* 0x0000000000007941 */ /* 0x000fea0003800000 */
.L_x_2897:
        /* <DEDUP_REMOVED lines=17> */
.L_x_2917:
[----:B------:R-:W-:-:S13]  /*1e020*/  ISETP.NE.AND P1, PT, R3, 0x1, PT ;  /* 0x000000010300780c */ /* 0x000fda0003f25270 */
[----:B------:R-:W2:Y:S02]  /*1e030*/  @P1 LDC.64 R4, c[0x0][0xae0] ;  /* 0x0002b800ff041b82 */ /* 0x000ea40000000a00 */
[----:B--2---:R-:W-:-:S05]  /*1e040*/  @P1 IMAD.HI.U32 R4, R6, R4, RZ ;  /* 0x0000000406041227 */ /* 0x004fca00078e00ff */
[----:B------:R-:W-:-:S07]  /*1e050*/  @P1 SHF.R.U32.HI R6, RZ, R5, R4 ;  /* 0x00000005ff061219 */ /* 0x000fce0000011604 */
.L_x_2918:
[----:B------:R-:W-:Y:S05]  /*1e060*/  BSYNC B0 ;  /* 0x0000000000007941 */ /* 0x000fea0003800000 */
.L_x_2916:
[----:B------:R-:W-:-:S05]  /*1e070*/  IMAD R6, R6, R3, R3 ;  /* 0x0000000306067224 */ /* 0x000fca00078e0203 */
[----:B------:R-:W-:-:S07]  /*1e080*/  VIMNMX R2, R2, R6, PT ;  /* 0x0000000602027248 */ /* 0x000fce0003fe0100 */
.L_x_2915:
        /* <DEDUP_REMOVED lines=19> */
.L_x_2921:
[----:B------:R-:W-:-:S13]  /*1e1c0*/  ISETP.NE.AND P0, PT, R3, 0x1, PT ;  /* 0x000000010300780c */ /* 0x000fda0003f05270 */
[----:B------:R-:W3:Y:S02]  /*1e1d0*/  @P0 LDC.64 R4, c[0x0][0xae0] ;  /* 0x0002b800ff040b82 */ /* 0x000ee40000000a00 */
[----:B---3--:R-:W-:-:S05]  /*1e1e0*/  @P0 IMAD.HI.U32 R4, R0, R4, RZ ;  /* 0x0000000400040227 */ /* 0x008fca00078e00ff */
[----:B------:R-:W-:-:S07]  /*1e1f0*/  @P0 SHF.R.U32.HI R0, RZ, R5, R4 ;  /* 0x00000005ff000219 */ /* 0x000fce0000011604 */
.L_x_2922:
[----:B------:R-:W-:Y:S05]  /*1e200*/  BSYNC B0 ;  /* 0x0000000000007941 */ /* 0x000fea0003800000 */
.L_x_2920:
[----:B------:R-:W-:-:S05]  /*1e210*/  IMAD R3, R0, R3, RZ ;  /* 0x0000000300037224 */ /* 0x000fca00078e02ff */
[----:B------:R-:W-:-:S07]  /*1e220*/  VIMNMX R2, R2, R3, !PT ;  /* 0x0000000302027248 */ /* 0x000fce0007fe0100 */
.L_x_2919:
        /* <DEDUP_REMOVED lines=12> */
[----:B------:R-:W3:Y:S01]  /*1e2f0*/  LDL R0, [R1+0x28] ;  /* 0x0000280001007983 */ /* 0x000ee20000100800 */
[----:B------:R-:W-:Y:S01]  /*1e300*/  VOTEU.ANY UR4, UPT, PT ;  /* 0x0000000000047886 */ /* 0x000fe200038e0100 */
[----:B------:R-:W4:Y:S01]  /*1e310*/  LDC.64 R2, c[0x0][0xd38] ;  /* 0x00034e00ff027b82 */ /* 0x000f220000000a00 */
[----:B------:R-:W-:Y:S01]  /*1e320*/  POPC R5, UR4 ;  /* 0x0000000400057d09 */ /* 0x000fe20008000000 */
[----:B------:R-:W5:Y:S01]  /*1e330*/  S2R R7, SR_LANEID ;  /* 0x0000000000077919 */ /* 0x000f620000000000 */
[----:B---3--:R-:W-:-:S06]  /*1e340*/  R2UR UR5, R0 ;  /* 0x00000000000572ca */ /* 0x008fcc00000e0000 */
[----:B------:R-:W5:Y:S02]  /*1e350*/  FLO.U32 R0, UR4 ;  /* 0x0000000400007d00 */ /* 0x000f6400080e0000 */
[----:B-----5:R-:W-:-:S13]  /*1e360*/  ISETP.EQ.U32.AND P0, PT, R0, R7, PT ;  /* 0x000000070000720c */ /* 0x020fda0003f02070 */
[----:B----4-:R-:W3:Y:S01]  /*1e370*/  @P0 ATOMG.E.ADD.STRONG.GPU PT, R3, desc[UR54][R2.64], R5 ;  /* 0x00000005020309a8 */ /* 0x010ee200081ee1f6 */
[----:B------:R-:W4:Y:S02]  /*1e380*/  S2R R4, SR_LTMASK ;  /* 0x0000000000047919 */ /* 0x000f240000003900 */
[----:B----4-:R-:W-:-:S04]  /*1e390*/  LOP3.LUT R4, R4, UR4, RZ, 0xc0, !PT ;  /* 0x0000000404047c12 */ /* 0x010fc8000f8ec0ff */
[----:B------:R-:W4:Y:S01]  /*1e3a0*/  POPC R7, R4 ;  /* 0x0000000400077309 */ /* 0x000f220000000000 */
[----:B---3--:R-:W4:Y:S02]  /*1e3b0*/  SHFL.IDX PT, R0, R3, R0, 0x1f ;  /* 0x00001f0003007589 */ /* 0x008f2400000e0000 */
[----:B----4-:R-:W-:Y:S01]  /*1e3c0*/  IADD3 R16, R0, UR5, R7 ;  /* 0x0000000500107c10 */ /* 0x010fe2000fffe007 */
[----:B------:R-:W-:Y:S06]  /*1e3d0*/  BRA `(.L_x_2925) ;  /* 0x0000003000b87947 */ /* 0x000fec0003800000 */
.L_x_2924:
        /* <DEDUP_REMOVED lines=12> */
[----:B--2---:R-:W-:Y:S01]  /*1e4a0*/  MOV R6, UR8 ;  /* 0x0000000800067c02 */ /* 0x004fe20008000f00 */
[----:B------:R-:W2:Y:S01]  /*1e4b0*/  LDC.64 R2, c[0x4][R2] ;  /* 0x0100000002027b82 */ /* 0x000ea20000000a00 */
[----:B------:R-:W-:Y:S02]  /*1e4c0*/  IMAD.U32 R5, RZ, RZ, UR7 ;  /* 0x00000007ff057e24 */ /* 0x000fe4000f8e00ff */
[----:B------:R-:W-:Y:S02]  /*1e4d0*/  IMAD.U32 R7, RZ, RZ, UR9 ;  /* 0x00000009ff077e24 */ /* 0x000fe4000f8e00ff */
[----:B------:R-:W-:-:S02]  /*1e4e0*/  IMAD.U32 R10, RZ, RZ, UR4 ;  /* 0x00000004ff0a7e24 */ /* 0x000fc4000f8e00ff */
[----:B-1----:R-:W-:Y:S02]  /*1e4f0*/  IMAD.U32 R11, RZ, RZ, UR5 ;  /* 0x00000005ff0b7e24 */ /* 0x002fe4000f8e00ff */
[----:B------:R-:W-:Y:S02]  /*1e500*/  IMAD.MOV.U32 R8, RZ, RZ, 0x70 ;  /* 0x00000070ff087424 */ /* 0x000fe400078e00ff */
[----:B------:R-:W-:Y:S02]  /*1e510*/  IMAD.MOV.U32 R12, RZ, RZ, 0x1 ;  /* 0x00000001ff0c7424 */ /* 0x000fe400078e00ff */
[----:B0-----:R-:W-:-:S07]  /*1e520*/  IMAD.MOV.U32 R13, RZ, RZ, RZ ;  /* 0x000000ffff0d7224 */ /* 0x001fce00078e00ff */
[----:B------:R-:W-:-:S07]  /*1e530*/  LEPC R20, `(.L_x_2926) ;  /* 0x000000001014794e */ /* 0x000fce0000000000 */
[----:B--2---:R-:W-:Y:S05]  /*1e540*/  CALL.ABS.NOINC R2 ;  /* 0x0000000002007343 */ /* 0x004fea0003c00000 */
.L_x_2926:
        /* <DEDUP_REMOVED lines=20> */
.L_x_2928:
[----:B------:R-:W-:Y:S01]  /*1e690*/  MOV R2, 0x0 ;  /* 0x0000000000027802 */ /* 0x000fe20000000f00 */
[----:B------:R-:W-:Y:S01]  /*1e6a0*/  ULDC.64 UR4, c[0x4][0x88] ;  /* 0x0100220000047ab9 */ /* 0x000fe20000000a00 */
[----:B------:R-:W-:Y:S01]  /*1e6b0*/  ULDC.64 UR6, c[0x4][0x90] ;  /* 0x0100240000067ab9 */ /* 0x000fe20000000a00 */
[----:B------:R-:W-:Y:S01]  /*1e6c0*/  ULDC.64 UR8, c[0x4][0x18] ;  /* 0x0100060000087ab9 */ /* 0x000fe20000000a00 */
[----:B------:R-:W-:Y:S01]  /*1e6d0*/  IMAD.U32 R4, RZ, RZ, UR4 ;  /* 0x00000004ff047e24 */ /* 0x000fe2000f8e00ff */
[----:B------:R-:W-:Y:S01]  /*1e6e0*/  MOV R12, 0x1 ;  /* 0x00000001000c7802 */ /* 0x000fe20000000f00 */
[----:B------:R-:W0:Y:S01]  /*1e6f0*/  LDC.64 R2, c[0x4][R2] ;  /* 0x0100000002027b82 */ /* 0x000e220000000a00 */
        /* <DEDUP_REMOVED lines=8> */
[----:B0-----:R-:W-:Y:S05]  /*1e780*/  CALL.ABS.NOINC R2 ;  /* 0x0000000002007343 */ /* 0x001fea0003c00000 */
.L_x_2927:
[----:B--2---:R-:W2:Y:S01]  /*1e790*/  LDL.LU R6, [R1+0x20] ;  /* 0x0000200001067983 */ /* 0x004ea20000300800 */
[----:B------:R-:W3:Y:S01]  /*1e7a0*/  LDC R0, c[0x0][0x428] ;  /* 0x00010a00ff007b82 */ /* 0x000ee20000000800 */
[----:B------:R-:W-:Y:S01]  /*1e7b0*/  ULDC.64 UR4, c[0x0][0xaf0] ;  /* 0x0002bc0000047ab9 */ /* 0x000fe20000000a00 */
[----:B------:R-:W-:Y:S01]  /*1e7c0*/  IMAD.MOV.U32 R4, RZ, RZ, R19 ;  /* 0x000000ffff047224 */ /* 0x000fe200078e0013 */
[----:B---3--:R-:W-:Y:S01]  /*1e7d0*/  ISETP.NE.AND P0, PT, R0, 0x1, PT ;  /* 0x000000010000780c */ /* 0x008fe20003f05270 */
[----:B------:R-:W3:Y:S01]  /*1e7e0*/  S2R R5, SR_TID.X ;  /* 0x0000000000057919 */ /* 0x000ee20000002100 */
[----:B------:R-:W-:-:S11]  /*1e7f0*/  IMAD.MOV.U32 R0, RZ, RZ, R18 ;  /* 0x000000ffff007224 */ /* 0x000fd600078e0012 */
[----:B------:R-:W4:Y:S08]  /*1e800*/  @P0 LDC R3, c[0x0][0x42c] ;  /* 0x00010b00ff030b82 */ /* 0x000f300000000800 */
[----:B------:R-:W0:Y:S01]  /*1e810*/  @P0 LDC R2, c[0x0][0x430] ;  /* 0x00010c00ff020b82 */ /* 0x000e220000000800 */
[----:B----4-:R-:W-:-:S05]  /*1e820*/  @P0 IMAD.HI.U32 R3, R18, R3, RZ ;  /* 0x0000000312030227 */ /* 0x010fca00078e00ff */
[----:B0-----:R-:W-:Y:S02]  /*1e830*/  @P0 SHF.R.U32.HI R0, RZ, R2, R3 ;  /* 0x00000002ff000219 */ /* 0x001fe40000011603 */
[----:B------:R-:W-:-:S04]  /*1e840*/  ISETP.NE.U32.AND P0, PT, RZ, UR4, PT ;  /* 0x00000004ff007c0c */ /* 0x000fc8000bf05070 */
[----:B------:R-:W-:Y:S01]  /*1e850*/  ISETP.NE.AND.EX P0, PT, RZ, UR5, PT, P0 ;  /* 0x00000005ff007c0c */ /* 0x000fe2000bf05300 */
[----:B------:R-:W-:-:S12]  /*1e860*/  ULDC.64 UR4, c[0x0][0xaf8] ;  /* 0x0002be0000047ab9 */ /* 0x000fd80000000a00 */
[----:B------:R-:W0:Y:S01]  /*1e870*/  @P0 LDC.64 R2, c[0x0][0xaf0] ;  /* 0x0002bc00ff020b82 */ /* 0x000e220000000a00 */
[----:B---3--:R-:W-:-:S04]  /*1e880*/  LOP3.LUT R5, R5, 0x1f, RZ, 0xc0, !PT ;  /* 0x0000001f05057812 */ /* 0x008fc800078ec0ff */
[----:B------:R-:W-:Y:S01]  /*1e890*/  ISETP.NE.AND P6, PT, R5, RZ, PT ;  /* 0x000000ff0500720c */ /* 0x000fe20003fc5270 */
[----:B------:R-:W-:-:S03]  /*1e8a0*/  ULDC.64 UR6, c[0x0][0x198] ;  /* 0x0000660000067ab9 */ /* 0x000fc60000000a00 */
[----:B------:R-:W-:-:S09]  /*1e8b0*/  PLOP3.LUT P1, PT, P6, PT, PT, 0x8, 0x0 ;  /* 0x000000000000781c */ /* 0x000fd2000372e170 */
[----:B------:R-:W-:Y:S01]  /*1e8c0*/  VOTEU.ALL UP1, P6 ;  /* 0x00000000003f7886 */ /* 0x000fe20003020000 */
[----:B0-----:R-:W-:-:S05]  /*1e8d0*/  @P0 IMAD.WIDE R2, R19, 0x4, R2 ;  /* 0x0000000413020825 */ /* 0x001fca00078e0202 */
[----:B------:R0:W5:Y:S01]  /*1e8e0*/  @P0 LDG.E R4, desc[UR54][R2.64] ;  /* 0x0000003602040981 */ /* 0x000162000c1e1900 */
[----:B------:R-:W-:Y:S01]  /*1e8f0*/  ISETP.NE.U32.AND P0, PT, RZ, UR4, PT ;  /* 0x00000004ff007c0c */ /* 0x000fe2000bf05070 */
[----:B------:R-:W-:-:S03]  /*1e900*/  @!UP1 UIADD3 UR8, UP0, UR6, 0x270, URZ ;  /* 0x0000027006089890 */ /* 0x000fc6000ff1e03f */
[----:B------:R-:W-:Y:S01]  /*1e910*/  ISETP.NE.AND.EX P0, PT, RZ, UR5, PT, P0 ;  /* 0x00000005ff007c0c */ /* 0x000fe2000bf05300 */
[----:B------:R-:W-:-:S03]  /*1e920*/  @!UP1 UIADD3.X UR9, URZ, UR7, URZ, UP0, !UPT ;  /* 0x000000073f099290 */ /* 0x000fc600087fe43f */
[----:B------:R-:W-:Y:S01]  /*1e930*/  VOTEU.ALL UP0, P6 ;  /* 0x00000000003f7886 */ /* 0x000fe20003000000 */
[----:B0-----:R-:W-:Y:S01]  /*1e940*/  SEL R2, R19, RZ, !P0 ;  /* 0x000000ff13027207 */ /* 0x001fe20004000000 */
[----:B--2---:R-:W-:-:S07]  /*1e950*/  IMAD R17, R17, 0x40, R6 ;  /* 0x0000004011117824 */ /* 0x004fce00078e0206 */
.L_x_2929:
        /* <DEDUP_REMOVED lines=10> */
[----:B------:R-:W2:Y:S01]  /*1ea00*/  LDL R3, [R1+0x1c] ;  /* 0x00001c0001037983 */ /* 0x000ea20000100800 */
[----:B------:R-:W0:Y:S01]  /*1ea10*/  LDC.64 R20, c[0x0][0x3f8] ;  /* 0x0000fe00ff147b82 */ /* 0x000e220000000a00 */
[----:B------:R-:W-:Y:S02]  /*1ea20*/  ULDC.64 UR4, c[0x0][0xb00] ;  /* 0x0002c00000047ab9 */ /* 0x000fe40000000a00 */
[----:B0-----:R-:W-:Y:S01]  /*1ea30*/  LOP3.LUT P0, RZ, R20, UR4, RZ, 0xfc, !PT ;  /* 0x0000000414ff7c12 */ /* 0x001fe2000f80fcff */
[----:B------:R-:W-:-:S03]  /*1ea40*/  UMOV UR4, 0xffffffff ;  /* 0xffffffff00047882 */ /* 0x000fc60000000000 */
[----:B------:R-:W-:-:S04]  /*1ea50*/  LOP3.LUT P0, RZ, R21, UR5, RZ, 0xfc, P0 ;  /* 0x0000000515ff7c12 */ /* 0x000fc8000800fcff */
[----:B-----5:R-:W-:Y:S01]  /*1ea60*/  SEL R6, R4, RZ, !P0 ;  /* 0x000000ff04067207 */ /* 0x020fe20004000000 */
[----:B--2---:R-:W-:Y:S01]  /*1ea70*/  VIADD R3, R3, 0xffffffff ;  /* 0xffffffff03037836 */ /* 0x004fe20000000000 */
[----:B------:R-:W-:Y:S07]  /*1ea80*/  BRA.DIV UR4, `(.L_x_2930) ;  /* 0x0000004e04707947 */ /* 0x000fee000b800000 */
.L_x_3063:
[----:B------:R-:W-:Y:S01]  /*1ea90*/  UMOV UR4, 0xffffffff ;  /* 0xffffffff00047882 */ /* 0x000fe20000000000 */
[----:B------:R-:W-:Y:S02]  /*1eaa0*/  SHF.R.S32.HI R8, RZ, 0x1f, R4 ;  /* 0x0000001fff087819 */ /* 0x000fe40000011404 */
[----:B------:R-:W-:Y:S05]  /*1eab0*/  BRA.DIV UR4, `(.L_x_2931) ;  /* 0x0000004e04987947 */ /* 0x000fea000b800000 */
[----:B------:R-:W-:-:S13]  /*1eac0*/  ELECT P6, URZ, PT ;  /* 0x00000000003f782f */ /* 0x000fda00038c0000 */
.L_x_3066:
        /* <DEDUP_REMOVED lines=22> */
.L_x_2933:
        /* <DEDUP_REMOVED lines=9> */
.L_x_3067:
        /* <DEDUP_REMOVED lines=11> */
.L_x_2935:
[----:B------:R-:W2:Y:S04]  /*1ed70*/  LDL R9, [R1] ;  /* 0x0000000001097983 */ /* 0x000ea80000100800 */
[----:B0-----:R-:W3:Y:S01]  /*1ed80*/  LDL R7, [R1+0x10] ;  /* 0x0000100001077983 */ /* 0x001ee20000100800 */
[----:B------:R-:W-:Y:S01]  /*1ed90*/  MOV R10, 0x400 ;  /* 0x00000400000a7802 */ /* 0x000fe20000000f00 */
[----:B------:R-:W-:Y:S01]  /*1eda0*/  ULDC.64 UR14, c[0x0][0x198] ;  /* 0x00006600000e7ab9 */ /* 0x000fe20000000a00 */
[----:B------:R-:W-:Y:S01]  /*1edb0*/  R2UR UR9, R5 ;  /* 0x00000000050972ca */ /* 0x000fe200000e0000 */
[----:B------:R-:W0:Y:S01]  /*1edc0*/  S2R R11, SR_CgaCtaId ;  /* 0x00000000000b7919 */ /* 0x000e220000008800 */
[----:B------:R-:W-:Y:S01]  /*1edd0*/  R2UR UR11, R3 ;  /* 0x00000000030b72ca */ /* 0x000fe200000e0000 */
[----:B------:R-:W-:Y:S01]  /*1ede0*/  UIADD3 UR6, UP0, UR14, 0x370, URZ ;  /* 0x000003700e067890 */ /* 0x000fe2000ff1e03f */
[----:B------:R-:W-:Y:S01]  /*1edf0*/  R2UR UR12, R0 ;  /* 0x00000000000c72ca */ /* 0x000fe200000e0000 */
[----:B------:R-:W-:Y:S01]  /*1ee00*/  UMOV UR5, 0x14f00000 ;  /* 0x14f0000000057882 */ /* 0x000fe20000000000 */
[----:B-----5:R-:W-:Y:S01]  /*1ee10*/  R2UR UR13, R6 ;  /* 0x00000000060d72ca */ /* 0x020fe200000e0000 */
[----:B------:R-:W-:Y:S01]  /*1ee20*/  UIADD3.X UR7, URZ, UR15, URZ, UP0, !UPT ;  /* 0x0000000f3f077290 */ /* 0x000fe200087fe43f */
[----:B------:R-:W-:-:S05]  /*1ee30*/  UMOV UR10, URZ ;  /* 0x0000003f000a7c82 */ /* 0x000fca0008000000 */
[----:B------:R-:W-:Y:S01]  /*1ee40*/  UIADD3 UR9, UR9, 0x38830, URZ ;  /* 0x0003883009097890 */ /* 0x000fe2000fffe03f */
[----:B0-----:R-:W-:-:S04]  /*1ee50*/  LEA R10, R11, R10, 0x18 ;  /* 0x0000000a0b0a7211 */ /* 0x001fc800078ec0ff */
[----:B--2---:R-:W-:Y:S02]  /*1ee60*/  LEA R5, R9, R10, 0xd ;  /* 0x0000000a09057211 */ /* 0x004fe400078e68ff */
[----:B---3--:R-:W-:Y:S02]  /*1ee70*/  R2UR UR4, R7 ;  /* 0x00000000070472ca */ /* 0x008fe400000e0000 */
[----:B------:R-:W-:-:S11]  /*1ee80*/  R2UR UR8, R5 ;  /* 0x00000000050872ca */ /* 0x000fd600000e0000 */
[----:B------:R-:W-:Y:S02]  /*1ee90*/  ULEA UR11, UR11, UR4, 0x6 ;  /* 0x000000040b0b7291 */ /* 0x000fe4000f8e303f */
[----:B------:R-:W-:Y:S01]  /*1eea0*/  UIADD3 UR8, UR8, 0x22400, URZ ;  /* 0x0002240008087890 */ /* 0x000fe2000fffe03f */
[----:B------:R-:W-:-:S08]  /*1eeb0*/  UMOV UR4, 0x0 ;  /* 0x0000000000047882 */ /* 0x000fd00000000000 */
[----:B------:R0:W-:Y:S02]  /*1eec0*/  UTMALDG.4D [UR8], [UR6], desc[UR4] ;  /* 0x00000408060075b4 */ /* 0x0001e40008019000 */
[----:B0-----:R-:W-:Y:S01]  /*1eed0*/  NOP ;  /* 0x0000000000007918 */ /* 0x001fe20000000000 */
.L_x_2932:
[----:B------:R-:W0:Y:S01]  /*1eee0*/  S2R R10, SR_CgaCtaId ;  /* 0x00000000000a7919 */ /* 0x000e220000008800 */
[----:B------:R-:W-:Y:S05]  /*1eef0*/  WARPSYNC.ALL ;  /* 0x0000000000007948 */ /* 0x000fea0003800000 */
[----:B------:R-:W-:Y:S01]  /*1ef00*/  BAR.SYNC.DEFER_BLOCKING 0x8, 0xa0 ;  /* 0x0202800000007b1d */ /* 0x000fe20000010000 */
[----:B------:R-:W-:Y:S02]  /*1ef10*/  ELECT P0, URZ, PT ;  /* 0x00000000003f782f */ /* 0x000fe40003800000 */
[----:B-1----:R-:W-:-:S03]  /*1ef20*/  MOV R9, 0x400 ;  /* 0x0000040000097802 */ /* 0x002fc60000000f00 */
        /* <DEDUP_REMOVED lines=19> */
[----:B------:R-:W-:Y:S01]  /*1f060*/  R2UR UR54, R5 ;  /* 0x00000000053672ca */ /* 0x000fe200000e0000 */
[----:B------:R-:W-:-:S02]  /*1f070*/  UIADD3.X UR5, URZ, UR21, URZ, UP0, !UPT ;  /* 0x000000153f057290 */ /* 0x000fc400087fe43f */
[----:B------:R-:W-:Y:S01]  /*1f080*/  UIADD3 UR48, UR16, 0x28400, URZ ;  /* 0x0002840010307890 */ /* 0x000fe2000fffe03f */
[----:B------:R-:W-:Y:S01]  /*1f090*/  UMOV UR50, 0xc0 ;  /* 0x000000c000327882 */ /* 0x000fe20000000000 */
[----:B------:R-:W-:Y:S01]  /*1f0a0*/  UMOV UR51, UR11 ;  /* 0x0000000b00337c82 */ /* 0x000fe20008000000 */
[----:B------:R-:W-:Y:S02]  /*1f0b0*/  MOV R7, UR50 ;  /* 0x0000003200077c02 */ /* 0x000fe40008000f00 */
[----:B------:R1:W-:Y:S01]  /*1f0c0*/  UTMALDG.4D [UR8], [UR14], desc[UR6] ;  /* 0x000006080e0075b4 */ /* 0x0003e20008019000 */
[----:B0-----:R-:W-:Y:S01]  /*1f0d0*/  IMAD.MOV.U32 R2, RZ, RZ, 0x10000 ;  /* 0x00010000ff027424 */ /* 0x001fe200078e00ff */
[----:B------:R-:W-:Y:S01]  /*1f0e0*/  UMOV UR50, 0x40 ;  /* 0x0000004000327882 */ /* 0x000fe20000000000 */
        /* <DEDUP_REMOVED lines=20> */
[----:B-1----:R-:W-:Y:S01]  /*1f230*/  UIADD3 UR8, UR16, 0x26400, URZ ;  /* 0x0002640010087890 */ /* 0x002fe2000fffe03f */
[----:B0-----:R-:W-:Y:S01]  /*1f240*/  MOV R2, UR55 ;  /* 0x0000003700027c02 */ /* 0x001fe20008000f00 */
[----:B------:R-:W-:Y:S01]  /*1f250*/  UIADD3 UR9, UR16, 0x38810, URZ ;  /* 0x0003881010097890 */ /* 0x000fe2000fffe03f */
[----:B------:R-:W-:Y:S01]  /*1f260*/  UMOV UR27, UR11 ;  /* 0x0000000b001b7c82 */ /* 0x000fe20008000000 */
[----:B------:R-:W-:Y:S01]  /*1f270*/  UMOV UR28, UR12 ;  /* 0x0000000c001c7c82 */ /* 0x000fe20008000000 */
[----:B------:R-:W-:Y:S01]  /*1f280*/  UMOV UR29, UR13 ;  /* 0x0000000d001d7c82 */ /* 0x000fe20008000000 */
[----:B------:R-:W-:Y:S01]  /*1f290*/  UMOV UR18, 0x1c0 ;  /* 0x000001c000127882 */ /* 0x000fe20000000000 */
        /* <DEDUP_REMOVED lines=10> */
[----:B------:R-:W-:Y:S01]  /*1f340*/  R2UR UR55, R2 ;  /* 0x00000000023772ca */ /* 0x000fe200000e0000 */
        /* <DEDUP_REMOVED lines=11> */
.L_x_2937:
[----:B------:R-:W-:Y:S05]  /*1f400*/  BSYNC B0 ;  /* 0x0000000000007941 */ /* 0x000fea0003800000 */
.L_x_2936:
        /* <DEDUP_REMOVED lines=12> */
.L_x_3068:
        /* <DEDUP_REMOVED lines=13> */
.L_x_3069:
        /* <DEDUP_REMOVED lines=11> */
.L_x_2942:
        /* <DEDUP_REMOVED lines=9> */
[----:B------:R-:W-:Y:S01]  /*1f6e0*/  UMOV UR10, URZ ;  /* 0x0000003f000a7c82 */ /* 0x000fe20008000000 */
        /* <DEDUP_REMOVED lines=9> */
[----:B0-----:R-:W-:-:S05]  /*1f780*/  LEA R9, R10, R9, 0x18 ;  /* 0x000000090a097211 */ /* 0x001fca00078ec0ff */
        /* <DEDUP_REMOVED lines=38> */
.L_x_2940:
[----:B------:R-:W-:Y:S05]  /*1f9f0*/  BSYNC B0 ;  /* 0x0000000000007941 */ /* 0x000fea0003800000 */
.L_x_2939:
        /* <DEDUP_REMOVED lines=45> */
.L_x_2949:
[----:B------:R-:W2:Y:S01]  /*1fcd0*/  S2R R3, SR_CgaCtaId ;  /* 0x0000000000037919 */ /* 0x000ea20000008800 */
[----:B------:R-:W-:-:S04]  /*1fce0*/  MOV R2, 0x400 ;  /* 0x0000040000027802 */ /* 0x000fc80000000f00 */
[----:B--2---:R-:W-:Y:S02]  /*1fcf0*/  LEA R2, R3, R2, 0x18 ;  /* 0x0000000203027211 */ /* 0x004fe400078ec0ff */
[----:B------:R-:W-:-:S03]  /*1fd00*/  SHF.L.U32 R3, R12, 0x1f, RZ ;  /* 0x0000001f0c037819 */ /* 0x000fc600000006ff */
[----:B------:R-:W-:-:S04]  /*1fd10*/  IMAD R2, R13, 0x8, R2 ;  /* 0x000000080d027824 */ /* 0x000fc800078e0202 */
[----:B------:R-:W2:Y:S02]  /*1fd20*/  SYNCS.PHASECHK.TRANS64.TRYWAIT P0, [R2+URZ+0x38840], R3 ;  /* 0x03884003020075a7 */ /* 0x000ea4000800017f */
[----:B--2---:R-:W-:Y:S05]  /*1fd30*/  @!P0 BRA `(.L_x_2950) ;  /* 0x0000003c00608947 */ /* 0x004fea0003800000 */
.L_x_3070:
        /* <DEDUP_REMOVED lines=11> */
.L_x_2951:
[----:B---3--:R-:W3:Y:S01]  /*1fdf0*/  LDL R7, [R1] ;  /* 0x0000000001077983 */ /* 0x008ee20000100800 */
[----:B------:R-:W-:-:S03]  /*1fe00*/  MOV R11, 0x400 ;  /* 0x00000400000b7802 */ /* 0x000fc60000000f00 */
[----:B------:R-:W4:Y:S01]  /*1fe10*/  LDL R10, [R1+0x10] ;  /* 0x00001000010a7983 */ /* 0x000f220000100800 */
[----:B0-----:R-:W0:Y:S01]  /*1fe20*/  S2R R12, SR_CgaCtaId ;  /* 0x00000000000c7919 */ /* 0x001e220000008800 */
[----:B------:R-:W-:Y:S01]  /*1fe30*/  R2UR UR9, R2 ;  /* 0x00000000020972ca */ /* 0x000fe200000e0000 */
[----:B------:R-:W-:Y:S01]  /*1fe40*/  ULDC.64 UR6, c[0x0][0x198] ;  /* 0x0000660000067ab9 */ /* 0x000fe20000000a00 */
[----:B------:R-:W-:Y:S01]  /*1fe50*/  R2UR UR12, R0 ;  /* 0x00000000000c72ca */ /* 0x000fe200000e0000 */
[----:B------:R-:W-:Y:S01]  /*1fe60*/  UIADD3 UR4, UP0, UR6, 0x370, URZ ;  /* 0x0000037006047890 */ /* 0x000fe2000ff1e03f */
[----:B-----5:R-:W-:-:S03]  /*1fe70*/  R2UR UR13, R6 ;  /* 0x00000000060d72ca */ /* 0x020fc600000e0000 */
[----:B------:R-:W-:Y:S01]  /*1fe80*/  UIADD3.X UR5, URZ, UR7, URZ, UP0, !UPT ;  /* 0x000000073f057290 */ /* 0x000fe200087fe43f */
[----:B0-----:R-:W-:-:S05]  /*1fe90*/  LEA R11, R12, R11, 0x18 ;  /* 0x0000000b0c0b7211 */ /* 0x001fca00078ec0ff */
[----:B------:R-:W-:Y:S01]  /*1fea0*/  UIADD3 UR9, UR9, 0x38830, URZ ;  /* 0x0003883009097890 */ /* 0x000fe2000fffe03f */
[----:B------:R-:W-:Y:S01]  /*1feb0*/  UMOV UR6, 0x0 ;  /* 0x0000000000067882 */ /* 0x000fe20000000000 */
[----:B------:R-:W-:Y:S01]  /*1fec0*/  UMOV UR7, 0x14f00000 ;  /* 0x14f0000000077882 */ /* 0x000fe20000000000 */
[----:B------:R-:W-:Y:S01]  /*1fed0*/  UMOV UR10, URZ ;  /* 0x0000003f000a7c82 */ /* 0x000fe20008000000 */
[----:B---3--:R-:W-:-:S05]  /*1fee0*/  IMAD R7, R7, 0x2000, R11 ;  /* 0x0000200007077824 */ /* 0x008fca00078e020b */
[----:B------:R-:W-:Y:S01]  /*1fef0*/  R2UR UR8, R7 ;  /* 0x00000000070872ca */ /* 0x000fe200000e0000 */
[----:B----4-:R-:W-:-:S05]  /*1ff00*/  IMAD R5, R5, 0x40, R10 ;  /* 0x0000004005057824 */ /* 0x010fca00078e020a */
[----:B------:R-:W-:-:S07]  /*1ff10*/  R2UR UR11, R5 ;  /* 0x00000000050b72ca */ /* 0x000fce00000e0000 */
[----:B------:R-:W-:-:S09]  /*1ff20*/  UIADD3 UR8, UR8, 0x22400, URZ ;  /* 0x0002240008087890 */ /* 0x000fd2000fffe03f */
[----:B------:R0:W-:Y:S01]  /*1ff30*/  UTMALDG.4D [UR8], [UR4], desc[UR6] ;  /* 0x00000608040075b4 */ /* 0x0001e20008019000 */
[----:B------:R-:W3:Y:S02]  /*1ff40*/  SYNCS.PHASECHK.TRANS64.TRYWAIT P0, [R2+URZ+0x38860], R3 ;  /* 0x03886003020075a7 */ /* 0x000ee4000800017f */
[----:B0--3--:R-:W-:Y:S05]  /*1ff50*/  @!P0 BRA `(.L_x_2952) ;  /* 0x0000003800ec8947 */ /* 0x009fea0003800000 */
.L_x_3071:
        /* <DEDUP_REMOVED lines=8> */
.L_x_2953:
[----:B0-2---:R-:W2:Y:S01]  /*1ffe0*/  LDL R3, [R1] ;  /* 0x0000000001037983 */ /* 0x005ea20000100800 */
        /* <DEDUP_REMOVED lines=18> */
[----:B0-----:R-:W-:-:S05]  /*20110*/  LEA R7, R10, R7, 0x18 ;  /* 0x000000070a077211 */ /* 0x001fca00078ec0ff */
        /* <DEDUP_REMOVED lines=35> */
.L_x_2948:
[----:B------:R-:W-:Y:S05]  /*20350*/  BSYNC B2 ;  /* 0x0000000000027941 */ /* 0x000fea0003800000 */
.L_x_2947:
[----:B------:R-:W2:Y:S02]  /*20360*/  LDL R2, [R1+0x1c] ;  /* 0x00001c0001027983 */ /* 0x000ea40000100800 */
[----:B--2---:R-:W-:-:S07]  /*20370*/  VIADD R5, R2, 0xfffffffd ;  /* 0xfffffffd02057836 */ /* 0x004fce0000000000 */
.L_x_2946:
[----:B------:R-:W-:Y:S05]  /*20380*/  BSYNC B1 ;  /* 0x0000000000017941 */ /* 0x000fea0003800000 */
.L_x_2945:
[----:B------:R-:W2:Y:S01]  /*20390*/  LDL.LU R2, [R1+0x1c] ;  /* 0x00001c0001027983 */ /* 0x000ea20000300800 */
[----:B------:R-:W-:Y:S01]  /*203a0*/  VIADD R9, R9, 0xfffffffe ;  /* 0xfffffffe09097836 */ /* 0x000fe20000000000 */
[----:B--2---:R-:W-:-:S04]  /*203b0*/  LOP3.LUT R2, RZ, R2, RZ, 0x33, !PT ;  /* 0x00000002ff027212 */ /* 0x004fc800078e33ff */
[----:B------:R-:W-:-:S13]  /*203c0*/  ISETP.NE.AND P0, PT, R9, R2, PT ;  /* 0x000000020900720c */ /* 0x000fda0003f05270 */
[----:B------:R-:W-:Y:S05]  /*203d0*/  @!P0 BRA `(.L_x_2944) ;  /* 0x0000001000408947 */ /* 0x000fea0003800000 */
.L_x_2968:
        /* <DEDUP_REMOVED lines=10> */
[----:B------:R-:W-:Y:S02]  /*20480*/  ISETP.NE.U32.AND P0, PT, RZ, UR38, PT ;  /* 0x00000026ff007c0c */ /* 0x000fe4000bf05070 */
[----:B------:R-:W-:Y:S02]  /*20490*/  MOV R11, R5 ;  /* 0x00000005000b7202 */ /* 0x000fe40000000f00 */
[----:B------:R-:W-:-:S13]  /*204a0*/  ISETP.NE.AND.EX P0, PT, RZ, UR39, PT, P0 ;  /* 0x00000027ff007c0c */ /* 0x000fda000bf05300 */
[----:B------:R-:W-:Y:S05]  /*204b0*/  @!P0 BRA `(.L_x_2956) ;  /* 0x0000000000408947 */ /* 0x000fea0003800000 */
[----:B------:R-:W2:Y:S02]  /*204c0*/  LDC R11, c[0x0][0x41c] ;  /* 0x00010700ff0b7b82 */ /* 0x000ea40000000800 */
        /* <DEDUP_REMOVED lines=15> */
.L_x_2956:
[----:B------:R-:W3:Y:S01]  /*205c0*/  S2R R3, SR_CgaCtaId ;  /* 0x0000000000037919 */ /* 0x000ee20000008800 */
[----:B------:R-:W-:-:S04]  /*205d0*/  MOV R2, 0x400 ;  /* 0x0000040000027802 */ /* 0x000fc80000000f00 */
[----:B---3--:R-:W-:Y:S02]  /*205e0*/  LEA R2, R3, R2, 0x18 ;  /* 0x0000000203027211 */ /* 0x008fe400078ec0ff */
[----:B------:R-:W-:-:S03]  /*205f0*/  SHF.L.U32 R3, R10, 0x1f, RZ ;  /* 0x0000001f0a037819 */ /* 0x000fc600000006ff */
[----:B------:R-:W-:-:S04]  /*20600*/  IMAD R2, R9, 0x8, R2 ;  /* 0x0000000809027824 */ /* 0x000fc800078e0202 */
[----:B------:R-:W3:Y:S02]  /*20610*/  SYNCS.PHASECHK.TRANS64.TRYWAIT P0, [R2+URZ+0x38840], R3 ;  /* 0x03884003020075a7 */ /* 0x000ee4000800017f */
[----:B---3--:R-:W-:Y:S05]  /*20620*/  @!P0 BRA `(.L_x_2957) ;  /* 0x00000034004c8947 */ /* 0x008fea0003800000 */
.L_x_3072:
        /* <DEDUP_REMOVED lines=11> */
.L_x_2958:
[----:B0-----:R-:W4:Y:S01]  /*206e0*/  LDL R12, [R1+0x10] ;  /* 0x00001000010c7983 */ /* 0x001f220000100800 */
[----:B--2---:R-:W-:Y:S01]  /*206f0*/  MOV R7, 0x400 ;  /* 0x0000040000077802 */ /* 0x004fe20000000f00 */
[----:B------:R-:W0:Y:S01]  /*20700*/  S2R R13, SR_CgaCtaId ;  /* 0x00000000000d7919 */ /* 0x000e220000008800 */
[----:B------:R-:W-:Y:S01]  /*20710*/  R2UR UR9, R2 ;  /* 0x00000000020972ca */ /* 0x000fe200000e0000 */
[----:B------:R-:W-:Y:S01]  /*20720*/  ULDC.64 UR6, c[0x0][0x198] ;  /* 0x0000660000067ab9 */ /* 0x000fe20000000a00 */
[----:B------:R-:W-:Y:S01]  /*20730*/  R2UR UR12, R0 ;  /* 0x00000000000c72ca */ /* 0x000fe200000e0000 */
[----:B------:R-:W-:Y:S01]  /*20740*/  UIADD3 UR4, UP0, UR6, 0x370, URZ ;  /* 0x0000037006047890 */ /* 0x000fe2000ff1e03f */
[----:B-----5:R-:W-:-:S03]  /*20750*/  R2UR UR13, R6 ;  /* 0x00000000060d72ca */ /* 0x020fc600000e0000 */
        /* <DEDUP_REMOVED lines=14> */
.L_x_3073:
        /* <DEDUP_REMOVED lines=8> */
.L_x_2960:
[----:B------:R-:W2:Y:S01]  /*208c0*/  S2R R11, SR_CgaCtaId ;  /* 0x00000000000b7919 */ /* 0x000ea20000008800 */
[----:B0--3--:R-:W-:Y:S01]  /*208d0*/  MOV R3, 0x400 ;  /* 0x0000040000037802 */ /* 0x009fe20000000f00 */
        /* <DEDUP_REMOVED lines=52> */
.L_x_2955:
[----:B------:R-:W-:Y:S05]  /*20c20*/  BSYNC B1 ;  /* 0x0000000000017941 */ /* 0x000fea0003800000 */
.L_x_2954:
[----:B------:R-:W-:Y:S01]  /*20c30*/  VIADD R9, R9, 0x1 ;  /* 0x0000000109097836 */ /* 0x000fe20000000000 */
[----:B------:R-:W-:Y:S04]  /*20c40*/  BSSY B1, `(.L_x_2961) ;  /* 0x0000085000017945 */ /* 0x000fe80003800000 */
[----:B------:R-:W-:-:S04]  /*20c50*/  ISETP.NE.AND P0, PT, R9, 0x2, PT ;  /* 0x000000020900780c */ /* 0x000fc80003f05270 */
[----:B------:R-:W-:Y:S02]  /*20c60*/  SEL R2, RZ, 0x1, P0 ;  /* 0x00000001ff027807 */ /* 0x000fe40000000000 */
[----:B0-----:R-:W-:Y:S01]  /*20c70*/  SEL R12, R9, RZ, P0 ;  /* 0x000000ff090c7207 */ /* 0x001fe20000000000 */
[----:B------:R-:W-:Y:S01]  /*20c80*/  VIADD R9, R5, 0xffffffff ;  /* 0xffffffff05097836 */ /* 0x000fe20000000000 */
[----:B------:R-:W-:-:S05]  /*20c90*/  LOP3.LUT R11, R10, R2, RZ, 0x3c, !PT ;  /* 0x000000020a0b7212 */ /* 0x000fca00078e3cff */
[----:B------:R0:W-:Y:S04]  /*20ca0*/  STL [R1+0x8], R11 ;  /* 0x0000080b01007387 */ /* 0x0001e80000100800 */
[----:B------:R0:W-:Y:S01]  /*20cb0*/  STL [R1], R12 ;  /* 0x0000000c01007387 */ /* 0x0001e20000100800 */
[----:B------:R-:W-:Y:S05]  /*20cc0*/  @!P6 BRA `(.L_x_2962) ;  /* 0x0000000400f0e947 */ /* 0x000fea0003800000 */
        /* <DEDUP_REMOVED lines=20> */
.L_x_2963:
[----:B------:R-:W3:Y:S01]  /*20e10*/  S2R R3, SR_CgaCtaId ;  /* 0x0000000000037919 */ /* 0x000ee20000008800 */
[----:B------:R-:W-:-:S04]  /*20e20*/  MOV R2, 0x400 ;  /* 0x0000040000027802 */ /* 0x000fc80000000f00 */
[----:B---3--:R-:W-:Y:S02]  /*20e30*/  LEA R2, R3, R2, 0x18 ;  /* 0x0000000203027211 */ /* 0x008fe400078ec0ff */
[----:B------:R-:W-:-:S03]  /*20e40*/  SHF.L.U32 R3, R11, 0x1f, RZ ;  /* 0x0000001f0b037819 */ /* 0x000fc600000006ff */
[----:B------:R-:W-:-:S04]  /*20e50*/  IMAD R2, R12, 0x8, R2 ;  /* 0x000000080c027824 */ /* 0x000fc800078e0202 */
[----:B------:R-:W3:Y:S02]  /*20e60*/  SYNCS.PHASECHK.TRANS64.TRYWAIT P0, [R2+URZ+0x38840], R3 ;  /* 0x03884003020075a7 */ /* 0x000ee4000800017f */
[----:B---3--:R-:W-:Y:S05]  /*20e70*/  @!P0 BRA `(.L_x_2964) ;  /* 0x0000002c00608947 */ /* 0x008fea0003800000 */
.L_x_3074:
        /* <DEDUP_REMOVED lines=11> */
.L_x_2965:
[----:B--2---:R-:W2:Y:S01]  /*20f30*/  LDL R7, [R1] ;  /* 0x0000000001077983 */ /* 0x004ea20000100800 */
[----:B0-----:R-:W-:-:S03]  /*20f40*/  MOV R12, 0x400 ;  /* 0x00000400000c7802 */ /* 0x001fc60000000f00 */
[----:B------:R-:W4:Y:S01]  /*20f50*/  LDL R11, [R1+0x10] ;  /* 0x00001000010b7983 */ /* 0x000f220000100800 */
        /* <DEDUP_REMOVED lines=19> */
[----:B0-2---:R-:W-:Y:S05]  /*21090*/  @!P1 BRA `(.L_x_2966) ;  /* 0x0000002800ec9947 */ /* 0x005fea0003800000 */
.L_x_3075:
        /* <DEDUP_REMOVED lines=8> */
.L_x_2967:
[----:B0--3--:R-:W2:Y:S01]  /*21120*/  LDL R3, [R1] ;  /* 0x0000000001037983 */ /* 0x009ea20000100800 */
        /* <DEDUP_REMOVED lines=54> */
.L_x_2962:
[----:B------:R-:W-:Y:S05]  /*21490*/  BSYNC B1 ;  /* 0x0000000000017941 */ /* 0x000fea0003800000 */
.L_x_2961:
[----:B------:R-:W2:Y:S01]  /*214a0*/  LDL R2, [R1+0x14] ;  /* 0x0000140001027983 */ /* 0x000ea20000100800 */
[----:B------:R-:W-:Y:S01]  /*214b0*/  VIADD R5, R5, 0xfffffffe ;  /* 0xfffffffe05057836 */ /* 0x000fe20000000000 */
[----:B--2---:R-:W-:-:S13]  /*214c0*/  ISETP.GT.AND P0, PT, R9, R2, PT ;  /* 0x000000020900720c */ /* 0x004fda0003f04270 */
[----:B------:R-:W-:Y:S05]  /*214d0*/  @P0 BRA `(.L_x_2968) ;  /* 0xffffffec00c00947 */ /* 0x000fea000383ffff */
.L_x_2944:
[----:B------:R-:W-:Y:S05]  /*214e0*/  BSYNC B0 ;  /* 0x0000000000007941 */ /* 0x000fea0003800000 */
.L_x_2943:
        /* <DEDUP_REMOVED lines=25> */
.L_x_2970:
[----:B------:R-:W-:Y:S05]  /*21680*/  BSYNC B0 ;  /* 0x0000000000007941 */ /* 0x000fea0003800000 */
.L_x_2969:
[----:B--2---:R-:W2:Y:S02]  /*21690*/  LDL.LU R2, [R1+0x8] ;  /* 0x0000080001027983 */ /* 0x004ea40000300800 */
[----:B--2---:R-:W-:-:S05]  /*216a0*/  LOP3.LUT R2, R2, R0, RZ, 0x3c, !PT ;  /* 0x0000000002027212 */ /* 0x004fca00078e3cff */
[----:B------:R3:W-:Y:S02]  /*216b0*/  STL [R1+0x8], R2 ;  /* 0x0000080201007387 */ /* 0x0007e40000100800 */
.L_x_2925:
[----:B------:R-:W-:Y:S05]  /*216c0*/  BSYNC B6 ;  /* 0x0000000000067941 */ /* 0x000fea0003800000 */
.L_x_2923:
[----:B------:R-:W-:-:S03]  /*216d0*/  UMOV UR4, 0xffffffff ;  /* 0xffffffff00047882 */ /* 0x000fc60000000000 */
[----:B------:R-:W-:Y:S05]  /*216e0*/  BRA.DIV UR4, `(.L_x_2971) ;  /* 0x00000026046c7947 */ /* 0x000fea000b800000 */
[----:B------:R4:W0:Y:S04]  /*216f0*/  SHFL.IDX PT, R4, R16, RZ, 0x1f ;  /* 0x00001fff10047589 */ /* 0x00082800000e0000 */
[----:B------:R-:W0:Y:S02]  /*21700*/  SHFL.IDX PT, R16, R16, 0x1, 0x1f ;  /* 0x00201f0010107f89 */ /* 0x000e2400000e0000 */
.L_x_3079:
        /* <DEDUP_REMOVED lines=10> */
[----:B---3--:R-:W3:Y:S02]  /*217b0*/  LDC.64 R2, c[0x0][0xd58] ;  /* 0x00035600ff027b82 */ /* 0x008ee40000000a00 */
[----:B---3--:R-:W-:-:S05]  /*217c0*/  IMAD.WIDE R2, R5, 0x4, R2 ;  /* 0x0000000405027825 */ /* 0x008fca00078e0202 */
[----:B------:R3:W5:Y:S02]  /*217d0*/  LDG.E R17, desc[UR54][R2.64] ;  /* 0x0000003602117981 */ /* 0x000764000c1e1900 */
.L_x_2973:
[----:B------:R-:W-:Y:S05]  /*217e0*/  BSYNC B0 ;  /* 0x0000000000007941 */ /* 0x000fea0003800000 */
.L_x_2972:
        /* <DEDUP_REMOVED lines=11> */
[----:B---3--:R-:W-:-:S05]  /*218a0*/  IMAD.IADD R3, R13, 0x1, R14 ;  /* 0x000000010d037824 */ /* 0x008fca00078e020e */
[----:B------:R-:W0:Y:S02]  /*218b0*/  SHFL.UP PT, R14, R3, 0x4, RZ ;  /* 0x04800000030e7989 */ /* 0x000e2400000e00ff */
[----:B0-----:R-:W-:Y:S02]  /*218c0*/  SEL R14, R14, RZ, P0 ;  /* 0x000000ff0e0e7207 */ /* 0x001fe40000000000 */
[----:B------:R-:W-:-:S03]  /*218d0*/  ISETP.GE.U32.AND P0, PT, R7, 0x10, PT ;  /* 0x000000100700780c */ /* 0x000fc60003f06070 */
[----:B------:R-:W-:-:S05]  /*218e0*/  IMAD.IADD R5, R3, 0x1, R14 ;  /* 0x0000000103057824 */ /* 0x000fca00078e020e */
[----:B------:R-:W2:Y:S02]  /*218f0*/  SHFL.UP PT, R14, R5, 0x8, RZ ;  /* 0x05000000050e7989 */ /* 0x000ea400000e00ff */
[----:B--2---:R-:W-:-:S05]  /*21900*/  SEL R6, R14, RZ, P1 ;  /* 0x000000ff0e067207 */ /* 0x004fca0000800000 */
[----:B------:R-:W-:-:S05]  /*21910*/  IMAD.IADD R6, R5, 0x1, R6 ;  /* 0x0000000105067824 */ /* 0x000fca00078e0206 */
[----:B------:R-:W0:Y:S02]  /*21920*/  SHFL.UP PT, R14, R6, 0x10, RZ ;  /* 0x06000000060e7989 */ /* 0x000e2400000e00ff */
[----:B0-----:R-:W-:-:S05]  /*21930*/  SEL R7, R14, RZ, P0 ;  /* 0x000000ff0e077207 */ /* 0x001fca0000000000 */
[----:B------:R-:W-:-:S05]  /*21940*/  IMAD.IADD R2, R6, 0x1, R7 ;  /* 0x0000000106027824 */ /* 0x000fca00078e0207 */
[----:B------:R0:W2:Y:S02]  /*21950*/  SHFL.IDX PT, R14, R2, 0x1f, 0x1f ;  /* 0x03e01f00020e7f89 */ /* 0x0000a400000e0000 */
.L_x_3087:
[----:B------:R-:W-:Y:S02]  /*21960*/  ULDC UR4, c[0x0][0xd10] ;  /* 0x0003440000047ab9 */ /* 0x000fe40000000800 */
[----:B------:R-:W-:-:S04]  /*21970*/  IMAD.U32 R5, RZ, RZ, UR4 ;  /* 0x00000004ff057e24 */ /* 0x000fc8000f8e00ff */
[----:B--2---:R-:W-:-:S04]  /*21980*/  IMAD R3, R14, R5, RZ ;  /* 0x000000050e037224 */ /* 0x004fc800078e02ff */
[----:B----4-:R-:W-:-:S05]  /*21990*/  IMAD.IADD R16, R16, 0x1, R3 ;  /* 0x0000000110107824 */ /* 0x010fca00078e0203 */
[----:B------:R-:W-:-:S13]  /*219a0*/  ISETP.GT.AND P0, PT, R16, R4, PT ;  /* 0x000000041000720c */ /* 0x000fda0003f04270 */
[----:B------:R-:W-:Y:S05]  /*219b0*/  @P0 BRA `(.L_x_2975) ;  /* 0x0000000000b40947 */ /* 0x000fea0003800000 */
[----:B------:R-:W2:Y:S02]  /*219c0*/  LDC R0, c[0x0][0xd14] ;  /* 0x00034500ff007b82 */ /* 0x000ea40000000800 */
.L_x_2980:
        /* <DEDUP_REMOVED lines=14> */
.L_x_2978:
[----:B------:R-:W-:Y:S05]  /*21ab0*/  BSYNC B0 ;  /* 0x0000000000007941 */ /* 0x000fea0003800000 */
.L_x_2977:
[----:B------:R-:W-:-:S03]  /*21ac0*/  UMOV UR4, 0xffffffff ;  /* 0xffffffff00047882 */ /* 0x000fc60000000000 */
[----:B------:R-:W-:Y:S05]  /*21ad0*/  BRA.DIV UR4, `(.L_x_2979) ;  /* 0x00000026048c7947 */ /* 0x000fea000b800000 */
[----:B-----5:R-:W0:Y:S01]  /*21ae0*/  SHFL.UP PT, R14, R17, 0x1, RZ ;  /* 0x04200000110e7989 */ /* 0x020e2200000e00ff */
[C---:B------:R-:W-:Y:S02]  /*21af0*/  ISETP.NE.AND P0, PT, R6.reuse, RZ, PT ;  /* 0x000000ff0600720c */ /* 0x040fe40003f05270 */
[----:B------:R-:W-:Y:S02]  /*21b00*/  ISETP.GE.U32.AND P1, PT, R6, 0x2, PT ;  /* 0x000000020600780c */ /* 0x000fe40003f26070 */
        /* <DEDUP_REMOVED lines=18> */
.L_x_3095:
[----:B------:R-:W-:Y:S02]  /*21c30*/  ULDC UR4, c[0x0][0xd10] ;  /* 0x0003440000047ab9 */ /* 0x000fe40000000800 */
[----:B------:R-:W-:-:S04]  /*21c40*/  IMAD.U32 R5, RZ, RZ, UR4 ;  /* 0x00000004ff057e24 */ /* 0x000fc8000f8e00ff */
[----:B--2---:R-:W-:-:S04]  /*21c50*/  IMAD R3, R14, R5, RZ ;  /* 0x000000050e037224 */ /* 0x004fc800078e02ff */
[----:B------:R-:W-:-:S05]  /*21c60*/  IMAD.IADD R16, R3, 0x1, R16 ;  /* 0x0000000103107824 */ /* 0x000fca00078e0210 */
[----:B------:R-:W-:-:S13]  /*21c70*/  ISETP.GT.AND P0, PT, R16, R4, PT ;  /* 0x000000041000720c */ /* 0x000fda0003f04270 */
[----:B------:R-:W-:Y:S05]  /*21c80*/  @!P0 BRA `(.L_x_2980) ;  /* 0xfffffffc00508947 */ /* 0x000fea000383ffff */
.L_x_2975:
        /* <DEDUP_REMOVED lines=8> */
.L_x_3099:
[----:B------:R-:W-:Y:S01]  /*21d10*/  ISETP.NE.AND P0, PT, R3, RZ, PT ;  /* 0x000000ff0300720c */ /* 0x000fe20003f05270 */
[----:B------:R-:W-:-:S12]  /*21d20*/  IMAD.MOV.U32 R7, RZ, RZ, RZ ;  /* 0x000000ffff077224 */ /* 0x000fd800078e00ff */
[----:B------:R-:W-:Y:S05]  /*21d30*/  @!P0 BRA `(.L_x_2982) ;  /* 0x0000000000108947 */ /* 0x000fea0003800000 */
[----:B------:R-:W-:Y:S01]  /*21d40*/  UMOV UR4, 0xffffffff ;  /* 0xffffffff00047882 */ /* 0x000fe20000000000 */
[----:B------:R-:W-:Y:S02]  /*21d50*/  VIADD R12, R6, 0xffffffff ;  /* 0xffffffff060c7836 */ /* 0x000fe40000000000 */
[----:B------:R-:W-:Y:S05]  /*21d60*/  BRA.DIV UR4, `(.L_x_2983) ;  /* 0x0000002a04047947 */ /* 0x000fea000b800000 */
[----:B------:R4:W0:Y:S02]  /*21d70*/  SHFL.IDX PT, R7, R2, R12, 0x1f ;  /* 0x00001f0c02077589 */ /* 0x00082400000e0000 */
.L_x_2982:
[----:B0---4-:R-:W0:Y:S01]  /*21d80*/  LDC.64 R2, c[0x0][0xd68] ;  /* 0x00035a00ff027b82 */ /* 0x011e220000000a00 */
[----:B------:R-:W-:-:S04]  /*21d90*/  IMAD.IADD R19, R6, 0x1, R19 ;  /* 0x0000000106137824 */ /* 0x000fc800078e0213 */
[----:B0-----:R-:W-:-:S05]  /*21da0*/  IMAD.WIDE R2, R19, 0x4, R2 ;  /* 0x0000000413027825 */ /* 0x001fca00078e0202 */
[----:B-1----:R-:W2:Y:S01]  /*21db0*/  LDG.E R9, desc[UR54][R2.64] ;  /* 0x0000003602097981 */ /* 0x002ea2000c1e1900 */
[----:B------:R-:W-:Y:S02]  /*21dc0*/  IMAD R16, R7, R5, R16 ;  /* 0x0000000507107224 */ /* 0x000fe400078e0210 */
[----:B--23--:R-:W-:-:S05]  /*21dd0*/  IMAD R6, R17, R9, RZ ;  /* 0x0000000911067224 */ /* 0x00cfca00078e02ff */
[----:B------:R-:W-:-:S04]  /*21de0*/  IABS R8, R6 ;  /* 0x0000000600087213 */ /* 0x000fc80000000000 */
[----:B------:R-:W0:Y:S08]  /*21df0*/  I2F.RP R2, R8 ;  /* 0x0000000800027306 */ /* 0x000e300000209400 */
[----:B0-----:R-:W0:Y:S02]  /*21e00*/  MUFU.RCP R2, R2 ;  /* 0x0000000200027308 */ /* 0x001e240000001000 */
[----:B0-----:R-:W-:-:S06]  /*21e10*/  IADD3 R2, R2, 0xffffffe, RZ ;  /* 0x0ffffffe02027810 */ /* 0x001fcc0007ffe0ff */
[----:B------:R-:W0:Y:S02]  /*21e20*/  F2I.FTZ.U32.TRUNC.NTZ R3, R2 ;  /* 0x0000000200037305 */ /* 0x000e24000021f000 */
[----:B0-----:R-:W-:-:S04]  /*21e30*/  IMAD.MOV R2, RZ, RZ, -R3 ;  /* 0x000000ffff027224 */ /* 0x001fc800078e0a03 */
[----:B------:R-:W-:Y:S02]  /*21e40*/  IMAD R10, R2, R8, RZ ;  /* 0x00000008020a7224 */ /* 0x000fe400078e02ff */
[----:B------:R-:W-:-:S04]  /*21e50*/  IMAD.MOV.U32 R2, RZ, RZ, RZ ;  /* 0x000000ffff027224 */ /* 0x000fc800078e00ff */
[----:B------:R-:W-:-:S04]  /*21e60*/  IMAD.HI.U32 R10, R3, R10, R2 ;  /* 0x0000000a030a7227 */ /* 0x000fc800078e0002 */
[----:B------:R-:W-:Y:S01]  /*21e70*/  IMAD.IADD R2, R4, 0x1, -R16 ;  /* 0x0000000104027824 */ /* 0x000fe200078e0a10 */
[----:B------:R-:W-:-:S04]  /*21e80*/  IABS R4, R6 ;  /* 0x0000000600047213 */ /* 0x000fc80000000000 */
[----:B------:R-:W-:Y:S01]  /*21e90*/  IABS R3, R2 ;  /* 0x0000000200037213 */ /* 0x000fe20000000000 */
[----:B------:R-:W-:-:S04]  /*21ea0*/  IMAD.MOV R4, RZ, RZ, -R4 ;  /* 0x000000ffff047224 */ /* 0x000fc800078e0a04 */
        /* <DEDUP_REMOVED lines=23> */
[----:B------:R-:W0:Y:S02]  /*22020*/  F2I.FTZ.U32.TRUNC.NTZ R3, R3 ;  /* 0x0000000300037305 */ /* 0x000e24000021f000 */
[----:B0-----:R-:W-:-:S04]  /*22030*/  IMAD.MOV R2, RZ, RZ, -R3 ;  /* 0x000000ffff027224 */ /* 0x001fc800078e0a03 */
[----:B------:R-:W-:Y:S02]  /*22040*/  IMAD R6, R2, R5, RZ ;  /* 0x0000000502067224 */ /* 0x000fe400078e02ff */
[----:B------:R-:W-:-:S04]  /*22050*/  IMAD.MOV.U32 R2, RZ, RZ, RZ ;  /* 0x000000ffff027224 */ /* 0x000fc800078e00ff */
        /* <DEDUP_REMOVED lines=21> */
.L_x_2976:
[----:B------:R-:W-:Y:S01]  /*221b0*/  UMOV UR4, URZ ;  /* 0x0000003f00047c82 */ /* 0x000fe20008000000 */
[----:B------:R-:W-:Y:S01]  /*221c0*/  UMOV UR5, URZ ;  /* 0x0000003f00057c82 */ /* 0x000fe20008000000 */
[----:B------:R-:W-:Y:S01]  /*221d0*/  ULDC UR6, c[0x0][0xd14] ;  /* 0x0003450000067ab9 */ /* 0x000fe20000000800 */
[----:B------:R-:W-:Y:S01]  /*221e0*/  IMAD.MOV.U32 R16, RZ, RZ, R4 ;  /* 0x000000ffff107224 */ /* 0x000fe200078e0004 */
[----:B------:R-:W-:Y:S01]  /*221f0*/  MOV R17, UR4 ;  /* 0x0000000400117c02 */ /* 0x000fe20008000f00 */
[----:B------:R-:W-:Y:S02]  /*22200*/  IMAD.U32 R18, RZ, RZ, UR5 ;  /* 0x00000005ff127e24 */ /* 0x000fe4000f8e00ff */
[----:B------:R-:W-:-:S07]  /*22210*/  IMAD.U32 R19, RZ, RZ, UR6 ;  /* 0x00000006ff137e24 */ /* 0x000fce000f8e00ff */
.L_x_2984:
        /* <DEDUP_REMOVED lines=12> */
.L_x_2885:
[----:B-1----:R-:W2:Y:S01]  /*222e0*/  LDL R0, [R1+0x24] ;  /* 0x0000240001007983 */ /* 0x002ea20000100800 */
[----:B------:R-:W1:Y:S01]  /*222f0*/  S2R R3, SR_CgaCtaId ;  /* 0x0000000000037919 */ /* 0x000e620000008800 */
[----:B--2---:R-:W-:Y:S02]  /*22300*/  R2UR UR4, R0 ;  /* 0x00000000000472ca */ /* 0x004fe400000e0000 */
        /* <DEDUP_REMOVED lines=10> */
.L_x_3102:
[----:B------:R-:W-:-:S03]  /*223b0*/  UMOV UR4, 0xffffffff ;  /* 0xffffffff00047882 */ /* 0x000fc60000000000 */
[----:B------:R-:W-:Y:S05]  /*223c0*/  BRA.DIV UR4, `(.L_x_2987) ;  /* 0x0000002204a87947 */ /* 0x000fea000b800000 */
[----:B---3--:R-:W2:Y:S02]  /*223d0*/  S2R R2, SR_TID.X ;  /* 0x0000000000027919 */ /* 0x008ea40000002100 */
[----:B--2---:R-:W-:-:S04]  /*223e0*/  SHF.R.U32.HI R2, RZ, 0x5, R2 ;  /* 0x00000005ff027819 */ /* 0x004fc80000011602 */
[----:B------:R-:W-:-:S05]  /*223f0*/  LOP3.LUT R2, R2, 0x3, RZ, 0xc0, !PT ;  /* 0x0000000302027812 */ /* 0x000fca00078ec0ff */
[----:B------:R2:W3:Y:S02]  /*22400*/  SHFL.IDX PT, R14, R2, RZ, 0x1f ;  /* 0x00001fff020e7589 */ /* 0x0004e400000e0000 */
.L_x_3105:
[----:B---3--:R-:W-:-:S13]  /*22410*/  ISETP.NE.AND P0, PT, R14, RZ, PT ;  /* 0x000000ff0e00720c */ /* 0x008fda0003f05270 */
[----:B------:R-:W-:Y:S05]  /*22420*/  @P0 BRA `(.L_x_2667) ;  /* 0x00000000009c0947 */ /* 0x000fea0003800000 */
[----:B------:R-:W-:-:S03]  /*22430*/  UMOV UR4, 0xffffffff ;  /* 0xffffffff00047882 */ /* 0x000fc60000000000 */
[----:B------:R-:W-:Y:S05]  /*22440*/  BRA.DIV UR4, `(.L_x_2988) ;  /* 0x0000002204bc7947 */ /* 0x000fea000b800000 */
[----:B------:R-:W-:-:S13]  /*22450*/  ELECT P6, URZ, PT ;  /* 0x00000000003f782f */ /* 0x000fda00038c0000 */
.L_x_3108:
[----:B------:R-:W-:Y:S05]  /*22460*/  @!P6 BRA `(.L_x_2667) ;  /* 0x00000000008ce947 */ /* 0x000fea0003800000 */
[----:B--2---:R-:W2:Y:S02]  /*22470*/  LDL R2, [R1+0x30] ;  /* 0x0000300001027983 */ /* 0x004ea40000100800 */
[----:B--2---:R-:W-:-:S13]  /*22480*/  R2UR UR4, R2 ;  /* 0x00000000020472ca */ /* 0x004fda00000e0000 */
[----:B------:R-:W-:-:S06]  /*22490*/  ULOP3.LUT UR4, UR4, 0x2, URZ, 0xfc, !UPT ;  /* 0x0000000204047892 */ /* 0x000fcc000f8efc3f */
[----:B------:R-:W-:-:S05]  /*224a0*/  IMAD.U32 R2, RZ, RZ, UR4 ;  /* 0x00000004ff027e24 */ /* 0x000fca000f8e00ff */
[----:B------:R-:W-:-:S13]  /*224b0*/  ISETP.NE.AND P2, PT, R2, 0x3, PT ;  /* 0x000000030200780c */ /* 0x000fda0003f45270 */
[----:B------:R-:W-:Y:S05]  /*224c0*/  @!P2 BRA `(.L_x_2989) ;  /* 0x000000000004a947 */ /* 0x000fea0003800000 */
[----:B------:R-:W-:Y:S01]  /*224d0*/  BPT.TRAP 0x1 ;  /* 0x000000040000795c */ /* 0x000fe20000300000 */
.L_x_2989:
        /* <DEDUP_REMOVED lines=14> */
.L_x_3109:
[----:B------:R-:W2:Y:S02]  /*225c0*/  SYNCS.PHASECHK.TRANS64.TRYWAIT P0, [R7+URZ], R2 ;  /* 0x00000002070075a7 */ /* 0x000ea4000800017f */
[----:B--2---:R-:W-:Y:S05]  /*225d0*/  @!P0 BRA `(.L_x_2991) ;  /* 0x00000020008c8947 */ /* 0x004fea0003800000 */
.L_x_3110:
[----:B------:R-:W-:Y:S05]  /*225e0*/  @!P2 BRA `(.L_x_2992) ;  /* 0x000000000004a947 */ /* 0x000fea0003800000 */
[----:B------:R-:W-:Y:S01]  /*225f0*/  BPT.TRAP 0x1 ;  /* 0x000000040000795c */ /* 0x000fe20000300000 */
.L_x_2992:
[----:B------:R-:W3:Y:S01]  /*22600*/  LDL.LU R4, [R1] ;  /* 0x0000000001047983 */ /* 0x000ee20000300800 */
[----:B------:R-:W-:-:S04]  /*22610*/  VIADD R0, R0, 0x38860 ;  /* 0x0003886000007836 */ /* 0x000fc80000000000 */
[----:B---3--:R-:W-:-:S04]  /*22620*/  IMAD R4, R4, 0x8, R0 ;  /* 0x0000000804047824 */ /* 0x008fc800078e0200 */
[----:B------:R-:W3:Y:S02]  /*22630*/  SYNCS.PHASECHK.TRANS64.TRYWAIT P0, [R4+URZ], R5 ;  /* 0x00000005040075a7 */ /* 0x000ee4000800017f */
[----:B---3--:R-:W-:Y:S05]  /*22640*/  @!P0 BRA `(.L_x_2993) ;  /* 0x0000002000848947 */ /* 0x008fea0003800000 */
.L_x_3111:
[----:B------:R-:W-:-:S07]  /*22650*/  IMAD R3, R3, 0x8, R0 ;  /* 0x0000000803037824 */ /* 0x000fce00078e0200 */
.L_x_2994:
[----:B----4-:R4:W0:Y:S02]  /*22660*/  SYNCS.PHASECHK.TRANS64.TRYWAIT P0, [R3+URZ], R2 ;  /* 0x00000002030075a7 */ /* 0x010824000800017f */
[----:B0-----:R-:W-:Y:S05]  /*22670*/  @!P0 NANOSLEEP.SYNCS 0x989680 ;  /* 0x009896800000895d */ /* 0x001fea0003900000 */
[----:B------:R-:W0:Y:S02]  /*22680*/  @!P0 SYNCS.PHASECHK.TRANS64 P0, [R3+URZ], R2 ;  /* 0x00000002030085a7 */ /* 0x000e24000800007f */
[----:B0-----:R-:W-:Y:S05]  /*22690*/  @!P0 BRA `(.L_x_2994) ;  /* 0xfffffffc00f08947 */ /* 0x001fea000383ffff */
.L_x_2667:
[----:B------:R-:W-:Y:S05]  /*226a0*/  BSYNC B8 ;  /* 0x0000000000087941 */ /* 0x000fea0003800000 */
.L_x_2664:
[----:B------:R-:W-:Y:S05]  /*226b0*/  EXIT ;  /* 0x000000000000794d */ /* 0x000fea0003800000 */
.L_x_2691:
[----:B0-----:R0:W1:Y:S02]  /*226c0*/  SYNCS.PHASECHK.TRANS64.TRYWAIT P5, [R70+URZ+0x38890], R77 ;  /* 0x0388904d460075a7 */ /* 0x00106400080a017f */
[----:B-1----:R-:W-:Y:S05]  /*226d0*/  @!P5 NANOSLEEP.SYNCS 0x989680 ;  /* 0x009896800000d95d */ /* 0x002fea0003900000 */
[----:B------:R-:W1:Y:S02]  /*226e0*/  @!P5 SYNCS.PHASECHK.TRANS64 P5, [R70+URZ+0x38890], R77 ;  /* 0x0388904d4600d5a7 */ /* 0x000e6400080a007f */
[----:B-1----:R-:W-:Y:S05]  /*226f0*/  @!P5 BRA `(.L_x_2691) ;  /* 0xfffffffc00f0d947 */ /* 0x002fea000383ffff */
[----:B------:R-:W-:Y:S05]  /*22700*/  BRA `(.L_x_2995) ;  /* 0xfffffe0000ac7947 */ /* 0x000fea000383ffff */
.L_x_2701:
[----:B0-----:R0:W1:Y:S02]  /*22710*/  SYNCS.PHASECHK.TRANS64.TRYWAIT P5, [R70+URZ+0x38890], R77 ;  /* 0x0388904d460075a7 */ /* 0x00106400080a017f */
[----:B-1----:R-:W-:Y:S05]  /*22720*/  @!P5 NANOSLEEP.SYNCS 0x989680 ;  /* 0x009896800000d95d */ /* 0x002fea0003900000 */
[----:B------:R-:W1:Y:S02]  /*22730*/  @!P5 SYNCS.PHASECHK.TRANS64 P5, [R70+URZ+0x38890], R77 ;  /* 0x0388904d4600d5a7 */ /* 0x000e6400080a007f */
[----:B-1----:R-:W-:Y:S05]  /*22740*/  @!P5 BRA `(.L_x_2701) ;  /* 0xfffffffc00f0d947 */ /* 0x002fea000383ffff */
[----:B------:R-:W-:Y:S05]  /*22750*/  BRA `(.L_x_2996) ;  /* 0xfffffe0c00007947 */ /* 0x000fea000383ffff */
.L_x_2706:
[----:B0-----:R0:W1:Y:S02]  /*22760*/  SYNCS.PHASECHK.TRANS64.TRYWAIT P5, [R70+URZ+0x38890], R77 ;  /* 0x0388904d460075a7 */ /* 0x00106400080a017f */
[----:B-1----:R-:W-:Y:S05]  /*22770*/  @!P5 NANOSLEEP.SYNCS 0x989680 ;  /* 0x009896800000d95d */ /* 0x002fea0003900000 */
[----:B------:R-:W1:Y:S02]  /*22780*/  @!P5 SYNCS.PHASECHK.TRANS64 P5, [R70+URZ+0x38890], R77 ;  /* 0x0388904d4600d5a7 */ /* 0x000e6400080a007f */
[----:B-1----:R-:W-:Y:S05]  /*22790*/  @!P5 BRA `(.L_x_2706) ;  /* 0xfffffffc00f0d947 */ /* 0x002fea000383ffff */
[----:B------:R-:W-:Y:S05]  /*227a0*/  BRA `(.L_x_2997) ;  /* 0xfffffe1400107947 */ /* 0x000fea000383ffff */
.L_x_2710:
[----:B--2---:R2:W4:Y:S02]  /*227b0*/  SYNCS.PHASECHK.TRANS64.TRYWAIT P5, [R70+URZ+0x388b0], R77 ;  /* 0x0388b04d460075a7 */ /* 0x00452400080a017f */
[----:B----4-:R-:W-:Y:S05]  /*227c0*/  @!P5 NANOSLEEP.SYNCS 0x989680 ;  /* 0x009896800000d95d */ /* 0x010fea0003900000 */
[----:B------:R-:W4:Y:S02]  /*227d0*/  @!P5 SYNCS.PHASECHK.TRANS64 P5, [R70+URZ+0x388b0], R77 ;  /* 0x0388b04d4600d5a7 */ /* 0x000f2400080a007f */
[----:B----4-:R-:W-:Y:S05]  /*227e0*/  @!P5 BRA `(.L_x_2710) ;  /* 0xfffffffc00f0d947 */ /* 0x010fea000383ffff */
[----:B------:R-:W-:Y:S05]  /*227f0*/  BRA `(.L_x_2998) ;  /* 0xfffffe14008c7947 */ /* 0x000fea000383ffff */
.L_x_2753:
[----:B------:R-:W-:Y:S01]  /*22800*/  BSSY B1, `(.L_x_2999) ;  /* 0x0000008000017945 */ /* 0x000fe20003800000 */
[----:B------:R-:W-:Y:S01]  /*22810*/  MOV R13, R4 ;  /* 0x00000004000d7202 */ /* 0x000fe20000000f00 */
[----:B------:R-:W-:Y:S02]  /*22820*/  IMAD.MOV.U32 R12, RZ, RZ, RZ ;  /* 0x000000ffff0c7224 */ /* 0x000fe400078e00ff */
[----:B------:R-:W-:Y:S02]  /*22830*/  IMAD.MOV.U32 R11, RZ, RZ, 0x1c1f ;  /* 0x00001c1fff0b7424 */ /* 0x000fe400078e00ff */
[----:B------:R-:W-:-:S07]  /*22840*/  IMAD.MOV.U32 R15, RZ, RZ, -0x1 ;  /* 0xffffffffff0f7424 */ /* 0x000fce00078e00ff */
[----:B-----5:R-:W-:Y:S05]  /*22850*/  WARPSYNC.COLLECTIVE R15, `(.L_x_3000) ;  /* 0x000000000f087348 */ /* 0x020fea0003c00000 */
[----:B------:R0:W1:Y:S02]  /*22860*/  SHFL.IDX P6, R14, R13, R12, R11 ;  /* 0x0000000c0d0e7389 */ /* 0x00006400000c000b */
[----:B01---5:R-:W-:Y:S01]  /*22870*/  ENDCOLLECTIVE ;  /* 0x000000000000791b */ /* 0x023fe20003800000 */
.L_x_3000:
[----:B------:R-:W-:Y:S05]  /*22880*/  BSYNC B1 ;  /* 0x0000000000017941 */ /* 0x000fea0003800000 */
.L_x_2999:
[----:B------:R-:W-:Y:S05]  /*22890*/  BRA `(.L_x_3001) ;  /* 0xfffffe5000a87947 */ /* 0x000fea000383ffff */
.L_x_2754:
        /* <DEDUP_REMOVED lines=8> */
.L_x_3003:
[----:B------:R-:W-:Y:S05]  /*22920*/  BSYNC B1 ;  /* 0x0000000000017941 */ /* 0x000fea0003800000 */
.L_x_3002:
[----:B------:R-:W-:Y:S05]  /*22930*/  BRA `(.L_x_3004) ;  /* 0xfffffe5000887947 */ /* 0x000fea000383ffff */
.L_x_2755:
        /* <DEDUP_REMOVED lines=8> */
.L_x_3006:
[----:B------:R-:W-:Y:S05]  /*229c0*/  BSYNC B1 ;  /* 0x0000000000017941 */ /* 0x000fea0003800000 */
.L_x_3005:
[----:B------:R-:W-:Y:S05]  /*229d0*/  BRA `(.L_x_3007) ;  /* 0xfffffe5000687947 */ /* 0x000fea000383ffff */
.L_x_2756:
        /* <DEDUP_REMOVED lines=8> */
.L_x_3009:
[----:B------:R-:W-:Y:S05]  /*22a60*/  BSYNC B1 ;  /* 0x0000000000017941 */ /* 0x000fea0003800000 */
.L_x_3008:
[----:B------:R-:W-:Y:S05]  /*22a70*/  BRA `(.L_x_3010) ;  /* 0xfffffe5000487947 */ /* 0x000fea000383ffff */
.L_x_2757:
        /* <DEDUP_REMOVED lines=8> */
.L_x_3012:
[----:B------:R-:W-:Y:S05]  /*22b00*/  BSYNC B1 ;  /* 0x0000000000017941 */ /* 0x000fea0003800000 */
.L_x_3011:
[----:B------:R-:W-:Y:S05]  /*22b10*/  BRA `(.L_x_3013) ;  /* 0xfffffe5000287947 */ /* 0x000fea000383ffff */
.L_x_2758:
        /* <DEDUP_REMOVED lines=8> */
.L_x_3015:
[----:B------:R-:W-:Y:S05]  /*22ba0*/  BSYNC B1 ;  /* 0x0000000000017941 */ /* 0x000fea0003800000 */
.L_x_3014:
[----:B------:R-:W-:Y:S05]  /*22bb0*/  BRA `(.L_x_3016) ;  /* 0xfffffe5000087947 */ /* 0x000fea000383ffff */
.L_x_2759:
[----:B------:R-:W-:Y:S01]  /*22bc0*/  BSSY B1, `(.L_x_3017) ;  /* 0x0000008000017945 */ /* 0x000fe20003800000 */
[----:B------:R-:W-:Y:S01]  /*22bd0*/  MOV R13, R2 ;  /* 0x00000002000d7202 */ /* 0x000fe20000000f00 */
[----:B------:R-:W-:Y:S02]  /*22be0*/  IMAD.MOV.U32 R12, RZ, RZ, 0x1 ;  /* 0x00000001ff0c7424 */ /* 0x000fe400078e00ff */
[----:B------:R-:W-:Y:S02]  /*22bf0*/  IMAD.MOV.U32 R11, RZ, RZ, 0x1c1f ;  /* 0x00001c1fff0b7424 */ /* 0x000fe400078e00ff */
[----:B------:R-:W-:-:S07]  /*22c00*/  IMAD.MOV.U32 R15, RZ, RZ, -0x1 ;  /* 0xffffffffff0f7424 */ /* 0x000fce00078e00ff */
[----:B-----5:R-:W-:Y:S05]  /*22c10*/  WARPSYNC.COLLECTIVE R15, `(.L_x_3018) ;  /* 0x000000000f087348 */ /* 0x020fea0003c00000 */
[----:B------:R0:W1:Y:S02]  /*22c20*/  SHFL.IDX P6, R14, R13, R12, R11 ;  /* 0x0000000c0d0e7389 */ /* 0x00006400000c000b */
[----:B01---5:R-:W-:Y:S01]  /*22c30*/  ENDCOLLECTIVE ;  /* 0x000000000000791b */ /* 0x023fe20003800000 */
.L_x_3018:
[----:B------:R-:W-:Y:S05]  /*22c40*/  BSYNC B1 ;  /* 0x0000000000017941 */ /* 0x000fea0003800000 */
.L_x_3017:
[----:B------:R-:W-:Y:S05]  /*22c50*/  BRA `(.L_x_3019) ;  /* 0xfffffe4c00e87947 */ /* 0x000fea000383ffff */
.L_x_2760:
        /* <DEDUP_REMOVED lines=8> */
.L_x_3021:
[----:B------:R-:W-:Y:S05]  /*22ce0*/  BSYNC B1 ;  /* 0x0000000000017941 */ /* 0x000fea0003800000 */
.L_x_3020:
[----:B------:R-:W-:Y:S05]  /*22cf0*/  BRA `(.L_x_3022) ;  /* 0xfffffe4c00c87947 */ /* 0x000fea000383ffff */
.L_x_2762:
[----:B0-----:R0:W1:Y:S02]  /*22d00*/  SYNCS.PHASECHK.TRANS64.TRYWAIT P2, [R18+URZ+0x38800], R5 ;  /* 0x03880005120075a7 */ /* 0x001064000804017f */
[----:B-1----:R-:W-:Y:S05]  /*22d10*/  @!P2 NANOSLEEP.SYNCS 0x989680 ;  /* 0x009896800000a95d */ /* 0x002fea0003900000 */
[----:B------:R-:W1:Y:S02]  /*22d20*/  @!P2 SYNCS.PHASECHK.TRANS64 P2, [R18+URZ+0x38800], R5 ;  /* 0x038800051200a5a7 */ /* 0x000e64000804007f */
[----:B-1----:R-:W-:Y:S05]  /*22d30*/  @!P2 BRA `(.L_x_2762) ;  /* 0xfffffffc00f0a947 */ /* 0x002fea000383ffff */
[----:B------:R-:W-:Y:S05]  /*22d40*/  BRA `(.L_x_3023) ;  /* 0xfffffe5000407947 */ /* 0x000fea000383ffff */
.L_x_2770:
        /* <DEDUP_REMOVED lines=8> */
.L_x_3025:
[----:B------:R-:W-:Y:S05]  /*22dd0*/  BSYNC B1 ;  /* 0x0000000000017941 */ /* 0x000fea0003800000 */
.L_x_3024:
[----:B------:R-:W-:Y:S05]  /*22de0*/  BRA `(.L_x_3026) ;  /* 0xfffffe6000147947 */ /* 0x000fea000383ffff */
.L_x_2771:
        /* <DEDUP_REMOVED lines=8> */
.L_x_3028:
[----:B------:R-:W-:Y:S05]  /*22e70*/  BSYNC B1 ;  /* 0x0000000000017941 */ /* 0x000fea0003800000 */
.L_x_3027:
[----:B------:R-:W-:Y:S05]  /*22e80*/  BRA `(.L_x_3029) ;  /* 0xfffffe5c00f47947 */ /* 0x000fea000383ffff */
.L_x_2772:
        /* <DEDUP_REMOVED lines=8> */
.L_x_3031:
[----:B------:R-:W-:Y:S05]  /*22f10*/  BSYNC B1 ;  /* 0x0000000000017941 */ /* 0x000fea0003800000 */
.L_x_3030:
[----:B------:R-:W-:Y:S05]  /*22f20*/  BRA `(.L_x_3032) ;  /* 0xfffffe5c00d47947 */ /* 0x000fea000383ffff */
.L_x_2773:
        /* <DEDUP_REMOVED lines=8> */
.L_x_3034:
[----:B------:R-:W-:Y:S05]  /*22fb0*/  BSYNC B1 ;  /* 0x0000000000017941 */ /* 0x000fea0003800000 */
.L_x_3033:
[----:B------:R-:W-:Y:S05]  /*22fc0*/  BRA `(.L_x_3035) ;  /* 0xfffffe5c00b47947 */ /* 0x000fea000383ffff */
.L_x_2774:
        /* <DEDUP_REMOVED lines=8> */
.L_x_3037:
[----:B------:R-:W-:Y:S05]  /*23050*/  BSYNC B1 ;  /* 0x0000000000017941 */ /* 0x000fea0003800000 */
.L_x_3036:
[----:B------:R-:W-:Y:S05]  /*23060*/  BRA `(.L_x_3038) ;  /* 0xfffffe5c00947947 */ /* 0x000fea000383ffff */
.L_x_2775:
        /* <DEDUP_REMOVED lines=8> */
.L_x_3040:
[----:B------:R-:W-:Y:S05]  /*230f0*/  BSYNC B1 ;  /* 0x0000000000017941 */ /* 0x000fea0003800000 */
.L_x_3039:
[----:B------:R-:W-:Y:S05]  /*23100*/  BRA `(.L_x_3041) ;  /* 0xfffffe5c00787947 */ /* 0x000fea000383ffff */
.L_x_2776:
        /* <DEDUP_REMOVED lines=8> */
.L_x_3043:
[----:B------:R-:W-:Y:S05]  /*23190*/  BSYNC B1 ;  /* 0x0000000000017941 */ /* 0x000fea0003800000 */
.L_x_3042:
[----:B------:R-:W-:Y:S05]  /*231a0*/  BRA `(.L_x_3044) ;  /* 0xfffffe5c005c7947 */ /* 0x000fea000383ffff */
.L_x_2777:
        /* <DEDUP_REMOVED lines=8> */
.L_x_3046:
[----:B------:R-:W-:Y:S05]  /*23230*/  BSYNC B1 ;  /* 0x0000000000017941 */ /* 0x000fea0003800000 */
.L_x_3045:
[----:B------:R-:W-:Y:S05]  /*23240*/  BRA `(.L_x_3047) ;  /* 0xfffffe5c00407947 */ /* 0x000fea000383ffff */
.L_x_2779:
[----:B0-----:R0:W1:Y:S02]  /*23250*/  SYNCS.PHASECHK.TRANS64.TRYWAIT P2, [R18+URZ+0x38800], R3 ;  /* 0x03880003120075a7 */ /* 0x001064000804017f */
[----:B-1----:R-:W-:Y:S05]  /*23260*/  @!P2 NANOSLEEP.SYNCS 0x989680 ;  /* 0x009896800000a95d */ /* 0x002fea0003900000 */
[----:B------:R-:W1:Y:S02]  /*23270*/  @!P2 SYNCS.PHASECHK.TRANS64 P2, [R18+URZ+0x38800], R3 ;  /* 0x038800031200a5a7 */ /* 0x000e64000804007f */
[----:B-1----:R-:W-:Y:S05]  /*23280*/  @!P2 BRA `(.L_x_2779) ;  /* 0xfffffffc00f0a947 */ /* 0x002fea000383ffff */
[----:B------:R-:W-:Y:S05]  /*23290*/  BRA `(.L_x_3048) ;  /* 0xfffffe5c009c7947 */ /* 0x000fea000383ffff */
.L_x_2785:
[----:B--2---:R2:W3:Y:S02]  /*232a0*/  SYNCS.PHASECHK.TRANS64.TRYWAIT P1, [R20+URZ+0x38830], R7 ;  /* 0x03883007140075a7 */ /* 0x0044e4000802017f */
[----:B---3--:R-:W-:Y:S05]  /*232b0*/  @!P1 NANOSLEEP.SYNCS 0x989680 ;  /* 0x009896800000995d */ /* 0x008fea0003900000 */
[----:B------:R-:W3:Y:S02]  /*232c0*/  @!P1 SYNCS.PHASECHK.TRANS64 P1, [R20+URZ+0x38830], R7 ;  /* 0x03883007140095a7 */ /* 0x000ee4000802007f */
[----:B---3--:R-:W-:Y:S05]  /*232d0*/  @!P1 BRA `(.L_x_2785) ;  /* 0xfffffffc00f09947 */ /* 0x008fea000383ffff */
[----:B------:R-:W-:Y:S05]  /*232e0*/  BRA `(.L_x_2784) ;  /* 0xfffffe6800f07947 */ /* 0x000fea000383ffff */
.L_x_2787:
[----:B0-----:R0:W3:Y:S02]  /*232f0*/  SYNCS.PHASECHK.TRANS64.TRYWAIT P1, [R18+URZ+0x38810], R3 ;  /* 0x03881003120075a7 */ /* 0x0010e4000802017f */
[----:B---3--:R-:W-:Y:S05]  /*23300*/  @!P1 NANOSLEEP.SYNCS 0x989680 ;  /* 0x009896800000995d */ /* 0x008fea0003900000 */
[----:B------:R-:W3:Y:S02]  /*23310*/  @!P1 SYNCS.PHASECHK.TRANS64 P1, [R18+URZ+0x38810], R3 ;  /* 0x03881003120095a7 */ /* 0x000ee4000802007f */
[----:B---3--:R-:W-:Y:S05]  /*23320*/  @!P1 BRA `(.L_x_2787) ;  /* 0xfffffffc00f09947 */ /* 0x008fea000383ffff */
[----:B------:R-:W-:Y:S05]  /*23330*/  BRA `(.L_x_3049) ;  /* 0xfffffe6c00a07947 */ /* 0x000fea000383ffff */
.L_x_2791:
[----:B----4-:R4:W0:Y:S02]  /*23340*/  SYNCS.PHASECHK.TRANS64.TRYWAIT P2, [R20+URZ+0x38850], R7 ;  /* 0x03885007140075a7 */ /* 0x010824000804017f */
[----:B0-----:R-:W-:Y:S05]  /*23350*/  @!P2 NANOSLEEP.SYNCS 0x989680 ;  /* 0x009896800000a95d */ /* 0x001fea0003900000 */
[----:B------:R-:W0:Y:S02]  /*23360*/  @!P2 SYNCS.PHASECHK.TRANS64 P2, [R20+URZ+0x38850], R7 ;  /* 0x038850071400a5a7 */ /* 0x000e24000804007f */
[----:B0-----:R-:W-:Y:S05]  /*23370*/  @!P2 BRA `(.L_x_2791) ;  /* 0xfffffffc00f0a947 */ /* 0x001fea000383ffff */
[----:B------:R-:W-:Y:S05]  /*23380*/  BRA `(.L_x_2790) ;  /* 0xfffffe6c00c47947 */ /* 0x000fea000383ffff */
.L_x_2811:
[----:B-1----:R1:W2:Y:S02]  /*23390*/  SYNCS.PHASECHK.TRANS64.TRYWAIT P2, [R199+URZ+0x38830], R188 ;  /* 0x038830bcc70075a7 */ /* 0x0022a4000804017f */
[----:B--2---:R-:W-:Y:S05]  /*233a0*/  @!P2 NANOSLEEP.SYNCS 0x989680 ;  /* 0x009896800000a95d */ /* 0x004fea0003900000 */
[----:B------:R-:W2:Y:S02]  /*233b0*/  @!P2 SYNCS.PHASECHK.TRANS64 P2, [R199+URZ+0x38830], R188 ;  /* 0x038830bcc700a5a7 */ /* 0x000ea4000804007f */
[----:B--2---:R-:W-:Y:S05]  /*233c0*/  @!P2 BRA `(.L_x_2811) ;  /* 0xfffffffc00f0a947 */ /* 0x004fea000383ffff */
[----:B------:R-:W-:Y:S05]  /*233d0*/  BRA `(.L_x_2810) ;  /* 0xfffffea400587947 */ /* 0x000fea000383ffff */
.L_x_2816:
[----:B---3--:R3:W4:Y:S02]  /*233e0*/  SYNCS.PHASECHK.TRANS64.TRYWAIT P2, [R199+URZ+0x38850], R188 ;  /* 0x038850bcc70075a7 */ /* 0x008724000804017f */
[----:B----4-:R-:W-:Y:S05]  /*233f0*/  @!P2 NANOSLEEP.SYNCS 0x989680 ;  /* 0x009896800000a95d */ /* 0x010fea0003900000 */
[----:B------:R-:W4:Y:S02]  /*23400*/  @!P2 SYNCS.PHASECHK.TRANS64 P2, [R199+URZ+0x38850], R188 ;  /* 0x038850bcc700a5a7 */ /* 0x000f24000804007f */
[----:B----4-:R-:W-:Y:S05]  /*23410*/  @!P2 BRA `(.L_x_2816) ;  /* 0xfffffffc00f0a947 */ /* 0x010fea000383ffff */
[----:B------:R-:W-:Y:S05]  /*23420*/  BRA `(.L_x_2815) ;  /* 0xfffffea400f47947 */ /* 0x000fea000383ffff */
.L_x_2837:
[----:B-1----:R1:W2:Y:S02]  /*23430*/  SYNCS.PHASECHK.TRANS64.TRYWAIT P3, [R188+URZ+0x38830], R203 ;  /* 0x038830cbbc0075a7 */ /* 0x0022a4000806017f */
[----:B--2---:R-:W-:Y:S05]  /*23440*/  @!P3 NANOSLEEP.SYNCS 0x989680 ;  /* 0x009896800000b95d */ /* 0x004fea0003900000 */
[----:B------:R-:W2:Y:S02]  /*23450*/  @!P3 SYNCS.PHASECHK.TRANS64 P3, [R188+URZ+0x38830], R203 ;  /* 0x038830cbbc00b5a7 */ /* 0x000ea4000806007f */
[----:B--2---:R-:W-:Y:S05]  /*23460*/  @!P3 BRA `(.L_x_2837) ;  /* 0xfffffffc00f0b947 */ /* 0x004fea000383ffff */
[----:B------:R-:W-:Y:S05]  /*23470*/  BRA `(.L_x_2836) ;  /* 0xfffffee4000c7947 */ /* 0x000fea000383ffff */
.L_x_2842:
[----:B---3--:R3:W4:Y:S02]  /*23480*/  SYNCS.PHASECHK.TRANS64.TRYWAIT P3, [R188+URZ+0x38850], R203 ;  /* 0x038850cbbc0075a7 */ /* 0x008724000806017f */
[----:B----4-:R-:W-:Y:S05]  /*23490*/  @!P3 NANOSLEEP.SYNCS 0x989680 ;  /* 0x009896800000b95d */ /* 0x010fea0003900000 */
[----:B------:R-:W4:Y:S02]  /*234a0*/  @!P3 SYNCS.PHASECHK.TRANS64 P3, [R188+URZ+0x38850], R203 ;  /* 0x038850cbbc00b5a7 */ /* 0x000f24000806007f */
[----:B----4-:R-:W-:Y:S05]  /*234b0*/  @!P3 BRA `(.L_x_2842) ;  /* 0xfffffffc00f0b947 */ /* 0x010fea000383ffff */
[----:B------:R-:W-:Y:S05]  /*234c0*/  BRA `(.L_x_2841) ;  /* 0xfffffee400a87947 */ /* 0x000fea000383ffff */
.L_x_2850:
[----:B-1----:R1:W2:Y:S02]  /*234d0*/  SYNCS.PHASECHK.TRANS64.TRYWAIT P2, [R189+URZ+0x38830], R204 ;  /* 0x038830ccbd0075a7 */ /* 0x0022a4000804017f */
[----:B--2---:R-:W-:Y:S05]  /*234e0*/  @!P2 NANOSLEEP.SYNCS 0x989680 ;  /* 0x009896800000a95d */ /* 0x004fea0003900000 */
[----:B------:R-:W2:Y:S02]  /*234f0*/  @!P2 SYNCS.PHASECHK.TRANS64 P2, [R189+URZ+0x38830], R204 ;  /* 0x038830ccbd00a5a7 */ /* 0x000ea4000804007f */
[----:B--2---:R-:W-:Y:S05]  /*23500*/  @!P2 BRA `(.L_x_2850) ;  /* 0xfffffffc00f0a947 */ /* 0x004fea000383ffff */
[----:B------:R-:W-:Y:S05]  /*23510*/  BRA `(.L_x_2849) ;  /* 0xffffff1400987947 */ /* 0x000fea000383ffff */
.L_x_2855:
[----:B---3--:R3:W4:Y:S02]  /*23520*/  SYNCS.PHASECHK.TRANS64.TRYWAIT P2, [R189+URZ+0x38850], R204 ;  /* 0x038850ccbd0075a7 */ /* 0x008724000804017f */
[----:B----4-:R-:W-:Y:S05]  /*23530*/  @!P2 NANOSLEEP.SYNCS 0x989680 ;  /* 0x009896800000a95d */ /* 0x010fea0003900000 */
[----:B------:R-:W4:Y:S02]  /*23540*/  @!P2 SYNCS.PHASECHK.TRANS64 P2, [R189+URZ+0x38850], R204 ;  /* 0x038850ccbd00a5a7 */ /* 0x000f24000804007f */
[----:B----4-:R-:W-:Y:S05]  /*23550*/  @!P2 BRA `(.L_x_2855) ;  /* 0xfffffffc00f0a947 */ /* 0x010fea000383ffff */
[----:B------:R-:W-:Y:S05]  /*23560*/  BRA `(.L_x_2854) ;  /* 0xffffff1800347947 */ /* 0x000fea000383ffff */
.L_x_2899:
[----:B------:R-:W1:Y:S01]  /*23570*/  S2R R11, SR_TID.X ;  /* 0x00000000000b7919 */ /* 0x000e620000002100 */
[----:B------:R-:W-:Y:S01]  /*23580*/  BSSY B1, `(.L_x_3050) ;  /* 0x000000a000017945 */ /* 0x000fe20003800000 */
[----:B------:R-:W-:Y:S02]  /*23590*/  IMAD.MOV.U32 R12, RZ, RZ, RZ ;  /* 0x000000ffff0c7224 */ /* 0x000fe400078e00ff */
        /* <DEDUP_REMOVED lines=8> */
.L_x_3051:
[----:B------:R-:W-:Y:S05]  /*23620*/  BSYNC B1 ;  /* 0x0000000000017941 */ /* 0x000fea0003800000 */
.L_x_3050:
[----:B------:R-:W-:Y:S05]  /*23630*/  BRA `(.L_x_3052) ;  /* 0xffffff9800607947 */ /* 0x000fea000383ffff */
.L_x_2900:
[----:B------:R-:W-:Y:S01]  /*23640*/  BSSY B1, `(.L_x_3053) ;  /* 0x0000006000017945 */ /* 0x000fe20003800000 */
[----:B------:R-:W-:-:S07]  /*23650*/  IMAD.MOV.U32 R15, RZ, RZ, -0x1 ;  /* 0xffffffffff0f7424 */ /* 0x000fce00078e00ff */
[----:B0-----:R-:W-:Y:S05]  /*23660*/  WARPSYNC.COLLECTIVE R15, `(.L_x_3054) ;  /* 0x000000000f0c7348 */ /* 0x001fea0003c00000 */
[----:B------:R-:W-:Y:S02]  /*23670*/  ELECT P6, UR62, PT ;  /* 0x00000000003e782f */ /* 0x000fe400038c0000 */
[----:B------:R-:W-:Y:S01]  /*23680*/  MOV R14, UR62 ;  /* 0x0000003e000e7c02 */ /* 0x000fe20008000f00 */
[----:B0-----:R-:W-:Y:S10]  /*23690*/  ENDCOLLECTIVE ;  /* 0x000000000000791b */ /* 0x001ff40003800000 */
.L_x_3054:
[----:B------:R-:W-:Y:S05]  /*236a0*/  BSYNC B1 ;  /* 0x0000000000017941 */ /* 0x000fea0003800000 */
.L_x_3053:
[----:B------:R-:W-:Y:S05]  /*236b0*/  BRA `(.L_x_3055) ;  /* 0xffffff98004c7947 */ /* 0x000fea000383ffff */
.L_x_2901:
[----:B-1----:R1:W2:Y:S02]  /*236c0*/  SYNCS.PHASECHK.TRANS64.TRYWAIT P0, [R7+URZ+0x38820], R8 ;  /* 0x03882008070075a7 */ /* 0x0022a4000800017f */
[----:B--2---:R-:W-:Y:S05]  /*236d0*/  @!P0 NANOSLEEP.SYNCS 0x989680 ;  /* 0x009896800000895d */ /* 0x004fea0003900000 */
[----:B------:R-:W2:Y:S02]  /*236e0*/  @!P0 SYNCS.PHASECHK.TRANS64 P0, [R7+URZ+0x38820], R8 ;  /* 0x03882008070085a7 */ /* 0x000ea4000800007f */
[----:B--2---:R-:W-:Y:S05]  /*236f0*/  @!P0 BRA `(.L_x_2901) ;  /* 0xfffffffc00f08947 */ /* 0x004fea000383ffff */
[----:B------:R-:W-:Y:S05]  /*23700*/  BRA `(.L_x_3056) ;  /* 0xffffff98006c7947 */ /* 0x000fea000383ffff */
.L_x_2904:
[----:B-1----:R1:W2:Y:S02]  /*23710*/  SYNCS.PHASECHK.TRANS64.TRYWAIT P0, [R8+URZ+0x388a0], R9 ;  /* 0x0388a009080075a7 */ /* 0x0022a4000800017f */
[----:B--2---:R-:W-:Y:S05]  /*23720*/  @!P0 NANOSLEEP.SYNCS 0x989680 ;  /* 0x009896800000895d */ /* 0x004fea0003900000 */
[----:B------:R-:W2:Y:S02]  /*23730*/  @!P0 SYNCS.PHASECHK.TRANS64 P0, [R8+URZ+0x388a0], R9 ;  /* 0x0388a009080085a7 */ /* 0x000ea4000800007f */
[----:B--2---:R-:W-:Y:S05]  /*23740*/  @!P0 BRA `(.L_x_2904) ;  /* 0xfffffffc00f08947 */ /* 0x004fea000383ffff */
[----:B------:R-:W-:Y:S05]  /*23750*/  BRA `(.L_x_3057) ;  /* 0xffffff9800787947 */ /* 0x000fea000383ffff */
.L_x_2906:
[----:B--2---:R2:W3:Y:S02]  /*23760*/  SYNCS.PHASECHK.TRANS64.TRYWAIT P0, [R8+URZ+0x388c0], R9 ;  /* 0x0388c009080075a7 */ /* 0x0044e4000800017f */
[----:B---3--:R-:W-:Y:S05]  /*23770*/  @!P0 NANOSLEEP.SYNCS 0x989680 ;  /* 0x009896800000895d */ /* 0x008fea0003900000 */
[----:B------:R-:W3:Y:S02]  /*23780*/  @!P0 SYNCS.PHASECHK.TRANS64 P0, [R8+URZ+0x388c0], R9 ;  /* 0x0388c009080085a7 */ /* 0x000ee4000800007f */
[----:B---3--:R-:W-:Y:S05]  /*23790*/  @!P0 BRA `(.L_x_2906) ;  /* 0xfffffffc00f08947 */ /* 0x008fea000383ffff */
[----:B------:R-:W-:Y:S05]  /*237a0*/  BRA `(.L_x_3058) ;  /* 0xffffff9800e07947 */ /* 0x000fea000383ffff */
.L_x_2910:
[----:B-1----:R1:W2:Y:S02]  /*237b0*/  SYNCS.PHASECHK.TRANS64.TRYWAIT P0, [R9+URZ+0x388a0], R10 ;  /* 0x0388a00a090075a7 */ /* 0x0022a4000800017f */
[----:B--2---:R-:W-:Y:S05]  /*237c0*/  @!P0 NANOSLEEP.SYNCS 0x989680 ;  /* 0x009896800000895d */ /* 0x004fea0003900000 */
[----:B------:R-:W2:Y:S02]  /*237d0*/  @!P0 SYNCS.PHASECHK.TRANS64 P0, [R9+URZ+0x388a0], R10 ;  /* 0x0388a00a090085a7 */ /* 0x000ea4000800007f */
[----:B--2---:R-:W-:Y:S05]  /*237e0*/  @!P0 BRA `(.L_x_2910) ;  /* 0xfffffffc00f08947 */ /* 0x004fea000383ffff */
[----:B------:R-:W-:Y:S05]  /*237f0*/  BRA `(.L_x_3059) ;  /* 0xffffffa000247947 */ /* 0x000fea000383ffff */
.L_x_2912:
[----:B--2---:R2:W3:Y:S02]  /*23800*/  SYNCS.PHASECHK.TRANS64.TRYWAIT P1, [R9+URZ+0x388c0], R10 ;  /* 0x0388c00a090075a7 */ /* 0x0044e4000802017f */
[----:B---3--:R-:W-:Y:S05]  /*23810*/  @!P1 NANOSLEEP.SYNCS 0x989680 ;  /* 0x009896800000995d */ /* 0x008fea0003900000 */
[----:B------:R-:W3:Y:S02]  /*23820*/  @!P1 SYNCS.PHASECHK.TRANS64 P1, [R9+URZ+0x388c0], R10 ;  /* 0x0388c00a090095a7 */ /* 0x000ee4000802007f */
[----:B---3--:R-:W-:Y:S05]  /*23830*/  @!P1 BRA `(.L_x_2912) ;  /* 0xfffffffc00f09947 */ /* 0x008fea000383ffff */
[----:B------:R-:W-:Y:S05]  /*23840*/  BRA `(.L_x_3060) ;  /* 0xffffffa000847947 */ /* 0x000fea000383ffff */
.L_x_2930:
[----:B------:R-:W0:Y:S01]  /*23850*/  S2R R5, SR_TID.X ;  /* 0x0000000000057919 */ /* 0x000e220000002100 */
[----:B------:R-:W-:Y:S01]  /*23860*/  BSSY B0, `(.L_x_3061) ;  /* 0x000000a000007945 */ /* 0x000fe20003800000 */
[----:B------:R-:W-:Y:S01]  /*23870*/  IMAD.MOV.U32 R12, RZ, RZ, RZ ;  /* 0x000000ffff0c7224 */ /* 0x000fe200078e00ff */
[----:B------:R-:W-:Y:S01]  /*23880*/  MOV R15, 0xffffffff ;  /* 0xffffffff000f7802 */ /* 0x000fe20000000f00 */
[----:B-1----:R-:W-:Y:S01]  /*23890*/  IMAD.MOV.U32 R11, RZ, RZ, 0x1f ;  /* 0x0000001fff0b7424 */ /* 0x002fe200078e00ff */
[----:B0-----:R-:W-:-:S04]  /*238a0*/  SHF.R.U32.HI R5, RZ, 0x5, R5 ;  /* 0x00000005ff057819 */ /* 0x001fc80000011605 */
[----:B------:R-:W-:-:S05]  /*238b0*/  LOP3.LUT R5, R5, 0x3, RZ, 0xc0, !PT ;  /* 0x0000000305057812 */ /* 0x000fca00078ec0ff */
[----:B------:R-:W-:-:S07]  /*238c0*/  IMAD.MOV.U32 R13, RZ, RZ, R5 ;  /* 0x000000ffff0d7224 */ /* 0x000fce00078e0005 */
[----:B------:R-:W-:Y:S05]  /*238d0*/  WARPSYNC.COLLECTIVE R15, `(.L_x_3062) ;  /* 0x000000000f087348 */ /* 0x000fea0003c00000 */
[----:B------:R0:W1:Y:S02]  /*238e0*/  SHFL.IDX P6, R14, R13, R12, R11 ;  /* 0x0000000c0d0e7389 */ /* 0x00006400000c000b */
[----:B01----:R-:W-:Y:S01]  /*238f0*/  ENDCOLLECTIVE ;  /* 0x000000000000791b */ /* 0x003fe20003800000 */
.L_x_3062:
[----:B------:R-:W-:Y:S05]  /*23900*/  BSYNC B0 ;  /* 0x0000000000007941 */ /* 0x000fea0003800000 */
.L_x_3061:
[----:B------:R-:W-:Y:S05]  /*23910*/  BRA `(.L_x_3063) ;  /* 0xffffffb0005c7947 */ /* 0x000fea000383ffff */
.L_x_2931:
[----:B------:R-:W-:Y:S01]  /*23920*/  BSSY B0, `(.L_x_3064) ;  /* 0x0000006000007945 */ /* 0x000fe20003800000 */
[----:B------:R-:W-:-:S07]  /*23930*/  IMAD.MOV.U32 R15, RZ, RZ, -0x1 ;  /* 0xffffffffff0f7424 */ /* 0x000fce00078e00ff */
[----:B-1----:R-:W-:Y:S05]  /*23940*/  WARPSYNC.COLLECTIVE R15, `(.L_x_3065) ;  /* 0x000000000f0c7348 */ /* 0x002fea0003c00000 */
[----:B------:R-:W-:Y:S02]  /*23950*/  ELECT P6, UR62, PT ;  /* 0x00000000003e782f */ /* 0x000fe400038c0000 */
[----:B------:R-:W-:Y:S01]  /*23960*/  MOV R14, UR62 ;  /* 0x0000003e000e7c02 */ /* 0x000fe20008000f00 */
[----:B-1----:R-:W-:Y:S10]  /*23970*/  ENDCOLLECTIVE ;  /* 0x000000000000791b */ /* 0x002ff40003800000 */
.L_x_3065:
[----:B------:R-:W-:Y:S05]  /*23980*/  BSYNC B0 ;  /* 0x0000000000007941 */ /* 0x000fea0003800000 */
.L_x_3064:
[----:B------:R-:W-:Y:S05]  /*23990*/  BRA `(.L_x_3066) ;  /* 0xffffffb0004c7947 */ /* 0x000fea000383ffff */
.L_x_2934:
[----:B0-----:R0:W1:Y:S02]  /*239a0*/  SYNCS.PHASECHK.TRANS64.TRYWAIT P0, [R5+URZ+0x38840], R7 ;  /* 0x03884007050075a7 */ /* 0x001064000800017f */
[----:B-1----:R-:W-:Y:S05]  /*239b0*/  @!P0 NANOSLEEP.SYNCS 0x989680 ;  /* 0x009896800000895d */ /* 0x002fea0003900000 */
[----:B------:R-:W1:Y:S02]  /*239c0*/  @!P0 SYNCS.PHASECHK.TRANS64 P0, [R5+URZ+0x38840], R7 ;  /* 0x03884007050085a7 */ /* 0x000e64000800007f */
[----:B-1----:R-:W-:Y:S05]  /*239d0*/  @!P0 BRA `(.L_x_2934) ;  /* 0xfffffffc00f08947 */ /* 0x002fea000383ffff */
[----:B------:R-:W-:Y:S05]  /*239e0*/  BRA `(.L_x_3067) ;  /* 0xffffffb000b47947 */ /* 0x000fea000383ffff */
.L_x_2938:
        /* <DEDUP_REMOVED lines=8> */
.L_x_2941:
[----:B0-----:R0:W1:Y:S02]  /*23a70*/  SYNCS.PHASECHK.TRANS64.TRYWAIT P0, [R2+URZ+0x38860], R5 ;  /* 0x03886005020075a7 */ /* 0x001064000800017f */
[----:B-1----:R-:W-:Y:S05]  /*23a80*/  @!P0 NANOSLEEP.SYNCS 0x989680 ;  /* 0x009896800000895d */ /* 0x002fea0003900000 */
[----:B------:R-:W1:Y:S02]  /*23a90*/  @!P0 SYNCS.PHASECHK.TRANS64 P0, [R2+URZ+0x38860], R5 ;  /* 0x03886005020085a7 */ /* 0x000e64000800007f */
[----:B-1----:R-:W-:Y:S05]  /*23aa0*/  @!P0 BRA `(.L_x_2941) ;  /* 0xfffffffc00f08947 */ /* 0x002fea000383ffff */
[----:B------:R-:W-:Y:S05]  /*23ab0*/  BRA `(.L_x_3069) ;  /* 0xffffffb800b87947 */ /* 0x000fea000383ffff */
.L_x_2950:
[----:B--2---:R2:W3:Y:S02]  /*23ac0*/  SYNCS.PHASECHK.TRANS64.TRYWAIT P0, [R2+URZ+0x38840], R3 ;  /* 0x03884003020075a7 */ /* 0x0044e4000800017f */
[----:B---3--:R-:W-:Y:S05]  /*23ad0*/  @!P0 NANOSLEEP.SYNCS 0x989680 ;  /* 0x009896800000895d */ /* 0x008fea0003900000 */
[----:B------:R-:W3:Y:S02]  /*23ae0*/  @!P0 SYNCS.PHASECHK.TRANS64 P0, [R2+URZ+0x38840], R3 ;  /* 0x03884003020085a7 */ /* 0x000ee4000800007f */
[----:B---3--:R-:W-:Y:S05]  /*23af0*/  @!P0 BRA `(.L_x_2950) ;  /* 0xfffffffc00f08947 */ /* 0x008fea000383ffff */
[----:B------:R-:W-:Y:S05]  /*23b00*/  BRA `(.L_x_3070) ;  /* 0xffffffc0008c7947 */ /* 0x000fea000383ffff */
.L_x_2952:
[----:B0-----:R0:W3:Y:S02]  /*23b10*/  SYNCS.PHASECHK.TRANS64.TRYWAIT P0, [R2+URZ+0x38860], R3 ;  /* 0x03886003020075a7 */ /* 0x0010e4000800017f */
[----:B---3--:R-:W-:Y:S05]  /*23b20*/  @!P0 NANOSLEEP.SYNCS 0x989680 ;  /* 0x009896800000895d */ /* 0x008fea0003900000 */
[----:B------:R-:W3:Y:S02]  /*23b30*/  @!P0 SYNCS.PHASECHK.TRANS64 P0, [R2+URZ+0x38860], R3 ;  /* 0x03886003020085a7 */ /* 0x000ee4000800007f */
[----:B---3--:R-:W-:Y:S05]  /*23b40*/  @!P0 BRA `(.L_x_2952) ;  /* 0xfffffffc00f08947 */ /* 0x008fea000383ffff */
[----:B------:R-:W-:Y:S05]  /*23b50*/  BRA `(.L_x_3071) ;  /* 0xffffffc400007947 */ /* 0x000fea000383ffff */
.L_x_2957:
[----:B---3--:R3:W4:Y:S02]  /*23b60*/  SYNCS.PHASECHK.TRANS64.TRYWAIT P0, [R2+URZ+0x38840], R3 ;  /* 0x03884003020075a7 */ /* 0x008724000800017f */
[----:B----4-:R-:W-:Y:S05]  /*23b70*/  @!P0 NANOSLEEP.SYNCS 0x989680 ;  /* 0x009896800000895d */ /* 0x010fea0003900000 */
[----:B------:R-:W4:Y:S02]  /*23b80*/  @!P0 SYNCS.PHASECHK.TRANS64 P0, [R2+URZ+0x38840], R3 ;  /* 0x03884003020085a7 */ /* 0x000f24000800007f */
[----:B----4-:R-:W-:Y:S05]  /*23b90*/  @!P0 BRA `(.L_x_2957) ;  /* 0xfffffffc00f08947 */ /* 0x010fea000383ffff */
[----:B------:R-:W-:Y:S05]  /*23ba0*/  BRA `(.L_x_3072) ;  /* 0xffffffc800a07947 */ /* 0x000fea000383ffff */
.L_x_2959:
[----:B0-----:R0:W2:Y:S02]  /*23bb0*/  SYNCS.PHASECHK.TRANS64.TRYWAIT P1, [R2+URZ+0x38860], R3 ;  /* 0x03886003020075a7 */ /* 0x0010a4000802017f */
[----:B--2---:R-:W-:Y:S05]  /*23bc0*/  @!P1 NANOSLEEP.SYNCS 0x989680 ;  /* 0x009896800000995d */ /* 0x004fea0003900000 */
[----:B------:R-:W2:Y:S02]  /*23bd0*/  @!P1 SYNCS.PHASECHK.TRANS64 P1, [R2+URZ+0x38860], R3 ;  /* 0x03886003020095a7 */ /* 0x000ea4000802007f */
[----:B--2---:R-:W-:Y:S05]  /*23be0*/  @!P1 BRA `(.L_x_2959) ;  /* 0xfffffffc00f09947 */ /* 0x004fea000383ffff */
[----:B------:R-:W-:Y:S05]  /*23bf0*/  BRA `(.L_x_3073) ;  /* 0xffffffcc00107947 */ /* 0x000fea000383ffff */
.L_x_2964:
[----:B---3--:R3:W4:Y:S02]  /*23c00*/  SYNCS.PHASECHK.TRANS64.TRYWAIT P0, [R2+URZ+0x38840], R3 ;  /* 0x03884003020075a7 */ /* 0x008724000800017f */
[----:B----4-:R-:W-:Y:S05]  /*23c10*/  @!P0 NANOSLEEP.SYNCS 0x989680 ;  /* 0x009896800000895d */ /* 0x010fea0003900000 */
[----:B------:R-:W4:Y:S02]  /*23c20*/  @!P0 SYNCS.PHASECHK.TRANS64 P0, [R2+URZ+0x38840], R3 ;  /* 0x03884003020085a7 */ /* 0x000f24000800007f */
[----:B----4-:R-:W-:Y:S05]  /*23c30*/  @!P0 BRA `(.L_x_2964) ;  /* 0xfffffffc00f08947 */ /* 0x010fea000383ffff */
[----:B------:R-:W-:Y:S05]  /*23c40*/  BRA `(.L_x_3074) ;  /* 0xffffffd0008c7947 */ /* 0x000fea000383ffff */
.L_x_2966:
[----:B0-----:R0:W2:Y:S02]  /*23c50*/  SYNCS.PHASECHK.TRANS64.TRYWAIT P1, [R2+URZ+0x38860], R3 ;  /* 0x03886003020075a7 */ /* 0x0010a4000802017f */
[----:B--2---:R-:W-:Y:S05]  /*23c60*/  @!P1 NANOSLEEP.SYNCS 0x989680 ;  /* 0x009896800000995d */ /* 0x004fea0003900000 */
[----:B------:R-:W2:Y:S02]  /*23c70*/  @!P1 SYNCS.PHASECHK.TRANS64 P1, [R2+URZ+0x38860], R3 ;  /* 0x03886003020095a7 */ /* 0x000ea4000802007f */
[----:B--2---:R-:W-:Y:S05]  /*23c80*/  @!P1 BRA `(.L_x_2966) ;  /* 0xfffffffc00f09947 */ /* 0x004fea000383ffff */
[----:B------:R-:W-:Y:S05]  /*23c90*/  BRA `(.L_x_3075) ;  /* 0xffffffd400007947 */ /* 0x000fea000383ffff */
.L_x_2971:
[----:B------:R-:W-:Y:S01]  /*23ca0*/  BSSY B0, `(.L_x_3076) ;  /* 0x0000008000007945 */ /* 0x000fe20003800000 */
[----:B0-----:R-:W-:Y:S02]  /*23cb0*/  IMAD.MOV.U32 R13, RZ, RZ, R16 ;  /* 0x000000ffff0d7224 */ /* 0x001fe400078e0010 */
[----:B------:R-:W-:Y:S02]  /*23cc0*/  IMAD.MOV.U32 R12, RZ, RZ, RZ ;  /* 0x000000ffff0c7224 */ /* 0x000fe400078e00ff */
[----:B-1----:R-:W-:Y:S02]  /*23cd0*/  IMAD.MOV.U32 R11, RZ, RZ, 0x1f ;  /* 0x0000001fff0b7424 */ /* 0x002fe400078e00ff */
[----:B------:R-:W-:-:S07]  /*23ce0*/  IMAD.MOV.U32 R15, RZ, RZ, -0x1 ;  /* 0xffffffffff0f7424 */ /* 0x000fce00078e00ff */
[----:B--23--:R-:W-:Y:S05]  /*23cf0*/  WARPSYNC.COLLECTIVE R15, `(.L_x_3077) ;  /* 0x000000000f087348 */ /* 0x00cfea0003c00000 */
[----:B------:R0:W1:Y:S02]  /*23d00*/  SHFL.IDX P6, R14, R13, R12, R11 ;  /* 0x0000000c0d0e7389 */ /* 0x00006400000c000b */
[----:B0123--:R-:W-:Y:S01]  /*23d10*/  ENDCOLLECTIVE ;  /* 0x000000000000791b */ /* 0x00ffe20003800000 */
.L_x_3077:
[----:B------:R-:W-:Y:S05]  /*23d20*/  BSYNC B0 ;  /* 0x0000000000007941 */ /* 0x000fea0003800000 */
.L_x_3076:
        /* <DEDUP_REMOVED lines=8> */
.L_x_3078:
[----:B------:R-:W-:Y:S01]  /*23db0*/  IMAD.MOV.U32 R16, RZ, RZ, R14 ;  /* 0x000000ffff107224 */ /* 0x000fe200078e000e */
[----:B------:R-:W-:Y:S06]  /*23dc0*/  BRA `(.L_x_3079) ;  /* 0xffffffd800507947 */ /* 0x000fec000383ffff */
.L_x_2974:
[----:B------:R-:W-:Y:S01]  /*23dd0*/  BSSY B0, `(.L_x_3080) ;  /* 0x0000008000007945 */ /* 0x000fe20003800000 */
[----:B0----5:R-:W-:Y:S01]  /*23de0*/  MOV R13, R17 ;  /* 0x00000011000d7202 */ /* 0x021fe20000000f00 */
[----:B------:R-:W-:Y:S02]  /*23df0*/  IMAD.MOV.U32 R12, RZ, RZ, 0x1 ;  /* 0x00000001ff0c7424 */ /* 0x000fe400078e00ff */
[----:B-1----:R-:W-:Y:S02]  /*23e00*/  IMAD.MOV.U32 R11, RZ, RZ, RZ ;  /* 0x000000ffff0b7224 */ /* 0x002fe400078e00ff */
[----:B------:R-:W-:-:S07]  /*23e10*/  IMAD.MOV.U32 R15, RZ, RZ, -0x1 ;  /* 0xffffffffff0f7424 */ /* 0x000fce00078e00ff */
[----:B--234-:R-:W-:Y:S05]  /*23e20*/  WARPSYNC.COLLECTIVE R15, `(.L_x_3081) ;  /* 0x000000000f087348 */ /* 0x01cfea0003c00000 */
[----:B------:R0:W1:Y:S02]  /*23e30*/  SHFL.UP P6, R14, R13, R12, R11 ;  /* 0x0400000c0d0e7389 */ /* 0x00006400000c000b */
[----:B01234-:R-:W-:Y:S01]  /*23e40*/  ENDCOLLECTIVE ;  /* 0x000000000000791b */ /* 0x01ffe20003800000 */
.L_x_3081:
[----:B------:R-:W-:Y:S05]  /*23e50*/  BSYNC B0 ;  /* 0x0000000000007941 */ /* 0x000fea0003800000 */
.L_x_3080:
        /* <DEDUP_REMOVED lines=10> */
.L_x_3082:
        /* <DEDUP_REMOVED lines=8> */
.L_x_3083:
        /* <DEDUP_REMOVED lines=8> */
.L_x_3084:
        /* <DEDUP_REMOVED lines=8> */
.L_x_3085:
        /* <DEDUP_REMOVED lines=8> */
.L_x_3086:
[----:B------:R-:W-:Y:S05]  /*24100*/  BRA `(.L_x_3087) ;  /* 0xffffffd800147947 */ /* 0x000fea000383ffff */
.L_x_2979:
[----:B------:R-:W-:Y:S01]  /*24110*/  BSSY B0, `(.L_x_3088) ;  /* 0x0000008000007945 */ /* 0x000fe20003800000 */
[----:B-----5:R-:W-:Y:S01]  /*24120*/  IMAD.MOV.U32 R13, RZ, RZ, R17 ;  /* 0x000000ffff0d7224 */ /* 0x020fe200078e0011 */
[----:B------:R-:W-:Y:S01]  /*24130*/  MOV R15, 0xffffffff ;  /* 0xffffffff000f7802 */ /* 0x000fe20000000f00 */
[----:B------:R-:W-:Y:S02]  /*24140*/  IMAD.MOV.U32 R12, RZ, RZ, 0x1 ;  /* 0x00000001ff0c7424 */ /* 0x000fe400078e00ff */
[----:B-1----:R-:W-:-:S07]  /*24150*/  IMAD.MOV.U32 R11, RZ, RZ, RZ ;  /* 0x000000ffff0b7224 */ /* 0x002fce00078e00ff */
[----:B0-2---:R-:W-:Y:S05]  /*24160*/  WARPSYNC.COLLECTIVE R15, `(.L_x_3089) ;  /* 0x000000000f087348 */ /* 0x005fea0003c00000 */
[----:B------:R1:W3:Y:S02]  /*24170*/  SHFL.UP P6, R14, R13, R12, R11 ;  /* 0x0400000c0d0e7389 */ /* 0x0002e400000c000b */
[----:B0123--:R-:W-:Y:S01]  /*24180*/  ENDCOLLECTIVE ;  /* 0x000000000000791b */ /* 0x00ffe20003800000 */
.L_x_3089:
[----:B------:R-:W-:Y:S05]  /*24190*/  BSYNC B0 ;  /* 0x0000000000007941 */ /* 0x000fea0003800000 */
.L_x_3088:
[----:B------:R-:W-:Y:S01]  /*241a0*/  ISETP.NE.AND P0, PT, R6, RZ, PT ;  /* 0x000000ff0600720c */ /* 0x000fe20003f05270 */
[----:B------:R-:W-:Y:S02]  /*241b0*/  IMAD.MOV.U32 R12, RZ, RZ, 0x2 ;  /* 0x00000002ff0c7424 */ /* 0x000fe400078e00ff */
[----:B------:R-:W-:Y:S01]  /*241c0*/  IMAD.MOV.U32 R11, RZ, RZ, RZ ;  /* 0x000000ffff0b7224 */ /* 0x000fe200078e00ff */
[----:B------:R-:W-:Y:S01]  /*241d0*/  SEL R2, R14, RZ, P0 ;  /* 0x000000ff0e027207 */ /* 0x000fe20000000000 */
[----:B------:R-:W-:Y:S01]  /*241e0*/  IMAD.MOV.U32 R15, RZ, RZ, -0x1 ;  /* 0xffffffffff0f7424 */ /* 0x000fe200078e00ff */
[----:B------:R-:W-:-:S03]  /*241f0*/  ISETP.GE.U32.AND P0, PT, R6, 0x2, PT ;  /* 0x000000020600780c */ /* 0x000fc60003f06070 */
[----:B------:R-:W-:-:S04]  /*24200*/  IMAD.IADD R2, R17, 0x1, R2 ;  /* 0x0000000111027824 */ /* 0x000fc800078e0202 */
[----:B------:R-:W-:-:S07]  /*24210*/  IMAD.MOV.U32 R13, RZ, RZ, R2 ;  /* 0x000000ffff0d7224 */ /* 0x000fce00078e0002 */
[----:B------:R-:W-:Y:S05]  /*24220*/  WARPSYNC.COLLECTIVE R15, `(.L_x_3090) ;  /* 0x000000000f087348 */ /* 0x000fea0003c00000 */
[----:B------:R0:W1:Y:S02]  /*24230*/  SHFL.UP P6, R14, R13, R12, R11 ;  /* 0x0400000c0d0e7389 */ /* 0x00006400000c000b */
[----:B01----:R-:W-:Y:S01]  /*24240*/  ENDCOLLECTIVE ;  /* 0x000000000000791b */ /* 0x003fe20003800000 */
.L_x_3090:
        /* <DEDUP_REMOVED lines=8> */
.L_x_3091:
        /* <DEDUP_REMOVED lines=8> */
.L_x_3092:
        /* <DEDUP_REMOVED lines=8> */
.L_x_3093:
        /* <DEDUP_REMOVED lines=8> */
.L_x_3094:
[----:B------:R-:W-:Y:S05]  /*24450*/  BRA `(.L_x_3095) ;  /* 0xffffffd400f47947 */ /* 0x000fea000383ffff */
.L_x_2981:
[----:B------:R-:W-:Y:S01]  /*24460*/  BSSY B0, `(.L_x_3096) ;  /* 0x0000006000007945 */ /* 0x000fe20003800000 */
[----:B------:R-:W-:Y:S01]  /*24470*/  PLOP3.LUT P6, PT, P6, PT, PT, 0x8, 0x0 ;  /* 0x000000000000781c */ /* 0x000fe200037ce170 */
[----:B------:R-:W-:-:S12]  /*24480*/  IMAD.MOV.U32 R15, RZ, RZ, -0x1 ;  /* 0xffffffffff0f7424 */ /* 0x000fd800078e00ff */
[----:B01----:R-:W-:Y:S05]  /*24490*/  WARPSYNC.COLLECTIVE R15, `(.L_x_3097) ;  /* 0x000000000f087348 */ /* 0x003fea0003c00000 */
[----:B------:R-:W-:Y:S01]  /*244a0*/  VOTE.ANY R14, PT, P6 ;  /* 0x00000000000e7806 */ /* 0x000fe200030e0100 */
[----:B01----:R-:W-:Y:S06]  /*244b0*/  ENDCOLLECTIVE ;  /* 0x000000000000791b */ /* 0x003fec0003800000 */
.L_x_3097:
[----:B------:R-:W-:Y:S05]  /*244c0*/  BSYNC B0 ;  /* 0x0000000000007941 */ /* 0x000fea0003800000 */
.L_x_3096:
        /* <DEDUP_REMOVED lines=9> */
.L_x_3098:
[----:B------:R-:W-:Y:S01]  /*24560*/  IMAD.MOV.U32 R17, RZ, RZ, R14 ;  /* 0x000000ffff117224 */ /* 0x000fe200078e000e */
[----:B------:R-:W-:Y:S06]  /*24570*/  BRA `(.L_x_3099) ;  /* 0xffffffd400e47947 */ /* 0x000fec000383ffff */
.L_x_2983:
[----:B------:R-:W-:Y:S01]  /*24580*/  BSSY B0, `(.L_x_3100) ;  /* 0x0000007000007945 */ /* 0x000fe20003800000 */
[----:B------:R-:W-:Y:S02]  /*24590*/  IMAD.MOV.U32 R13, RZ, RZ, R2 ;  /* 0x000000ffff0d7224 */ /* 0x000fe400078e0002 */
[----:B-1----:R-:W-:Y:S02]  /*245a0*/  IMAD.MOV.U32 R11, RZ, RZ, 0x1f ;  /* 0x0000001fff0b7424 */ /* 0x002fe400078e00ff */
[----:B------:R-:W-:-:S07]  /*245b0*/  IMAD.MOV.U32 R15, RZ, RZ, -0x1 ;  /* 0xffffffffff0f7424 */ /* 0x000fce00078e00ff */
[----:B0-23--:R-:W-:Y:S05]  /*245c0*/  WARPSYNC.COLLECTIVE R15, `(.L_x_3101) ;  /* 0x000000000f087348 */ /* 0x00dfea0003c00000 */
[----:B------:R1:W4:Y:S02]  /*245d0*/  SHFL.IDX P6, R14, R13, R12, R11 ;  /* 0x0000000c0d0e7389 */ /* 0x00032400000c000b */
[----:B01234-:R-:W-:Y:S01]  /*245e0*/  ENDCOLLECTIVE ;  /* 0x000000000000791b */ /* 0x01ffe20003800000 */
.L_x_3101:
[----:B------:R-:W-:Y:S05]  /*245f0*/  BSYNC B0 ;  /* 0x0000000000007941 */ /* 0x000fea0003800000 */
.L_x_3100:
[----:B------:R-:W-:Y:S01]  /*24600*/  IMAD.MOV.U32 R7, RZ, RZ, R14 ;  /* 0x000000ffff077224 */ /* 0x000fe200078e000e */
[----:B------:R-:W-:Y:S06]  /*24610*/  BRA `(.L_x_2982) ;  /* 0xffffffd400d87947 */ /* 0x000fec000383ffff */
.L_x_2986:
[----:B-1----:R1:W2:Y:S02]  /*24620*/  SYNCS.PHASECHK.TRANS64.TRYWAIT P0, [R0+URZ+0x38820], R3 ;  /* 0x03882003000075a7 */ /* 0x0022a4000800017f */
[----:B--2---:R-:W-:Y:S05]  /*24630*/  @!P0 NANOSLEEP.SYNCS 0x989680 ;  /* 0x009896800000895d */ /* 0x004fea0003900000 */
[----:B------:R-:W2:Y:S02]  /*24640*/  @!P0 SYNCS.PHASECHK.TRANS64 P0, [R0+URZ+0x38820], R3 ;  /* 0x03882003000085a7 */ /* 0x000ea4000800007f */
[----:B--2---:R-:W-:Y:S05]  /*24650*/  @!P0 BRA `(.L_x_2986) ;  /* 0xfffffffc00f08947 */ /* 0x004fea000383ffff */
[----:B------:R-:W-:Y:S05]  /*24660*/  BRA `(.L_x_3102) ;  /* 0xffffffdc00507947 */ /* 0x000fea000383ffff */
.L_x_2987:
[----:B---3--:R-:W2:Y:S01]  /*24670*/  S2R R2, SR_TID.X ;  /* 0x0000000000027919 */ /* 0x008ea20000002100 */
        /* <DEDUP_REMOVED lines=10> */
.L_x_3104:
[----:B------:R-:W-:Y:S05]  /*24720*/  BSYNC B0 ;  /* 0x0000000000007941 */ /* 0x000fea0003800000 */
.L_x_3103:
[----:B------:R-:W-:Y:S05]  /*24730*/  BRA `(.L_x_3105) ;  /* 0xffffffdc00347947 */ /* 0x000fea000383ffff */
.L_x_2988:
[----:B------:R-:W-:Y:S01]  /*24740*/  BSSY B0, `(.L_x_3106) ;  /* 0x0000006000007945 */ /* 0x000fe20003800000 */
[----:B------:R-:W-:-:S07]  /*24750*/  IMAD.MOV.U32 R15, RZ, RZ, -0x1 ;  /* 0xffffffffff0f7424 */ /* 0x000fce00078e00ff */
[----:B012---:R-:W-:Y:S05]  /*24760*/  WARPSYNC.COLLECTIVE R15, `(.L_x_3107) ;  /* 0x000000000f0c7348 */ /* 0x007fea0003c00000 */
[----:B------:R-:W-:Y:S02]  /*24770*/  ELECT P6, UR62, PT ;  /* 0x00000000003e782f */ /* 0x000fe400038c0000 */
[----:B------:R-:W-:Y:S01]  /*24780*/  MOV R14, UR62 ;  /* 0x0000003e000e7c02 */ /* 0x000fe20008000f00 */
[----:B012---:R-:W-:Y:S10]  /*24790*/  ENDCOLLECTIVE ;  /* 0x000000000000791b */ /* 0x007ff40003800000 */
.L_x_3107:
[----:B------:R-:W-:Y:S05]  /*247a0*/  BSYNC B0 ;  /* 0x0000000000007941 */ /* 0x000fea0003800000 */
.L_x_3106:
[----:B------:R-:W-:Y:S05]  /*247b0*/  BRA `(.L_x_3108) ;  /* 0xffffffdc00287947 */ /* 0x000fea000383ffff */
.L_x_2990:
[----:B-1----:R1:W2:Y:S02]  /*247c0*/  SYNCS.PHASECHK.TRANS64.TRYWAIT P0, [R6+URZ], R5 ;  /* 0x00000005060075a7 */ /* 0x0022a4000800017f */
[----:B--2---:R-:W-:Y:S05]  /*247d0*/  @!P0 NANOSLEEP.SYNCS 0x989680 ;  /* 0x009896800000895d */ /* 0x004fea0003900000 */
[----:B------:R-:W2:Y:S02]  /*247e0*/  @!P0 SYNCS.PHASECHK.TRANS64 P0, [R6+URZ], R5 ;  /* 0x00000005060085a7 */ /* 0x000ea4000800007f */
[----:B--2---:R-:W-:Y:S05]  /*247f0*/  @!P0 BRA `(.L_x_2990) ;  /* 0xfffffffc00f08947 */ /* 0x004fea000383ffff */
[----:B------:R-:W-:Y:S05]  /*24800*/  BRA `(.L_x_3109) ;  /* 0xffffffdc006c7947 */ /* 0x000fea000383ffff */
.L_x_2991:
[----:B--2---:R2:W3:Y:S02]  /*24810*/  SYNCS.PHASECHK.TRANS64.TRYWAIT P0, [R7+URZ], R2 ;  /* 0x00000002070075a7 */ /* 0x0044e4000800017f */
[----:B---3--:R-:W-:Y:S05]  /*24820*/  @!P0 NANOSLEEP.SYNCS 0x989680 ;  /* 0x009896800000895d */ /* 0x008fea0003900000 */
[----:B------:R-:W3:Y:S02]  /*24830*/  @!P0 SYNCS.PHASECHK.TRANS64 P0, [R7+URZ], R2 ;  /* 0x00000002070085a7 */ /* 0x000ee4000800007f */
[----:B---3--:R-:W-:Y:S05]  /*24840*/  @!P0 BRA `(.L_x_2991) ;  /* 0xfffffffc00f08947 */ /* 0x008fea000383ffff */
[----:B------:R-:W-:Y:S05]  /*24850*/  BRA `(.L_x_3110) ;  /* 0xffffffdc00607947 */ /* 0x000fea000383ffff */
.L_x_2993:
[----:B---3--:R3:W4:Y:S02]  /*24860*/  SYNCS.PHASECHK.TRANS64.TRYWAIT P0, [R4+URZ], R5 ;  /* 0x00000005040075a7 */ /* 0x008724000800017f */
[----:B----4-:R-:W-:Y:S05]  /*24870*/  @!P0 NANOSLEEP.SYNCS 0x989680 ;  /* 0x009896800000895d */ /* 0x010fea0003900000 */
[----:B------:R-:W4:Y:S02]  /*24880*/  @!P0 SYNCS.PHASECHK.TRANS64 P0, [R4+URZ], R5 ;  /* 0x00000005040085a7 */ /* 0x000f24000800007f */
[----:B----4-:R-:W-:Y:S05]  /*24890*/  @!P0 BRA `(.L_x_2993) ;  /* 0xfffffffc00f08947 */ /* 0x010fea000383ffff */
[----:B------:R-:W-:Y:S05]  /*248a0*/  BRA `(.L_x_3111) ;  /* 0xffffffdc00687947 */ /* 0x000fea000383ffff */
.L_x_3112:
        /* <DEDUP_REMOVED lines=13> */
.L_x_4560:


//--------------------- .text._ZN7cutlass13device_kernelIN5flash11enable_sm90INS1_16FlashAttnFwdSm90INS1_25CollectiveMainloopFwdSm90ILi2EN4cute5tupleIJNS5_1CILi1EEES8_S8_EEENS6_IJNS7_ILi64EEESA_SA_EEELi512ENS_6half_tEfNS_4arch4Sm90ELb1ELb0ELb0ELb0ELb0ELb0ELb0ELb0ELb0ELb0ELb0ELb0EEENS1_21CollectiveEpilogueFwdINS6_IJSA_NS7_ILi512EEESA_EEES9_SC_SE_Li256ELb0ELb0ELb0ELb0EEENS1_30DynamicPersistentTileSchedulerILi256ELi32ELb0ELb0ELb1EEEEEEEEEvNT_6ParamsE --------------------------
	.section	.text._ZN7cutlass13device_kernelIN5flash11enable_sm90INS1_16FlashAttnFwdSm90INS1_25CollectiveMainloopFwdSm90ILi2EN4cute5tupleIJNS5_1CILi1EEES8_S8_EEENS6_IJNS7_ILi64EEESA_SA_EEELi512ENS_6half_tEfNS_4arch4Sm90ELb1ELb0ELb0ELb0ELb0ELb0ELb0ELb0ELb0ELb0ELb0ELb0EEENS1_21CollectiveEpilogueFwdINS6_IJSA_NS7_ILi512EEESA_EEES9_SC_SE_Li256ELb0ELb0ELb0ELb0EEENS1_30DynamicPersistentTileSchedulerILi256ELi32ELb0ELb0ELb1EEEEEEEEEvNT_6ParamsE,"ax",@progbits
	.align	128
.text._ZN7cutlass13device_kernelIN5flash11enable_sm90INS1_16FlashAttnFwdSm90INS1_25CollectiveMainloopFwdSm90ILi2EN4cute5tupleIJNS5_1CILi1EEES8_S8_EEENS6_IJNS7_ILi64EEESA_SA_EEELi512ENS_6half_tEfNS_4arch4Sm90ELb1ELb0ELb0ELb0ELb0ELb0ELb0ELb0ELb0ELb0ELb0ELb0EEENS1_21CollectiveEpilogueFwdINS6_IJSA_NS7_ILi512EEESA_EEES9_SC_SE_Li256ELb0ELb0ELb0ELb0EEENS1_30DynamicPersistentTileSchedulerILi256ELi32ELb0ELb0ELb1EEEEEEEEEvNT_6ParamsE:
        .type           _ZN7cutlass13device_kernelIN5flash11enable_sm90INS1_16FlashAttnFwdSm90INS1_25CollectiveMainloopFwdSm90ILi2EN4cute5tupleIJNS5_1CILi1EEES8_S8_EEENS6_IJNS7_ILi64EEESA_SA_EEELi512ENS_6half_tEfNS_4arch4Sm90ELb1ELb0ELb0ELb0ELb0ELb0ELb0ELb0ELb0ELb0ELb0ELb0EEENS1_21CollectiveEpilogueFwdINS6_IJSA_NS7_ILi512EEESA_EEES9_SC_SE_Li256ELb0ELb0ELb0ELb0EEENS1_30DynamicPersistentTileSchedulerILi256ELi32ELb0ELb0ELb1EEEEEEEEEvNT_6ParamsE,@function
        .size           _ZN7cutlass13device_kernelIN5flash11enable_sm90INS1_16FlashAttnFwdSm90INS1_25CollectiveMainloopFwdSm90ILi2EN4cute5tupleIJNS5_1CILi1EEES8_S8_EEENS6_IJNS7_ILi64EEESA_SA_EEELi512ENS_6half_tEfNS_4arch4Sm90ELb1ELb0ELb0ELb0ELb0ELb0ELb0ELb0ELb0ELb0ELb0ELb0EEENS1_21CollectiveEpilogueFwdINS6_IJSA_NS7_ILi512EEESA_EEES9_SC_SE_Li256ELb0ELb0ELb0ELb0EEENS1_30DynamicPersistentTileSchedulerILi256ELi32ELb0ELb0ELb1EEEEEEEEEvNT_6ParamsE,(.L_x_4561 - _ZN7cutlass13device_kernelIN5flash11enable_sm90INS1_16FlashAttnFwdSm90INS1_25CollectiveMainloopFwdSm90ILi2EN4cute5tupleIJNS5_1CILi1EEES8_S8_EEENS6_IJNS7_ILi64EEESA_SA_EEELi512ENS_6half_tEfNS_4arch4Sm90ELb1ELb0ELb0ELb0ELb0ELb0ELb0ELb0ELb0ELb0ELb0ELb0EEENS1_21CollectiveEpilogueFwdINS6_IJSA_NS7_ILi512EEESA_EEES9_SC_SE_Li256ELb0ELb0ELb0ELb0EEENS1_30DynamicPersistentTileSchedulerILi256ELi32ELb0ELb0ELb1EEEEEEEEEvNT_6ParamsE)
        .other          _ZN7cutlass13device_kernelIN5flash11enable_sm90INS1_16FlashAttnFwdSm90INS1_25CollectiveMainloopFwdSm90ILi2EN4cute5tupleIJNS5_1CILi1EEES8_S8_EEENS6_IJNS7_ILi64EEESA_SA_EEELi512ENS_6half_tEfNS_4arch4Sm90ELb1ELb0ELb0ELb0ELb0ELb0ELb0ELb0ELb0ELb0ELb0ELb0EEENS1_21CollectiveEpilogueFwdINS6_IJSA_NS7_ILi512EEESA_EEES9_SC_SE_Li256ELb0ELb0ELb0ELb0EEENS1_30DynamicPersistentTileSchedulerILi256ELi32ELb0ELb0ELb1EEEEEEEEEvNT_6ParamsE,@"STO_CUDA_ENTRY STV_DEFAULT"
_ZN7cutlass13device_kernelIN5flash11enable_sm90INS1_16FlashAttnFwdSm90INS1_25CollectiveMainloopFwdSm90ILi2EN4cute5tupleIJNS5_1CILi1EEES8_S8_EEENS6_IJNS7_ILi64EEESA_SA_EEELi512ENS_6half_tEfNS_4arch4Sm90ELb1ELb0ELb0ELb0ELb0ELb0ELb0ELb0ELb0ELb0ELb0ELb0EEENS1_21CollectiveEpilogueFwdINS6_IJSA_NS7_ILi512EEESA_EEES9_SC_SE_Li256ELb0ELb0ELb0ELb0EEENS1_30DynamicPersistentTileSchedulerILi256ELi32ELb0ELb0ELb1EEEEEEEEEvNT_6ParamsE:
        /* <DEDUP_REMOVED lines=23> */
.L_x_3114:
[----:B------:R-:W-:Y:S05]  /*0170*/  BSYNC B0 ;  /* 0x0000000000007941 */ /* 0x000fea0003800000 */
.L_x_3113:
        /* <DEDUP_REMOVED lines=33> */
.L_x_3115:
        /* <DEDUP_REMOVED lines=22> */
.L_x_3116:
        /* <DEDUP_REMOVED lines=18> */
.L_x_3117:
        /* <DEDUP_REMOVED lines=22> */
.L_x_3118:
        /* <DEDUP_REMOVED lines=22> */
.L_x_3119:
[----:B------:R-:W-:Y:S01]  /*08d0*/  PLOP3.LUT P0, PT, PT, PT, UP0, 0x80, 0x0 ;  /* 0x000000000000781c */ /* 0x000fe20003f0f008 */
[----:B------:R-:W-:Y:S01]  /*08e0*/  UMOV UR36, 0x1 ;  /* 0x0000000100247882 */ /* 0x000fe20000000000 */
[----:B------:R-:W-:Y:S01]  /*08f0*/  NOP ;  /* 0x0000000000007918 */ /* 0x000fe20000000000 */
[----:B------:R-:W-:Y:S01]  /*0900*/  USEL UR36, UR36, 0x2, !UP0 ;  /* 0x0000000224247887 */ /* 0x000fe2000c000000 */
[----:B------:R-:W-:Y:S01]  /*0910*/  ULDC.64 UR50, c[0x0][0x208] ;  /* 0x0000820000327ab9 */ /* 0x000fe20000000a00 */
[----:B-123--:R-:W-:Y:S08]  /*0920*/  BAR.SYNC.DEFER_BLOCKING 0x0 ;  /* 0x0000000000007b1d */ /* 0x00eff00000010000 */
[----:B------:R-:W-:Y:S05]  /*0930*/  @!P0 BRA `(.L_x_3120) ;  /* 0x0000009800ec8947 */ /* 0x000fea0003800000 */
.L_x_3121:
[----:B------:R-:W-:-:S08]  /*0940*/  NOP ;  /* 0x0000000000007918 */ /* 0x000fd00000000000 */
[----:B------:R-:W1:Y:S02]  /*0950*/  USETMAXREG.TRY_ALLOC.CTAPOOL UP0, 0xf0 ;  /* 0x000000f0000079c8 */ /* 0x000e640008000600 */
[----:B-1----:R-:W-:-:S13]  /*0960*/  PLOP3.LUT P0, PT, PT, PT, UP0, 0x80, 0x0 ;  /* 0x000000000000781c */ /* 0x002fda0003f0f008 */
[----:B------:R-:W-:Y:S05]  /*0970*/  @!P0 BRA `(.L_x_3121) ;  /* 0xfffffffc00f08947 */ /* 0x000fea000383ffff */
[----:B------:R-:W1:Y:S01]  /*0980*/  S2R R2, SR_TID.X ;  /* 0x0000000000027919 */ /* 0x000e620000002100 */
[----:B------:R-:W2:Y:S08]  /*0990*/  S2UR UR4, SR_CTAID.X ;  /* 0x00000000000479c3 */ /* 0x000eb00000002500 */
[----:B------:R-:W-:Y:S06]  /*09a0*/  BAR.ARV 0x4, 0x120 ;  /* 0x0104800000007b1d */ /* 0x000fec0000002000 */
[----:B-1----:R-:W-:-:S04]  /*09b0*/  LOP3.LUT R0, R2, 0xffffff80, RZ, 0xc0, !PT ;  /* 0xffffff8002007812 */ /* 0x002fc800078ec0ff */
[----:B------:R-:W-:Y:S02]  /*09c0*/  ISETP.NE.AND P0, PT, R0, 0x80, PT ;  /* 0x000000800000780c */ /* 0x000fe40003f05270 */
[----:B------:R-:W2:Y:S11]  /*09d0*/  LDC R0, c[0x0][0xda8] ;  /* 0x00036a00ff007b82 */ /* 0x000eb60000000800 */
[----:B------:R-:W-:Y:S06]  /*09e0*/  @!P0 BAR.ARV 0x8, 0xa0 ;  /* 0x0202800000008b1d */ /* 0x000fec0000002000 */
[----:B------:R-:W-:-:S13]  /*09f0*/  ISETP.GE.U32.AND P0, PT, R2, 0x100, PT ;  /* 0x000001000200780c */ /* 0x000fda0003f06070 */
[----:B------:R-:W-:Y:S06]  /*0a00*/  @P0 BAR.ARV 0xf, 0x100 ;  /* 0x03c4000000000b1d */ /* 0x000fec0000002000 */
[----:B--2---:R-:W-:-:S13]  /*0a10*/  ISETP.LE.AND P0, PT, R0, UR4, PT ;  /* 0x0000000400007c0c */ /* 0x004fda000bf03270 */
[----:B------:R-:W-:Y:S05]  /*0a20*/  @P0 EXIT ;  /* 0x000000000000094d */ /* 0x000fea0003800000 */
[----:B------:R-:W-:Y:S01]  /*0a30*/  IADD3 R191, R2, -0x80, RZ ;  /* 0xffffff8002bf7810 */ /* 0x000fe20007ffe0ff */
[----:B------:R-:W1:Y:S01]  /*0a40*/  S2UR UR5, SR_CgaCtaId ;  /* 0x00000000000579c3 */ /* 0x000e620000008800 */
[----:B------:R-:W-:Y:S01]  /*0a50*/  UMOV UR48, 0x400 ;  /* 0x0000040000307882 */ /* 0x000fe20000000000 */
[----:B------:R-:W-:Y:S01]  /*0a60*/  IMAD.MOV.U32 R22, RZ, RZ, 0x40 ;  /* 0x00000040ff167424 */ /* 0x000fe200078e00ff */
[----:B------:R-:W-:Y:S01]  /*0a70*/  SHF.R.S32.HI R0, RZ, 0x1f, R191 ;  /* 0x0000001fff007819 */ /* 0x000fe200000114bf */
[----:B------:R-:W-:Y:S01]  /*0a80*/  ULOP3.LUT UR47, UR36, 0x1, URZ, 0xfc, !UPT ;  /* 0x00000001242f7892 */ /* 0x000fe2000f8efc3f */
[----:B------:R-:W-:Y:S02]  /*0a90*/  ULDC.64 UR52, c[0x0][0x198] ;  /* 0x0000660000347ab9 */ /* 0x000fe40000000a00 */
[CC--:B------:R-:W-:Y:S01]  /*0aa0*/  LEA.HI R4, R0.reuse, R191.reuse, RZ, 0x4 ;  /* 0x000000bf00047211 */ /* 0x0c0fe200078f20ff */
[----:B------:R-:W-:Y:S01]  /*0ab0*/  UMOV UR37, URZ ;  /* 0x0000003f00257c82 */ /* 0x000fe20008000000 */
[-C--:B------:R-:W-:Y:S01]  /*0ac0*/  LEA.HI R2, R0, R191.reuse, RZ, 0x5 ;  /* 0x000000bf00027211 */ /* 0x080fe200078f28ff */
[----:B------:R-:W-:Y:S01]  /*0ad0*/  UMOV UR38, URZ ;  /* 0x0000003f00267c82 */ /* 0x000fe20008000000 */
[----:B------:R-:W-:Y:S01]  /*0ae0*/  LOP3.LUT R6, R4, 0xfffffff0, RZ, 0xc0, !PT ;  /* 0xfffffff004067812 */ /* 0x000fe200078ec0ff */
[----:B------:R-:W-:Y:S01]  /*0af0*/  UMOV UR39, URZ ;  /* 0x0000003f00277c82 */ /* 0x000fe20008000000 */
[----:B------:R-:W-:-:S02]  /*0b00*/  LEA.HI R3, R0, R191, RZ, 0x7 ;  /* 0x000000bf00037211 */ /* 0x000fc400078f38ff */
[--C-:B------:R-:W-:Y:S02]  /*0b10*/  SHF.R.S32.HI R189, RZ, 0x5, R2.reuse ;  /* 0x00000005ffbd7819 */ /* 0x100fe40000011402 */
[----:B------:R-:W-:Y:S02]  /*0b20*/  SHF.R.S32.HI R8, RZ, 0x1f, R2 ;  /* 0x0000001fff087819 */ /* 0x000fe40000011402 */
[----:B------:R-:W-:Y:S02]  /*0b30*/  IADD3 R9, R191, -R6, RZ ;  /* 0x80000006bf097210 */ /* 0x000fe40007ffe0ff */
[----:B------:R-:W-:Y:S02]  /*0b40*/  LOP3.LUT R2, R3, 0xffffff80, RZ, 0xc0, !PT ;  /* 0xffffff8003027812 */ /* 0x000fe400078ec0ff */
[----:B------:R-:W-:Y:S01]  /*0b50*/  LEA.HI R8, R8, R189, RZ, 0x2 ;  /* 0x000000bd08087211 */ /* 0x000fe200078f10ff */
[----:B-1----:R-:W-:Y:S01]  /*0b60*/  ULEA UR48, UR5, UR48, 0x18 ;  /* 0x0000003005307291 */ /* 0x002fe2000f8ec03f */
[----:B------:R-:W-:Y:S01]  /*0b70*/  SHF.R.S32.HI R6, RZ, 0x1f, R9 ;  /* 0x0000001fff067819 */ /* 0x000fe20000011409 */
[----:B------:R-:W-:Y:S01]  /*0b80*/  IMAD.IADD R2, R191, 0x1, -R2 ;  /* 0x00000001bf027824 */ /* 0x000fe200078e0a02 */
[----:B------:R-:W-:-:S02]  /*0b90*/  SHF.R.S32.HI R11, RZ, 0x4, R4 ;  /* 0x00000004ff0b7819 */ /* 0x000fc40000011404 */
[----:B------:R-:W-:Y:S02]  /*0ba0*/  LOP3.LUT R10, R8, 0x3ffffc, RZ, 0xc0, !PT ;  /* 0x003ffffc080a7812 */ /* 0x000fe400078ec0ff */
[----:B------:R-:W-:Y:S02]  /*0bb0*/  LEA.HI R8, R6, R9, RZ, 0x3 ;  /* 0x0000000906087211 */ /* 0x000fe400078f18ff */
[----:B------:R-:W-:Y:S02]  /*0bc0*/  LEA.HI R4, R4, R11, RZ, 0x1 ;  /* 0x0000000b04047211 */ /* 0x000fe400078f08ff */
[----:B------:R-:W-:Y:S02]  /*0bd0*/  SHF.R.S32.HI R5, RZ, 0x1f, R2 ;  /* 0x0000001fff057819 */ /* 0x000fe40000011402 */
[----:B------:R-:W-:Y:S02]  /*0be0*/  IADD3 R13, R189, -R10, RZ ;  /* 0x8000000abd0d7210 */ /* 0x000fe40007ffe0ff */
[----:B------:R-:W-:-:S02]  /*0bf0*/  LOP3.LUT R10, R8, 0xfffffff8, RZ, 0xc0, !PT ;  /* 0xfffffff8080a7812 */ /* 0x000fc400078ec0ff */
[----:B------:R-:W-:Y:S02]  /*0c00*/  SHF.R.S32.HI R188, RZ, 0x7, R3 ;  /* 0x00000007ffbc7819 */ /* 0x000fe40000011403 */
[----:B------:R-:W-:Y:S01]  /*0c10*/  LOP3.LUT R12, R4, 0x1ffffffe, RZ, 0xc0, !PT ;  /* 0x1ffffffe040c7812 */ /* 0x000fe200078ec0ff */
[----:B------:R-:W-:Y:S01]  /*0c20*/  IMAD.IADD R10, R9, 0x1, -R10 ;  /* 0x00000001090a7824 */ /* 0x000fe200078e0a0a */
[----:B------:R-:W-:Y:S01]  /*0c30*/  LEA.HI R4, R5, R2, RZ, 0x2 ;  /* 0x0000000205047211 */ /* 0x000fe200078f10ff */
[----:B------:R-:W-:Y:S01]  /*0c40*/  IMAD R14, R188, 0x100, R9 ;  /* 0x00000100bc0e7824 */ /* 0x000fe200078e0209 */
[----:B------:R-:W-:Y:S01]  /*0c50*/  SHF.L.U32 R8, R8, 0x6, RZ ;  /* 0x0000000608087819 */ /* 0x000fe200000006ff */
[----:B------:R-:W-:Y:S01]  /*0c60*/  IMAD.IADD R12, R11, 0x1, -R12 ;  /* 0x000000010b0c7824 */ /* 0x000fe200078e0a0c */
[----:B------:R-:W-:Y:S02]  /*0c70*/  LOP3.LUT R9, R4, 0x7ffffffc, RZ, 0xc0, !PT ;  /* 0x7ffffffc04097812 */ /* 0x000fe400078ec0ff */
[----:B------:R-:W-:-:S02]  /*0c80*/  SHF.R.S32.HI R6, RZ, 0x2, R4 ;  /* 0x00000002ff067819 */ /* 0x000fc40000011404 */
[----:B------:R-:W-:Y:S01]  /*0c90*/  SHF.R.S32.HI R7, RZ, 0x1f, R4 ;  /* 0x0000001fff077819 */ /* 0x000fe20000011404 */
[----:B------:R-:W-:Y:S01]  /*0ca0*/  IMAD.IADD R16, R2, 0x1, -R9 ;  /* 0x0000000102107824 */ /* 0x000fe200078e0a09 */
[----:B------:R-:W-:Y:S01]  /*0cb0*/  SHF.L.U32 R4, R10, 0x6, RZ ;  /* 0x000000060a047819 */ /* 0x000fe200000006ff */
[----:B------:R-:W-:Y:S01]  /*0cc0*/  IMAD.SHL.U32 R9, R12, 0x8, RZ ;  /* 0x000000080c097824 */ /* 0x000fe200078e00ff */
[----:B------:R-:W-:Y:S01]  /*0cd0*/  LEA R14, R13, R14, 0x4 ;  /* 0x0000000e0d0e7211 */ /* 0x000fe200078e20ff */
[----:B------:R-:W-:Y:S01]  /*0ce0*/  IMAD.SHL.U32 R16, R16, 0x2, RZ ;  /* 0x0000000210107824 */ /* 0x000fe200078e00ff */
[----:B------:R-:W-:Y:S02]  /*0cf0*/  LOP3.LUT R4, R4, 0x1c0, RZ, 0xc0, !PT ;  /* 0x000001c004047812 */ /* 0x000fe400078ec0ff */
[----:B------:R-:W-:Y:S01]  /*0d00*/  LOP3.LUT R8, R8, 0x7ffffe00, RZ, 0xc0, !PT ;  /* 0x7ffffe0008087812 */ /* 0x000fe200078ec0ff */
[--C-:B------:R-:W-:Y:S01]  /*0d10*/  IMAD.U32 R190, R14, 0x40, R9.reuse ;  /* 0x000000400ebe7824 */ /* 0x100fe200078e0009 */
[----:B------:R-:W-:-:S02]  /*0d20*/  LOP3.LUT R9, R4, 0x8, R9, 0xf8, !PT ;  /* 0x0000000804097812 */ /* 0x000fc400078ef809 */
[----:B------:R-:W-:Y:S01]  /*0d30*/  SHF.R.U32.HI R4, RZ, 0x3, R4 ;  /* 0x00000003ff047819 */ /* 0x000fe20000011604 */
[----:B------:R-:W-:Y:S01]  /*0d40*/  IMAD R8, R189, 0x400, R8 ;  /* 0x00000400bd087824 */ /* 0x000fe200078e0208 */
[----:B------:R-:W-:Y:S02]  /*0d50*/  R2P PR, R10, 0x6 ;  /* 0x000000060a007804 */ /* 0x000fe40000000000 */
[----:B------:R-:W-:Y:S02]  /*0d60*/  LOP3.LUT R9, R9, R4, RZ, 0x3c, !PT ;  /* 0x0000000409097212 */ /* 0x000fe400078e3cff */
[----:B------:R-:W-:Y:S02]  /*0d70*/  LEA.HI R3, R3, R188, RZ, 0x1 ;  /* 0x000000bc03037211 */ /* 0x000fe400078f08ff */
[----:B------:R-:W-:Y:S02]  /*0d80*/  IADD3 R8, R8, R9, RZ ;  /* 0x0000000908087210 */ /* 0x000fe40007ffe0ff */
[----:B------:R-:W-:-:S02]  /*0d90*/  LEA.HI R7, R7, R6, RZ, 0x3 ;  /* 0x0000000607077211 */ /* 0x000fc400078f18ff */
[----:B------:R-:W-:Y:S02]  /*0da0*/  LEA R18, R8, UR48, 0x1 ;  /* 0x0000003008127c11 */ /* 0x000fe4000f8e08ff */
[----:B------:R-:W-:Y:S02]  /*0db0*/  LEA.HI R0, R0, R191, RZ, 0x3 ;  /* 0x000000bf00007211 */ /* 0x000fe400078f18ff */
[----:B------:R-:W-:Y:S01]  /*0dc0*/  LOP3.LUT R3, R3, 0xfffffe, RZ, 0xc0, !PT ;  /* 0x00fffffe03037812 */ /* 0x000fe200078ec0ff */
[----:B------:R-:W-:Y:S01]  /*0dd0*/  VIADD R23, R18, 0x26800 ;  /* 0x0002680012177836 */ /* 0x000fe20000000000 */
[----:B------:R-:W-:Y:S02]  /*0de0*/  LOP3.LUT R7, R7, 0xfffffff8, RZ, 0xc0, !PT ;  /* 0xfffffff807077812 */ /* 0x000fe400078ec0ff */
[----:B------:R-:W-:Y:S01]  /*0df0*/  LEA.HI R5, R5, R2, RZ, 0x5 ;  /* 0x0000000205057211 */ /* 0x000fe200078f28ff */
[----:B------:R-:W-:Y:S01]  /*0e00*/  IMAD.IADD R3, R188, 0x1, -R3 ;  /* 0x00000001bc037824 */ /* 0x000fe200078e0a03 */
[----:B------:R-:W-:-:S02]  /*0e10*/  LOP3.LUT R4, R0, 0x1ffffff8, RZ, 0xc0, !PT ;  /* 0x1ffffff800047812 */ /* 0x000fc400078ec0ff */
[----:B------:R-:W-:Y:S01]  /*0e20*/  IADD3 R19, R18, 0x26820, RZ ;  /* 0x0002682012137810 */ /* 0x000fe20007ffe0ff */
[----:B------:R-:W-:Y:S01]  /*0e30*/  @P1 VIADD R19, R23, 0xffffffe0 ;  /* 0xffffffe017131836 */ /* 0x000fe20000000000 */
[----:B------:R-:W-:Y:S02]  /*0e40*/  SEL R22, R22, 0xffffffc0, !P2 ;  /* 0xffffffc016167807 */ /* 0x000fe40005000000 */
[----:B------:R-:W-:Y:S02]  /*0e50*/  IADD3 R7, R6, -R7, RZ ;  /* 0x8000000706077210 */ /* 0x000fe40007ffe0ff */
[----:B------:R-:W-:Y:S02]  /*0e60*/  SHF.R.S32.HI R2, RZ, 0x5, R5 ;  /* 0x00000005ff027819 */ /* 0x000fe40000011405 */
[----:B------:R-:W-:Y:S02]  /*0e70*/  IADD3 R4, R191, -R4, RZ ;  /* 0x80000004bf047210 */ /* 0x000fe40007ffe0ff */
[----:B------:R-:W-:Y:S01]  /*0e80*/  IADD3 R23, R23, R22, RZ ;  /* 0x0000001617177210 */ /* 0x000fe20007ffe0ff */
[----:B------:R-:W-:Y:S01]  /*0e90*/  IMAD.IADD R22, R22, 0x1, R19 ;  /* 0x0000000116167824 */ /* 0x000fe200078e0213 */
[----:B------:R-:W-:-:S02]  /*0ea0*/  LEA R2, R2, R7, 0x4 ;  /* 0x0000000702027211 */ /* 0x000fc400078e20ff */
[----:B------:R-:W-:Y:S02]  /*0eb0*/  SHF.R.S32.HI R186, RZ, 0x3, R0 ;  /* 0x00000003ffba7819 */ /* 0x000fe40000011400 */
[----:B------:R-:W-:Y:S02]  /*0ec0*/  SHF.L.U32 R184, R4, 0x3, RZ ;  /* 0x0000000304b87819 */ /* 0x000fe400000006ff */
[----:B------:R-:W-:-:S07]  /*0ed0*/  SHF.L.U32 R17, R3, 0x8, RZ ;  /* 0x0000000803117819 */ /* 0x000fce00000006ff */
.L_x_3174:
        /* <DEDUP_REMOVED lines=20> */
.L_x_3122:
[----:B------:R-:W-:Y:S01]  /*1020*/  ULDC UR6, c[0x0][0xdc4] ;  /* 0x0003710000067ab9 */ /* 0x000fe20000000800 */
[----:B------:R-:W-:Y:S01]  /*1030*/  UMOV UR40, UR7 ;  /* 0x0000000700287c82 */ /* 0x000fe20008000000 */
[----:B------:R-:W-:-:S11]  /*1040*/  UISETP.NE.AND UP0, UPT, UR6, 0x1, UPT ;  /* 0x000000010600788c */ /* 0x000fd6000bf05270 */
[----:B------:R-:W-:Y:S02]  /*1050*/  @UP0 ULDC.64 UR10, c[0x0][0xdc8] ;  /* 0x00037200000a0ab9 */ /* 0x000fe40000000a00 */
[----:B------:R-:W-:-:S04]  /*1060*/  UIMAD.WIDE.U32 UR4, UR7, UR10, URZ ;  /* 0x0000000a070472a5 */ /* 0x000fc8000f8e003f */
[----:B------:R-:W-:-:S04]  /*1070*/  @UP0 USHF.R.U32.HI UR40, URZ, UR11, UR5 ;  /* 0x0000000b3f280299 */ /* 0x000fc80008011605 */
[----:B------:R-:W-:-:S12]  /*1080*/  UIMAD UR4, UR40, UR6, URZ ;  /* 0x00000006280472a4 */ /* 0x000fd8000f8e023f */
.L_x_3123:
[----:B------:R-:W-:Y:S01]  /*1090*/  ULOP3.LUT UR5, URZ, UR40, URZ, 0x33, !UPT ;  /* 0x000000283f057292 */ /* 0x000fe2000f8e333f */
[----:B------:R-:W-:Y:S01]  /*10a0*/  CS2R R154, SRZ ;  /* 0x00000000009a7805 */ /* 0x000fe2000001ff00 */
[----:B------:R-:W-:Y:S01]  /*10b0*/  ULDC.64 UR10, c[0x0][0x3f8] ;  /* 0x0000fe00000a7ab9 */ /* 0x000fe20000000a00 */
[----:B------:R-:W-:Y:S01]  /*10c0*/  ULDC UR6, c[0x0][0xdac] ;  /* 0x00036b0000067ab9 */ /* 0x000fe20000000800 */
[----:B------:R-:W-:Y:S01]  /*10d0*/  UISETP.NE.U32.AND UP0, UPT, UR10, URZ, UPT ;  /* 0x0000003f0a00728c */ /* 0x000fe2000bf05070 */
[----:B------:R-:W-:Y:S01]  /*10e0*/  CS2R R156, SRZ ;  /* 0x00000000009c7805 */ /* 0x000fe2000001ff00 */
[----:B------:R-:W-:Y:S01]  /*10f0*/  UIADD3 UR5, UR5, UR6, URZ ;  /* 0x0000000605057290 */ /* 0x000fe2000fffe03f */
[----:B------:R-:W-:Y:S01]  /*1100*/  CS2R R150, SRZ ;  /* 0x0000000000967805 */ /* 0x000fe2000001ff00 */
[----:B------:R-:W-:Y:S01]  /*1110*/  UISETP.NE.AND.EX UP0, UPT, UR11, URZ, UPT, UP0 ;  /* 0x0000003f0b00728c */ /* 0x000fe2000bf05300 */
[----:B------:R-:W-:Y:S01]  /*1120*/  CS2R R148, SRZ ;  /* 0x0000000000947805 */ /* 0x000fe2000001ff00 */
[----:B------:R-:W-:Y:S01]  /*1130*/  USHF.L.U32 UR42, UR5, 0x6, URZ ;  /* 0x00000006052a7899 */ /* 0x000fe2000800063f */
[----:B------:R-:W-:Y:S01]  /*1140*/  CS2R R146, SRZ ;  /* 0x0000000000927805 */ /* 0x000fe2000001ff00 */
[----:B------:R-:W-:Y:S01]  /*1150*/  UIADD3 UR4, UR7, -UR4, URZ ;  /* 0x8000000407047290 */ /* 0x000fe2000fffe03f */
[----:B------:R-:W-:Y:S01]  /*1160*/  CS2R R144, SRZ ;  /* 0x0000000000907805 */ /* 0x000fe2000001ff00 */
[----:B------:R-:W-:Y:S01]  /*1170*/  ULDC UR43, c[0x0][0xdb8] ;  /* 0x00036e00002b7ab9 */ /* 0x000fe20000000800 */
[----:B------:R-:W-:Y:S01]  /*1180*/  ULDC UR49, c[0x0][0x404] ;  /* 0x0001010000317ab9 */ /* 0x000fe20000000800 */
[----:B------:R-:W-:Y:S01]  /*1190*/  ULDC UR7, c[0x0][0x288] ;  /* 0x0000a20000077ab9 */ /* 0x000fe20000000800 */
[----:B------:R-:W-:Y:S01]  /*11a0*/  UISETP.NE.AND UP1, UPT, UR43, 0x1, UPT ;  /* 0x000000012b00788c */ /* 0x000fe2000bf25270 */
[----:B------:R-:W-:Y:S01]  /*11b0*/  CS2R R142, SRZ ;  /* 0x00000000008e7805 */ /* 0x000fe2000001ff00 */
[----:B------:R-:W-:Y:S01]  /*11c0*/  USEL UR49, UR49, 0x1, UP0 ;  /* 0x0000000131317887 */ /* 0x000fe20008000000 */
[----:B------:R-:W-:Y:S01]  /*11d0*/  CS2R R140, SRZ ;  /* 0x00000000008c7805 */ /* 0x000fe2000001ff00 */
[----:B------:R-:W-:Y:S01]  /*11e0*/  UIADD3 UR7, UR42, 0x7f, -UR7 ;  /* 0x0000007f2a077890 */ /* 0x000fe2000fffe807 */
[----:B------:R-:W-:Y:S01]  /*11f0*/  CS2R R138, SRZ ;  /* 0x00000000008a7805 */ /* 0x000fe2000001ff00 */
[----:B------:R-:W-:Y:S01]  /*1200*/  ULDC UR10, c[0x0][0xdc4] ;  /* 0x00037100000a7ab9 */ /* 0x000fe20000000800 */
[----:B------:R-:W-:Y:S01]  /*1210*/  ULDC UR9, c[0x0][0x2e0] ;  /* 0x0000b80000097ab9 */ /* 0x000fe20000000800 */
[----:B------:R-:W-:Y:S01]  /*1220*/  UIMAD UR10, UR8, UR10, UR4 ;  /* 0x0000000a080a72a4 */ /* 0x000fe2000f8e0204 */
[----:B------:R-:W-:Y:S01]  /*1230*/  CS2R R136, SRZ ;  /* 0x0000000000887805 */ /* 0x000fe2000001ff00 */
[----:B------:R-:W-:Y:S01]  /*1240*/  UIMAD UR6, UR49, UR9, 0x3f ;  /* 0x0000003f310674a4 */ /* 0x000fe2000f8e0209 */
[----:B------:R-:W-:Y:S01]  /*1250*/  CS2R R134, SRZ ;  /* 0x0000000000867805 */ /* 0x000fe2000001ff00 */
[----:B------:R-:W-:Y:S01]  /*1260*/  UIMAD UR8, UR49, UR9, UR7 ;  /* 0x00000009310872a4 */ /* 0x000fe2000f8e0207 */
[----:B------:R-:W-:Y:S01]  /*1270*/  CS2R R132, SRZ ;  /* 0x0000000000847805 */ /* 0x000fe2000001ff00 */
[----:B------:R-:W-:Y:S01]  /*1280*/  UISETP.NE.AND UP2, UPT, UR46, 0x1, UPT ;  /* 0x000000012e00788c */ /* 0x000fe2000bf45270 */
[----:B------:R-:W-:Y:S01]  /*1290*/  CS2R R130, SRZ ;  /* 0x0000000000827805 */ /* 0x000fe2000001ff00 */
[----:B------:R-:W-:Y:S01]  /*12a0*/  USHF.R.S32.HI UR7, URZ, 0x1f, UR6 ;  /* 0x0000001f3f077899 */ /* 0x000fe20008011406 */
[----:B------:R-:W-:Y:S01]  /*12b0*/  CS2R R128, SRZ ;  /* 0x0000000000807805 */ /* 0x000fe2000001ff00 */
[----:B------:R-:W-:Y:S01]  /*12c0*/  USHF.R.S32.HI UR9, URZ, 0x1f, UR8 ;  /* 0x0000001f3f097899 */ /* 0x000fe20008011408 */
[----:B------:R-:W-:Y:S01]  /*12d0*/  CS2R R126, SRZ ;  /* 0x00000000007e7805 */ /* 0x000fe2000001ff00 */
[----:B------:R-:W-:Y:S01]  /*12e0*/  @UP1 ULDC UR4, c[0x0][0xdbc] ;  /* 0x00036f0000041ab9 */ /* 0x000fe20000000800 */
[----:B------:R-:W-:Y:S01]  /*12f0*/  ULEA.HI UR7, UR7, UR6, URZ, 0x6 ;  /* 0x0000000607077291 */ /* 0x000fe2000f8f303f */
[----:B------:R-:W-:Y:S01]  /*1300*/  PLOP3.LUT P0, PT, PT, PT, UP2, 0x80, 0x0 ;  /* 0x000000000000781c */ /* 0x000fe20003f0f028 */
[----:B------:R-:W-:Y:S01]  /*1310*/  UIMAD.WIDE.U32 UR4, UR10, UR4, URZ ;  /* 0x000000040a0472a5 */ /* 0x000fe2000f8e003f */
[----:B------:R-:W-:Y:S01]  /*1320*/  CS2R R124, SRZ ;  /* 0x00000000007c7805 */ /* 0x000fe2000001ff00 */
[----:B------:R-:W-:Y:S01]  /*1330*/  ULEA.HI UR9, UR9, UR8, URZ, 0x6 ;  /* 0x0000000809097291 */ /* 0x000fe2000f8f303f */
[----:B------:R-:W-:Y:S01]  /*1340*/  CS2R R122, SRZ ;  /* 0x00000000007a7805 */ /* 0x000fe2000001ff00 */
[----:B------:R-:W-:Y:S01]  /*1350*/  @UP1 ULDC UR11, c[0x0][0xdc0] ;  /* 0x00037000000b1ab9 */ /* 0x000fe20000000800 */
[----:B------:R-:W-:Y:S01]  /*1360*/  UMOV UR44, UR10 ;  /* 0x0000000a002c7c82 */ /* 0x000fe20008000000 */
[----:B------:R-:W-:Y:S01]  /*1370*/  @UP1 USHF.R.U32.HI UR44, URZ, UR11, UR5 ;  /* 0x0000000b3f2c1299 */ /* 0x000fe20008011605 */
[----:B------:R-:W-:Y:S01]  /*1380*/  CS2R R120, SRZ ;  /* 0x0000000000787805 */ /* 0x000fe2000001ff00 */
[----:B------:R-:W-:Y:S01]  /*1390*/  USHF.R.S32.HI UR7, URZ, 0x6, UR7 ;  /* 0x000000063f077899 */ /* 0x000fe20008011407 */
[----:B------:R-:W-:Y:S01]  /*13a0*/  CS2R R118, SRZ ;  /* 0x0000000000767805 */ /* 0x000fe2000001ff00 */
[----:B------:R-:W-:Y:S01]  /*13b0*/  USHF.R.S32.HI UR9, URZ, 0x6, UR9 ;  /* 0x000000063f097899 */ /* 0x000fe20008011409 */
[----:B------:R-:W-:Y:S01]  /*13c0*/  CS2R R116, SRZ ;  /* 0x0000000000747805 */ /* 0x000fe2000001ff00 */
[----:B------:R-:W-:Y:S01]  /*13d0*/  UIADD3 UR4, -UR44, URZ, URZ ;  /* 0x0000003f2c047290 */ /* 0x000fe2000fffe13f */
[----:B------:R-:W-:Y:S01]  /*13e0*/  CS2R R170, SRZ ;  /* 0x0000000000aa7805 */ /* 0x000fe2000001ff00 */
[----:B------:R-:W-:Y:S01]  /*13f0*/  UISETP.LT.AND UP0, UPT, UR7, UR9, UPT ;  /* 0x000000090700728c */ /* 0x000fe2000bf01270 */
[----:B------:R-:W-:Y:S01]  /*1400*/  CS2R R112, SRZ ;  /* 0x0000000000707805 */ /* 0x000fe2000001ff00 */
[----:B------:R-:W-:Y:S01]  /*1410*/  UIMAD UR43, UR43, UR4, UR10 ;  /* 0x000000042b2b72a4 */ /* 0x000fe2000f8e020a */
[----:B------:R-:W-:Y:S01]  /*1420*/  CS2R R168, SRZ ;  /* 0x0000000000a87805 */ /* 0x000fe2000001ff00 */
[----:B------:R-:W-:Y:S01]  /*1430*/  USEL UR45, UR7, UR9, UP0 ;  /* 0x00000009072d7287 */ /* 0x000fe20008000000 */
        /* <DEDUP_REMOVED lines=42> */
[----:B------:R-:W-:Y:S06]  /*16e0*/  @!P0 BRA `(.L_x_3124) ;  /* 0x00000018005c8947 */ /* 0x000fec0003800000 */
[----:B------:R-:W-:Y:S01]  /*16f0*/  UISETP.GE.AND UP0, UPT, UR45, 0x1, UPT ;  /* 0x000000012d00788c */ /* 0x000fe2000bf06270 */
[----:B------:R-:W-:-:S05]  /*1700*/  PLOP3.LUT P0, PT, PT, PT, PT, 0x80, 0x0 ;  /* 0x000000000000781c */ /* 0x000fca0003f0f070 */
[----:B------:R-:W-:-:S13]  /*1710*/  PLOP3.LUT P1, PT, PT, PT, UP0, 0x80, 0x0 ;  /* 0x000000000000781c */ /* 0x000fda0003f2f008 */
[----:B------:R-:W-:Y:S05]  /*1720*/  @!P1 BRA `(.L_x_3125) ;  /* 0x0000007000cc9947 */ /* 0x000fea0003800000 */
        /* <DEDUP_REMOVED lines=14> */
.L_x_3126:
[----:B------:R-:W-:Y:S01]  /*1810*/  ULEA UR16, UR39, UR48, 0x3 ;  /* 0x0000003027107291 */ /* 0x000fe2000f8e183f */
[----:B------:R-:W-:-:S04]  /*1820*/  MOV R0, UR38 ;  /* 0x0000002600007c02 */ /* 0x000fc80008000f00 */
[----:B------:R-:W-:-:S04]  /*1830*/  SHF.L.U32 R0, R0, 0x1f, RZ ;  /* 0x0000001f00007819 */ /* 0x000fc800000006ff */
[----:B------:R-:W1:Y:S02]  /*1840*/  SYNCS.PHASECHK.TRANS64.TRYWAIT P0, [UR16+0x28c50], R0 ;  /* 0x028c5000ff0075a7 */ /* 0x000e640008000150 */
[----:B-1----:R-:W-:Y:S05]  /*1850*/  @!P0 BRA `(.L_x_3127) ;  /* 0x000000bc00708947 */ /* 0x002fea0003800000 */
.L_x_3233:
[----:B------:R-:W-:Y:S01]  /*1860*/  BAR.SYNC.DEFER_BLOCKING 0xe, 0x100 ;  /* 0x0384000000007b1d */ /* 0x000fe20000010000 */
[----:B------:R-:W-:Y:S01]  /*1870*/  UIADD3 UR4, UR48, 0x26800, URZ ;  /* 0x0002680030047890 */ /* 0x000fe2000fffe03f */
[----:B-1----:R-:W-:Y:S01]  /*1880*/  IMAD.U32 R0, RZ, RZ, UR16 ;  /* 0x00000010ff007e24 */ /* 0x002fe2000f8e00ff */
        /* <DEDUP_REMOVED lines=46> */
.L_x_3133:
[----:B------:R-:W-:Y:S01]  /*1b70*/  BAR.SYNC.DEFER_BLOCKING 0xe, 0x100 ;  /* 0x0384000000007b1d */ /* 0x000fe20000010000 */
[----:B-1----:R-:W-:Y:S01]  /*1b80*/  MOV R3, UR39 ;  /* 0x0000002700037c02 */ /* 0x002fe20008000f00 */
[----:B------:R-:W-:Y:S01]  /*1b90*/  UISETP.NE.AND UP1, UPT, UR47, 0x3, UPT ;  /* 0x000000032f00788c */ /* 0x000fe2000bf25270 */
[C---:B------:R-:W-:Y:S01]  /*1ba0*/  ISETP.GT.AND P1, PT, R0.reuse, RZ, PT ;  /* 0x000000ff0000720c */ /* 0x040fe20003f24270 */
[----:B------:R-:W-:Y:S01]  /*1bb0*/  UIADD3 UR39, UR39, 0x1, URZ ;  /* 0x0000000127277890 */ /* 0x000fe2000fffe03f */
[----:B------:R-:W-:Y:S01]  /*1bc0*/  IADD3 R0, R0, -0x1, RZ ;  /* 0xffffffff00007810 */ /* 0x000fe20007ffe0ff */
[----:B------:R-:W-:Y:S02]  /*1bd0*/  IMAD R3, R3, 0x40, R2 ;  /* 0x0000004003037824 */ /* 0x000fe400078e0202 */
[----:B------:R-:W-:Y:S01]  /*1be0*/  PLOP3.LUT P2, PT, PT, PT, UP1, 0x80, 0x0 ;  /* 0x000000000000781c */ /* 0x000fe20003f4f018 */
[----:B------:R-:W-:Y:S02]  /*1bf0*/  UISETP.NE.AND UP0, UPT, UR39, 0x2, UPT ;  /* 0x000000022700788c */ /* 0x000fe4000bf05270 */
[----:B------:R-:W-:-:S02]  /*1c00*/  LEA R3, R3, UR48, 0x2 ;  /* 0x0000003003037c11 */ /* 0x000fc4000f8e10ff */
        /* <DEDUP_REMOVED lines=135> */
.L_x_3129:
[----:B------:R-:W-:Y:S01]  /*2480*/  ULEA UR6, UR39, UR48, 0x3 ;  /* 0x0000003027067291 */ /* 0x000fe2000f8e183f */
[----:B------:R-:W-:-:S05]  /*2490*/  IMAD.U32 R3, RZ, RZ, UR38 ;  /* 0x00000026ff037e24 */ /* 0x000fca000f8e00ff */
[----:B------:R-:W-:-:S04]  /*24a0*/  SHF.L.U32 R3, R3, 0x1f, RZ ;  /* 0x0000001f03037819 */ /* 0x000fc800000006ff */
[----:B------:R1:W2:Y:S01]  /*24b0*/  SYNCS.PHASECHK.TRANS64.TRYWAIT P0, [UR6+0x28c50], R3 ;  /* 0x028c5003ff0075a7 */ /* 0x0002a20008000146 */
[----:B------:R-:W-:Y:S05]  /*24c0*/  @!P2 BRA `(.L_x_3130) ;  /* 0x000000000004a947 */ /* 0x000fea0003800000 */
[----:B------:R-:W-:Y:S01]  /*24d0*/  BPT.TRAP 0x1 ;  /* 0x000000040000795c */ /* 0x000fe20000300000 */
.L_x_3130:
[----:B--2---:R-:W-:Y:S05]  /*24e0*/  @P0 BRA `(.L_x_3131) ;  /* 0x0000000000080947 */ /* 0x004fea0003800000 */
[----:B------:R-:W2:Y:S02]  /*24f0*/  SYNCS.PHASECHK.TRANS64.TRYWAIT P0, [UR6+0x28c50], R3 ;  /* 0x028c5003ff0075a7 */ /* 0x000ea40008000146 */
[----:B--2---:R-:W-:Y:S05]  /*2500*/  @!P0 BRA `(.L_x_3132) ;  /* 0x000000b0005c8947 */ /* 0x004fea0003800000 */
.L_x_3131:
        /* <DEDUP_REMOVED lines=37> */
.L_x_3128:
[----:B------:R-:W-:Y:S01]  /*2760*/  BAR.SYNC.DEFER_BLOCKING 0xe, 0x100 ;  /* 0x0384000000007b1d */ /* 0x000fe20000010000 */
[----:B-1----:R-:W-:Y:S01]  /*2770*/  MOV R3, UR39 ;  /* 0x0000002700037c02 */ /* 0x002fe20008000f00 */
[----:B------:R-:W-:Y:S01]  /*2780*/  UIADD3 UR39, UR39, 0x1, URZ ;  /* 0x0000000127277890 */ /* 0x000fe2000fffe03f */
[----:B------:R-:W-:Y:S01]  /*2790*/  PLOP3.LUT P0, PT, PT, PT, PT, 0x8, 0x0 ;  /* 0x000000000000781c */ /* 0x000fe20003f0e170 */
[----:B------:R-:W-:Y:S01]  /*27a0*/  IMAD.MOV.U32 R155, RZ, RZ, RZ ;  /* 0x000000ffff9b7224 */ /* 0x000fe200078e00ff */
[----:B------:R-:W-:Y:S01]  /*27b0*/  MOV R156, RZ ;  /* 0x000000ff009c7202 */ /* 0x000fe20000000f00 */
[----:B------:R-:W-:Y:S01]  /*27c0*/  IMAD R0, R3, 0x40, R2 ;  /* 0x0000004003007824 */ /* 0x000fe200078e0202 */
[----:B------:R-:W-:-:S04]  /*27d0*/  UISETP.NE.AND UP0, UPT, UR39, 0x2, UPT ;  /* 0x000000022700788c */ /* 0x000fc8000bf05270 */
        /* <DEDUP_REMOVED lines=136> */
.L_x_3124:
[----:B------:R-:W-:Y:S01]  /*3060*/  UISETP.GE.AND UP0, UPT, UR45, 0x1, UPT ;  /* 0x000000012d00788c */ /* 0x000fe2000bf06270 */
[----:B------:R-:W-:-:S05]  /*3070*/  PLOP3.LUT P0, PT, PT, PT, PT, 0x80, 0x0 ;  /* 0x000000000000781c */ /* 0x000fca0003f0f070 */
[----:B------:R-:W-:-:S13]  /*3080*/  PLOP3.LUT P1, PT, PT, PT, UP0, 0x80, 0x0 ;  /* 0x000000000000781c */ /* 0x000fda0003f2f008 */
[----:B------:R-:W-:Y:S05]  /*3090*/  @!P1 BRA `(.L_x_3125) ;  /* 0x0000005800709947 */ /* 0x000fea0003800000 */
        /* <DEDUP_REMOVED lines=18> */
[----:B------:R1:W2:Y:S01]  /*31c0*/  LDC.64 R14, c[0x4][R0] ;  /* 0x01000000000e7b82 */ /* 0x0002a20000000a00 */
[----:B------:R-:W-:Y:S01]  /*31d0*/  IMAD.U32 R5, RZ, RZ, UR5 ;  /* 0x00000005ff057e24 */ /* 0x000fe2000f8e00ff */
[----:B------:R-:W-:Y:S01]  /*31e0*/  ULDC.64 UR4, c[0x4][0x90] ;  /* 0x0100240000047ab9 */ /* 0x000fe20000000a00 */
[----:B------:R-:W-:Y:S01]  /*31f0*/  MOV R10, UR6 ;  /* 0x00000006000a7c02 */ /* 0x000fe20008000f00 */
[----:B------:R-:W-:Y:S01]  /*3200*/  IMAD.U32 R7, RZ, RZ, UR5 ;  /* 0x00000005ff077e24 */ /* 0x000fe2000f8e00ff */
[----:B------:R-:W-:Y:S01]  /*3210*/  MOV R6, UR4 ;  /* 0x0000000400067c02 */ /* 0x000fe20008000f00 */
[----:B------:R-:W-:Y:S01]  /*3220*/  IMAD.U32 R11, RZ, RZ, UR7 ;  /* 0x00000007ff0b7e24 */ /* 0x000fe2000f8e00ff */
[----:B------:R-:W-:Y:S01]  /*3230*/  MOV R8, 0x70 ;  /* 0x0000007000087802 */ /* 0x000fe20000000f00 */
[----:B------:R-:W-:Y:S01]  /*3240*/  IMAD.MOV.U32 R12, RZ, RZ, 0x1 ;  /* 0x00000001ff0c7424 */ /* 0x000fe200078e00ff */
[----:B-1----:R-:W-:-:S07]  /*3250*/  MOV R13, RZ ;  /* 0x000000ff000d7202 */ /* 0x002fce0000000f00 */
[----:B------:R-:W-:-:S07]  /*3260*/  LEPC R20, `(.L_x_3134) ;  /* 0x000000001014794e */ /* 0x000fce0000000000 */
[----:B--2---:R-:W-:Y:S05]  /*3270*/  CALL.ABS.NOINC R14 ;  /* 0x000000000e007343 */ /* 0x004fea0003c00000 */
.L_x_3134:
        /* <DEDUP_REMOVED lines=9> */
.L_x_3234:
[----:B------:R-:W-:Y:S05]  /*3310*/  @!P0 BRA `(.L_x_3136) ;  /* 0x0000000000048947 */ /* 0x000fea0003800000 */
[----:B------:R-:W-:Y:S01]  /*3320*/  BPT.TRAP 0x1 ;  /* 0x000000040000795c */ /* 0x000fe20000300000 */
.L_x_3136:
[----:B------:R-:W-:Y:S01]  /*3330*/  IMAD.U32 R7, RZ, RZ, UR39 ;  /* 0x00000027ff077e24 */ /* 0x000fe2000f8e00ff */
[----:B------:R-:W-:-:S04]  /*3340*/  MOV R8, UR38 ;  /* 0x0000002600087c02 */ /* 0x000fc80008000f00 */
[----:B------:R-:W-:Y:S02]  /*3350*/  LEA R7, R7, UR48, 0x3 ;  /* 0x0000003007077c11 */ /* 0x000fe4000f8e18ff */
[----:B------:R-:W-:-:S04]  /*3360*/  SHF.L.U32 R8, R8, 0x1f, RZ ;  /* 0x0000001f08087819 */ /* 0x000fc800000006ff */
[----:B------:R2:W3:Y:S01]  /*3370*/  SYNCS.PHASECHK.TRANS64.TRYWAIT P1, [R7+URZ+0x28c30], R8 ;  /* 0x028c3008070075a7 */ /* 0x0004e2000802017f */
[----:B------:R-:W-:Y:S05]  /*3380*/  @!P0 BRA `(.L_x_3137) ;  /* 0x0000000000048947 */ /* 0x000fea0003800000 */
[----:B------:R-:W-:Y:S01]  /*3390*/  BPT.TRAP 0x1 ;  /* 0x000000040000795c */ /* 0x000fe20000300000 */
.L_x_3137:
[----:B---3--:R-:W-:Y:S05]  /*33a0*/  @P1 BRA `(.L_x_3138) ;  /* 0x0000000000081947 */ /* 0x008fea0003800000 */
[----:B------:R-:W3:Y:S02]  /*33b0*/  SYNCS.PHASECHK.TRANS64.TRYWAIT P1, [R7+URZ+0x28c30], R8 ;  /* 0x028c3008070075a7 */ /* 0x000ee4000802017f */
[----:B---3--:R-:W-:Y:S05]  /*33c0*/  @!P1 BRA `(.L_x_3139) ;  /* 0x000000a000dc9947 */ /* 0x008fea0003800000 */
.L_x_3138:
[----:B-1----:R-:W1:Y:S01]  /*33d0*/  S2R R0, SR_TID.X ;  /* 0x0000000000007919 */ /* 0x002e620000002100 */
[----:B------:R-:W-:-:S04]  /*33e0*/  UIADD3 UR4, UR48, 0x22400, URZ ;  /* 0x0002240030047890 */ /* 0x000fc8000fffe03f */
[----:B------:R-:W-:-:S04]  /*33f0*/  USHF.R.U32.HI UR4, URZ, 0x4, UR4 ;  /* 0x000000043f047899 */ /* 0x000fc80008011604 */
[----:B------:R-:W-:Y:S01]  /*3400*/  ULOP3.LUT UR4, UR4, 0x3fff, URZ, 0xc0, !UPT ;  /* 0x00003fff04047892 */ /* 0x000fe2000f8ec03f */
[----:B-1----:R-:W-:-:S05]  /*3410*/  LOP3.LUT R3, R0, 0x7f, RZ, 0xc0, !PT ;  /* 0x0000007f00037812 */ /* 0x002fca00078ec0ff */
[----:B------:R-:W-:Y:S01]  /*3420*/  IMAD.U32 R0, RZ, RZ, UR4 ;  /* 0x00000004ff007e24 */ /* 0x000fe2000f8e00ff */
[----:B------:R-:W-:Y:S05]  /*3430*/  WARPSYNC.ALL ;  /* 0x0000000000007948 */ /* 0x000fea0003800000 */
[----:B------:R-:W-:Y:S02]  /*3440*/  ISETP.NE.AND P1, PT, R3, RZ, PT ;  /* 0x000000ff0300720c */ /* 0x000fe40003f25270 */
[----:B------:R-:W-:-:S04]  /*3450*/  LOP3.LUT R0, R0, 0x10000, RZ, 0xfc, !PT ;  /* 0x0001000000007812 */ /* 0x000fc800078efcff */
[----:B------:R-:W-:Y:S01]  /*3460*/  R2UR UR18, R0 ;  /* 0x00000000001272ca */ /* 0x000fe200000e0000 */
[----:B------:R-:W-:Y:S01]  /*3470*/  UIADD3 UR4, UR48, 0x20400, URZ ;  /* 0x0002040030047890 */ /* 0x000fe2000fffe03f */
[----:B------:R-:W-:Y:S01]  /*3480*/  WARPGROUP.ARRIVE ;  /* 0x00000000000079c5 */ /* 0x000fe20000000000 */
[----:B------:R-:W-:Y:S01]  /*3490*/  UMOV UR19, 0x40000040 ;  /* 0x4000004000137882 */ /* 0x000fe20000000000 */
[----:B------:R-:W-:Y:S01]  /*34a0*/  UMOV UR17, 0x40000040 ;  /* 0x4000004000117882 */ /* 0x000fe20000000000 */
[----:B------:R-:W-:Y:S01]  /*34b0*/  USHF.R.U32.HI UR4, URZ, 0x4, UR4 ;  /* 0x000000043f047899 */ /* 0x000fe20008011604 */
[----:B------:R-:W-:Y:S01]  /*34c0*/  VIADD R5, R2, UR42 ;  /* 0x0000002a02057c36 */ /* 0x000fe20008000000 */
[----:B------:R-:W-:Y:S01]  /*34d0*/  UMOV UR7, 0x40000040 ;  /* 0x4000004000077882 */ /* 0x000fe20000000000 */
[----:B------:R-:W-:Y:S01]  /*34e0*/  UMOV UR5, 0x40000040 ;  /* 0x4000004000057882 */ /* 0x000fe20000000000 */
        /* <DEDUP_REMOVED lines=16> */
[----:B------:R-:W-:Y:S01]  /*35f0*/  HGMMA.64x64x16.F32 R24, gdesc[UR4], R24, gsb0 ;  /* 0x00e00000041879f0 */ /* 0x000fe20008000818 */
[----:B------:R-:W-:Y:S02]  /*3600*/  UMOV UR6, 0xffffffc0 ;  /* 0xffffffc000067882 */ /* 0x000fe40000000000 */
[----:B------:R-:W-:-:S04]  /*3610*/  UIMAD UR6, UR45, UR6, 0x40 ;  /* 0x000000402d0674a4 */ /* 0x000fc8000f8e0206 */
[----:B------:R-:W-:Y:S01]  /*3620*/  UIADD3 UR7, UR6, 0x1, URZ ;  /* 0x0000000106077890 */ /* 0x000fe2000fffe03f */
[----:B------:R-:W-:Y:S02]  /*3630*/  WARPGROUP.DEPBAR.LE gsb0, 0x0 ;  /* 0x00008000000079c5 */ /* 0x000fe40000010000 */
[----:B------:R-:W-:-:S06]  /*3640*/  WARPGROUP.ARRIVE ;  /* 0x00000000000079c5 */ /* 0x000fcc0000000000 */
[----:B------:R-:W-:Y:S01]  /*3650*/  HGMMA.64x64x16.F32 R24, gdesc[UR8], R24, gsb0 ;  /* 0x00e00000081879f0 */ /* 0x000fe20008000818 */
[----:B------:R-:W-:Y:S02]  /*3660*/  ULDC UR10, c[0x0][0x988] ;  /* 0x00026200000a7ab9 */ /* 0x000fe40000000800 */
[----:B------:R-:W-:Y:S02]  /*3670*/  WARPGROUP.DEPBAR.LE gsb0, 0x0 ;  /* 0x00008000000079c5 */ /* 0x000fe40000010000 */
[----:B------:R-:W-:-:S06]  /*3680*/  WARPGROUP.ARRIVE ;  /* 0x00000000000079c5 */ /* 0x000fcc0000000000 */
[----:B------:R-:W-:Y:S01]  /*3690*/  HGMMA.64x64x16.F32 R24, gdesc[UR12], R24, gsb0 ;  /* 0x00e000000c1879f0 */ /* 0x000fe20008000818 */
[----:B------:R-:W-:Y:S01]  /*36a0*/  ULDC UR14, c[0x0][0x2e0] ;  /* 0x0000b800000e7ab9 */ /* 0x000fe20000000800 */
[----:B------:R-:W-:Y:S01]  /*36b0*/  ULDC UR15, c[0x0][0x288] ;  /* 0x0000a200000f7ab9 */ /* 0x000fe20000000800 */
[----:B------:R-:W-:Y:S01]  /*36c0*/  UIMAD UR7, UR49, UR14, UR7 ;  /* 0x0000000e310772a4 */ /* 0x000fe2000f8e0207 */
[----:B------:R-:W-:Y:S01]  /*36d0*/  MOV R3, UR15 ;  /* 0x0000000f00037c02 */ /* 0x000fe20008000f00 */
[----:B------:R-:W-:-:S04]  /*36e0*/  UIMAD UR6, UR49, UR14, UR6 ;  /* 0x0000000e310672a4 */ /* 0x000fc8000f8e0206 */
[----:B------:R-:W-:Y:S02]  /*36f0*/  IADD3 R4, -R3, UR7, -R16 ;  /* 0x0000000703047c10 */ /* 0x000fe4000fffe910 */
[----:B------:R-:W-:Y:S02]  /*3700*/  IADD3 R3, -R16, UR6, RZ ;  /* 0x0000000610037c10 */ /* 0x000fe4000fffe1ff */
[----:B------:R-:W-:-:S04]  /*3710*/  IADD3 R6, R4, 0x8, R5 ;  /* 0x0000000804067810 */ /* 0x000fc80007ffe005 */
[----:B------:R-:W-:Y:S02]  /*3720*/  VIMNMX R6, R3, R6, PT ;  /* 0x0000000603067248 */ /* 0x000fe40003fe0100 */
[----:B------:R-:W-:Y:S02]  /*3730*/  VIADDMNMX R3, R5, R4, R3, PT ;  /* 0x0000000405037246 */ /* 0x000fe40003800103 */
[C---:B------:R-:W-:Y:S02]  /*3740*/  ISETP.GT.AND P2, PT, R6.reuse, RZ, PT ;  /* 0x000000ff0600720c */ /* 0x040fe40003f44270 */
[C---:B------:R-:W-:Y:S02]  /*3750*/  ISETP.GT.AND P3, PT, R6.reuse, 0x1, PT ;  /* 0x000000010600780c */ /* 0x040fe40003f64270 */
[----:B------:R-:W-:Y:S01]  /*3760*/  ISETP.GT.AND P4, PT, R6, 0x8, PT ;  /* 0x000000080600780c */ /* 0x000fe20003f84270 */
[----:B------:R-:W-:Y:S02]  /*3770*/  WARPGROUP.DEPBAR.LE gsb0, 0x0 ;  /* 0x00008000000079c5 */ /* 0x000fe40000010000 */
[----:B------:R-:W-:-:S02]  /*3780*/  FSEL R26, R26, -INF , P2 ;  /* 0xff8000001a1a7808 */ /* 0x000fc40001000000 */
[----:B------:R-:W-:Y:S02]  /*3790*/  FSEL R27, R27, -INF , P3 ;  /* 0xff8000001b1b7808 */ /* 0x000fe40001800000 */
[----:B------:R-:W-:Y:S02]  /*37a0*/  ISETP.GT.AND P2, PT, R6, 0x9, PT ;  /* 0x000000090600780c */ /* 0x000fe40003f44270 */
[----:B------:R-:W-:Y:S02]  /*37b0*/  FSEL R30, R30, -INF , P4 ;  /* 0xff8000001e1e7808 */ /* 0x000fe40002000000 */
[----:B------:R-:W-:Y:S02]  /*37c0*/  FMNMX.FTZ R9, R26, R27, !PT ;  /* 0x0000001b1a097209 */ /* 0x000fe40007810000 */
[----:B------:R-:W-:Y:S02]  /*37d0*/  ISETP.GT.AND P3, PT, R6, 0x10, PT ;  /* 0x000000100600780c */ /* 0x000fe40003f64270 */
[----:B------:R-:W-:-:S02]  /*37e0*/  FSEL R31, R31, -INF , P2 ;  /* 0xff8000001f1f7808 */ /* 0x000fc40001000000 */
[----:B------:R-:W-:Y:S02]  /*37f0*/  FMNMX.FTZ R10, R30, R9, !PT ;  /* 0x000000091e0a7209 */ /* 0x000fe40007810000 */
        /* <DEDUP_REMOVED lines=33> */
[----:B------:R-:W-:Y:S02]  /*3a10*/  FSEL R55, R55, -INF , P2 ;  /* 0xff80000037377808 */ /* 0x000fe40001000000 */
[----:B------:R-:W-:-:S02]  /*3a20*/  FMNMX.FTZ R6, R54, R9, !PT ;  /* 0x0000000936067209 */ /* 0x000fc40007810000 */
[----:B------:R-:W-:Y:S02]  /*3a30*/  ISETP.GT.AND P2, PT, R3, RZ, PT ;  /* 0x000000ff0300720c */ /* 0x000fe40003f44270 */
[----:B------:R-:W-:Y:S02]  /*3a40*/  FMNMX.FTZ R6, R55, R6, !PT ;  /* 0x0000000637067209 */ /* 0x000fe40007810000 */
[C---:B------:R-:W-:Y:S02]  /*3a50*/  ISETP.GT.AND P3, PT, R3.reuse, 0x1, PT ;  /* 0x000000010300780c */ /* 0x040fe40003f64270 */
[----:B------:R-:W-:Y:S01]  /*3a60*/  ISETP.GT.AND P4, PT, R3, 0x8, PT ;  /* 0x000000080300780c */ /* 0x000fe20003f84270 */
[----:B------:R-:W1:Y:S01]  /*3a70*/  SHFL.BFLY PT, R9, R6, 0x2, 0x1f ;  /* 0x0c401f0006097f89 */ /* 0x000e6200000e0000 */
[----:B------:R-:W-:Y:S02]  /*3a80*/  FSEL R24, R24, -INF , P2 ;  /* 0xff80000018187808 */ /* 0x000fe40001000000 */
[----:B------:R-:W-:-:S02]  /*3a90*/  FSEL R25, R25, -INF , P3 ;  /* 0xff80000019197808 */ /* 0x000fc40001800000 */
[C---:B------:R-:W-:Y:S02]  /*3aa0*/  ISETP.GT.AND P2, PT, R3.reuse, 0x9, PT ;  /* 0x000000090300780c */ /* 0x040fe40003f44270 */
[----:B------:R-:W-:Y:S02]  /*3ab0*/  FSEL R28, R28, -INF , P4 ;  /* 0xff8000001c1c7808 */ /* 0x000fe40002000000 */
[----:B------:R-:W-:Y:S02]  /*3ac0*/  FMNMX.FTZ R5, R24, R25, !PT ;  /* 0x0000001918057209 */ /* 0x000fe40007810000 */
[----:B------:R-:W-:Y:S02]  /*3ad0*/  ISETP.GT.AND P3, PT, R3, 0x10, PT ;  /* 0x000000100300780c */ /* 0x000fe40003f64270 */
[----:B------:R-:W-:Y:S02]  /*3ae0*/  FSEL R29, R29, -INF , P2 ;  /* 0xff8000001d1d7808 */ /* 0x000fe40001000000 */
[----:B------:R-:W-:-:S02]  /*3af0*/  FMNMX.FTZ R4, R28, R5, !PT ;  /* 0x000000051c047209 */ /* 0x000fc40007810000 */
[----:B------:R-:W-:Y:S02]  /*3b00*/  ISETP.GT.AND P2, PT, R3, 0x11, PT ;  /* 0x000000110300780c */ /* 0x000fe40003f44270 */
        /* <DEDUP_REMOVED lines=8> */
[----:B-1----:R-:W-:Y:S02]  /*3b90*/  FMNMX.FTZ R9, R6, R9, !PT ;  /* 0x0000000906097209 */ /* 0x002fe40007810000 */
[----:B------:R-:W-:Y:S02]  /*3ba0*/  ISETP.GT.AND P3, PT, R3, 0x20, PT ;  /* 0x000000200300780c */ /* 0x000fe40003f64270 */
[----:B------:R-:W-:Y:S01]  /*3bb0*/  FSEL R37, R37, -INF , P2 ;  /* 0xff80000025257808 */ /* 0x000fe20001000000 */
[----:B------:R-:W1:Y:S01]  /*3bc0*/  SHFL.BFLY PT, R10, R9, 0x1, 0x1f ;  /* 0x0c201f00090a7f89 */ /* 0x000e6200000e0000 */
        /* <DEDUP_REMOVED lines=22> */
[----:B------:R-:W-:Y:S02]  /*3d30*/  FSEL R53, R53, -INF , P3 ;  /* 0xff80000035357808 */ /* 0x000fe40001800000 */
[----:B------:R-:W-:Y:S02]  /*3d40*/  FMNMX.FTZ R6, R52, R3, !PT ;  /* 0x0000000334067209 */ /* 0x000fe40007810000 */
[----:B-1----:R-:W-:-:S02]  /*3d50*/  FMNMX.FTZ R4, R9, R10, !PT ;  /* 0x0000000a09047209 */ /* 0x002fc40007810000 */
[----:B------:R-:W-:Y:S02]  /*3d60*/  FMNMX.FTZ R6, R53, R6, !PT ;  /* 0x0000000635067209 */ /* 0x000fe40007810000 */
[C---:B------:R-:W-:Y:S01]  /*3d70*/  FSETP.NEU.FTZ.AND P5, PT, R4.reuse, -INF , PT ;  /* 0xff8000000400780b */ /* 0x040fe20003fbd000 */
[----:B------:R-:W-:Y:S02]  /*3d80*/  FMUL.FTZ R9, R4, UR10 ;  /* 0x0000000a04097c20 */ /* 0x000fe40008410000 */
[----:B------:R-:W1:Y:S03]  /*3d90*/  SHFL.BFLY PT, R3, R6, 0x2, 0x1f ;  /* 0x0c401f0006037f89 */ /* 0x000e6600000e0000 */
        /* <DEDUP_REMOVED lines=15> */
[----:B------:R-:W4:Y:S01]  /*3e90*/  MUFU.EX2 R27, R27 ;  /* 0x0000001b001b7308 */ /* 0x000f220000000800 */
[--C-:B------:R-:W-:Y:S01]  /*3ea0*/  FFMA.FTZ R51, R51, UR10, -R9.reuse ;  /* 0x0000000a33337c23 */ /* 0x100fe20008010809 */
[----:B-1----:R-:W-:Y:S01]  /*3eb0*/  FMNMX.FTZ R5, R6, R3, !PT ;  /* 0x0000000306057209 */ /* 0x002fe20007810000 */
[--C-:B------:R-:W-:Y:S01]  /*3ec0*/  FFMA.FTZ R54, R54, UR10, -R9.reuse ;  /* 0x0000000a36367c23 */ /* 0x100fe20008010809 */
[----:B------:R-:W-:-:S03]  /*3ed0*/  FFMA.FTZ R9, R55, UR10, -R9 ;  /* 0x0000000a37097c23 */ /* 0x000fc60008010809 */
[----:B------:R-:W1:Y:S01]  /*3ee0*/  SHFL.BFLY PT, R6, R5, 0x1, 0x1f ;  /* 0x0c201f0005067f89 */ /* 0x000e6200000e0000 */
[----:B------:R-:W-:Y:S08]  /*3ef0*/  MUFU.EX2 R30, R30 ;  /* 0x0000001e001e7308 */ /* 0x000ff00000000800 */
[----:B------:R-:W5:Y:S01]  /*3f00*/  MUFU.EX2 R31, R31 ;  /* 0x0000001f001f7308 */ /* 0x000f620000000800 */
[----:B----4-:R-:W-:-:S07]  /*3f10*/  F2FP.F16.F32.PACK_AB R153, R27, R26 ;  /* 0x0000001a1b99723e */ /* 0x010fce00000000ff */
[----:B------:R-:W4:Y:S01]  /*3f20*/  MUFU.EX2 R34, R34 ;  /* 0x0000002200227308 */ /* 0x000f220000000800 */
[----:B-1----:R-:W-:-:S07]  /*3f30*/  FMNMX.FTZ R3, R5, R6, !PT ;  /* 0x0000000605037209 */ /* 0x002fce0007810000 */
[----:B------:R-:W1:Y:S01]  /*3f40*/  MUFU.EX2 R35, R35 ;  /* 0x0000002300237308 */ /* 0x000e620000000800 */
[----:B-----5:R-:W-:Y:S02]  /*3f50*/  F2FP.F16.F32.PACK_AB R155, R31, R30 ;  /* 0x0000001e1f9b723e */ /* 0x020fe400000000ff */
[C---:B------:R-:W-:Y:S01]  /*3f60*/  FSETP.NEU.FTZ.AND P2, PT, R3.reuse, -INF , PT ;  /* 0xff8000000300780b */ /* 0x040fe20003f5d000 */
[----:B------:R-:W-:-:S04]  /*3f70*/  FMUL.FTZ R5, R3, UR10 ;  /* 0x0000000a03057c20 */ /* 0x000fc80008410000 */
[----:B------:R-:W-:Y:S01]  /*3f80*/  MUFU.EX2 R38, R38 ;  /* 0x0000002600267308 */ /* 0x000fe20000000800 */
[----:B------:R-:W-:Y:S01]  /*3f90*/  FSEL R6, R5, RZ, P2 ;  /* 0x000000ff05067208 */ /* 0x000fe20001000000 */
[----:B------:R-:W-:-:S04]  /*3fa0*/  FADD.FTZ R5, R26, R27 ;  /* 0x0000001b1a057221 */ /* 0x000fc80000010000 */
        /* <DEDUP_REMOVED lines=8> */
[----:B------:R-:W-:Y:S01]  /*4030*/  FADD.FTZ R10, R30, R5 ;  /* 0x000000051e0a7221 */ /* 0x000fe20000010000 */
[----:B------:R-:W-:Y:S01]  /*4040*/  @!P1 IADD3 R5, R7, 0x28c40, RZ ;  /* 0x00028c4007059810 */ /* 0x000fe20007ffe0ff */
[--C-:B------:R-:W-:Y:S01]  /*4050*/  FFMA.FTZ R37, R37, UR10, -R6.reuse ;  /* 0x0000000a25257c23 */ /* 0x100fe20008010806 */
[----:B------:R-:W-:Y:S01]  /*4060*/  FFMA.FTZ R40, R40, UR10, -R6 ;  /* 0x0000000a28287c23 */ /* 0x000fe20008010806 */
[----:B------:R-:W-:Y:S01]  /*4070*/  FADD.FTZ R13, R31, R10 ;  /* 0x0000000a1f0d7221 */ /* 0x000fe20000010000 */
[----:B------:R-:W-:Y:S01]  /*4080*/  @!P1 PRMT R5, RZ, 0x654, R5 ;  /* 0x00000654ff059816 */ /* 0x000fe20000000005 */
[----:B------:R-:W5:Y:S01]  /*4090*/  MUFU.EX2 R25, R25 ;  /* 0x0000001900197308 */ /* 0x000f620000000800 */
[--C-:B------:R-:W-:Y:S01]  /*40a0*/  FFMA.FTZ R41, R41, UR10, -R6.reuse ;  /* 0x0000000a29297c23 */ /* 0x100fe20008010806 */
[----:B----4-:R-:W-:Y:S01]  /*40b0*/  FADD.FTZ R12, R34, R13 ;  /* 0x0000000d220c7221 */ /* 0x010fe20000010000 */
[----:B------:R4:W-:Y:S01]  /*40c0*/  @!P1 SYNCS.ARRIVE.TRANS64.RED.A1T0 RZ, [R5+URZ], RZ ;  /* 0x000000ff05ff99a7 */ /* 0x0009e2000810043f */
[--C-:B------:R-:W-:Y:S01]  /*40d0*/  FFMA.FTZ R44, R44, UR10, -R6.reuse ;  /* 0x0000000a2c2c7c23 */ /* 0x100fe20008010806 */
[--C-:B------:R-:W-:Y:S01]  /*40e0*/  FFMA.FTZ R45, R45, UR10, -R6.reuse ;  /* 0x0000000a2d2d7c23 */ /* 0x100fe20008010806 */
[--C-:B------:R-:W-:Y:S01]  /*40f0*/  FFMA.FTZ R48, R48, UR10, -R6.reuse ;  /* 0x0000000a30307c23 */ /* 0x100fe20008010806 */
[--C-:B------:R-:W-:Y:S01]  /*4100*/  FFMA.FTZ R49, R49, UR10, -R6.reuse ;  /* 0x0000000a31317c23 */ /* 0x100fe20008010806 */
[----:B------:R-:W2:Y:S01]  /*4110*/  MUFU.EX2 R28, R28 ;  /* 0x0000001c001c7308 */ /* 0x000ea20000000800 */
[--C-:B------:R-:W-:Y:S01]  /*4120*/  FFMA.FTZ R52, R52, UR10, -R6.reuse ;  /* 0x0000000a34347c23 */ /* 0x100fe20008010806 */
[----:B------:R-:W-:Y:S01]  /*4130*/  FFMA.FTZ R6, R53, UR10, -R6 ;  /* 0x0000000a35067c23 */ /* 0x000fe20008010806 */
[----:B-1----:R-:W-:-:S05]  /*4140*/  F2FP.F16.F32.PACK_AB R157, R35, R34 ;  /* 0x00000022239d723e */ /* 0x002fca00000000ff */
[----:B------:R-:W4:Y:S01]  /*4150*/  MUFU.EX2 R29, R29 ;  /* 0x0000001d001d7308 */ /* 0x000f220000000800 */
[----:B-----5:R-:W-:Y:S01]  /*4160*/  FADD.FTZ R11, R24, R25 ;  /* 0x00000019180b7221 */ /* 0x020fe20000010000 */
[----:B------:R-:W-:-:S06]  /*4170*/  F2FP.F16.F32.PACK_AB R152, R25, R24 ;  /* 0x000000181998723e */ /* 0x000fcc00000000ff */
[----:B------:R-:W1:Y:S01]  /*4180*/  MUFU.EX2 R32, R32 ;  /* 0x0000002000207308 */ /* 0x000e620000000800 */
[----:B--2---:R-:W-:Y:S01]  /*4190*/  FADD.FTZ R10, R28, R11 ;  /* 0x0000000b1c0a7221 */ /* 0x004fe20000010000 */
[----:B------:R-:W-:-:S04]  /*41a0*/  FADD.FTZ R11, R35, R12 ;  /* 0x0000000c230b7221 */ /* 0x000fc80000010000 */
[----:B------:R-:W-:Y:S02]  /*41b0*/  FADD.FTZ R12, R38, R11 ;  /* 0x0000000b260c7221 */ /* 0x000fe40000010000 */
[----:B------:R-:W2:Y:S01]  /*41c0*/  MUFU.EX2 R33, R33 ;  /* 0x0000002100217308 */ /* 0x000ea20000000800 */
[C---:B----4-:R-:W-:Y:S01]  /*41d0*/  FADD.FTZ R5, R29.reuse, R10 ;  /* 0x0000000a1d057221 */ /* 0x050fe20000010000 */
[----:B------:R-:W-:Y:S01]  /*41e0*/  F2FP.F16.F32.PACK_AB R154, R29, R28 ;  /* 0x0000001c1d9a723e */ /* 0x000fe200000000ff */
[----:B------:R-:W-:Y:S06]  /*41f0*/  BAR.SYNC.DEFER_BLOCKING 0xf, 0x100 ;  /* 0x03c4000000007b1d */ /* 0x000fec0000010000 */
[----:B------:R-:W4:Y:S01]  /*4200*/  MUFU.EX2 R39, R39 ;  /* 0x0000002700277308 */ /* 0x000f220000000800 */
[----:B-1----:R-:W-:-:S07]  /*4210*/  FADD.FTZ R10, R32, R5 ;  /* 0x00000005200a7221 */ /* 0x002fce0000010000 */
[----:B------:R-:W1:Y:S01]  /*4220*/  MUFU.EX2 R36, R36 ;  /* 0x0000002400247308 */ /* 0x000e620000000800 */
[C---:B--2---:R-:W-:Y:S01]  /*4230*/  FADD.FTZ R5, R33.reuse, R10 ;  /* 0x0000000a21057221 */ /* 0x044fe20000010000 */
[----:B------:R-:W-:-:S06]  /*4240*/  F2FP.F16.F32.PACK_AB R156, R33, R32 ;  /* 0x00000020219c723e */ /* 0x000fcc00000000ff */
[----:B------:R-:W2:Y:S01]  /*4250*/  MUFU.EX2 R42, R42 ;  /* 0x0000002a002a7308 */ /* 0x000ea20000000800 */
[C---:B----4-:R-:W-:Y:S01]  /*4260*/  FADD.FTZ R11, R39.reuse, R12 ;  /* 0x0000000c270b7221 */ /* 0x050fe20000010000 */
[----:B------:R-:W-:Y:S01]  /*4270*/  F2FP.F16.F32.PACK_AB R159, R39, R38 ;  /* 0x00000026279f723e */ /* 0x000fe200000000ff */
[----:B------:R4:W-:Y:S05]  /*4280*/  STSM.16.M88.4 [R18+0x26800], R152 ;  /* 0x0268009812007844 */ /* 0x0009ea0000000200 */
[----:B------:R-:W5:Y:S01]  /*4290*/  MUFU.EX2 R37, R37 ;  /* 0x0000002500257308 */ /* 0x000f620000000800 */
[----:B-1----:R-:W-:-:S07]  /*42a0*/  FADD.FTZ R10, R36, R5 ;  /* 0x00000005240a7221 */ /* 0x002fce0000010000 */
[----:B------:R-:W1:Y:S01]  /*42b0*/  MUFU.EX2 R40, R40 ;  /* 0x0000002800287308 */ /* 0x000e620000000800 */
[----:B--2---:R-:W-:-:S07]  /*42c0*/  FADD.FTZ R12, R42, R11 ;  /* 0x0000000b2a0c7221 */ /* 0x004fce0000010000 */
[----:B------:R-:W2:Y:S01]  /*42d0*/  MUFU.EX2 R43, R43 ;  /* 0x0000002b002b7308 */ /* 0x000ea20000000800 */
[C---:B-----5:R-:W-:Y:S01]  /*42e0*/  FADD.FTZ R11, R37.reuse, R10 ;  /* 0x0000000a250b7221 */ /* 0x060fe20000010000 */
[----:B------:R-:W-:-:S05]  /*42f0*/  F2FP.F16.F32.PACK_AB R158, R37, R36 ;  /* 0x00000024259e723e */ /* 0x000fca00000000ff */
[----:B------:R4:W-:Y:S01]  /*4300*/  STSM.16.M88.4 [R19], R156 ;  /* 0x0000009c13007844 */ /* 0x0009e20000000200 */
[----:B------:R-:W5:Y:S01]  /*4310*/  MUFU.EX2 R41, R41 ;  /* 0x0000002900297308 */ /* 0x000f620000000800 */
[----:B-1----:R-:W-:-:S07]  /*4320*/  FADD.FTZ R10, R40, R11 ;  /* 0x0000000b280a7221 */ /* 0x002fce0000010000 */
[----:B------:R-:W1:Y:S01]  /*4330*/  MUFU.EX2 R46, R46 ;  /* 0x0000002e002e7308 */ /* 0x000e620000000800 */
[C---:B--2---:R-:W-:Y:S01]  /*4340*/  FADD.FTZ R13, R43.reuse, R12 ;  /* 0x0000000c2b0d7221 */ /* 0x044fe20000010000 */
[----:B------:R-:W-:-:S06]  /*4350*/  F2FP.F16.F32.PACK_AB R161, R43, R42 ;  /* 0x0000002a2ba1723e */ /* 0x000fcc00000000ff */
[----:B------:R-:W-:Y:S01]  /*4360*/  MUFU.EX2 R44, R44 ;  /* 0x0000002c002c7308 */ /* 0x000fe20000000800 */
[C---:B-----5:R-:W-:Y:S01]  /*4370*/  FADD.FTZ R11, R41.reuse, R10 ;  /* 0x0000000a290b7221 */ /* 0x060fe20000010000 */
[----:B------:R-:W-:-:S06]  /*4380*/  F2FP.F16.F32.PACK_AB R160, R41, R40 ;  /* 0x0000002829a0723e */ /* 0x000fcc00000000ff */
[----:B------:R-:W2:Y:S01]  /*4390*/  MUFU.EX2 R47, R47 ;  /* 0x0000002f002f7308 */ /* 0x000ea20000000800 */
[----:B-1----:R-:W-:-:S07]  /*43a0*/  FADD.FTZ R10, R46, R13 ;  /* 0x0000000d2e0a7221 */ /* 0x002fce0000010000 */
[----:B------:R-:W1:Y:S08]  /*43b0*/  MUFU.EX2 R45, R45 ;  /* 0x0000002d002d7308 */ /* 0x000e700000000800 */
[----:B------:R-:W-:Y:S01]  /*43c0*/  MUFU.EX2 R50, R50 ;  /* 0x0000003200327308 */ /* 0x000fe20000000800 */
[C---:B--2---:R-:W-:Y:S01]  /*43d0*/  F2FP.F16.F32.PACK_AB R163, R47.reuse, R46 ;  /* 0x0000002e2fa3723e */ /* 0x044fe200000000ff */
[----:B------:R-:W-:-:S06]  /*43e0*/  FADD.FTZ R47, R47, R10 ;  /* 0x0000000a2f2f7221 */ /* 0x000fcc0000010000 */
[----:B------:R-:W2:Y:S01]  /*43f0*/  MUFU.EX2 R51, R51 ;  /* 0x0000003300337308 */ /* 0x000ea20000000800 */
[----:B-1----:R-:W-:-:S05]  /*4400*/  F2FP.F16.F32.PACK_AB R162, R45, R44 ;  /* 0x0000002c2da2723e */ /* 0x002fca00000000ff */
[----:B------:R4:W-:Y:S02]  /*4410*/  STSM.16.M88.4 [R23], R160 ;  /* 0x000000a017007844 */ /* 0x0009e40000000200 */
[----:B------:R-:W-:Y:S08]  /*4420*/  MUFU.EX2 R48, R48 ;  /* 0x0000003000307308 */ /* 0x000ff00000000800 */
[----:B------:R-:W1:Y:S01]  /*4430*/  MUFU.EX2 R49, R49 ;  /* 0x0000003100317308 */ /* 0x000e620000000800 */
[----:B--2---:R-:W-:Y:S01]  /*4440*/  F2FP.F16.F32.PACK_AB R165, R51, R50 ;  /* 0x0000003233a5723e */ /* 0x004fe200000000ff */
[----:B------:R-:W-:-:S04]  /*4450*/  FADD.FTZ R50, R50, R47 ;  /* 0x0000002f32327221 */ /* 0x000fc80000010000 */
[----:B------:R-:W-:Y:S02]  /*4460*/  FADD.FTZ R51, R51, R50 ;  /* 0x0000003233337221 */ /* 0x000fe40000010000 */
[----:B------:R-:W-:Y:S08]  /*4470*/  MUFU.EX2 R54, R54 ;  /* 0x0000003600367308 */ /* 0x000ff00000000800 */
[----:B------:R-:W2:Y:S01]  /*4480*/  MUFU.EX2 R9, R9 ;  /* 0x0000000900097308 */ /* 0x000ea20000000800 */
[----:B-1----:R-:W-:-:S07]  /*4490*/  F2FP.F16.F32.PACK_AB R164, R49, R48 ;  /* 0x0000003031a4723e */ /* 0x002fce00000000ff */
[----:B------:R-:W-:Y:S08]  /*44a0*/  MUFU.EX2 R52, R52 ;  /* 0x0000003400347308 */ /* 0x000ff00000000800 */
[----:B------:R1:W5:Y:S01]  /*44b0*/  MUFU.EX2 R5, R6 ;  /* 0x0000000600057308 */ /* 0x0003620000000800 */
[----:B--2---:R-:W-:Y:S01]  /*44c0*/  F2FP.F16.F32.PACK_AB R167, R9, R54 ;  /* 0x0000003609a7723e */ /* 0x004fe200000000ff */
[----:B-1----:R-:W-:-:S04]  /*44d0*/  FADD.FTZ R6, R44, R11 ;  /* 0x0000000b2c067221 */ /* 0x002fc80000010000 */
[----:B------:R-:W-:Y:S01]  /*44e0*/  FADD.FTZ R45, R45, R6 ;  /* 0x000000062d2d7221 */ /* 0x000fe20000010000 */
[----:B------:R-:W-:-:S03]  /*44f0*/  FADD.FTZ R6, R54, R51 ;  /* 0x0000003336067221 */ /* 0x000fc60000010000 */
[----:B------:R-:W-:Y:S01]  /*4500*/  FADD.FTZ R48, R48, R45 ;  /* 0x0000002d30307221 */ /* 0x000fe20000010000 */
[----:B-----5:R-:W-:Y:S01]  /*4510*/  F2FP.F16.F32.PACK_AB R166, R5, R52 ;  /* 0x0000003405a6723e */ /* 0x020fe200000000ff */
[----:B------:R-:W-:Y:S02]  /*4520*/  FADD.FTZ R6, R9, R6 ;  /* 0x0000000609067221 */ /* 0x000fe40000010000 */
[----:B------:R-:W-:Y:S02]  /*4530*/  FADD.FTZ R49, R49, R48 ;  /* 0x0000003031317221 */ /* 0x000fe40000010000 */
[----:B------:R4:W-:Y:S02]  /*4540*/  STSM.16.M88.4 [R22], R164 ;  /* 0x000000a416007844 */ /* 0x0009e40000000200 */
[----:B------:R-:W-:-:S04]  /*4550*/  FADD.FTZ R52, R52, R49 ;  /* 0x0000003134347221 */ /* 0x000fc80000010000 */
[----:B------:R-:W-:Y:S01]  /*4560*/  FADD.FTZ R5, R5, R52 ;  /* 0x0000003405057221 */ /* 0x000fe20000010000 */
[----:B------:R-:W-:Y:S06]  /*4570*/  @!P0 BRA `(.L_x_3140) ;  /* 0x0000000000048947 */ /* 0x000fec0003800000 */
[----:B------:R-:W-:Y:S01]  /*4580*/  BPT.TRAP 0x1 ;  /* 0x000000040000795c */ /* 0x000fe20000300000 */
.L_x_3140:
[----:B------:R1:W2:Y:S01]  /*4590*/  SYNCS.PHASECHK.TRANS64.TRYWAIT P2, [R7+URZ+0x28c50], R8 ;  /* 0x028c5008070075a7 */ /* 0x0002a2000804017f */
[----:B------:R-:W-:Y:S05]  /*45a0*/  @!P0 BRA `(.L_x_3141) ;  /* 0x0000000000048947 */ /* 0x000fea0003800000 */
[----:B------:R-:W-:Y:S01]  /*45b0*/  BPT.TRAP 0x1 ;  /* 0x000000040000795c */ /* 0x000fe20000300000 */
.L_x_3141:
[----:B--2---:R-:W-:Y:S05]  /*45c0*/  @P2 BRA `(.L_x_3142) ;  /* 0x0000000000082947 */ /* 0x004fea0003800000 */
[----:B------:R-:W2:Y:S02]  /*45d0*/  SYNCS.PHASECHK.TRANS64.TRYWAIT P2, [R7+URZ+0x28c50], R8 ;  /* 0x028c5008070075a7 */ /* 0x000ea4000804017f */
[----:B--2---:R-:W-:Y:S05]  /*45e0*/  @!P2 BRA `(.L_x_3143) ;  /* 0x000000900068a947 */ /* 0x004fea0003800000 */
.L_x_3142:
[----:B------:R-:W-:Y:S01]  /*45f0*/  ULEA UR11, UR39, UR41, 0xc ;  /* 0x00000029270b7291 */ /* 0x000fe2000f8e603f */
[----:B------:R-:W-:Y:S01]  /*4600*/  WARPGROUP.ARRIVE ;  /* 0x00000000000079c5 */ /* 0x000fe20000000000 */
[----:B------:R-:W-:Y:S01]  /*4610*/  UMOV UR7, 0x40000040 ;  /* 0x4000004000077882 */ /* 0x000fe20000000000 */
[----:B------:R-:W-:Y:S01]  /*4620*/  UIMAD UR49, UR49, UR14, -UR15 ;  /* 0x0000000e313172a4 */ /* 0x000fe2000f8e0a0f */
[----:B-123--:R-:W-:Y:S01]  /*4630*/  @!P1 VIADD R7, R7, 0x28c60 ;  /* 0x00028c6007079836 */ /* 0x00efe20000000000 */
[----:B------:R-:W-:Y:S02]  /*4640*/  UIADD3 UR23, UR45, -0x2, URZ ;  /* 0xfffffffe2d177890 */ /* 0x000fe4000fffe03f */
[----:B------:R-:W-:Y:S01]  /*4650*/  UMOV UR6, UR11 ;  /* 0x0000000b00067c82 */ /* 0x000fe20008000000 */
[----:B------:R-:W-:Y:S01]  /*4660*/  UIADD3 UR49, UR42, UR49, URZ ;  /* 0x000000312a317290 */ /* 0x000fe2000fffe03f */
        /* <DEDUP_REMOVED lines=20> */
[----:B------:R-:W-:-:S04]  /*47b0*/  USHF.R.S32.HI UR6, URZ, 0x1f, UR49 ;  /* 0x0000001f3f067899 */ /* 0x000fc80008011431 */
[----:B------:R-:W-:-:S04]  /*47c0*/  ULEA.HI UR6, UR6, UR49, URZ, 0x6 ;  /* 0x0000003106067291 */ /* 0x000fc8000f8f303f */
[----:B------:R-:W-:-:S04]  /*47d0*/  USHF.R.S32.HI UR6, URZ, 0x6, UR6 ;  /* 0x000000063f067899 */ /* 0x000fc80008011406 */
[----:B------:R-:W-:-:S04]  /*47e0*/  UISETP.LT.AND UP0, UPT, URZ, UR6, UPT ;  /* 0x000000063f00728c */ /* 0x000fc8000bf01270 */
[----:B------:R-:W-:-:S04]  /*47f0*/  USEL UR22, URZ, UR6, !UP0 ;  /* 0x000000063f167287 */ /* 0x000fc8000c000000 */
[----:B------:R-:W-:-:S06]  /*4800*/  UISETP.GE.AND UP0, UPT, UR23, UR22, UPT ;  /* 0x000000161700728c */ /* 0x000fcc000bf06270 */
[----:B------:R-:W-:Y:S01]  /*4810*/  PLOP3.LUT P2, PT, PT, PT, UP0, 0x80, 0x0 ;  /* 0x000000000000781c */ /* 0x000fe20003f4f008 */
        /* <DEDUP_REMOVED lines=11> */
[----:B------:R-:W-:Y:S01]  /*48d0*/  MOV R8, R4 ;  /* 0x0000000400087202 */ /* 0x000fe20000000f00 */
[----:B------:R-:W-:Y:S01]  /*48e0*/  IMAD.MOV.U32 R9, RZ, RZ, R3 ;  /* 0x000000ffff097224 */ /* 0x000fe200078e0003 */
[----:B------:R-:W-:Y:S01]  /*48f0*/  UMOV UR25, UR39 ;  /* 0x0000002700197c82 */ /* 0x000fe20008000000 */
[----:B------:R-:W-:Y:S01]  /*4900*/  ULDC UR26, c[0x0][0x2e0] ;  /* 0x0000b800001a7ab9 */ /* 0x000fe20000000800 */
[----:B------:R-:W-:Y:S01]  /*4910*/  ULDC UR27, c[0x0][0x288] ;  /* 0x0000a200001b7ab9 */ /* 0x000fe20000000800 */
[----:B------:R-:W-:Y:S01]  /*4920*/  ULDC UR28, c[0x0][0x404] ;  /* 0x00010100001c7ab9 */ /* 0x000fe20000000800 */
[----:B------:R-:W-:Y:S01]  /*4930*/  ULDC UR24, c[0x0][0x988] ;  /* 0x0002620000187ab9 */ /* 0x000fe20000000800 */
[----:B------:R-:W-:-:S05]  /*4940*/  ULDC.64 UR20, c[0x0][0x3f8] ;  /* 0x0000fe0000147ab9 */ /* 0x000fca0000000a00 */
.L_x_3153:
[----:B------:R-:W-:-:S04]  /*4950*/  UIADD3 UR39, UR25, 0x1, URZ ;  /* 0x0000000119277890 */ /* 0x000fc8000fffe03f */
[----:B------:R-:W-:-:S04]  /*4960*/  UISETP.NE.AND UP0, UPT, UR39, 0x2, UPT ;  /* 0x000000022700788c */ /* 0x000fc8000bf05270 */
[----:B------:R-:W-:Y:S02]  /*4970*/  USEL UR6, URZ, 0x1, UP0 ;  /* 0x000000013f067887 */ /* 0x000fe40008000000 */
[----:B------:R-:W-:Y:S02]  /*4980*/  USEL UR39, UR39, URZ, UP0 ;  /* 0x0000003f27277287 */ /* 0x000fe40008000000 */
[----:B------:R-:W-:Y:S01]  /*4990*/  ULOP3.LUT UR38, UR38, UR6, URZ, 0x3c, !UPT ;  /* 0x0000000626267292 */ /* 0x000fe2000f8e3c3f */
[----:B--23--:R-:W-:Y:S11]  /*49a0*/  @!P0 BRA `(.L_x_3145) ;  /* 0x0000000000048947 */ /* 0x00cff60003800000 */
[----:B------:R-:W-:Y:S01]  /*49b0*/  BPT.TRAP 0x1 ;  /* 0x000000040000795c */ /* 0x000fe20000300000 */
.L_x_3145:
[----:B------:R-:W-:Y:S01]  /*49c0*/  ULEA UR29, UR39, UR48, 0x3 ;  /* 0x00000030271d7291 */ /* 0x000fe2000f8e183f */
[----:B-1----:R-:W-:-:S04]  /*49d0*/  MOV R7, UR38 ;  /* 0x0000002600077c02 */ /* 0x002fc80008000f00 */
[----:B------:R-:W-:-:S04]  /*49e0*/  SHF.L.U32 R7, R7, 0x1f, RZ ;  /* 0x0000001f07077819 */ /* 0x000fc800000006ff */
[----:B------:R1:W2:Y:S01]  /*49f0*/  SYNCS.PHASECHK.TRANS64.TRYWAIT P2, [UR29+0x28c30], R7 ;  /* 0x028c3007ff0075a7 */ /* 0x0002a2000804015d */
[----:B------:R-:W-:Y:S05]  /*4a00*/  @!P0 BRA `(.L_x_3146) ;  /* 0x0000000000048947 */ /* 0x000fea0003800000 */
[----:B------:R-:W-:Y:S01]  /*4a10*/  BPT.TRAP 0x1 ;  /* 0x000000040000795c */ /* 0x000fe20000300000 */
.L_x_3146:
[----:B--2---:R-:W-:Y:S05]  /*4a20*/  @P2 BRA `(.L_x_3147) ;  /* 0x0000000000082947 */ /* 0x004fea0003800000 */
[----:B------:R-:W2:Y:S02]  /*4a30*/  SYNCS.PHASECHK.TRANS64.TRYWAIT P2, [UR29+0x28c30], R7 ;  /* 0x028c3007ff0075a7 */ /* 0x000ea4000804015d */
[----:B--2---:R-:W-:Y:S05]  /*4a40*/  @!P2 BRA `(.L_x_3148) ;  /* 0x0000008c0064a947 */ /* 0x004fea0003800000 */
.L_x_3147:
[----:B------:R-:W-:Y:S01]  /*4a50*/  R2UR UR18, R0 ;  /* 0x00000000001272ca */ /* 0x000fe200000e0000 */
[----:B----4-:R-:W-:Y:S01]  /*4a60*/  WARPGROUP.ARRIVE ;  /* 0x00000000000079c5 */ /* 0x010fe20000000000 */
[----:B------:R-:W-:Y:S01]  /*4a70*/  UMOV UR19, 0x40000040 ;  /* 0x4000004000137882 */ /* 0x000fe20000000000 */
[----:B------:R-:W-:Y:S01]  /*4a80*/  UMOV UR7, 0x40000040 ;  /* 0x4000004000077882 */ /* 0x000fe20000000000 */
[----:B------:R-:W-:Y:S01]  /*4a90*/  UMOV UR11, 0x40000040 ;  /* 0x40000040000b7882 */ /* 0x000fe20000000000 */
[----:B------:R-:W-:Y:S01]  /*4aa0*/  UMOV UR15, 0x40000040 ;  /* 0x40000040000f7882 */ /* 0x000fe20000000000 */
[----:B------:R-:W-:Y:S01]  /*4ab0*/  UISETP.NE.U32.AND UP0, UPT, UR20, URZ, UPT ;  /* 0x0000003f1400728c */ /* 0x000fe2000bf05070 */
[----:B------:R-:W-:-:S03]  /*4ac0*/  IMAD.U32 R3, RZ, RZ, UR27 ;  /* 0x0000001bff037e24 */ /* 0x000fc6000f8e00ff */
[----:B------:R-:W-:-:S03]  /*4ad0*/  UISETP.NE.AND.EX UP0, UPT, UR21, URZ, UPT, UP0 ;  /* 0x0000003f1500728c */ /* 0x000fc6000bf05300 */
[----:B------:R-:W-:-:S04]  /*4ae0*/  ULEA UR18, UR39, UR18, 0x9 ;  /* 0x0000001227127291 */ /* 0x000fc8000f8e483f */
[----:B------:R-:W-:Y:S02]  /*4af0*/  UIADD3 UR6, UR18, 0x2, URZ ;  /* 0x0000000212067890 */ /* 0x000fe4000fffe03f */
[----:B------:R-:W-:Y:S02]  /*4b00*/  UIADD3 UR10, UR18, 0x4, URZ ;  /* 0x00000004120a7890 */ /* 0x000fe4000fffe03f */
[----:B------:R-:W-:Y:S02]  /*4b10*/  UIADD3 UR14, UR18, 0x6, URZ ;  /* 0x00000006120e7890 */ /* 0x000fe4000fffe03f */
[----:B------:R-:W-:Y:S03]  /*4b20*/  HGMMA.64x64x16.F32 R152, gdesc[UR16], RZ, !UPT, gsb0 ;  /* 0x00e00000109879f0 */ /* 0x000fe6000c0008ff */
[----:B------:R-:W-:Y:S02]  /*4b30*/  WARPGROUP.DEPBAR.LE gsb0, 0x0 ;  /* 0x00008000000079c5 */ /* 0x000fe40000010000 */
[----:B------:R-:W-:-:S06]  /*4b40*/  WARPGROUP.ARRIVE ;  /* 0x00000000000079c5 */ /* 0x000fcc0000000000 */
[----:B------:R-:W-:Y:S01]  /*4b50*/  HGMMA.64x64x16.F32 R152, gdesc[UR4], R152, gsb0 ;  /* 0x00e00000049879f0 */ /* 0x000fe20008000898 */
[----:B------:R-:W-:Y:S01]  /*4b60*/  UMOV UR6, 0xffffffc0 ;  /* 0xffffffc000067882 */ /* 0x000fe20000000000 */
[----:B------:R-:W-:Y:S02]  /*4b70*/  USEL UR7, UR28, 0x1, UP0 ;  /* 0x000000011c077887 */ /* 0x000fe40008000000 */
[----:B------:R-:W-:-:S04]  /*4b80*/  UIMAD UR6, UR23, UR6, 0x1 ;  /* 0x00000001170674a4 */ /* 0x000fc8000f8e0206 */
[----:B------:R-:W-:-:S04]  /*4b90*/  UIADD3 UR6, UR42, UR6, URZ ;  /* 0x000000062a067290 */ /* 0x000fc8000fffe03f */
[----:B------:R-:W-:-:S06]  /*4ba0*/  UIMAD UR6, UR7, UR26, UR6 ;  /* 0x0000001a070672a4 */ /* 0x000fcc000f8e0206 */
[----:B------:R-:W-:-:S04]  /*4bb0*/  IADD3 R3, -R3, UR6, -R16 ;  /* 0x0000000603037c10 */ /* 0x000fc8000fffe910 */
[----:B------:R-:W-:-:S04]  /*4bc0*/  IADD3 R3, R2, R3, RZ ;  /* 0x0000000302037210 */ /* 0x000fc80007ffe0ff */
[C---:B------:R-:W-:Y:S02]  /*4bd0*/  ISETP.GT.AND P2, PT, R3.reuse, RZ, PT ;  /* 0x000000ff0300720c */ /* 0x040fe40003f44270 */
[----:B------:R-:W-:Y:S01]  /*4be0*/  ISETP.GT.AND P3, PT, R3, 0x1, PT ;  /* 0x000000010300780c */ /* 0x000fe20003f64270 */
        /* <DEDUP_REMOVED lines=8> */
[----:B------:R-:W-:Y:S02]  /*4c70*/  FSEL R152, R152, -INF , P2 ;  /* 0xff80000098987808 */ /* 0x000fe40001000000 */
[----:B------:R-:W-:Y:S02]  /*4c80*/  ISETP.GT.AND P2, PT, R3, 0x8, PT ;  /* 0x000000080300780c */ /* 0x000fe40003f44270 */
[----:B------:R-:W-:Y:S02]  /*4c90*/  FSEL R153, R153, -INF , P3 ;  /* 0xff80000099997808 */ /* 0x000fe40001800000 */
[----:B--2---:R-:W-:-:S02]  /*4ca0*/  FMNMX.FTZ R4, R152, R9, !PT ;  /* 0x0000000998047209 */ /* 0x004fc40007810000 */
        /* <DEDUP_REMOVED lines=40> */
[----:B------:R-:W-:-:S04]  /*4f30*/  FMNMX.FTZ R4, R180, R11, !PT ;  /* 0x0000000bb4047209 */ /* 0x000fc80007810000 */
[----:B------:R-:W-:Y:S01]  /*4f40*/  FMNMX.FTZ R12, R181, R4, !PT ;  /* 0x00000004b50c7209 */ /* 0x000fe20007810000 */
[----:B------:R-:W-:-:S04]  /*4f50*/  VIADD R4, R3, 0x8 ;  /* 0x0000000803047836 */ /* 0x000fc80000000000 */
[----:B------:R-:W2:Y:S01]  /*4f60*/  SHFL.BFLY PT, R11, R12, 0x2, 0x1f ;  /* 0x0c401f000c0b7f89 */ /* 0x000ea200000e0000 */
[C---:B------:R-:W-:Y:S02]  /*4f70*/  ISETP.GT.AND P2, PT, R4.reuse, RZ, PT ;  /* 0x000000ff0400720c */ /* 0x040fe40003f44270 */
[C---:B------:R-:W-:Y:S02]  /*4f80*/  ISETP.GT.AND P3, PT, R4.reuse, 0x1, PT ;  /* 0x000000010400780c */ /* 0x040fe40003f64270 */
[C---:B------:R-:W-:Y:S02]  /*4f90*/  ISETP.GT.AND P4, PT, R4.reuse, 0x20, PT ;  /* 0x000000200400780c */ /* 0x040fe40003f84270 */
[----:B------:R-:W-:Y:S02]  /*4fa0*/  FSEL R155, R155, -INF , P3 ;  /* 0xff8000009b9b7808 */ /* 0x000fe40001800000 */
[C---:B------:R-:W-:Y:S02]  /*4fb0*/  ISETP.GT.AND P3, PT, R4.reuse, 0x9, PT ;  /* 0x000000090400780c */ /* 0x040fe40003f64270 */
[----:B------:R-:W-:-:S02]  /*4fc0*/  ISETP.GT.AND P5, PT, R4, 0x21, PT ;  /* 0x000000210400780c */ /* 0x000fc40003fa4270 */
[----:B------:R-:W-:Y:S02]  /*4fd0*/  FSEL R159, R159, -INF , P3 ;  /* 0xff8000009f9f7808 */ /* 0x000fe40001800000 */
[----:B------:R-:W-:Y:S02]  /*4fe0*/  ISETP.GT.AND P3, PT, R4, 0x11, PT ;  /* 0x000000110400780c */ /* 0x000fe40003f64270 */
[----:B------:R-:W-:Y:S02]  /*4ff0*/  FSEL R170, R170, -INF , P4 ;  /* 0xff800000aaaa7808 */ /* 0x000fe40002000000 */
[----:B------:R-:W-:Y:S02]  /*5000*/  FSEL R163, R163, -INF , P3 ;  /* 0xff800000a3a37808 */ /* 0x000fe40001800000 */
[----:B------:R-:W-:Y:S02]  /*5010*/  ISETP.GT.AND P3, PT, R4, 0x19, PT ;  /* 0x000000190400780c */ /* 0x000fe40003f64270 */
[----:B------:R-:W-:-:S02]  /*5020*/  FSEL R171, R171, -INF , P5 ;  /* 0xff800000abab7808 */ /* 0x000fc40002800000 */
[----:B--2---:R-:W-:Y:S02]  /*5030*/  FMNMX.FTZ R14, R12, R11, !PT ;  /* 0x0000000b0c0e7209 */ /* 0x004fe40007810000 */
[----:B------:R-:W-:Y:S02]  /*5040*/  FSEL R11, R154, -INF , P2 ;  /* 0xff8000009a0b7808 */ /* 0x000fe40001000000 */
[----:B------:R-:W-:Y:S01]  /*5050*/  ISETP.GT.AND P2, PT, R4, 0x8, PT ;  /* 0x000000080400780c */ /* 0x000fe20003f44270 */
[----:B------:R-:W2:Y:S01]  /*5060*/  SHFL.BFLY PT, R15, R14, 0x1, 0x1f ;  /* 0x0c201f000e0f7f89 */ /* 0x000ea200000e0000 */
[----:B------:R-:W-:Y:S02]  /*5070*/  FMNMX.FTZ R10, R11, R8, !PT ;  /* 0x000000080b0a7209 */ /* 0x000fe40007810000 */
[----:B------:R-:W-:Y:S02]  /*5080*/  FSEL R158, R158, -INF , P2 ;  /* 0xff8000009e9e7808 */ /* 0x000fe40001000000 */
[----:B------:R-:W-:-:S02]  /*5090*/  FMNMX.FTZ R3, R155, R10, !PT ;  /* 0x0000000a9b037209 */ /* 0x000fc40007810000 */
[----:B------:R-:W-:Y:S02]  /*50a0*/  ISETP.GT.AND P2, PT, R4, 0x10, PT ;  /* 0x000000100400780c */ /* 0x000fe40003f44270 */
[----:B------:R-:W-:Y:S02]  /*50b0*/  FMNMX.FTZ R10, R158, R3, !PT ;  /* 0x000000039e0a7209 */ /* 0x000fe40007810000 */
[----:B------:R-:W-:Y:S02]  /*50c0*/  FSEL R162, R162, -INF , P2 ;  /* 0xff800000a2a27808 */ /* 0x000fe40001000000 */
[----:B------:R-:W-:Y:S02]  /*50d0*/  FMNMX.FTZ R13, R159, R10, !PT ;  /* 0x0000000a9f0d7209 */ /* 0x000fe40007810000 */
[----:B------:R-:W-:Y:S02]  /*50e0*/  ISETP.GT.AND P2, PT, R4, 0x18, PT ;  /* 0x000000180400780c */ /* 0x000fe40003f44270 */
[----:B------:R-:W-:-:S02]  /*50f0*/  FMNMX.FTZ R10, R162, R13, !PT ;  /* 0x0000000da20a7209 */ /* 0x000fc40007810000 */
[----:B------:R-:W-:Y:S02]  /*5100*/  FSEL R166, R166, -INF , P2 ;  /* 0xff800000a6a67808 */ /* 0x000fe40001000000 */
[----:B------:R-:W-:Y:S02]  /*5110*/  FMNMX.FTZ R13, R163, R10, !PT ;  /* 0x0000000aa30d7209 */ /* 0x000fe40007810000 */
[----:B------:R-:W-:Y:S02]  /*5120*/  FSEL R167, R167, -INF , P3 ;  /* 0xff800000a7a77808 */ /* 0x000fe40001800000 */
[----:B------:R-:W-:Y:S02]  /*5130*/  FMNMX.FTZ R10, R166, R13, !PT ;  /* 0x0000000da60a7209 */ /* 0x000fe40007810000 */
[----:B------:R-:W-:Y:S02]  /*5140*/  ISETP.GT.AND P3, PT, R4, 0x28, PT ;  /* 0x000000280400780c */ /* 0x000fe40003f64270 */
[----:B------:R-:W-:-:S02]  /*5150*/  FMNMX.FTZ R13, R167, R10, !PT ;  /* 0x0000000aa70d7209 */ /* 0x000fc40007810000 */
[----:B------:R-:W-:Y:S02]  /*5160*/  ISETP.GT.AND P4, PT, R4, 0x29, PT ;  /* 0x000000290400780c */ /* 0x000fe40003f84270 */
[----:B------:R-:W-:Y:S02]  /*5170*/  FMNMX.FTZ R10, R170, R13, !PT ;  /* 0x0000000daa0a7209 */ /* 0x000fe40007810000 */
[----:B------:R-:W-:Y:S02]  /*5180*/  FSEL R174, R174, -INF , P3 ;  /* 0xff800000aeae7808 */ /* 0x000fe40001800000 */
[----:B------:R-:W-:Y:S02]  /*5190*/  FMNMX.FTZ R13, R171, R10, !PT ;  /* 0x0000000aab0d7209 */ /* 0x000fe40007810000 */
[----:B------:R-:W-:Y:S02]  /*51a0*/  ISETP.GT.AND P3, PT, R4, 0x30, PT ;  /* 0x000000300400780c */ /* 0x000fe40003f64270 */
[----:B------:R-:W-:-:S02]  /*51b0*/  FSEL R175, R175, -INF , P4 ;  /* 0xff800000afaf7808 */ /* 0x000fc40002000000 */
[----:B------:R-:W-:Y:S02]  /*51c0*/  FMNMX.FTZ R10, R174, R13, !PT ;  /* 0x0000000dae0a7209 */ /* 0x000fe40007810000 */
[----:B--2---:R-:W-:Y:S02]  /*51d0*/  FMNMX.FTZ R3, R14, R15, !PT ;  /* 0x0000000f0e037209 */ /* 0x004fe40007810000 */
[----:B------:R-:W-:Y:S02]  /*51e0*/  ISETP.GT.AND P4, PT, R4, 0x31, PT ;  /* 0x000000310400780c */ /* 0x000fe40003f84270 */
[----:B------:R-:W-:Y:S01]  /*51f0*/  FSEL R178, R178, -INF , P3 ;  /* 0xff800000b2b27808 */ /* 0x000fe20001800000 */
[----:B------:R-:W-:Y:S01]  /*5200*/  FMUL.FTZ R12, R3, UR10 ;  /* 0x0000000a030c7c20 */ /* 0x000fe20008410000 */
[----:B------:R-:W-:Y:S02]  /*5210*/  FMNMX.FTZ R15, R175, R10, !PT ;  /* 0x0000000aaf0f7209 */ /* 0x000fe40007810000 */
[----:B------:R-:W-:-:S02]  /*5220*/  ISETP.GT.AND P3, PT, R4, 0x38, PT ;  /* 0x000000380400780c */ /* 0x000fc40003f64270 */
[----:B------:R-:W-:Y:S02]  /*5230*/  FSEL R179, R179, -INF , P4 ;  /* 0xff800000b3b37808 */ /* 0x000fe40002000000 */
[----:B------:R-:W-:Y:S02]  /*5240*/  FMNMX.FTZ R10, R178, R15, !PT ;  /* 0x0000000fb20a7209 */ /* 0x000fe40007810000 */
[----:B------:R-:W-:Y:S02]  /*5250*/  ISETP.GT.AND P4, PT, R4, 0x39, PT ;  /* 0x000000390400780c */ /* 0x000fe40003f84270 */
[----:B------:R-:W-:Y:S02]  /*5260*/  FSEL R182, R182, -INF , P3 ;  /* 0xff800000b6b67808 */ /* 0x000fe40001800000 */
[----:B------:R-:W-:Y:S02]  /*5270*/  FMNMX.FTZ R15, R179, R10, !PT ;  /* 0x0000000ab30f7209 */ /* 0x000fe40007810000 */
[----:B------:R-:W-:-:S02]  /*5280*/  FSETP.NEU.FTZ.AND P2, PT, R3, -INF , PT ;  /* 0xff8000000300780b */ /* 0x000fc40003f5d000 */
[----:B------:R-:W-:Y:S02]  /*5290*/  FSEL R183, R183, -INF , P4 ;  /* 0xff800000b7b77808 */ /* 0x000fe40002000000 */
[----:B------:R-:W-:Y:S02]  /*52a0*/  FMNMX.FTZ R4, R182, R15, !PT ;  /* 0x0000000fb6047209 */ /* 0x000fe40007810000 */
[----:B------:R-:W-:Y:S02]  /*52b0*/  FSEL R192, R12, RZ, P2 ;  /* 0x000000ff0cc07208 */ /* 0x000fe40001000000 */
[----:B------:R-:W-:Y:S02]  /*52c0*/  FMNMX.FTZ R4, R183, R4, !PT ;  /* 0x00000004b7047209 */ /* 0x000fe40007810000 */
[----:B------:R-:W-:Y:S01]  /*52d0*/  FSEL R20, R3, RZ, P2 ;  /* 0x000000ff03147208 */ /* 0x000fe20001000000 */
[--C-:B------:R-:W-:Y:S01]  /*52e0*/  FFMA.FTZ R15, R157, UR10, -R192.reuse ;  /* 0x0000000a9d0f7c23 */ /* 0x100fe200080108c0 */
[--C-:B------:R-:W-:Y:S01]  /*52f0*/  FFMA.FTZ R21, R161, UR10, -R192.reuse ;  /* 0x0000000aa1157c23 */ /* 0x100fe200080108c0 */
[----:B------:R-:W2:Y:S01]  /*5300*/  SHFL.BFLY PT, R157, R4, 0x2, 0x1f ;  /* 0x0c401f00049d7f89 */ /* 0x000ea200000e0000 */
[--C-:B------:R-:W-:Y:S01]  /*5310*/  FFMA.FTZ R12, R172, UR10, -R192.reuse ;  /* 0x0000000aac0c7c23 */ /* 0x100fe200080108c0 */
[----:B------:R-:W-:Y:S01]  /*5320*/  FADD.FTZ R20, -R20, R9 ;  /* 0x0000000914147221 */ /* 0x000fe20000010100 */
[--C-:B------:R-:W-:Y:S01]  /*5330*/  FFMA.FTZ R161, R173, UR10, -R192.reuse ;  /* 0x0000000aada17c23 */ /* 0x100fe200080108c0 */
[--C-:B------:R-:W-:Y:S01]  /*5340*/  FFMA.FTZ R152, R152, UR10, -R192.reuse ;  /* 0x0000000a98987c23 */ /* 0x100fe200080108c0 */
[--C-:B------:R-:W-:Y:S01]  /*5350*/  FFMA.FTZ R13, R153, UR10, -R192.reuse ;  /* 0x0000000a990d7c23 */ /* 0x100fe200080108c0 */
[----:B------:R-:W-:Y:S01]  /*5360*/  FMUL.FTZ R9, R20, UR10 ;  /* 0x0000000a14097c20 */ /* 0x000fe20008410000 */
        /* <DEDUP_REMOVED lines=10> */
[----:B--2---:R-:W-:Y:S01]  /*5410*/  FMNMX.FTZ R14, R4, R157, !PT ;  /* 0x0000009d040e7209 */ /* 0x004fe20007810000 */
[----:B------:R-:W-:-:S06]  /*5420*/  FFMA.FTZ R157, R169, UR10, -R192 ;  /* 0x0000000aa99d7c23 */ /* 0x000fcc00080108c0 */
[----:B------:R-:W2:Y:S01]  /*5430*/  MUFU.EX2 R9, R9 ;  /* 0x0000000900097308 */ /* 0x000ea20000000800 */
[----:B------:R-:W3:Y:S07]  /*5440*/  SHFL.BFLY PT, R169, R14, 0x1, 0x1f ;  /* 0x0c201f000ea97f89 */ /* 0x000eee00000e0000 */
        /* <DEDUP_REMOVED lines=11> */
[----:B------:R-:W-:Y:S01]  /*5500*/  FMUL.FTZ R40, R40, R9 ;  /* 0x0000000928287220 */ /* 0x000fe20000410000 */
[----:B---3--:R-:W-:Y:S01]  /*5510*/  FMNMX.FTZ R4, R14, R169, !PT ;  /* 0x000000a90e047209 */ /* 0x008fe20007810000 */
[----:B------:R-:W-:Y:S01]  /*5520*/  FFMA.FTZ R169, R181, UR10, -R192 ;  /* 0x0000000ab5a97c23 */ /* 0x000fe200080108c0 */
[-C--:B------:R-:W-:Y:S01]  /*5530*/  FMUL.FTZ R41, R41, R9.reuse ;  /* 0x0000000929297220 */ /* 0x080fe20000410000 */
[-C--:B------:R-:W-:Y:S01]  /*5540*/  FMUL.FTZ R44, R44, R9.reuse ;  /* 0x000000092c2c7220 */ /* 0x080fe20000410000 */
[C---:B------:R-:W-:Y:S01]  /*5550*/  FSETP.NEU.FTZ.AND P2, PT, R4.reuse, -INF , PT ;  /* 0xff8000000400780b */ /* 0x040fe20003f5d000 */
[C---:B------:R-:W-:Y:S01]  /*5560*/  FMUL.FTZ R172, R4.reuse, UR10 ;  /* 0x0000000a04ac7c20 */ /* 0x040fe20008410000 */
[----:B------:R-:W3:Y:S01]  /*5570*/  MUFU.EX2 R21, R21 ;  /* 0x0000001500157308 */ /* 0x000ee20000000800 */
[-C--:B------:R-:W-:Y:S01]  /*5580*/  FMUL.FTZ R45, R45, R9.reuse ;  /* 0x000000092d2d7220 */ /* 0x080fe20000410000 */
[----:B------:R-:W-:Y:S01]  /*5590*/  FSEL R173, R4, RZ, P2 ;  /* 0x000000ff04ad7208 */ /* 0x000fe20001000000 */
[-C--:B------:R-:W-:Y:S01]  /*55a0*/  FMUL.FTZ R48, R48, R9.reuse ;  /* 0x0000000930307220 */ /* 0x080fe20000410000 */
[----:B------:R-:W-:Y:S01]  /*55b0*/  FSEL R172, R172, RZ, P2 ;  /* 0x000000ffacac7208 */ /* 0x000fe20001000000 */
[-C--:B------:R-:W-:Y:S01]  /*55c0*/  FMUL.FTZ R49, R49, R9.reuse ;  /* 0x0000000931317220 */ /* 0x080fe20000410000 */
[----:B------:R-:W-:Y:S01]  /*55d0*/  FMUL.FTZ R52, R52, R9 ;  /* 0x0000000934347220 */ /* 0x000fe20000410000 */
[----:B------:R-:W-:Y:S01]  /*55e0*/  FADD.FTZ R173, -R173, R8 ;  /* 0x00000008adad7221 */ /* 0x000fe20000010100 */
[----:B------:R1:W-:Y:S01]  /*55f0*/  MUFU.EX2 R14, R180 ;  /* 0x000000b4000e7308 */ /* 0x0003e20000000800 */
[--C-:B------:R-:W-:Y:S01]  /*5600*/  FFMA.FTZ R11, R11, UR10, -R172.reuse ;  /* 0x0000000a0b0b7c23 */ /* 0x100fe200080108ac */
[--C-:B------:R-:W-:Y:S01]  /*5610*/  FFMA.FTZ R20, R155, UR10, -R172.reuse ;  /* 0x0000000a9b147c23 */ /* 0x100fe200080108ac */
[----:B------:R-:W-:Y:S01]  /*5620*/  FMUL.FTZ R8, R173, UR10 ;  /* 0x0000000aad087c20 */ /* 0x000fe20008410000 */
[--C-:B------:R-:W-:Y:S01]  /*5630*/  FFMA.FTZ R155, R158, UR10, -R172.reuse ;  /* 0x0000000a9e9b7c23 */ /* 0x100fe200080108ac */
[----:B------:R-:W-:Y:S01]  /*5640*/  FFMA.FTZ R168, R159, UR10, -R172 ;  /* 0x0000000a9fa87c23 */ /* 0x000fe200080108ac */
[----:B------:R-:W-:Y:S01]  /*5650*/  FFMA.FTZ R158, R9, R5, R152 ;  /* 0x00000005099e7223 */ /* 0x000fe20000010098 */
[--C-:B------:R-:W-:Y:S01]  /*5660*/  FFMA.FTZ R159, R162, UR10, -R172.reuse ;  /* 0x0000000aa29f7c23 */ /* 0x100fe200080108ac */
[----:B------:R-:W-:Y:S01]  /*5670*/  MUFU.EX2 R11, R11 ;  /* 0x0000000b000b7308 */ /* 0x000fe20000000800 */
[----:B------:R-:W-:Y:S01]  /*5680*/  FFMA.FTZ R192, R171, UR10, -R172 ;  /* 0x0000000aabc07c23 */ /* 0x000fe200080108ac */
[----:B----4-:R-:W-:Y:S01]  /*5690*/  FADD.FTZ R171, R13, R158 ;  /* 0x0000009e0dab7221 */ /* 0x010fe20000010000 */
[----:B------:R-:W-:Y:S01]  /*56a0*/  FFMA.FTZ R176, R163, UR10, -R172 ;  /* 0x0000000aa3b07c23 */ /* 0x000fe200080108ac */
[----:B------:R-:W-:-:S02]  /*56b0*/  IMAD.MOV R173, RZ, RZ, -R17 ;  /* 0x000000ffffad7224 */ /* 0x000fc400078e0a11 */
[--C-:B------:R-:W-:Y:S01]  /*56c0*/  FFMA.FTZ R163, R166, UR10, -R172.reuse ;  /* 0x0000000aa6a37c23 */ /* 0x100fe200080108ac */
[----:B-----5:R-:W-:Y:S01]  /*56d0*/  FADD.FTZ R158, R154, R171 ;  /* 0x000000ab9a9e7221 */ /* 0x020fe20000010000 */
[----:B-1----:R-:W-:Y:S01]  /*56e0*/  FFMA.FTZ R180, R167, UR10, -R172 ;  /* 0x0000000aa7b47c23 */ /* 0x002fe200080108ac */
[----:B------:R-:W1:Y:S01]  /*56f0*/  MUFU.EX2 R8, R8 ;  /* 0x0000000800087308 */ /* 0x000e620000000800 */
[----:B------:R-:W-:Y:S01]  /*5700*/  ISETP.NE.AND P2, PT, R16, R173, PT ;  /* 0x000000ad1000720c */ /* 0x000fe20003f45270 */
[----:B------:R-:W-:Y:S01]  /*5710*/  FADD.FTZ R173, R15, R158 ;  /* 0x0000009e0fad7221 */ /* 0x000fe20000010000 */
[--C-:B------:R-:W-:Y:S01]  /*5720*/  FFMA.FTZ R167, R170, UR10, -R172.reuse ;  /* 0x0000000aaaa77c23 */ /* 0x100fe200080108ac */
[----:B------:R-:W-:Y:S01]  /*5730*/  MOV R170, UR29 ;  /* 0x0000001d00aa7c02 */ /* 0x000fe20008000f00 */
[--C-:B------:R-:W-:Y:S01]  /*5740*/  FFMA.FTZ R174, R174, UR10, -R172.reuse ;  /* 0x0000000aaeae7c23 */ /* 0x100fe200080108ac */
[----:B--2---:R-:W-:Y:S01]  /*5750*/  FADD.FTZ R162, R156, R173 ;  /* 0x000000ad9ca27221 */ /* 0x004fe20000010000 */
[----:B------:R-:W-:Y:S01]  /*5760*/  FFMA.FTZ R175, R175, UR10, -R172 ;  /* 0x0000000aafaf7c23 */ /* 0x000fe200080108ac */
[----:B------:R-:W2:Y:S01]  /*5770*/  MUFU.EX2 R20, R20 ;  /* 0x0000001400147308 */ /* 0x000ea20000000800 */
[----:B------:R-:W-:Y:S01]  /*5780*/  @!P1 IADD3 R5, R170, 0x28c40, RZ ;  /* 0x00028c40aa059810 */ /* 0x000fe20007ffe0ff */
[----:B---3--:R-:W-:Y:S01]  /*5790*/  FADD.FTZ R173, R21, R162 ;  /* 0x000000a215ad7221 */ /* 0x008fe20000010000 */
[----:B------:R-:W-:Y:S01]  /*57a0*/  F2FP.F16.F32.PACK_AB R152, R13, R152 ;  /* 0x000000980d98723e */ /* 0x000fe200000000ff */
[--C-:B------:R-:W-:Y:S01]  /*57b0*/  FFMA.FTZ R178, R178, UR10, -R172.reuse ;  /* 0x0000000ab2b27c23 */ /* 0x100fe200080108ac */
[----:B------:R-:W-:Y:S01]  /*57c0*/  @!P1 PRMT R5, RZ, 0x654, R5 ;  /* 0x00000654ff059816 */ /* 0x000fe20000000005 */
[--C-:B------:R-:W-:Y:S01]  /*57d0*/  FFMA.FTZ R179, R179, UR10, -R172.reuse ;  /* 0x0000000ab3b37c23 */ /* 0x100fe200080108ac */
[--C-:B------:R-:W-:Y:S01]  /*57e0*/  FFMA.FTZ R182, R182, UR10, -R172.reuse ;  /* 0x0000000ab6b67c23 */ /* 0x100fe200080108ac */
[----:B------:R-:W3:Y:S01]  /*57f0*/  MUFU.EX2 R155, R155 ;  /* 0x0000009b009b7308 */ /* 0x000ee20000000800 */
[----:B-1----:R-:W-:Y:S01]  /*5800*/  FFMA.FTZ R171, R8, R6, R11 ;  /* 0x0000000608ab7223 */ /* 0x002fe2000001000b */
[----:B------:R1:W-:Y:S01]  /*5810*/  @!P1 SYNCS.ARRIVE.TRANS64.RED.A1T0 RZ, [R5+URZ], RZ ;  /* 0x000000ff05ff99a7 */ /* 0x0003e2000810043f */
[----:B------:R-:W-:Y:S01]  /*5820*/  FFMA.FTZ R172, R183, UR10, -R172 ;  /* 0x0000000ab7ac7c23 */ /* 0x000fe200080108ac */
[----:B------:R-:W-:Y:S01]  /*5830*/  F2FP.F16.F32.PACK_AB R154, R15, R154 ;  /* 0x0000009a0f9a723e */ /* 0x000fe200000000ff */
[-C--:B------:R-:W-:Y:S01]  /*5840*/  FMUL.FTZ R53, R53, R9.reuse ;  /* 0x0000000935357220 */ /* 0x080fe20000410000 */
[----:B------:R-:W-:Y:S01]  /*5850*/  F2FP.F16.F32.PACK_AB R156, R21, R156 ;  /* 0x0000009c159c723e */ /* 0x000fe200000000ff */
[----:B------:R-:W-:Y:S01]  /*5860*/  FMUL.FTZ R56, R56, R9 ;  /* 0x0000000938387220 */ /* 0x000fe20000410000 */
[----:B------:R-:W4:Y:S01]  /*5870*/  MUFU.EX2 R168, R168 ;  /* 0x000000a800a87308 */ /* 0x000f220000000800 */
[----:B--2---:R-:W-:Y:S01]  /*5880*/  FADD.FTZ R158, R20, R171 ;  /* 0x000000ab149e7221 */ /* 0x004fe20000010000 */
[----:B-1----:R-:W-:-:S02]  /*5890*/  IMAD.U32 R5, RZ, RZ, UR25 ;  /* 0x00000019ff057e24 */ /* 0x002fc4000f8e00ff */
[-C--:B------:R-:W-:Y:S01]  /*58a0*/  FMUL.FTZ R57, R57, R9.reuse ;  /* 0x0000000939397220 */ /* 0x080fe20000410000 */
[-C--:B------:R-:W-:Y:S01]  /*58b0*/  FMUL.FTZ R60, R60, R9.reuse ;  /* 0x000000093c3c7220 */ /* 0x080fe20000410000 */
[-C--:B------:R-:W-:Y:S01]  /*58c0*/  FMUL.FTZ R61, R61, R9.reuse ;  /* 0x000000093d3d7220 */ /* 0x080fe20000410000 */
[-C--:B------:R-:W-:Y:S01]  /*58d0*/  FMUL.FTZ R64, R64, R9.reuse ;  /* 0x0000000940407220 */ /* 0x080fe20000410000 */
[----:B------:R-:W-:Y:S01]  /*58e0*/  @!P2 LEA R5, R5, R2, 0x6 ;  /* 0x000000020505a211 */ /* 0x000fe200078e30ff */
[----:B------:R-:W1:Y:S01]  /*58f0*/  MUFU.EX2 R159, R159 ;  /* 0x0000009f009f7308 */ /* 0x000e620000000800 */
[----:B---3--:R-:W-:Y:S01]  /*5900*/  FADD.FTZ R171, R155, R158 ;  /* 0x0000009e9bab7221 */ /* 0x008fe20000010000 */
[-C--:B------:R-:W-:Y:S01]  /*5910*/  FMUL.FTZ R65, R65, R9.reuse ;  /* 0x0000000941417220 */ /* 0x080fe20000410000 */
[----:B------:R-:W-:Y:S01]  /*5920*/  @!P2 LEA R5, R5, UR48, 0x2 ;  /* 0x000000300505ac11 */ /* 0x000fe2000f8e10ff */
[-C--:B------:R-:W-:Y:S01]  /*5930*/  FMUL.FTZ R68, R68, R9.reuse ;  /* 0x0000000944447220 */ /* 0x080fe20000410000 */
[-C--:B------:R-:W-:Y:S01]  /*5940*/  FMUL.FTZ R69, R69, R9.reuse ;  /* 0x0000000945457220 */ /* 0x080fe20000410000 */
[-C--:B------:R-:W-:Y:S01]  /*5950*/  FMUL.FTZ R72, R72, R9.reuse ;  /* 0x0000000948487220 */ /* 0x080fe20000410000 */
[----:B------:R-:W-:Y:S01]  /*5960*/  FMUL.FTZ R73, R73, R9 ;  /* 0x0000000949497220 */ /* 0x000fe20000410000 */
[----:B------:R-:W2:Y:S01]  /*5970*/  MUFU.EX2 R176, R176 ;  /* 0x000000b000b07308 */ /* 0x000ea20000000800 */
[C---:B----4-:R-:W-:Y:S01]  /*5980*/  FADD.FTZ R158, R168.reuse, R171 ;  /* 0x000000aba89e7221 */ /* 0x050fe20000010000 */
[----:B------:R-:W-:Y:S01]  /*5990*/  @!P2 STS [R5+0x28800], R9 ;  /* 0x028800090500a388 */ /* 0x000fe20000000800 */
[----:B------:R-:W-:Y:S01]  /*59a0*/  F2FP.F16.F32.PACK_AB R155, R168, R155 ;  /* 0x0000009ba89b723e */ /* 0x000fe200000000ff */
[-C--:B------:R-:W-:Y:S01]  /*59b0*/  FMUL.FTZ R76, R76, R9.reuse ;  /* 0x000000094c4c7220 */ /* 0x080fe20000410000 */
[-C--:B------:R-:W-:Y:S01]  /*59c0*/  FMUL.FTZ R77, R77, R9.reuse ;  /* 0x000000094d4d7220 */ /* 0x080fe20000410000 */
[----:B------:R3:W-:Y:S01]  /*59d0*/  @!P2 STS [R5+0x28820], R8 ;  /* 0x028820080500a388 */ /* 0x0007e20000000800 */
        /* <DEDUP_REMOVED lines=47> */
[----:B------:R-:W-:Y:S01]  /*5cd0*/  FMUL.FTZ R149, R149, R9 ;  /* 0x0000000995957220 */ /* 0x000fe20000410000 */
        /* <DEDUP_REMOVED lines=10> */
[----:B--2---:R-:W-:Y:S01]  /*5d80*/  FADD.FTZ R13, R167, R158 ;  /* 0x0000009ea70d7221 */ /* 0x004fe20000010000 */
[----:B------:R-:W-:Y:S01]  /*5d90*/  F2FP.F16.F32.PACK_AB R158, R153, R10 ;  /* 0x0000000a999e723e */ /* 0x000fe200000000ff */
[-C--:B------:R-:W-:Y:S01]  /*5da0*/  FMUL.FTZ R39, R39, R8.reuse ;  /* 0x0000000827277220 */ /* 0x080fe20000410000 */
[----:B------:R-:W-:Y:S01]  /*5db0*/  F2FP.F16.F32.PACK_AB R153, R20, R11 ;  /* 0x0000000b1499723e */ /* 0x000fe200000000ff */
[----:B------:R-:W-:Y:S01]  /*5dc0*/  BAR.SYNC.DEFER_BLOCKING 0xf, 0x100 ;  /* 0x03c4000000007b1d */ /* 0x000fe20000010000 */
[-C--:B------:R-:W-:Y:S01]  /*5dd0*/  FMUL.FTZ R42, R42, R8.reuse ;  /* 0x000000082a2a7220 */ /* 0x080fe20000410000 */
[-C--:B------:R-:W-:Y:S01]  /*5de0*/  FMUL.FTZ R43, R43, R8.reuse ;  /* 0x000000082b2b7220 */ /* 0x080fe20000410000 */
[----:B------:R-:W-:Y:S01]  /*5df0*/  FMUL.FTZ R46, R46, R8 ;  /* 0x000000082e2e7220 */ /* 0x000fe20000410000 */
[C---:B----4-:R-:W-:Y:S01]  /*5e00*/  FADD.FTZ R173, R157.reuse, R162 ;  /* 0x000000a29dad7221 */ /* 0x050fe20000010000 */
[----:B------:R-:W-:Y:S01]  /*5e10*/  F2FP.F16.F32.PACK_AB R160, R157, R160 ;  /* 0x000000a09da0723e */ /* 0x000fe200000000ff */
[----:B------:R-:W2:Y:S01]  /*5e20*/  MUFU.EX2 R12, R12 ;  /* 0x0000000c000c7308 */ /* 0x000ea20000000800 */
[----:B------:R-:W-:Y:S01]  /*5e30*/  F2FP.F16.F32.PACK_AB R157, R176, R159 ;  /* 0x0000009fb09d723e */ /* 0x000fe200000000ff */
[-C--:B------:R-:W-:Y:S01]  /*5e40*/  FMUL.FTZ R47, R47, R8.reuse ;  /* 0x000000082f2f7220 */ /* 0x080fe20000410000 */
[----:B------:R-:W-:Y:S01]  /*5e50*/  F2FP.F16.F32.PACK_AB R159, R180, R163 ;  /* 0x000000a3b49f723e */ /* 0x000fe200000000ff */
[-C--:B------:R-:W-:Y:S01]  /*5e60*/  FMUL.FTZ R50, R50, R8.reuse ;  /* 0x0000000832327220 */ /* 0x080fe20000410000 */
[-C--:B------:R-:W-:Y:S01]  /*5e70*/  FMUL.FTZ R51, R51, R8.reuse ;  /* 0x0000000833337220 */ /* 0x080fe20000410000 */
[----:B-1----:R-:W-:Y:S01]  /*5e80*/  FADD.FTZ R13, R192, R13 ;  /* 0x0000000dc00d7221 */ /* 0x002fe20000010000 */
        /* <DEDUP_REMOVED lines=11> */
[----:B------:R2:W-:Y:S01]  /*5f40*/  STSM.16.M88.4 [R18+0x26800], R152 ;  /* 0x0268009812007844 */ /* 0x0005e20000000200 */
[-C--:B------:R-:W-:Y:S01]  /*5f50*/  FMUL.FTZ R70, R70, R8.reuse ;  /* 0x0000000846467220 */ /* 0x080fe20000410000 */
[-C--:B------:R-:W-:Y:S01]  /*5f60*/  FMUL.FTZ R71, R71, R8.reuse ;  /* 0x0000000847477220 */ /* 0x080fe20000410000 */
[-C--:B------:R-:W-:Y:S01]  /*5f70*/  FMUL.FTZ R74, R74, R8.reuse ;  /* 0x000000084a4a7220 */ /* 0x080fe20000410000 */
[----:B------:R2:W-:Y:S01]  /*5f80*/  STSM.16.M88.4 [R19], R156 ;  /* 0x0000009c13007844 */ /* 0x0005e20000000200 */
[-C--:B------:R-:W-:Y:S01]  /*5f90*/  FMUL.FTZ R75, R75, R8.reuse ;  /* 0x000000084b4b7220 */ /* 0x080fe20000410000 */
[----:B------:R-:W5:Y:S01]  /*5fa0*/  MUFU.EX2 R164, R164 ;  /* 0x000000a400a47308 */ /* 0x000f620000000800 */
        /* <DEDUP_REMOVED lines=22> */
[----:B------:R-:W-:Y:S01]  /*6110*/  FMUL.FTZ R111, R111, R8 ;  /* 0x000000086f6f7220 */ /* 0x000fe20000410000 */
[----:B------:R-:W4:Y:S01]  /*6120*/  MUFU.EX2 R178, R178 ;  /* 0x000000b200b27308 */ /* 0x000f220000000800 */
[----:B-1----:R-:W-:Y:S01]  /*6130*/  FADD.FTZ R15, R165, R162 ;  /* 0x000000a2a50f7221 */ /* 0x002fe20000010000 */
[----:B------:R-:W-:Y:S01]  /*6140*/  F2FP.F16.F32.PACK_AB R162, R161, R12 ;  /* 0x0000000ca1a2723e */ /* 0x000fe200000000ff */
[----:B------:R-:W-:Y:S01]  /*6150*/  FMUL.FTZ R114, R114, R8 ;  /* 0x0000000872727220 */ /* 0x000fe20000410000 */
[----:B------:R-:W-:Y:S01]  /*6160*/  F2FP.F16.F32.PACK_AB R164, R165, R164 ;  /* 0x000000a4a5a4723e */ /* 0x000fe200000000ff */
[----:B------:R-:W-:Y:S01]  /*6170*/  FADD.FTZ R166, R14, R15 ;  /* 0x0000000f0ea67221 */ /* 0x000fe20000010000 */
[----:B------:R-:W-:Y:S01]  /*6180*/  F2FP.F16.F32.PACK_AB R161, R192, R167 ;  /* 0x000000a7c0a1723e */ /* 0x000fe200000000ff */
[----:B------:R-:W-:Y:S01]  /*6190*/  FMUL.FTZ R115, R115, R8 ;  /* 0x0000000873737220 */ /* 0x000fe20000410000 */
[----:B------:R-:W1:Y:S01]  /*61a0*/  MUFU.EX2 R169, R169 ;  /* 0x000000a900a97308 */ /* 0x000e620000000800 */
[C---:B---3--:R-:W-:Y:S01]  /*61b0*/  FADD.FTZ R5, R175.reuse, R10 ;  /* 0x0000000aaf057221 */ /* 0x048fe20000010000 */
[----:B------:R-:W-:Y:S01]  /*61c0*/  F2FP.F16.F32.PACK_AB R163, R175, R6 ;  /* 0x00000006afa3723e */ /* 0x000fe200000000ff */
[-C--:B------:R-:W-:Y:S01]  /*61d0*/  FMUL.FTZ R118, R118, R8.reuse ;  /* 0x0000000876767220 */ /* 0x080fe20000410000 */
[-C--:B------:R-:W-:Y:S01]  /*61e0*/  FMUL.FTZ R119, R119, R8.reuse ;  /* 0x0000000877777220 */ /* 0x080fe20000410000 */
[-C--:B------:R-:W-:Y:S01]  /*61f0*/  FMUL.FTZ R122, R122, R8.reuse ;  /* 0x000000087a7a7220 */ /* 0x080fe20000410000 */
[-C--:B------:R-:W-:Y:S01]  /*6200*/  FMUL.FTZ R123, R123, R8.reuse ;  /* 0x000000087b7b7220 */ /* 0x080fe20000410000 */
[----:B------:R2:W-:Y:S01]  /*6210*/  STSM.16.M88.4 [R23], R160 ;  /* 0x000000a017007844 */ /* 0x0005e20000000200 */
[----:B------:R-:W3:Y:S01]  /*6220*/  MUFU.EX2 R179, R179 ;  /* 0x000000b300b37308 */ /* 0x000ee20000000800 */
[----:B----4-:R-:W-:Y:S01]  /*6230*/  FADD.FTZ R10, R178, R5 ;  /* 0x00000005b20a7221 */ /* 0x010fe20000010000 */
[-C--:B------:R-:W-:Y:S01]  /*6240*/  FMUL.FTZ R126, R126, R8.reuse ;  /* 0x000000087e7e7220 */ /* 0x080fe20000410000 */
[-C--:B------:R-:W-:Y:S01]  /*6250*/  FMUL.FTZ R127, R127, R8.reuse ;  /* 0x000000087f7f7220 */ /* 0x080fe20000410000 */
[-C--:B------:R-:W-:Y:S01]  /*6260*/  FMUL.FTZ R130, R130, R8.reuse ;  /* 0x0000000882827220 */ /* 0x080fe20000410000 */
[-C--:B------:R-:W-:Y:S01]  /*6270*/  FMUL.FTZ R131, R131, R8.reuse ;  /* 0x0000000883837220 */ /* 0x080fe20000410000 */
[-C--:B------:R-:W-:Y:S01]  /*6280*/  FMUL.FTZ R134, R134, R8.reuse ;  /* 0x0000000886867220 */ /* 0x080fe20000410000 */
[----:B------:R-:W-:Y:S01]  /*6290*/  FMUL.FTZ R135, R135, R8 ;  /* 0x0000000887877220 */ /* 0x000fe20000410000 */
[----:B------:R-:W4:Y:S01]  /*62a0*/  MUFU.EX2 R182, R182 ;  /* 0x000000b600b67308 */ /* 0x000f220000000800 */
[C---:B-1----:R-:W-:Y:S01]  /*62b0*/  FADD.FTZ R5, R169.reuse, R166 ;  /* 0x000000a6a9057221 */ /* 0x042fe20000010000 */
[----:B------:R-:W-:Y:S01]  /*62c0*/  F2FP.F16.F32.PACK_AB R166, R169, R14 ;  /* 0x0000000ea9a6723e */ /* 0x000fe200000000ff */
        /* <DEDUP_REMOVED lines=8> */
[-C--:B------:R-:W-:Y:S01]  /*6350*/  FMUL.FTZ R147, R147, R8.reuse ;  /* 0x0000000893937220 */ /* 0x080fe20000410000 */
[-C--:B------:R-:W-:Y:S01]  /*6360*/  FMUL.FTZ R150, R150, R8.reuse ;  /* 0x0000000896967220 */ /* 0x080fe20000410000 */
[----:B------:R-:W-:Y:S01]  /*6370*/  FMUL.FTZ R151, R151, R8 ;  /* 0x0000000897977220 */ /* 0x000fe20000410000 */
[----:B----4-:R-:W-:Y:S01]  /*6380*/  FADD.FTZ R10, R182, R11 ;  /* 0x0000000bb60a7221 */ /* 0x010fe20000010000 */
[----:B-1----:R-:W-:-:S03]  /*6390*/  F2FP.F16.F32.PACK_AB R167, R13, R182 ;  /* 0x000000b60da7723e */ /* 0x002fc600000000ff */
[----:B------:R-:W-:Y:S02]  /*63a0*/  FADD.FTZ R6, R13, R10 ;  /* 0x0000000a0d067221 */ /* 0x000fe40000010000 */
[----:B------:R2:W-:Y:S01]  /*63b0*/  STSM.16.M88.4 [R22], R164 ;  /* 0x000000a416007844 */ /* 0x0005e20000000200 */
[----:B------:R-:W-:Y:S05]  /*63c0*/  @!P0 BRA `(.L_x_3149) ;  /* 0x0000000000048947 */ /* 0x000fea0003800000 */
[----:B------:R-:W-:Y:S01]  /*63d0*/  BPT.TRAP 0x1 ;  /* 0x000000040000795c */ /* 0x000fe20000300000 */
.L_x_3149:
[----:B------:R1:W3:Y:S01]  /*63e0*/  SYNCS.PHASECHK.TRANS64.TRYWAIT P2, [UR29+0x28c50], R7 ;  /* 0x028c5007ff0075a7 */ /* 0x0002e2000804015d */
[----:B------:R-:W-:Y:S05]  /*63f0*/  @!P0 BRA `(.L_x_3150) ;  /* 0x0000000000048947 */ /* 0x000fea0003800000 */
[----:B------:R-:W-:Y:S01]  /*6400*/  BPT.TRAP 0x1 ;  /* 0x000000040000795c */ /* 0x000fe20000300000 */
.L_x_3150:
[----:B---3--:R-:W-:Y:S05]  /*6410*/  @P2 BRA `(.L_x_3151) ;  /* 0x0000000000082947 */ /* 0x008fea0003800000 */
[----:B------:R-:W3:Y:S02]  /*6420*/  SYNCS.PHASECHK.TRANS64.TRYWAIT P2, [UR29+0x28c50], R7 ;  /* 0x028c5007ff0075a7 */ /* 0x000ee4000804015d */
[----:B---3--:R-:W-:Y:S05]  /*6430*/  @!P2 BRA `(.L_x_3152) ;  /* 0x000000740000a947 */ /* 0x008fea0003800000 */
.L_x_3151:
[----:B------:R-:W-:Y:S01]  /*6440*/  ULEA UR11, UR39, UR41, 0xc ;  /* 0x00000029270b7291 */ /* 0x000fe2000f8e603f */
[----:B------:R-:W-:Y:S01]  /*6450*/  WARPGROUP.ARRIVE ;  /* 0x00000000000079c5 */ /* 0x000fe20000000000 */
[----:B------:R-:W-:Y:S01]  /*6460*/  UMOV UR7, 0x40000040 ;  /* 0x4000004000077882 */ /* 0x000fe20000000000 */
[----:B------:R-:W-:Y:S01]  /*6470*/  UISETP.GT.AND UP0, UPT, UR23, UR22, UPT ;  /* 0x000000161700728c */ /* 0x000fe2000bf04270 */
[----:B---3--:R-:W-:Y:S01]  /*6480*/  @!P1 VIADD R170, R170, 0x28c60 ;  /* 0x00028c60aaaa9836 */ /* 0x008fe20000000000 */
[----:B------:R-:W-:Y:S01]  /*6490*/  UIADD3 UR23, UR23, -0x1, URZ ;  /* 0xffffffff17177890 */ /* 0x000fe2000fffe03f */
[----:B------:R-:W-:Y:S01]  /*64a0*/  MOV R8, R4 ;  /* 0x0000000400087202 */ /* 0x000fe20000000f00 */
[----:B------:R-:W-:Y:S01]  /*64b0*/  UMOV UR6, UR11 ;  /* 0x0000000b00067c82 */ /* 0x000fe20008000000 */
[----:B------:R-:W-:Y:S01]  /*64c0*/  UMOV UR25, UR39 ;  /* 0x0000002700197c82 */ /* 0x000fe20008000000 */
[----:B------:R-:W-:Y:S01]  /*64d0*/  HGMMA.64x256x16.F32 R24, R152, gdesc[UR4].tnspB, R24, gsb0 ;  /* 0x43e0000498187df0 */ /* 0x000fe20008000818 */
[----:B------:R-:W-:Y:S01]  /*64e0*/  UIADD3 UR6, UR11, 0x80, URZ ;  /* 0x000000800b067890 */ /* 0x000fe2000fffe03f */
[----:B------:R-:W-:Y:S01]  /*64f0*/  PLOP3.LUT P2, PT, PT, PT, UP0, 0x80, 0x0 ;  /* 0x000000000000781c */ /* 0x000fe20003f4f008 */
[----:B------:R-:W-:Y:S01]  /*6500*/  UMOV UR7, 0x40000040 ;  /* 0x4000004000077882 */ /* 0x000fe20000000000 */
[----:B------:R-:W-:Y:S01]  /*6510*/  @!P1 PRMT R170, RZ, 0x654, R170 ;  /* 0x00000654ffaa9816 */ /* 0x000fe200000000aa */
[----:B------:R-:W-:Y:S01]  /*6520*/  IMAD.MOV.U32 R9, RZ, RZ, R3 ;  /* 0x000000ffff097224 */ /* 0x000fe200078e0003 */
[----:B------:R-:W-:-:S02]  /*6530*/  WARPGROUP.DEPBAR.LE gsb0, 0x0 ;  /* 0x00008000000079c5 */ /* 0x000fc40000010000 */
[----:B------:R-:W-:-:S15]  /*6540*/  WARPGROUP.ARRIVE ;  /* 0x00000000000079c5 */ /* 0x000fde0000000000 */
[----:B------:R-:W-:-:S05]  /*6550*/  NOP ;  /* 0x0000000000007918 */ /* 0x000fca0000000000 */
        /* <DEDUP_REMOVED lines=24> */
.L_x_3144:
[----:B------:R-:W-:-:S13]  /*66e0*/  ISETP.LE.AND P2, PT, RZ, UR23, PT ;  /* 0x00000017ff007c0c */ /* 0x000fda000bf43270 */
[----:B------:R-:W-:Y:S05]  /*66f0*/  @!P2 BRA `(.L_x_3154) ;  /* 0x00000018002ca947 */ /* 0x000fea0003800000 */
[----:B------:R-:W-:Y:S01]  /*6700*/  MOV R9, R4 ;  /* 0x0000000400097202 */ /* 0x000fe20000000f00 */
[----:B------:R-:W-:Y:S01]  /*6710*/  IMAD.MOV.U32 R8, RZ, RZ, R3 ;  /* 0x000000ffff087224 */ /* 0x000fe200078e0003 */
[----:B------:R-:W-:Y:S01]  /*6720*/  UMOV UR21, UR39 ;  /* 0x0000002700157c82 */ /* 0x000fe20008000000 */
[----:B------:R-:W-:-:S05]  /*6730*/  ULDC UR20, c[0x0][0x988] ;  /* 0x0002620000147ab9 */ /* 0x000fca0000000800 */
.L_x_3163:
[----:B------:R-:W-:-:S04]  /*6740*/  UIADD3 UR39, UR21, 0x1, URZ ;  /* 0x0000000115277890 */ /* 0x000fc8000fffe03f */
[----:B------:R-:W-:-:S04]  /*6750*/  UISETP.NE.AND UP0, UPT, UR39, 0x2, UPT ;  /* 0x000000022700788c */ /* 0x000fc8000bf05270 */
[----:B------:R-:W-:Y:S02]  /*6760*/  USEL UR6, URZ, 0x1, UP0 ;  /* 0x000000013f067887 */ /* 0x000fe40008000000 */
[----:B------:R-:W-:Y:S02]  /*6770*/  USEL UR39, UR39, URZ, UP0 ;  /* 0x0000003f27277287 */ /* 0x000fe40008000000 */
[----:B------:R-:W-:Y:S01]  /*6780*/  ULOP3.LUT UR38, UR38, UR6, URZ, 0x3c, !UPT ;  /* 0x0000000626267292 */ /* 0x000fe2000f8e3c3f */
[----:B-12---:R-:W-:Y:S11]  /*6790*/  @!P0 BRA `(.L_x_3155) ;  /* 0x0000000000048947 */ /* 0x006ff60003800000 */
[----:B------:R-:W-:Y:S01]  /*67a0*/  BPT.TRAP 0x1 ;  /* 0x000000040000795c */ /* 0x000fe20000300000 */
.L_x_3155:
[----:B------:R-:W-:Y:S01]  /*67b0*/  ULEA UR22, UR39, UR48, 0x3 ;  /* 0x0000003027167291 */ /* 0x000fe2000f8e183f */
[----:B-1----:R-:W-:-:S04]  /*67c0*/  MOV R7, UR38 ;  /* 0x0000002600077c02 */ /* 0x002fc80008000f00 */
[----:B------:R-:W-:-:S04]  /*67d0*/  SHF.L.U32 R7, R7, 0x1f, RZ ;  /* 0x0000001f07077819 */ /* 0x000fc800000006ff */
[----:B------:R1:W1:Y:S01]  /*67e0*/  SYNCS.PHASECHK.TRANS64.TRYWAIT P2, [UR22+0x28c30], R7 ;  /* 0x028c3007ff0075a7 */ /* 0x0002620008040156 */
[----:B------:R-:W-:Y:S05]  /*67f0*/  @!P0 BRA `(.L_x_3156) ;  /* 0x0000000000048947 */ /* 0x000fea0003800000 */
[----:B------:R-:W-:Y:S01]  /*6800*/  BPT.TRAP 0x1 ;  /* 0x000000040000795c */ /* 0x000fe20000300000 */
.L_x_3156:
[----:B-1----:R-:W-:Y:S05]  /*6810*/  @P2 BRA `(.L_x_3157) ;  /* 0x0000000000082947 */ /* 0x002fea0003800000 */
[----:B------:R-:W1:Y:S02]  /*6820*/  SYNCS.PHASECHK.TRANS64.TRYWAIT P2, [UR22+0x28c30], R7 ;  /* 0x028c3007ff0075a7 */ /* 0x000e640008040156 */
[----:B-1----:R-:W-:Y:S05]  /*6830*/  @!P2 BRA `(.L_x_3158) ;  /* 0x000000700014a947 */ /* 0x002fea0003800000 */
.L_x_3157:
[----:B------:R-:W-:Y:S01]  /*6840*/  R2UR UR18, R0 ;  /* 0x00000000001272ca */ /* 0x000fe200000e0000 */
[----:B--234-:R-:W-:Y:S01]  /*6850*/  WARPGROUP.ARRIVE ;  /* 0x00000000000079c5 */ /* 0x01cfe20000000000 */
        /* <DEDUP_REMOVED lines=57> */
[----:B------:R-:W1:Y:S01]  /*6bf0*/  MUFU.EX2 R8, R8 ;  /* 0x0000000800087308 */ /* 0x000e620000000800 */
        /* <DEDUP_REMOVED lines=10> */
[----:B------:R-:W-:-:S02]  /*6ca0*/  FFMA.FTZ R164, R176, UR10, -R192 ;  /* 0x0000000ab0a47c23 */ /* 0x000fc400080108c0 */
[----:B------:R-:W-:-:S03]  /*6cb0*/  FMNMX.FTZ R4, R178, R13, !PT ;  /* 0x0000000db2047209 */ /* 0x000fc60007810000 */
[----:B------:R-:W3:Y:S01]  /*6cc0*/  MUFU.EX2 R152, R152 ;  /* 0x0000009800987308 */ /* 0x000ee20000000800 */
[----:B------:R-:W-:Y:S01]  /*6cd0*/  FMNMX.FTZ R13, R179, R4, !PT ;  /* 0x00000004b30d7209 */ /* 0x000fe20007810000 */
[-C--:B-1----:R-:W-:Y:S01]  /*6ce0*/  FMUL.FTZ R24, R24, R8.reuse ;  /* 0x0000000818187220 */ /* 0x082fe20000410000 */
[-C--:B------:R-:W-:Y:S01]  /*6cf0*/  FMUL.FTZ R25, R25, R8.reuse ;  /* 0x0000000819197220 */ /* 0x080fe20000410000 */
[----:B------:R-:W-:Y:S01]  /*6d00*/  FMUL.FTZ R28, R28, R8 ;  /* 0x000000081c1c7220 */ /* 0x000fe20000410000 */
[----:B------:R-:W-:Y:S01]  /*6d10*/  FMNMX.FTZ R4, R182, R13, !PT ;  /* 0x0000000db6047209 */ /* 0x000fe20007810000 */
[--C-:B------:R-:W-:Y:S01]  /*6d20*/  FFMA.FTZ R13, R157, UR10, -R192.reuse ;  /* 0x0000000a9d0d7c23 */ /* 0x100fe200080108c0 */
[----:B------:R-:W-:Y:S01]  /*6d30*/  FFMA.FTZ R157, R173, UR10, -R192 ;  /* 0x0000000aad9d7c23 */ /* 0x000fe200080108c0 */
[----:B------:R-:W1:Y:S01]  /*6d40*/  MUFU.EX2 R10, R10 ;  /* 0x0000000a000a7308 */ /* 0x000e620000000800 */
[----:B------:R-:W-:Y:S01]  /*6d50*/  FMNMX.FTZ R4, R183, R4, !PT ;  /* 0x00000004b7047209 */ /* 0x000fe20007810000 */
[----:B--2---:R-:W-:Y:S01]  /*6d60*/  FFMA.FTZ R5, R8, R5, R11 ;  /* 0x0000000508057223 */ /* 0x004fe2000001000b */
[----:B------:R-:W-:-:S02]  /*6d70*/  IMAD.MOV R173, RZ, RZ, -R17 ;  /* 0x000000ffffad7224 */ /* 0x000fc400078e0a11 */
[-C--:B------:R-:W-:Y:S01]  /*6d80*/  FMUL.FTZ R29, R29, R8.reuse ;  /* 0x000000081d1d7220 */ /* 0x080fe20000410000 */
[-C--:B------:R-:W-:Y:S01]  /*6d90*/  FMUL.FTZ R32, R32, R8.reuse ;  /* 0x0000000820207220 */ /* 0x080fe20000410000 */
[----:B------:R-:W2:Y:S01]  /*6da0*/  SHFL.BFLY PT, R153, R4, 0x2, 0x1f ;  /* 0x0c401f0004997f89 */ /* 0x000ea200000e0000 */
[-C--:B------:R-:W-:Y:S01]  /*6db0*/  FMUL.FTZ R33, R33, R8.reuse ;  /* 0x0000000821217220 */ /* 0x080fe20000410000 */
[----:B------:R-:W-:Y:S01]  /*6dc0*/  MUFU.EX2 R13, R13 ;  /* 0x0000000d000d7308 */ /* 0x000fe20000000800 */
[----:B---3--:R-:W-:Y:S01]  /*6dd0*/  FADD.FTZ R5, R152, R5 ;  /* 0x0000000598057221 */ /* 0x008fe20000010000 */
[----:B------:R-:W-:Y:S01]  /*6de0*/  ISETP.NE.AND P2, PT, R16, R173, PT ;  /* 0x000000ad1000720c */ /* 0x000fe20003f45270 */
[-C--:B------:R-:W-:Y:S01]  /*6df0*/  FMUL.FTZ R36, R36, R8.reuse ;  /* 0x0000000824247220 */ /* 0x080fe20000410000 */
[----:B------:R-:W-:Y:S01]  /*6e00*/  F2FP.F16.F32.PACK_AB R152, R152, R11 ;  /* 0x0000000b9898723e */ /* 0x000fe200000000ff */
        /* <DEDUP_REMOVED lines=17> */
[----:B--2---:R-:W-:Y:S01]  /*6f20*/  FMNMX.FTZ R20, R4, R153, !PT ;  /* 0x0000009904147209 */ /* 0x004fe20007810000 */
[--C-:B------:R-:W-:Y:S01]  /*6f30*/  FFMA.FTZ R153, R169, UR10, -R192.reuse ;  /* 0x0000000aa9997c23 */ /* 0x100fe200080108c0 */
[----:B------:R-:W-:Y:S01]  /*6f40*/  MUFU.EX2 R12, R12 ;  /* 0x0000000c000c7308 */ /* 0x000fe20000000800 */
[-C--:B------:R-:W-:Y:S01]  /*6f50*/  FMUL.FTZ R68, R68, R8.reuse ;  /* 0x0000000844447220 */ /* 0x080fe20000410000 */
[-C--:B------:R-:W-:Y:S01]  /*6f60*/  FMUL.FTZ R69, R69, R8.reuse ;  /* 0x0000000845457220 */ /* 0x080fe20000410000 */
[----:B------:R-:W2:Y:S01]  /*6f70*/  SHFL.BFLY PT, R165, R20, 0x1, 0x1f ;  /* 0x0c201f0014a57f89 */ /* 0x000ea200000e0000 */
        /* <DEDUP_REMOVED lines=23> */
[----:B--2---:R-:W-:Y:S01]  /*70f0*/  FMNMX.FTZ R4, R20, R165, !PT ;  /* 0x000000a514047209 */ /* 0x004fe20007810000 */
[----:B------:R-:W-:Y:S01]  /*7100*/  FFMA.FTZ R165, R181, UR10, -R192 ;  /* 0x0000000ab5a57c23 */ /* 0x000fe200080108c0 */
        /* <DEDUP_REMOVED lines=14> */
[--C-:B--2---:R-:W-:Y:S01]  /*71f0*/  FFMA.FTZ R180, R167, UR10, -R177.reuse ;  /* 0x0000000aa7b47c23 */ /* 0x104fe200080108b1 */
[--C-:B------:R-:W-:Y:S01]  /*7200*/  FFMA.FTZ R167, R170, UR10, -R177.reuse ;  /* 0x0000000aaaa77c23 */ /* 0x100fe200080108b1 */
[----:B------:R-:W-:Y:S01]  /*7210*/  MOV R170, UR22 ;  /* 0x0000001600aa7c02 */ /* 0x000fe20008000f00 */
[--C-:B------:R-:W-:Y:S01]  /*7220*/  FFMA.FTZ R176, R163, UR10, -R177.reuse ;  /* 0x0000000aa3b07c23 */ /* 0x100fe200080108b1 */
[--C-:B------:R-:W-:Y:S01]  /*7230*/  FFMA.FTZ R163, R166, UR10, -R177.reuse ;  /* 0x0000000aa6a37c23 */ /* 0x100fe200080108b1 */
[--C-:B------:R-:W-:Y:S01]  /*7240*/  FFMA.FTZ R192, R171, UR10, -R177.reuse ;  /* 0x0000000aabc07c23 */ /* 0x100fe200080108b1 */
[----:B------:R-:W-:Y:S01]  /*7250*/  @!P1 IADD3 R154, R170, 0x28c40, RZ ;  /* 0x00028c40aa9a9810 */ /* 0x000fe20007ffe0ff */
[----:B------:R-:W2:Y:S01]  /*7260*/  MUFU.EX2 R168, R168 ;  /* 0x000000a800a87308 */ /* 0x000ea20000000800 */
[--C-:B------:R-:W-:Y:S01]  /*7270*/  FFMA.FTZ R171, R174, UR10, -R177.reuse ;  /* 0x0000000aaeab7c23 */ /* 0x100fe200080108b1 */
[----:B------:R-:W-:Y:S01]  /*7280*/  FFMA.FTZ R174, R175, UR10, -R177 ;  /* 0x0000000aafae7c23 */ /* 0x000fe200080108b1 */
[----:B------:R-:W-:Y:S01]  /*7290*/  @!P1 PRMT R154, RZ, 0x654, R154 ;  /* 0x00000654ff9a9816 */ /* 0x000fe2000000009a */
[----:B------:R-:W-:-:S02]  /*72a0*/  IMAD.U32 R175, RZ, RZ, UR21 ;  /* 0x00000015ffaf7e24 */ /* 0x000fc4000f8e00ff */
[--C-:B------:R-:W-:Y:S01]  /*72b0*/  FFMA.FTZ R173, R178, UR10, -R177.reuse ;  /* 0x0000000ab2ad7c23 */ /* 0x100fe200080108b1 */
[--C-:B------:R-:W-:Y:S01]  /*72c0*/  FFMA.FTZ R182, R182, UR10, -R177.reuse ;  /* 0x0000000ab6b67c23 */ /* 0x100fe200080108b1 */
[----:B------:R1:W-:Y:S01]  /*72d0*/  @!P1 SYNCS.ARRIVE.TRANS64.RED.A1T0 RZ, [R154+URZ], RZ ;  /* 0x000000ff9aff99a7 */ /* 0x0003e2000810043f */
[----:B------:R-:W3:Y:S01]  /*72e0*/  MUFU.EX2 R155, R155 ;  /* 0x0000009b009b7308 */ /* 0x000ee20000000800 */
[----:B------:R-:W-:Y:S02]  /*72f0*/  @!P2 IMAD R158, R175, 0x40, R2 ;  /* 0x00000040af9ea824 */ /* 0x000fe400078e0202 */
[--C-:B------:R-:W-:Y:S01]  /*7300*/  FFMA.FTZ R183, R183, UR10, -R177.reuse ;  /* 0x0000000ab7b77c23 */ /* 0x100fe200080108b1 */
[----:B------:R-:W-:Y:S01]  /*7310*/  FFMA.FTZ R179, R179, UR10, -R177 ;  /* 0x0000000ab3b37c23 */ /* 0x000fe200080108b1 */
[-C--:B------:R-:W-:Y:S01]  /*7320*/  FMUL.FTZ R120, R120, R8.reuse ;  /* 0x0000000878787220 */ /* 0x080fe20000410000 */
[----:B------:R-:W-:Y:S01]  /*7330*/  FMUL.FTZ R121, R121, R8 ;  /* 0x0000000879797220 */ /* 0x000fe20000410000 */
[----:B------:R-:W-:Y:S01]  /*7340*/  @!P2 LEA R158, R158, UR48, 0x2 ;  /* 0x000000309e9eac11 */ /* 0x000fe2000f8e10ff */
[----:B-1----:R-:W-:Y:S01]  /*7350*/  FADD.FTZ R154, R10, R5 ;  /* 0x000000050a9a7221 */ /* 0x002fe20000010000 */
[----:B------:R-:W1:Y:S01]  /*7360*/  MUFU.EX2 R169, R169 ;  /* 0x000000a900a97308 */ /* 0x000e620000000800 */
[----:B--2---:R-:W-:Y:S01]  /*7370*/  FFMA.FTZ R6, R9, R6, R168 ;  /* 0x0000000609067223 */ /* 0x004fe200000100a8 */
[-C--:B------:R-:W-:Y:S01]  /*7380*/  FMUL.FTZ R124, R124, R8.reuse ;  /* 0x000000087c7c7220 */ /* 0x080fe20000410000 */
[----:B------:R-:W-:Y:S01]  /*7390*/  FADD.FTZ R5, R13, R154 ;  /* 0x0000009a0d057221 */ /* 0x000fe20000010000 */
[----:B------:R-:W-:Y:S01]  /*73a0*/  @!P2 STS [R158+0x28800], R8 ;  /* 0x028800089e00a388 */ /* 0x000fe20000000800 */
[-C--:B------:R-:W-:Y:S01]  /*73b0*/  FMUL.FTZ R125, R125, R8.reuse ;  /* 0x000000087d7d7220 */ /* 0x080fe20000410000 */
[-C--:B------:R-:W-:Y:S01]  /*73c0*/  FMUL.FTZ R128, R128, R8.reuse ;  /* 0x0000000880807220 */ /* 0x080fe20000410000 */
[----:B------:R-:W-:Y:S01]  /*73d0*/  FADD.FTZ R154, R156, R5 ;  /* 0x000000059c9a7221 */ /* 0x000fe20000010000 */
[----:B------:R-:W2:Y:S01]  /*73e0*/  MUFU.EX2 R172, R172 ;  /* 0x000000ac00ac7308 */ /* 0x000ea20000000800 */
[----:B---3--:R-:W-:Y:S01]  /*73f0*/  FADD.FTZ R6, R155, R6 ;  /* 0x000000069b067221 */ /* 0x008fe20000010000 */
[----:B------:R3:W-:Y:S01]  /*7400*/  @!P2 STS [R158+0x28820], R9 ;  /* 0x028820099e00a388 */ /* 0x0007e20000000800 */
[----:B------:R-:W-:Y:S01]  /*7410*/  FADD.FTZ R175, R15, R154 ;  /* 0x0000009a0faf7221 */ /* 0x000fe20000010000 */
[-C--:B------:R-:W-:Y:S01]  /*7420*/  FMUL.FTZ R129, R129, R8.reuse ;  /* 0x0000000881817220 */ /* 0x080fe20000410000 */
[-C--:B------:R-:W-:Y:S01]  /*7430*/  FMUL.FTZ R132, R132, R8.reuse ;  /* 0x0000000884847220 */ /* 0x080fe20000410000 */
[-C--:B------:R-:W-:Y:S01]  /*7440*/  FMUL.FTZ R133, R133, R8.reuse ;  /* 0x0000000885857220 */ /* 0x080fe20000410000 */
[----:B------:R-:W-:Y:S01]  /*7450*/  FADD.FTZ R154, R12, R175 ;  /* 0x000000af0c9a7221 */ /* 0x000fe20000010000 */
[----:B------:R-:W4:Y:S01]  /*7460*/  MUFU.EX2 R159, R159 ;  /* 0x0000009f009f7308 */ /* 0x000f220000000800 */
[----:B-1----:R-:W-:Y:S01]  /*7470*/  FADD.FTZ R5, R169, R6 ;  /* 0x00000006a9057221 */ /* 0x002fe20000010000 */
[-C--:B------:R-:W-:Y:S01]  /*7480*/  FMUL.FTZ R136, R136, R8.reuse ;  /* 0x0000000888887220 */ /* 0x080fe20000410000 */
[----:B------:R-:W-:Y:S01]  /*7490*/  FADD.FTZ R175, R21, R154 ;  /* 0x0000009a15af7221 */ /* 0x000fe20000010000 */
[-C--:B------:R-:W-:Y:S01]  /*74a0*/  FMUL.FTZ R137, R137, R8.reuse ;  /* 0x0000000889897220 */ /* 0x080fe20000410000 */
[-C--:B------:R-:W-:Y:S01]  /*74b0*/  FMUL.FTZ R140, R140, R8.reuse ;  /* 0x000000088c8c7220 */ /* 0x080fe20000410000 */
[-C--:B------:R-:W-:Y:S01]  /*74c0*/  FMUL.FTZ R141, R141, R8.reuse ;  /* 0x000000088d8d7220 */ /* 0x080fe20000410000 */
[----:B------:R-:W-:Y:S01]  /*74d0*/  FADD.FTZ R154, R160, R175 ;  /* 0x000000afa09a7221 */ /* 0x000fe20000010000 */
[----:B------:R-:W1:Y:S01]  /*74e0*/  MUFU.EX2 R176, R176 ;  /* 0x000000b000b07308 */ /* 0x000e620000000800 */
[----:B--2---:R-:W-:Y:S01]  /*74f0*/  FADD.FTZ R6, R172, R5 ;  /* 0x00000005ac067221 */ /* 0x004fe20000010000 */
[-C--:B------:R-:W-:Y:S01]  /*7500*/  FMUL.FTZ R144, R144, R8.reuse ;  /* 0x0000000890907220 */ /* 0x080fe20000410000 */
[----:B------:R-:W-:Y:S01]  /*7510*/  FADD.FTZ R175, R153, R154 ;  /* 0x0000009a99af7221 */ /* 0x000fe20000010000 */
[-C--:B------:R-:W-:Y:S01]  /*7520*/  FMUL.FTZ R145, R145, R8.reuse ;  /* 0x0000000891917220 */ /* 0x080fe20000410000 */
[-C--:B------:R-:W-:Y:S01]  /*7530*/  FMUL.FTZ R148, R148, R8.reuse ;  /* 0x0000000894947220 */ /* 0x080fe20000410000 */
[----:B------:R-:W-:Y:S01]  /*7540*/  FMUL.FTZ R149, R149, R8 ;  /* 0x0000000895957220 */ /* 0x000fe20000410000 */
[----:B------:R-:W-:Y:S01]  /*7550*/  F2FP.F16.F32.PACK_AB R160, R153, R160 ;  /* 0x000000a099a0723e */ /* 0x000fe200000000ff */
[----:B------:R-:W2:Y:S01]  /*7560*/  MUFU.EX2 R163, R163 ;  /* 0x000000a300a37308 */ /* 0x000ea20000000800 */
[----:B----4-:R-:W-:Y:S01]  /*7570*/  FADD.FTZ R5, R159, R6 ;  /* 0x000000069f057221 */ /* 0x010fe20000010000 */
[----:B------:R-:W-:Y:S01]  /*7580*/  F2FP.F16.F32.PACK_AB R153, R155, R168 ;  /* 0x000000a89b99723e */ /* 0x000fe200000000ff */
[----:B------:R-:W-:Y:S01]  /*7590*/  FMUL.FTZ R26, R26, R9 ;  /* 0x000000091a1a7220 */ /* 0x000fe20000410000 */
[----:B------:R-:W-:Y:S01]  /*75a0*/  F2FP.F16.F32.PACK_AB R155, R172, R169 ;  /* 0x000000a9ac9b723e */ /* 0x000fe200000000ff */
[-C--:B------:R-:W-:Y:S01]  /*75b0*/  FMUL.FTZ R27, R27, R9.reuse ;  /* 0x000000091b1b7220 */ /* 0x080fe20000410000 */
[----:B------:R-:W-:Y:S01]  /*75c0*/  F2FP.F16.F32.PACK_AB R156, R15, R156 ;  /* 0x0000009c0f9c723e */ /* 0x000fe200000000ff */
[-C--:B------:R-:W-:Y:S01]  /*75d0*/  FMUL.FTZ R30, R30, R9.reuse ;  /* 0x000000091e1e7220 */ /* 0x080fe20000410000 */
[----:B------:R-:W4:Y:S01]  /*75e0*/  MUFU.EX2 R180, R180 ;  /* 0x000000b400b47308 */ /* 0x000f220000000800 */
[----:B-1----:R-:W-:Y:S01]  /*75f0*/  FADD.FTZ R6, R176, R5 ;  /* 0x00000005b0067221 */ /* 0x002fe20000010000 */
[----:B---3--:R-:W-:Y:S01]  /*7600*/  F2FP.F16.F32.PACK_AB R158, R21, R12 ;  /* 0x0000000c159e723e */ /* 0x008fe200000000ff */
        /* <DEDUP_REMOVED lines=38> */
[C---:B---3--:R-:W-:Y:S01]  /*7870*/  FADD.FTZ R11, R157.reuse, R154 ;  /* 0x0000009a9d0b7221 */ /* 0x048fe20000010000 */
[----:B------:R-:W-:Y:S01]  /*7880*/  F2FP.F16.F32.PACK_AB R162, R157, R14 ;  /* 0x0000000e9da2723e */ /* 0x000fe200000000ff */
[----:B------:R-:W-:Y:S01]  /*7890*/  FMUL.FTZ R90, R90, R9 ;  /* 0x000000095a5a7220 */ /* 0x000fe20000410000 */
[----:B------:R-:W-:Y:S01]  /*78a0*/  F2FP.F16.F32.PACK_AB R154, R13, R10 ;  /* 0x0000000a0d9a723e */ /* 0x000fe200000000ff */
[----:B------:R-:W-:Y:S01]  /*78b0*/  BAR.SYNC.DEFER_BLOCKING 0xf, 0x100 ;  /* 0x03c4000000007b1d */ /* 0x000fe20000010000 */
[----:B------:R-:W-:Y:S01]  /*78c0*/  F2FP.F16.F32.PACK_AB R157, R176, R159 ;  /* 0x0000009fb09d723e */ /* 0x000fe200000000ff */
[----:B------:R-:W-:Y:S01]  /*78d0*/  FMUL.FTZ R91, R91, R9 ;  /* 0x000000095b5b7220 */ /* 0x000fe20000410000 */
[----:B------:R-:W-:Y:S01]  /*78e0*/  F2FP.F16.F32.PACK_AB R159, R180, R163 ;  /* 0x000000a3b49f723e */ /* 0x000fe200000000ff */
        /* <DEDUP_REMOVED lines=20> */
[----:B------:R1:W-:Y:S01]  /*7a30*/  STSM.16.M88.4 [R18+0x26800], R152 ;  /* 0x0268009812007844 */ /* 0x0003e20000000200 */
[-C--:B------:R-:W-:Y:S01]  /*7a40*/  FMUL.FTZ R122, R122, R9.reuse ;  /* 0x000000097a7a7220 */ /* 0x080fe20000410000 */
[-C--:B------:R-:W-:Y:S01]  /*7a50*/  FMUL.FTZ R123, R123, R9.reuse ;  /* 0x000000097b7b7220 */ /* 0x080fe20000410000 */
[-C--:B------:R-:W-:Y:S01]  /*7a60*/  FMUL.FTZ R126, R126, R9.reuse ;  /* 0x000000097e7e7220 */ /* 0x080fe20000410000 */
[----:B------:R1:W-:Y:S01]  /*7a70*/  STSM.16.M88.4 [R19], R156 ;  /* 0x0000009c13007844 */ /* 0x0003e20000000200 */
[-C--:B------:R-:W-:Y:S01]  /*7a80*/  FMUL.FTZ R127, R127, R9.reuse ;  /* 0x000000097f7f7220 */ /* 0x080fe20000410000 */
[----:B------:R-:W4:Y:S01]  /*7a90*/  MUFU.EX2 R173, R173 ;  /* 0x000000ad00ad7308 */ /* 0x000f220000000800 */
[C---:B--2---:R-:W-:Y:S01]  /*7aa0*/  FADD.FTZ R11, R161.reuse, R8 ;  /* 0x00000008a10b7221 */ /* 0x044fe20000010000 */
[----:B------:R-:W-:Y:S01]  /*7ab0*/  F2FP.F16.F32.PACK_AB R164, R161, R164 ;  /* 0x000000a4a1a4723e */ /* 0x000fe200000000ff */
[----:B------:R-:W-:Y:S01]  /*7ac0*/  FMUL.FTZ R130, R130, R9 ;  /* 0x0000000982827220 */ /* 0x000fe20000410000 */
[----:B------:R-:W-:Y:S01]  /*7ad0*/  F2FP.F16.F32.PACK_AB R161, R192, R167 ;  /* 0x000000a7c0a1723e */ /* 0x000fe200000000ff */
[----:B------:R-:W-:Y:S01]  /*7ae0*/  FADD.FTZ R8, R20, R11 ;  /* 0x0000000b14087221 */ /* 0x000fe20000010000 */
[-C--:B------:R-:W-:Y:S01]  /*7af0*/  FMUL.FTZ R131, R131, R9.reuse ;  /* 0x0000000983837220 */ /* 0x080fe20000410000 */
[----:B------:R-:W-:Y:S01]  /*7b00*/  FMUL.FTZ R134, R134, R9 ;  /* 0x0000000986867220 */ /* 0x000fe20000410000 */
[----:B------:R-:W2:Y:S01]  /*7b10*/  MUFU.EX2 R165, R165 ;  /* 0x000000a500a57308 */ /* 0x000ea20000000800 */
        /* <DEDUP_REMOVED lines=13> */
[----:B------:R-:W-:-:S02]  /*7bf0*/  FMUL.FTZ R151, R151, R9 ;  /* 0x0000000997977220 */ /* 0x000fc40000410000 */
[----:B------:R-:W4:Y:S01]  /*7c00*/  MUFU.EX2 R182, R182 ;  /* 0x000000b600b67308 */ /* 0x000f220000000800 */
[C---:B--2---:R-:W-:Y:S01]  /*7c10*/  FADD.FTZ R5, R165.reuse, R8 ;  /* 0x00000008a5057221 */ /* 0x044fe20000010000 */
[----:B------:R-:W-:-:S06]  /*7c20*/  F2FP.F16.F32.PACK_AB R166, R165, R20 ;  /* 0x00000014a5a6723e */ /* 0x000fcc00000000ff */
[----:B------:R-:W2:Y:S01]  /*7c30*/  MUFU.EX2 R183, R183 ;  /* 0x000000b700b77308 */ /* 0x000ea20000000800 */
[C---:B---3--:R-:W-:Y:S01]  /*7c40*/  FADD.FTZ R11, R178.reuse, R11 ;  /* 0x0000000bb20b7221 */ /* 0x048fe20000010000 */
[----:B------:R-:W-:-:S03]  /*7c50*/  F2FP.F16.F32.PACK_AB R165, R178, R173 ;  /* 0x000000adb2a5723e */ /* 0x000fc600000000ff */
[----:B----4-:R-:W-:Y:S01]  /*7c60*/  FADD.FTZ R6, R182, R11 ;  /* 0x0000000bb6067221 */ /* 0x010fe20000010000 */
[----:B--2---:R-:W-:-:S03]  /*7c70*/  F2FP.F16.F32.PACK_AB R167, R183, R182 ;  /* 0x000000b6b7a7723e */ /* 0x004fc600000000ff */
[----:B------:R-:W-:Y:S02]  /*7c80*/  FADD.FTZ R6, R183, R6 ;  /* 0x00000006b7067221 */ /* 0x000fe40000010000 */
[----:B------:R1:W-:Y:S01]  /*7c90*/  STSM.16.M88.4 [R22], R164 ;  /* 0x000000a416007844 */ /* 0x0003e20000000200 */
[----:B------:R-:W-:Y:S05]  /*7ca0*/  @!P0 BRA `(.L_x_3159) ;  /* 0x0000000000048947 */ /* 0x000fea0003800000 */
[----:B------:R-:W-:Y:S01]  /*7cb0*/  BPT.TRAP 0x1 ;  /* 0x000000040000795c */ /* 0x000fe20000300000 */
.L_x_3159:
[----:B------:R2:W3:Y:S01]  /*7cc0*/  SYNCS.PHASECHK.TRANS64.TRYWAIT P2, [UR22+0x28c50], R7 ;  /* 0x028c5007ff0075a7 */ /* 0x0004e20008040156 */
[----:B------:R-:W-:Y:S05]  /*7cd0*/  @!P0 BRA `(.L_x_3160) ;  /* 0x0000000000048947 */ /* 0x000fea0003800000 */
[----:B------:R-:W-:Y:S01]  /*7ce0*/  BPT.TRAP 0x1 ;  /* 0x000000040000795c */ /* 0x000fe20000300000 */
.L_x_3160:
[----:B---3--:R-:W-:Y:S05]  /*7cf0*/  @P2 BRA `(.L_x_3161) ;  /* 0x0000000000082947 */ /* 0x008fea0003800000 */
[----:B------:R-:W3:Y:S02]  /*7d00*/  SYNCS.PHASECHK.TRANS64.TRYWAIT P2, [UR22+0x28c50], R7 ;  /* 0x028c5007ff0075a7 */ /* 0x000ee40008040156 */
[----:B---3--:R-:W-:Y:S05]  /*7d10*/  @!P2 BRA `(.L_x_3162) ;  /* 0x0000005800f4a947 */ /* 0x008fea0003800000 */
.L_x_3161:
[----:B------:R-:W-:Y:S01]  /*7d20*/  ULEA UR11, UR39, UR41, 0xc ;  /* 0x00000029270b7291 */ /* 0x000fe2000f8e603f */
[----:B------:R-:W-:Y:S01]  /*7d30*/  WARPGROUP.ARRIVE ;  /* 0x00000000000079c5 */ /* 0x000fe20000000000 */
[----:B------:R-:W-:Y:S01]  /*7d40*/  UMOV UR7, 0x40000040 ;  /* 0x4000004000077882 */ /* 0x000fe20000000000 */
[----:B------:R-:W-:Y:S01]  /*7d50*/  ISETP.LT.AND P2, PT, RZ, UR23, PT ;  /* 0x00000017ff007c0c */ /* 0x000fe2000bf41270 */
[----:B------:R-:W-:Y:S01]  /*7d60*/  UIADD3 UR23, UR23, -0x1, URZ ;  /* 0xffffffff17177890 */ /* 0x000fe2000fffe03f */
[----:B---3--:R-:W-:Y:S01]  /*7d70*/  @!P1 IADD3 R170, R170, 0x28c60, RZ ;  /* 0x00028c60aaaa9810 */ /* 0x008fe20007ffe0ff */
[----:B------:R-:W-:Y:S01]  /*7d80*/  UMOV UR21, UR39 ;  /* 0x0000002700157c82 */ /* 0x000fe20008000000 */
[----:B------:R-:W-:Y:S01]  /*7d90*/  UMOV UR6, UR11 ;  /* 0x0000000b00067c82 */ /* 0x000fe20008000000 */
[----:B------:R-:W-:Y:S01]  /*7da0*/  IMAD.MOV.U32 R9, RZ, RZ, R4 ;  /* 0x000000ffff097224 */ /* 0x000fe200078e0004 */
[----:B------:R-:W-:Y:S01]  /*7db0*/  HGMMA.64x256x16.F32 R24, R152, gdesc[UR4].tnspB, R24, gsb0 ;  /* 0x43e0000498187df0 */ /* 0x000fe20008000818 */
[----:B------:R-:W-:Y:S01]  /*7dc0*/  UIADD3 UR6, UR11, 0x80, URZ ;  /* 0x000000800b067890 */ /* 0x000fe2000fffe03f */
[----:B------:R-:W-:Y:S01]  /*7dd0*/  @!P1 PRMT R170, RZ, 0x654, R170 ;  /* 0x00000654ffaa9816 */ /* 0x000fe200000000aa */
[----:B------:R-:W-:Y:S01]  /*7de0*/  UMOV UR7, 0x40000040 ;  /* 0x4000004000077882 */ /* 0x000fe20000000000 */
[----:B------:R-:W-:Y:S01]  /*7df0*/  MOV R8, R3 ;  /* 0x0000000300087202 */ /* 0x000fe20000000f00 */
        /* <DEDUP_REMOVED lines=27> */
.L_x_3154:
[----:B------:R-:W5:Y:S01]  /*7fb0*/  SHFL.BFLY PT, R0, R5, 0x2, 0x1f ;  /* 0x0c401f0005007f89 */ /* 0x000f6200000e0000 */
[----:B------:R-:W-:Y:S01]  /*7fc0*/  MOV R12, UR10 ;  /* 0x0000000a000c7c02 */ /* 0x000fe20008000f00 */
[----:B-12-4-:R-:W-:Y:S01]  /*7fd0*/  IMAD.MOV.U32 R156, RZ, RZ, -0x800000 ;  /* 0xff800000ff9c7424 */ /* 0x016fe200078e00ff */
[----:B------:R-:W-:Y:S01]  /*7fe0*/  UIADD3 UR37, UR37, 0x1, URZ ;  /* 0x0000000125257890 */ /* 0x000fe2000fffe03f */
[----:B------:R-:W1:Y:S01]  /*7ff0*/  SHFL.BFLY PT, R9, R6, 0x2, 0x1f ;  /* 0x0c401f0006097f89 */ /* 0x000e6200000e0000 */
[----:B------:R-:W-:Y:S01]  /*8000*/  IMAD.MOV.U32 R155, RZ, RZ, -0x800000 ;  /* 0xff800000ff9b7424 */ /* 0x000fe200078e00ff */
[----:B------:R-:W-:Y:S08]  /*8010*/  BAR.ARV 0x8, 0xa0 ;  /* 0x0202800000007b1d */ /* 0x000ff00000002000 */
[----:B------:R-:W-:Y:S01]  /*8020*/  BAR.SYNC.DEFER_BLOCKING 0xf, 0x100 ;  /* 0x03c4000000007b1d */ /* 0x000fe20000010000 */
[----:B-----5:R-:W-:Y:S01]  /*8030*/  FADD.FTZ R0, R0, R5 ;  /* 0x0000000500007221 */ /* 0x020fe20000010000 */
[----:B------:R-:W-:Y:S01]  /*8040*/  IMAD.U32 R5, RZ, RZ, UR39 ;  /* 0x00000027ff057e24 */ /* 0x000fe2000f8e00ff */
[----:B------:R-:W-:Y:S01]  /*8050*/  UIADD3 UR39, UR39, 0x1, URZ ;  /* 0x0000000127277890 */ /* 0x000fe2000fffe03f */
[----:B-1----:R-:W-:-:S02]  /*8060*/  FADD.FTZ R9, R9, R6 ;  /* 0x0000000609097221 */ /* 0x002fc40000010000 */
[----:B------:R-:W1:Y:S01]  /*8070*/  SHFL.BFLY PT, R7, R0, 0x1, 0x1f ;  /* 0x0c201f0000077f89 */ /* 0x000e6200000e0000 */
[----:B------:R-:W-:-:S03]  /*8080*/  UISETP.NE.AND UP0, UPT, UR39, 0x2, UPT ;  /* 0x000000022700788c */ /* 0x000fc6000bf05270 */
[----:B------:R-:W2:Y:S01]  /*8090*/  SHFL.BFLY PT, R8, R9, 0x1, 0x1f ;  /* 0x0c201f0009087f89 */ /* 0x000ea200000e0000 */
[----:B------:R-:W-:Y:S02]  /*80a0*/  USEL UR4, URZ, 0x1, UP0 ;  /* 0x000000013f047887 */ /* 0x000fe40008000000 */
[----:B------:R-:W-:Y:S02]  /*80b0*/  USEL UR39, UR39, URZ, UP0 ;  /* 0x0000003f27277287 */ /* 0x000fe40008000000 */
[----:B------:R-:W-:Y:S01]  /*80c0*/  ULOP3.LUT UR38, UR38, UR4, URZ, 0x3c, !UPT ;  /* 0x0000000426267292 */ /* 0x000fe2000f8e3c3f */
[----:B-1----:R-:W-:Y:S01]  /*80d0*/  FADD.FTZ R10, R0, R7 ;  /* 0x00000007000a7221 */ /* 0x002fe20000010000 */
[----:B------:R-:W-:Y:S01]  /*80e0*/  IMAD.MOV R7, RZ, RZ, -R17 ;  /* 0x000000ffff077224 */ /* 0x000fe200078e0a11 */
[----:B------:R-:W-:Y:S01]  /*80f0*/  MOV R0, RZ ;  /* 0x000000ff00007202 */ /* 0x000fe20000000f00 */
[----:B--2---:R-:W-:Y:S02]  /*8100*/  FADD.FTZ R8, R9, R8 ;  /* 0x0000000809087221 */ /* 0x004fe40000010000 */
[----:B------:R-:W-:-:S02]  /*8110*/  FSETP.NE.FTZ.AND P1, PT, R10, RZ, PT ;  /* 0x000000ff0a00720b */ /* 0x000fc40003f35000 */
[----:B------:R-:W-:Y:S02]  /*8120*/  ISETP.NE.AND P0, PT, R16, R7, PT ;  /* 0x000000071000720c */ /* 0x000fe40003f05270 */
[----:B------:R-:W-:Y:S02]  /*8130*/  FSETP.NE.FTZ.AND P2, PT, R8, RZ, PT ;  /* 0x000000ff0800720b */ /* 0x000fe40003f55000 */
[----:B------:R-:W-:Y:S02]  /*8140*/  MOV R7, RZ ;  /* 0x000000ff00077202 */ /* 0x000fe40000000f00 */
[----:B------:R-:W-:-:S05]  /*8150*/  MOV R9, UR10 ;  /* 0x0000000a00097c02 */ /* 0x000fca0008000f00 */
[----:B------:R-:W1:Y:S02]  /*8160*/  @P1 MUFU.RCP R7, R10 ;  /* 0x0000000a00071308 */ /* 0x000e640000001000 */
[----:B------:R-:W-:Y:S02]  /*8170*/  @!P0 IMAD R5, R5, 0x40, R2 ;  /* 0x0000004005058824 */ /* 0x000fe400078e0202 */
[----:B------:R-:W-:-:S03]  /*8180*/  @P2 FMUL.FTZ R12, R12, 0.69314718246459960938 ;  /* 0x3f3172180c0c2820 */ /* 0x000fc60000410000 */
[----:B------:R-:W-:Y:S01]  /*8190*/  @!P0 LEA R6, R5, UR48, 0x2 ;  /* 0x0000003005068c11 */ /* 0x000fe2000f8e10ff */
        /* <DEDUP_REMOVED lines=76> */
[----:B-1----:R-:W1:Y:S01]  /*8660*/  @P2 MUFU.LG2 R7, R8 ;  /* 0x0000000800072308 */ /* 0x002e620000000c00 */
        /* <DEDUP_REMOVED lines=63> */
.L_x_3125:
        /* <DEDUP_REMOVED lines=38> */
[C---:B------:R-:W-:Y:S02]  /*8cc0*/  IADD3 R14, P1, R114.reuse, 0x2040, RZ ;  /* 0x00002040720e7810 */ /* 0x040fe40007f3e0ff */
[-C--:B------:R-:W-:Y:S01]  /*8cd0*/  IADD3.X R5, RZ, R115.reuse, RZ, P2, !PT ;  /* 0x00000073ff057210 */ /* 0x080fe200017fe4ff */
[--C-:B------:R-:W-:Y:S01]  /*8ce0*/  IMAD.X R11, RZ, RZ, R115.reuse, P5 ;  /* 0x000000ffff0b7224 */ /* 0x100fe200028e0673 */
[C---:B------:R-:W-:Y:S01]  /*8cf0*/  IADD3 R183, P3, R114.reuse, 0x4000, RZ ;  /* 0x0000400072b77810 */ /* 0x040fe20007f7e0ff */
[--C-:B------:R-:W-:Y:S01]  /*8d00*/  IMAD.X R15, RZ, RZ, R115.reuse, P1 ;  /* 0x000000ffff0f7224 */ /* 0x100fe200008e0673 */
[----:B------:R-:W-:Y:S02]  /*8d10*/  IADD3.X R9, RZ, R115, RZ, P4, !PT ;  /* 0x00000073ff097210 */ /* 0x000fe400027fe4ff */
[C---:B------:R-:W-:Y:S01]  /*8d20*/  IADD3 R179, P6, R114.reuse, 0x2020, RZ ;  /* 0x0000202072b37810 */ /* 0x040fe20007fde0ff */
[----:B------:R-:W-:Y:S01]  /*8d30*/  IMAD.X R83, RZ, RZ, R115, P3 ;  /* 0x000000ffff537224 */ /* 0x000fe200018e0673 */
[----:B------:R-:W-:-:S02]  /*8d40*/  IADD3 R181, P2, R114, 0x2060, RZ ;  /* 0x0000206072b57810 */ /* 0x000fc40007f5e0ff */
[C---:B------:R-:W-:Y:S02]  /*8d50*/  IADD3 R193, P4, R114.reuse, 0x4020, RZ ;  /* 0x0000402072c17810 */ /* 0x040fe40007f9e0ff */
[----:B------:R-:W-:Y:S02]  /*8d60*/  SHF.R.U64 R3, R3, 0x3, RZ ;  /* 0x0000000303037819 */ /* 0x000fe400000012ff */
[-C--:B------:R-:W-:Y:S02]  /*8d70*/  IADD3.X R13, RZ, R115.reuse, RZ, P6, !PT ;  /* 0x00000073ff0d7210 */ /* 0x080fe400037fe4ff */
[-C--:B------:R-:W-:Y:S02]  /*8d80*/  IADD3.X R21, RZ, R115.reuse, RZ, P2, !PT ;  /* 0x00000073ff157210 */ /* 0x080fe400017fe4ff */
[----:B------:R-:W-:Y:S02]  /*8d90*/  IADD3.X R87, RZ, R115, RZ, P4, !PT ;  /* 0x00000073ff577210 */ /* 0x000fe400027fe4ff */
[----:B------:R-:W-:-:S02]  /*8da0*/  IADD3 R90, P5, R114, 0x4040, RZ ;  /* 0x00004040725a7810 */ /* 0x000fc40007fbe0ff */
[C---:B------:R-:W-:Y:S02]  /*8db0*/  IADD3 R195, P6, R114.reuse, 0x4060, RZ ;  /* 0x0000406072c37810 */ /* 0x040fe40007fde0ff */
[C---:B------:R-:W-:Y:S01]  /*8dc0*/  IADD3 R197, P1, R114.reuse, 0x6000, RZ ;  /* 0x0000600072c57810 */ /* 0x040fe20007f3e0ff */
[--C-:B------:R-:W-:Y:S01]  /*8dd0*/  IMAD.X R91, RZ, RZ, R115.reuse, P5 ;  /* 0x000000ffff5b7224 */ /* 0x100fe200028e0673 */
[C---:B------:R-:W-:Y:S02]  /*8de0*/  IADD3 R199, P2, R114.reuse, 0x6020, RZ ;  /* 0x0000602072c77810 */ /* 0x040fe40007f5e0ff */
[C---:B------:R-:W-:Y:S01]  /*8df0*/  IADD3 R106, P3, R114.reuse, 0x6040, RZ ;  /* 0x00006040726a7810 */ /* 0x040fe20007f7e0ff */
[----:B------:R-:W-:Y:S01]  /*8e00*/  IMAD.X R99, RZ, RZ, R115, P1 ;  /* 0x000000ffff637224 */ /* 0x000fe200008e0673 */
[----:B------:R-:W-:Y:S02]  /*8e10*/  IADD3 R201, P4, R114, 0x6060, RZ ;  /* 0x0000606072c97810 */ /* 0x000fe40007f9e0ff */
[----:B------:R-:W-:-:S02]  /*8e20*/  LOP3.LUT R114, R3, R114, RZ, 0x3c, !PT ;  /* 0x0000007203727212 */ /* 0x000fc400078e3cff */
[----:B------:R-:W-:Y:S01]  /*8e30*/  LOP3.LUT R3, R6, 0x380, RZ, 0xc0, !PT ;  /* 0x0000038006037812 */ /* 0x000fe200078ec0ff */
[----:B------:R-:W-:Y:S01]  /*8e40*/  IMAD.X R111, RZ, RZ, R115, P4 ;  /* 0x000000ffff6f7224 */ /* 0x000fe200020e0673 */
[----:B------:R-:W-:Y:S02]  /*8e50*/  LOP3.LUT R0, R173, 0x380, RZ, 0xc0, !PT ;  /* 0x00000380ad007812 */ /* 0x000fe400078ec0ff */
[----:B------:R-:W-:Y:S02]  /*8e60*/  SHF.R.U64 R3, R3, 0x3, RZ ;  /* 0x0000000303037819 */ /* 0x000fe400000012ff */
[----:B------:R-:W-:Y:S02]  /*8e70*/  SHF.R.U64 R0, R0, 0x3, RZ ;  /* 0x0000000300007819 */ /* 0x000fe400000012ff */
[----:B------:R-:W-:Y:S02]  /*8e80*/  LOP3.LUT R6, R3, R6, RZ, 0x3c, !PT ;  /* 0x0000000603067212 */ /* 0x000fe400078e3cff */
[----:B------:R-:W-:-:S02]  /*8e90*/  LOP3.LUT R3, R14, 0x380, RZ, 0xc0, !PT ;  /* 0x000003800e037812 */ /* 0x000fc400078ec0ff */
[----:B------:R-:W-:Y:S02]  /*8ea0*/  LOP3.LUT R4, R0, R173, RZ, 0x3c, !PT ;  /* 0x000000ad00047212 */ /* 0x000fe400078e3cff */
[----:B------:R-:W-:Y:S02]  /*8eb0*/  LOP3.LUT R0, R179, 0x380, RZ, 0xc0, !PT ;  /* 0x00000380b3007812 */ /* 0x000fe400078ec0ff */
[----:B------:R-:W-:Y:S02]  /*8ec0*/  SHF.R.U64 R3, R3, 0x3, RZ ;  /* 0x0000000303037819 */ /* 0x000fe400000012ff */
[----:B------:R-:W-:Y:S02]  /*8ed0*/  SHF.R.U64 R0, R0, 0x3, RZ ;  /* 0x0000000300007819 */ /* 0x000fe400000012ff */
[----:B------:R-:W-:Y:S02]  /*8ee0*/  LOP3.LUT R14, R3, R14, RZ, 0x3c, !PT ;  /* 0x0000000e030e7212 */ /* 0x000fe400078e3cff */
[----:B------:R-:W-:-:S02]  /*8ef0*/  LOP3.LUT R3, R90, 0x380, RZ, 0xc0, !PT ;  /* 0x000003805a037812 */ /* 0x000fc400078ec0ff */
[----:B------:R-:W-:Y:S02]  /*8f00*/  LOP3.LUT R12, R0, R179, RZ, 0x3c, !PT ;  /* 0x000000b3000c7212 */ /* 0x000fe400078e3cff */
[----:B------:R-:W-:Y:S02]  /*8f10*/  LOP3.LUT R8, R175, 0x380, RZ, 0xc0, !PT ;  /* 0x00000380af087812 */ /* 0x000fe400078ec0ff */
[----:B------:R-:W-:Y:S02]  /*8f20*/  LOP3.LUT R0, R193, 0x380, RZ, 0xc0, !PT ;  /* 0x00000380c1007812 */ /* 0x000fe400078ec0ff */
[----:B------:R-:W-:Y:S02]  /*8f30*/  LOP3.LUT R10, R177, 0x380, RZ, 0xc0, !PT ;  /* 0x00000380b10a7812 */ /* 0x000fe400078ec0ff */
[----:B------:R-:W-:Y:S02]  /*8f40*/  SHF.R.U64 R3, R3, 0x3, RZ ;  /* 0x0000000303037819 */ /* 0x000fe400000012ff */
[----:B------:R-:W-:-:S02]  /*8f50*/  LOP3.LUT R27, R201, 0x380, RZ, 0xc0, !PT ;  /* 0x00000380c91b7812 */ /* 0x000fc400078ec0ff */
[----:B------:R-:W-:Y:S02]  /*8f60*/  LOP3.LUT R82, R183, 0x380, RZ, 0xc0, !PT ;  /* 0x00000380b7527812 */ /* 0x000fe400078ec0ff */
[----:B------:R-:W-:Y:S02]  /*8f70*/  SHF.R.U64 R8, R8, 0x3, RZ ;  /* 0x0000000308087819 */ /* 0x000fe400000012ff */
[----:B------:R-:W-:Y:S02]  /*8f80*/  LOP3.LUT R20, R181, 0x380, RZ, 0xc0, !PT ;  /* 0x00000380b5147812 */ /* 0x000fe400078ec0ff */
[----:B------:R-:W-:Y:S02]  /*8f90*/  SHF.R.U64 R0, R0, 0x3, RZ ;  /* 0x0000000300007819 */ /* 0x000fe400000012ff */
[----:B------:R-:W-:Y:S02]  /*8fa0*/  SHF.R.U64 R10, R10, 0x3, RZ ;  /* 0x000000030a0a7819 */ /* 0x000fe400000012ff */
[----:B------:R-:W-:-:S02]  /*8fb0*/  LOP3.LUT R98, R197, 0x380, RZ, 0xc0, !PT ;  /* 0x00000380c5627812 */ /* 0x000fc400078ec0ff */
[----:B------:R-:W-:Y:S02]  /*8fc0*/  LOP3.LUT R90, R3, R90, RZ, 0x3c, !PT ;  /* 0x0000005a035a7212 */ /* 0x000fe400078e3cff */
[----:B------:R-:W-:Y:S02]  /*8fd0*/  SHF.R.U64 R28, R27, 0x3, RZ ;  /* 0x000000031b1c7819 */ /* 0x000fe400000012ff */
[----:B------:R-:W-:Y:S02]  /*8fe0*/  LOP3.LUT R3, R106, 0x380, RZ, 0xc0, !PT ;  /* 0x000003806a037812 */ /* 0x000fe400078ec0ff */
[----:B------:R-:W-:Y:S02]  /*8ff0*/  SHF.R.U64 R82, R82, 0x3, RZ ;  /* 0x0000000352527819 */ /* 0x000fe400000012ff */
[----:B------:R-:W-:Y:S02]  /*9000*/  LOP3.LUT R8, R8, R175, RZ, 0x3c, !PT ;  /* 0x000000af08087212 */ /* 0x000fe400078e3cff */
[----:B------:R-:W-:-:S02]  /*9010*/  SHF.R.U64 R20, R20, 0x3, RZ ;  /* 0x0000000314147819 */ /* 0x000fc400000012ff */
[----:B------:R-:W-:Y:S02]  /*9020*/  LOP3.LUT R94, R195, 0x380, RZ, 0xc0, !PT ;  /* 0x00000380c35e7812 */ /* 0x000fe400078ec0ff */
[----:B------:R-:W-:Y:S02]  /*9030*/  LOP3.LUT R86, R0, R193, RZ, 0x3c, !PT ;  /* 0x000000c100567212 */ /* 0x000fe400078e3cff */
[----:B------:R-:W-:Y:S02]  /*9040*/  LOP3.LUT R10, R10, R177, RZ, 0x3c, !PT ;  /* 0x000000b10a0a7212 */ /* 0x000fe400078e3cff */
[----:B------:R-:W-:Y:S02]  /*9050*/  SHF.R.U64 R98, R98, 0x3, RZ ;  /* 0x0000000362627819 */ /* 0x000fe400000012ff */
[----:B------:R-:W-:Y:S02]  /*9060*/  MOV R114, R114 ;  /* 0x0000007200727202 */ /* 0x000fe40000000f00 */
[----:B------:R-:W-:-:S02]  /*9070*/  LOP3.LUT R0, R199, 0x380, RZ, 0xc0, !PT ;  /* 0x00000380c7007812 */ /* 0x000fc400078ec0ff */
[----:B------:R-:W-:Y:S02]  /*9080*/  F2FP.F16.F32.PACK_AB R27, R31, R30 ;  /* 0x0000001e1f1b723e */ /* 0x000fe400000000ff */
[----:B------:R-:W-:Y:S02]  /*9090*/  LOP3.LUT R110, R28, R201, RZ, 0x3c, !PT ;  /* 0x000000c91c6e7212 */ /* 0x000fe400078e3cff */
[----:B------:R-:W-:Y:S01]  /*90a0*/  SHF.R.U64 R3, R3, 0x3, RZ ;  /* 0x0000000303037819 */ /* 0x000fe200000012ff */
[----:B------:R1:W-:Y:S01]  /*90b0*/  STSM.16.M88.4 [R114], R24 ;  /* 0x0000001872007844 */ /* 0x0003e20000000200 */
[----:B------:R-:W-:Y:S02]  /*90c0*/  MOV R28, R4 ;  /* 0x00000004001c7202 */ /* 0x000fe40000000f00 */
[----:B------:R-:W-:Y:S02]  /*90d0*/  LOP3.LUT R82, R82, R183, RZ, 0x3c, !PT ;  /* 0x000000b752527212 */ /* 0x000fe400078e3cff */
[----:B------:R-:W-:Y:S01]  /*90e0*/  MOV R6, R6 ;  /* 0x0000000600067202 */ /* 0x000fe20000000f00 */
[----:B------:R2:W-:Y:S01]  /*90f0*/  STSM.16.M88.4 [R28], R32 ;  /* 0x000000201c007844 */ /* 0x0005e20000000200 */
[----:B------:R-:W-:-:S02]  /*9100*/  LOP3.LUT R20, R20, R181, RZ, 0x3c, !PT ;  /* 0x000000b514147212 */ /* 0x000fc400078e3cff */
[----:B------:R-:W-:Y:S01]  /*9110*/  SHF.R.U64 R94, R94, 0x3, RZ ;  /* 0x000000035e5e7819 */ /* 0x000fe200000012ff */
[----:B------:R2:W-:Y:S01]  /*9120*/  STSM.16.M88.4 [R6], R40 ;  /* 0x0000002806007844 */ /* 0x0005e20000000200 */
[----:B------:R-:W-:Y:S02]  /*9130*/  MOV R8, R8 ;  /* 0x0000000800087202 */ /* 0x000fe40000000f00 */
[----:B------:R-:W-:Y:S02]  /*9140*/  F2FP.F16.F32.PACK_AB R51, R55, R54 ;  /* 0x000000363733723e */ /* 0x000fe400000000ff */
[----:B------:R-:W-:Y:S02]  /*9150*/  F2FP.F16.F32.PACK_AB R57, R59, R58 ;  /* 0x0000003a3b39723e */ /* 0x000fe400000000ff */
[----:B------:R-:W-:Y:S01]  /*9160*/  F2FP.F16.F32.PACK_AB R64, R65, R64 ;  /* 0x000000404140723e */ /* 0x000fe200000000ff */
[----:B------:R2:W-:Y:S01]  /*9170*/  STSM.16.M88.4 [R8], R48 ;  /* 0x0000003008007844 */ /* 0x0005e20000000200 */
[----:B------:R-:W-:-:S02]  /*9180*/  LOP3.LUT R98, R98, R197, RZ, 0x3c, !PT ;  /* 0x000000c562627212 */ /* 0x000fc400078e3cff */
[----:B------:R-:W-:Y:S02]  /*9190*/  SHF.R.U64 R0, R0, 0x3, RZ ;  /* 0x0000000300007819 */ /* 0x000fe400000012ff */
[----:B------:R-:W-:Y:S02]  /*91a0*/  MOV R10, R10 ;  /* 0x0000000a000a7202 */ /* 0x000fe40000000f00 */
[----:B------:R-:W-:Y:S02]  /*91b0*/  F2FP.F16.F32.PACK_AB R58, R61, R60 ;  /* 0x0000003c3d3a723e */ /* 0x000fe400000000ff */
[----:B------:R-:W-:Y:S02]  /*91c0*/  F2FP.F16.F32.PACK_AB R59, R63, R62 ;  /* 0x0000003e3f3b723e */ /* 0x000fe400000000ff */
[----:B------:R-:W-:Y:S02]  /*91d0*/  F2FP.F16.F32.PACK_AB R65, R67, R66 ;  /* 0x000000424341723e */ /* 0x000fe400000000ff */
[----:B------:R-:W-:Y:S01]  /*91e0*/  F2FP.F16.F32.PACK_AB R72, R73, R72 ;  /* 0x000000484948723e */ /* 0x000fe200000000ff */
[----:B------:R2:W-:Y:S01]  /*91f0*/  STSM.16.M88.4 [R10], R56 ;  /* 0x000000380a007844 */ /* 0x0005e20000000200 */
[----:B------:R-:W-:-:S02]  /*9200*/  IADD3.X R107, RZ, R115, RZ, P3, !PT ;  /* 0x00000073ff6b7210 */ /* 0x000fc40001ffe4ff */
[----:B------:R-:W-:Y:S02]  /*9210*/  LOP3.LUT R106, R3, R106, RZ, 0x3c, !PT ;  /* 0x0000006a036a7212 */ /* 0x000fe400078e3cff */
[----:B------:R-:W-:Y:S02]  /*9220*/  MOV R12, R12 ;  /* 0x0000000c000c7202 */ /* 0x000fe40000000f00 */
[----:B------:R-:W-:Y:S02]  /*9230*/  F2FP.F16.F32.PACK_AB R66, R69, R68 ;  /* 0x000000444542723e */ /* 0x000fe400000000ff */
[----:B------:R-:W-:Y:S02]  /*9240*/  F2FP.F16.F32.PACK_AB R67, R71, R70 ;  /* 0x000000464743723e */ /* 0x000fe400000000ff */
[----:B------:R-:W-:Y:S02]  /*9250*/  F2FP.F16.F32.PACK_AB R73, R75, R74 ;  /* 0x0000004a4b49723e */ /* 0x000fe400000000ff */
[----:B------:R-:W-:Y:S01]  /*9260*/  MOV R14, R14 ;  /* 0x0000000e000e7202 */ /* 0x000fe20000000f00 */
[----:B------:R2:W-:Y:S01]  /*9270*/  STSM.16.M88.4 [R12], R64 ;  /* 0x000000400c007844 */ /* 0x0005e20000000200 */
[----:B------:R-:W-:-:S02]  /*9280*/  MOV R5, R82 ;  /* 0x0000005200057202 */ /* 0x000fc40000000f00 */
[----:B------:R-:W-:Y:S02]  /*9290*/  F2FP.F16.F32.PACK_AB R74, R77, R76 ;  /* 0x0000004c4d4a723e */ /* 0x000fe400000000ff */
[----:B------:R-:W-:Y:S02]  /*92a0*/  F2FP.F16.F32.PACK_AB R75, R79, R78 ;  /* 0x0000004e4f4b723e */ /* 0x000fe400000000ff */
[----:B------:R-:W-:Y:S02]  /*92b0*/  F2FP.F16.F32.PACK_AB R80, R81, R80 ;  /* 0x000000505150723e */ /* 0x000fe400000000ff */
[----:B------:R-:W-:Y:S01]  /*92c0*/  IADD3.X R95, RZ, R115, RZ, P6, !PT ;  /* 0x00000073ff5f7210 */ /* 0x000fe200037fe4ff */
[----:B------:R2:W-:Y:S01]  /*92d0*/  STSM.16.M88.4 [R14], R72 ;  /* 0x000000480e007844 */ /* 0x0005e20000000200 */
[----:B------:R-:W-:Y:S02]  /*92e0*/  LOP3.LUT R94, R94, R195, RZ, 0x3c, !PT ;  /* 0x000000c35e5e7212 */ /* 0x000fe400078e3cff */
[----:B------:R-:W-:-:S02]  /*92f0*/  MOV R20, R20 ;  /* 0x0000001400147202 */ /* 0x000fc40000000f00 */
[----:B------:R-:W-:Y:S02]  /*9300*/  MOV R4, R90 ;  /* 0x0000005a00047202 */ /* 0x000fe40000000f00 */
        /* <DEDUP_REMOVED lines=60> */
[----:B--2---:R-:W1:Y:S01]  /*96d0*/  LDC.64 R6, c[0x0][0xb78] ;  /* 0x0002de00ff067b82 */ /* 0x004e620000000a00 */
[----:B------:R-:W-:Y:S01]  /*96e0*/  USHF.R.S32.HI UR5, URZ, 0x1f, UR43 ;  /* 0x0000001f3f057899 */ /* 0x000fe2000801142b */
[----:B------:R-:W-:Y:S01]  /*96f0*/  IADD3 R9, R2, UR42, RZ ;  /* 0x0000002a02097c10 */ /* 0x000fe2000fffe0ff */
[----:B------:R-:W-:Y:S01]  /*9700*/  ULDC.64 UR8, c[0x0][0xb70] ;  /* 0x0002dc0000087ab9 */ /* 0x000fe20000000a00 */
[----:B------:R-:W-:Y:S01]  /*9710*/  IADD3 R3, -R17, RZ, RZ ;  /* 0x000000ff11037210 */ /* 0x000fe20007ffe1ff */
[----:B------:R-:W-:Y:S02]  /*9720*/  UIMAD UR5, UR5, UR8, URZ ;  /* 0x00000008050572a4 */ /* 0x000fe4000f8e023f */
[----:B------:R-:W-:Y:S01]  /*9730*/  UIMAD.WIDE.U32 UR6, UR43, UR8, URZ ;  /* 0x000000082b0672a5 */ /* 0x000fe2000f8e003f */
[----:B------:R-:W-:Y:S01]  /*9740*/  ISETP.NE.AND P0, PT, R16, R3, PT ;  /* 0x000000031000720c */ /* 0x000fe20003f05270 */
[----:B------:R-:W-:Y:S01]  /*9750*/  UIMAD UR5, UR43, UR9, UR5 ;  /* 0x000000092b0572a4 */ /* 0x000fe2000f8e0205 */
[----:B------:R-:W-:Y:S01]  /*9760*/  SHF.R.S32.HI R3, RZ, 0x1f, R9 ;  /* 0x0000001fff037819 */ /* 0x000fe20000011409 */
[----:B------:R-:W-:-:S02]  /*9770*/  USHF.R.S32.HI UR8, URZ, 0x1f, UR44 ;  /* 0x0000001f3f087899 */ /* 0x000fc4000801142c */
[----:B------:R-:W-:Y:S02]  /*9780*/  UIADD3 UR5, UR7, UR5, URZ ;  /* 0x0000000507057290 */ /* 0x000fe4000fffe03f */
[----:B------:R-:W-:Y:S01]  /*9790*/  IMAD.U32 R5, RZ, RZ, UR7 ;  /* 0x00000007ff057e24 */ /* 0x000fe2000f8e00ff */
[----:B------:R-:W-:Y:S01]  /*97a0*/  MOV R4, UR6 ;  /* 0x0000000600047c02 */ /* 0x000fe20008000f00 */
[----:B------:R-:W-:Y:S02]  /*97b0*/  ULDC.64 UR6, c[0x0][0xb40] ;  /* 0x0002d00000067ab9 */ /* 0x000fe40000000a00 */
[----:B------:R-:W-:Y:S01]  /*97c0*/  MOV R5, UR5 ;  /* 0x0000000500057c02 */ /* 0x000fe20008000f00 */
[----:B------:R-:W-:Y:S02]  /*97d0*/  ULDC UR5, c[0x0][0xa88] ;  /* 0x0002a20000057ab9 */ /* 0x000fe40000000800 */
[----:B------:R-:W-:Y:S01]  /*97e0*/  ISETP.GE.OR P1, PT, R9, UR5, P0 ;  /* 0x0000000509007c0c */ /* 0x000fe20008726670 */
[----:B-1----:R-:W-:-:S02]  /*97f0*/  IMAD R0, R6, UR8, RZ ;  /* 0x0000000806007c24 */ /* 0x002fc4000f8e02ff */
[----:B------:R-:W-:-:S04]  /*9800*/  IMAD.WIDE.U32 R4, R6, UR44, R4 ;  /* 0x0000002c06047c25 */ /* 0x000fc8000f8e0004 */
[----:B------:R-:W-:Y:S01]  /*9810*/  IMAD R6, R7, UR44, R0 ;  /* 0x0000002c07067c24 */ /* 0x000fe2000f8e0200 */
[C---:B------:R-:W-:Y:S01]  /*9820*/  IADD3 R0, P2, R9.reuse, R4, RZ ;  /* 0x0000000409007210 */ /* 0x040fe20007f5e0ff */
[----:B------:R-:W-:-:S03]  /*9830*/  VIADD R7, R9, 0x8 ;  /* 0x0000000809077836 */ /* 0x000fc60000000000 */
[----:B------:R-:W-:Y:S02]  /*9840*/  IADD3.X R3, R3, R5, R6, P2, !PT ;  /* 0x0000000503037210 */ /* 0x000fe400017fe406 */
[----:B------:R-:W-:Y:S02]  /*9850*/  ISETP.GE.OR P0, PT, R7, UR5, P0 ;  /* 0x0000000507007c0c */ /* 0x000fe40008706670 */
[----:B------:R-:W-:-:S04]  /*9860*/  LEA R4, P2, R0, UR6, 0x2 ;  /* 0x0000000600047c11 */ /* 0x000fc8000f8410ff */
[----:B------:R-:W-:-:S05]  /*9870*/  LEA.HI.X R5, R0, UR7, R3, 0x2, P2 ;  /* 0x0000000700057c11 */ /* 0x000fca00090f1403 */
[----:B------:R1:W-:Y:S04]  /*9880*/  @!P1 STG.E desc[UR50][R4.64], R156 ;  /* 0x0000009c04009986 */ /* 0x0003e8000c101932 */
[----:B------:R1:W-:Y:S02]  /*9890*/  @!P0 STG.E desc[UR50][R4.64+0x20], R155 ;  /* 0x0000209b04008986 */ /* 0x0003e4000c101932 */
.L_x_3165:
        /* <DEDUP_REMOVED lines=53> */
.L_x_3168:
[----:B------:R-:W-:Y:S05]  /*9bf0*/  BSYNC B0 ;  /* 0x0000000000007941 */ /* 0x000fea0003800000 */
.L_x_3167:
[----:B------:R-:W-:Y:S05]  /*9c00*/  BRA `(.L_x_3166) ;  /* 0x0000000800287947 */ /* 0x000fea0003800000 */
.L_x_3164:
[----:B------:R-:W1:Y:S01]  /*9c10*/  LDC.64 R8, c[0x0][0xae0] ;  /* 0x0002b800ff087b82 */ /* 0x000e620000000a00 */
[----:B------:R-:W-:Y:S01]  /*9c20*/  ISETP.GT.AND P0, PT, R191, 0x3f, PT ;  /* 0x0000003fbf00780c */ /* 0x000fe20003f04270 */
[----:B------:R-:W-:Y:S01]  /*9c30*/  USHF.R.S32.HI UR5, URZ, 0x1f, UR43 ;  /* 0x0000001f3f057899 */ /* 0x000fe2000801142b */
[----:B------:R-:W-:Y:S01]  /*9c40*/  BSSY B0, `(.L_x_3169) ;  /* 0x000001a000007945 */ /* 0x000fe20003800000 */
[----:B------:R-:W-:Y:S01]  /*9c50*/  USHF.R.S32.HI UR8, URZ, 0x1f, UR44 ;  /* 0x0000001f3f087899 */ /* 0x000fe2000801142c */
[----:B------:R-:W-:-:S09]  /*9c60*/  IADD3 R12, R184, 0x40, RZ ;  /* 0x00000040b80c7810 */ /* 0x000fd20007ffe0ff */
[----:B------:R-:W-:Y:S05]  /*9c70*/  @P0 BRA `(.L_x_3170) ;  /* 0x0000000000580947 */ /* 0x000fea0003800000 */
[----:B------:R-:W2:Y:S01]  /*9c80*/  S2R R0, SR_TID.X ;  /* 0x0000000000007919 */ /* 0x000ea20000002100 */
[----:B------:R-:W-:Y:S01]  /*9c90*/  MOV R4, UR42 ;  /* 0x0000002a00047c02 */ /* 0x000fe20008000f00 */
[----:B------:R-:W-:-:S03]  /*9ca0*/  ULDC UR6, c[0x0][0xa88] ;  /* 0x0002a20000067ab9 */ /* 0x000fc60000000800 */
        /* <DEDUP_REMOVED lines=13> */
[----:B------:R-:W-:-:S05]  /*9d80*/  IMAD.WIDE.U32 R4, R10, UR44, R4 ;  /* 0x0000002c0a047c25 */ /* 0x000fca000f8e0004 */
[----:B------:R-:W-:Y:S02]  /*9d90*/  IADD3 R3, R5, R3, RZ ;  /* 0x0000000305037210 */ /* 0x000fe40007ffe0ff */
[----:B------:R-:W-:-:S04]  /*9da0*/  LEA R6, P0, R4, UR6, 0x2 ;  /* 0x0000000604067c11 */ /* 0x000fc8000f8010ff */
[----:B------:R-:W-:Y:S02]  /*9db0*/  LEA.HI.X R7, R4, UR7, R3, 0x2, P0 ;  /* 0x0000000704077c11 */ /* 0x000fe400080f1403 */
[----:B------:R-:W-:-:S05]  /*9dc0*/  MOV R3, 0xff800000 ;  /* 0xff80000000037802 */ /* 0x000fca0000000f00 */
[----:B------:R2:W-:Y:S02]  /*9dd0*/  STG.E desc[UR50][R6.64], R3 ;  /* 0x0000000306007986 */ /* 0x0005e4000c101932 */
.L_x_3170:
[----:B------:R-:W-:Y:S05]  /*9de0*/  BSYNC B0 ;  /* 0x0000000000007941 */ /* 0x000fea0003800000 */
.L_x_3169:
[----:B------:R-:W-:Y:S01]  /*9df0*/  ULDC.64 UR6, c[0x0][0xa88] ;  /* 0x0002a20000067ab9 */ /* 0x000fe20000000a00 */
[----:B-12---:R-:W-:Y:S01]  /*9e00*/  IMAD R6, R8, UR5, RZ ;  /* 0x0000000508067c24 */ /* 0x006fe2000f8e02ff */
[----:B------:R-:W-:Y:S01]  /*9e10*/  ISETP.GE.AND P1, PT, R12, UR7, PT ;  /* 0x000000070c007c0c */ /* 0x000fe2000bf26270 */
[----:B------:R-:W1:Y:S01]  /*9e20*/  LDC.64 R10, c[0x0][0xae8] ;  /* 0x0002ba00ff0a7b82 */ /* 0x000e620000000a00 */
[C---:B------:R-:W-:Y:S01]  /*9e30*/  ISETP.GE.AND P0, PT, R184.reuse, UR7, PT ;  /* 0x00000007b8007c0c */ /* 0x040fe2000bf06270 */
[----:B------:R-:W-:Y:S01]  /*9e40*/  IMAD R7, R9, UR43, R6 ;  /* 0x0000002b09077c24 */ /* 0x000fe2000f8e0206 */
[----:B------:R-:W-:Y:S01]  /*9e50*/  SEL R3, RZ, 0xffffffff, P1 ;  /* 0xffffffffff037807 */ /* 0x000fe20000800000 */
[C---:B------:R-:W-:Y:S01]  /*9e60*/  VIADD R14, R184.reuse, 0x80 ;  /* 0x00000080b80e7836 */ /* 0x040fe20000000000 */
[C---:B------:R-:W-:Y:S01]  /*9e70*/  IADD3 R15, R184.reuse, 0xc0, RZ ;  /* 0x000000c0b80f7810 */ /* 0x040fe20007ffe0ff */
[C---:B------:R-:W-:Y:S01]  /*9e80*/  VIADD R21, R184.reuse, 0x140 ;  /* 0x00000140b8157836 */ /* 0x040fe20000000000 */
[----:B------:R-:W-:Y:S01]  /*9e90*/  SEL R0, RZ, 0x1, P0 ;  /* 0x00000001ff007807 */ /* 0x000fe20000000000 */
[----:B------:R-:W2:Y:S01]  /*9ea0*/  LDC R9, c[0x0][0xdac] ;  /* 0x00036b00ff097b82 */ /* 0x000ea20000000800 */
[----:B------:R-:W-:Y:S01]  /*9eb0*/  SHF.L.U32 R3, R3, 0x1, RZ ;  /* 0x0000000103037819 */ /* 0x000fe200000006ff */
[----:B------:R-:W-:Y:S01]  /*9ec0*/  VIADD R4, R184, 0x180 ;  /* 0x00000180b8047836 */ /* 0x000fe20000000000 */
[----:B------:R-:W-:Y:S01]  /*9ed0*/  ISETP.GE.AND P0, PT, R14, UR7, PT ;  /* 0x000000070e007c0c */ /* 0x000fe2000bf06270 */
[----:B------:R-:W-:Y:S01]  /*9ee0*/  UIADD3 UR42, -UR42, UR6, URZ ;  /* 0x000000062a2a7290 */ /* 0x000fe2000fffe13f */
[----:B------:R-:W-:Y:S01]  /*9ef0*/  ISETP.GE.AND P2, PT, R15, UR7, PT ;  /* 0x000000070f007c0c */ /* 0x000fe2000bf46270 */
[----:B------:R-:W-:Y:S01]  /*9f00*/  ULOP3.LUT UR40, URZ, UR40, URZ, 0x33, !UPT ;  /* 0x000000283f287292 */ /* 0x000fe2000f8e333f */
[----:B------:R-:W-:Y:S01]  /*9f10*/  LOP3.LUT R0, R3, 0x2, R0, 0xe2, !PT ;  /* 0x0000000203007812 */ /* 0x000fe200078ee200 */
[----:B------:R-:W-:Y:S01]  /*9f20*/  BSSY B0, `(.L_x_3171) ;  /* 0x0000039000007945 */ /* 0x000fe20003800000 */
[----:B------:R-:W-:-:S02]  /*9f30*/  IADD3 R20, R184, 0x100, RZ ;  /* 0x00000100b8147810 */ /* 0x000fc40007ffe0ff */
[----:B------:R-:W-:Y:S02]  /*9f40*/  SHF.R.S32.HI R185, RZ, 0x1f, R184 ;  /* 0x0000001fffb97819 */ /* 0x000fe400000114b8 */
[----:B------:R-:W-:Y:S02]  /*9f50*/  IADD3 R5, R184, 0x1c0, RZ ;  /* 0x000001c0b8057810 */ /* 0x000fe40007ffe0ff */
[----:B------:R-:W-:Y:S02]  /*9f60*/  SEL R3, RZ, 0x4, P0 ;  /* 0x00000004ff037807 */ /* 0x000fe40000000000 */
[----:B------:R-:W-:Y:S02]  /*9f70*/  SEL R6, RZ, 0x8, P2 ;  /* 0x00000008ff067807 */ /* 0x000fe40001000000 */
[----:B------:R-:W-:Y:S02]  /*9f80*/  ISETP.GE.AND P2, PT, R21, UR7, PT ;  /* 0x0000000715007c0c */ /* 0x000fe4000bf46270 */
[----:B------:R-:W-:-:S02]  /*9f90*/  ISETP.GE.AND P0, PT, R20, UR7, PT ;  /* 0x0000000714007c0c */ /* 0x000fc4000bf06270 */
[----:B------:R-:W-:Y:S02]  /*9fa0*/  ISETP.GE.AND P3, PT, R4, UR7, PT ;  /* 0x0000000704007c0c */ /* 0x000fe4000bf66270 */
[----:B------:R-:W-:Y:S01]  /*9fb0*/  ISETP.GE.AND P1, PT, R5, UR7, PT ;  /* 0x0000000705007c0c */ /* 0x000fe2000bf26270 */
[----:B------:R-:W-:Y:S01]  /*9fc0*/  IMAD.WIDE.U32 R4, R8, UR43, R184 ;  /* 0x0000002b08047c25 */ /* 0x000fe2000f8e00b8 */
[----:B------:R-:W-:Y:S02]  /*9fd0*/  LOP3.LUT R0, R6, R0, R3, 0xfe, !PT ;  /* 0x0000000006007212 */ /* 0x000fe400078efe03 */
[----:B------:R-:W-:Y:S02]  /*9fe0*/  SEL R6, RZ, 0x20, P2 ;  /* 0x00000020ff067807 */ /* 0x000fe40001000000 */
[C---:B------:R-:W-:Y:S02]  /*9ff0*/  IADD3 R8, R186.reuse, 0x20, RZ ;  /* 0x00000020ba087810 */ /* 0x040fe40007ffe0ff */
[----:B------:R-:W-:-:S02]  /*a000*/  ISETP.GE.AND P2, PT, R186, UR42, PT ;  /* 0x0000002aba007c0c */ /* 0x000fc4000bf46270 */
[----:B------:R-:W-:Y:S02]  /*a010*/  SEL R3, RZ, 0x10, P0 ;  /* 0x00000010ff037807 */ /* 0x000fe40000000000 */
[----:B------:R-:W-:Y:S01]  /*a020*/  ISETP.GE.AND P0, PT, R8, UR42, PT ;  /* 0x0000002a08007c0c */ /* 0x000fe2000bf06270 */
[----:B-1----:R-:W-:Y:S01]  /*a030*/  IMAD R8, R10, UR8, RZ ;  /* 0x000000080a087c24 */ /* 0x002fe2000f8e02ff */
[----:B------:R-:W-:Y:S01]  /*a040*/  IADD3 R5, R5, R7, RZ ;  /* 0x0000000705057210 */ /* 0x000fe20007ffe0ff */
[----:B--2---:R-:W-:Y:S01]  /*a050*/  VIADD R7, R9, UR40 ;  /* 0x0000002809077c36 */ /* 0x004fe20008000000 */
[----:B------:R-:W-:Y:S01]  /*a060*/  LOP3.LUT R3, R6, R0, R3, 0xfe, !PT ;  /* 0x0000000006037212 */ /* 0x000fe200078efe03 */
[----:B------:R-:W-:Y:S01]  /*a070*/  IMAD R11, R11, UR44, R8 ;  /* 0x0000002c0b0b7c24 */ /* 0x000fe2000f8e0208 */
[----:B------:R-:W-:Y:S01]  /*a080*/  SEL R0, RZ, 0x40, P3 ;  /* 0x00000040ff007807 */ /* 0x000fe20001800000 */
[----:B------:R-:W-:Y:S01]  /*a090*/  IMAD.WIDE.U32 R8, R10, UR44, R4 ;  /* 0x0000002c0a087c25 */ /* 0x000fe2000f8e0004 */
[----:B------:R-:W-:-:S02]  /*a0a0*/  SHF.R.S32.HI R187, RZ, 0x1f, R186 ;  /* 0x0000001fffbb7819 */ /* 0x000fc400000114ba */
[----:B------:R-:W-:Y:S02]  /*a0b0*/  LOP3.LUT R3, R3, R0, RZ, 0xfc, !PT ;  /* 0x0000000003037212 */ /* 0x000fe400078efcff */
[----:B------:R-:W-:Y:S01]  /*a0c0*/  SEL R0, RZ, 0x80, P1 ;  /* 0x00000080ff007807 */ /* 0x000fe20000800000 */
[----:B------:R-:W-:Y:S01]  /*a0d0*/  IMAD.WIDE R6, R7, 0x40, R186 ;  /* 0x0000004007067825 */ /* 0x000fe200078e02ba */
[----:B------:R-:W-:Y:S02]  /*a0e0*/  IADD3 R13, R9, R11, RZ ;  /* 0x0000000b090d7210 */ /* 0x000fe40007ffe0ff */
[----:B------:R-:W-:Y:S01]  /*a0f0*/  LOP3.LUT R0, R3, R0, RZ, 0xfc, !PT ;  /* 0x0000000003007212 */ /* 0x000fe200078efcff */
        /* <DEDUP_REMOVED lines=12> */
[----:B------:R-:W-:Y:S02]  /*a1c0*/  ISETP.GE.AND P5, PT, R21, UR7, PT ;  /* 0x0000000715007c0c */ /* 0x000fe4000bfa6270 */
        /* <DEDUP_REMOVED lines=14> */
.L_x_3172:
[----:B------:R-:W-:Y:S05]  /*a2b0*/  BSYNC B0 ;  /* 0x0000000000007941 */ /* 0x000fea0003800000 */
.L_x_3171:
[----:B------:R-:W-:Y:S04]  /*a2c0*/  BSSY B0, `(.L_x_3166) ;  /* 0x000001e000007945 */ /* 0x000fe80003800000 */
[----:B------:R-:W-:Y:S05]  /*a2d0*/  @P0 BRA `(.L_x_3173) ;  /* 0x0000000000700947 */ /* 0x000fea0003800000 */
[----:B------:R-:W-:Y:S01]  /*a2e0*/  IADD3 R9, P0, R6, 0x20, RZ ;  /* 0x0000002006097810 */ /* 0x000fe20007f1e0ff */
[----:B------:R-:W-:Y:S01]  /*a2f0*/  ULDC.64 UR8, c[0x0][0xad8] ;  /* 0x0002b60000087ab9 */ /* 0x000fe20000000a00 */
[----:B------:R-:W-:Y:S01]  /*a300*/  MOV R5, R13 ;  /* 0x0000000d00057202 */ /* 0x000fe20000000f00 */
[----:B------:R-:W-:Y:S01]  /*a310*/  IMAD.MOV.U32 R4, RZ, RZ, R8 ;  /* 0x000000ffff047224 */ /* 0x000fe200078e0008 */
[----:B------:R-:W-:Y:S02]  /*a320*/  IADD3.X R6, RZ, R7, RZ, P0, !PT ;  /* 0x00000007ff067210 */ /* 0x000fe400007fe4ff */
        /* <DEDUP_REMOVED lines=23> */
.L_x_3173:
[----:B------:R-:W-:Y:S05]  /*a4a0*/  BSYNC B0 ;  /* 0x0000000000007941 */ /* 0x000fea0003800000 */
.L_x_3166:
[----:B------:R-:W3:Y:S02]  /*a4b0*/  LDC R0, c[0x0][0xda8] ;  /* 0x00036a00ff007b82 */ /* 0x000ee40000000800 */
[----:B---3--:R-:W-:-:S13]  /*a4c0*/  ISETP.LE.AND P0, PT, R0, UR4, PT ;  /* 0x0000000400007c0c */ /* 0x008fda000bf03270 */
[----:B------:R-:W-:Y:S05]  /*a4d0*/  @!P0 BRA `(.L_x_3174) ;  /* 0xffffff6800808947 */ /* 0x000fea000383ffff */
[----:B------:R-:W-:Y:S05]  /*a4e0*/  EXIT ;  /* 0x000000000000794d */ /* 0x000fea0003800000 */
.L_x_3120:
        /* <DEDUP_REMOVED lines=8> */
[----:B------:R-:W-:Y:S01]  /*a570*/  IMAD.MOV.U32 R17, RZ, RZ, 0x1 ;  /* 0x00000001ff117424 */ /* 0x000fe200078e00ff */
[----:B------:R-:W-:-:S05]  /*a580*/  MOV R16, RZ ;  /* 0x000000ff00107202 */ /* 0x000fca0000000f00 */
[----:B------:R-:W1:Y:S02]  /*a590*/  LDC R0, c[0x0][0xda8] ;  /* 0x00036a00ff007b82 */ /* 0x000e640000000800 */
[----:B-1----:R-:W-:-:S13]  /*a5a0*/  ISETP.LE.AND P0, PT, R0, UR4, PT ;  /* 0x0000000400007c0c */ /* 0x002fda000bf03270 */
[----:B------:R-:W-:Y:S05]  /*a5b0*/  @P0 BRA `(.L_x_3175) ;  /* 0x0000002c00480947 */ /* 0x000fea0003800000 */
[----:B------:R-:W1:Y:S01]  /*a5c0*/  S2R R2, SR_TID.X ;  /* 0x0000000000027919 */ /* 0x000e620000002100 */
[----:B------:R-:W-:Y:S01]  /*a5d0*/  MOV R18, UR4 ;  /* 0x0000000400127c02 */ /* 0x000fe20008000f00 */
[----:B------:R-:W-:Y:S01]  /*a5e0*/  IMAD.MOV.U32 R16, RZ, RZ, RZ ;  /* 0x000000ffff107224 */ /* 0x000fe200078e00ff */
[----:B------:R-:W-:Y:S01]  /*a5f0*/  MOV R17, 0x1 ;  /* 0x0000000100117802 */ /* 0x000fe20000000f00 */
[----:B------:R-:W-:Y:S01]  /*a600*/  ULDC UR39, c[0x0][0xc] ;  /* 0x0000030000277ab9 */ /* 0x000fe20000000800 */
[----:B------:R-:W-:Y:S01]  /*a610*/  ULDC.64 UR46, c[0x0][0x198] ;  /* 0x00006600002e7ab9 */ /* 0x000fe20000000a00 */
[----:B------:R-:W-:Y:S01]  /*a620*/  UMOV UR44, URZ ;  /* 0x0000003f002c7c82 */ /* 0x000fe20008000000 */
[----:B-1----:R-:W-:-:S07]  /*a630*/  LOP3.LUT R19, R2, 0x1f, RZ, 0xc0, !PT ;  /* 0x0000001f02137812 */ /* 0x002fce00078ec0ff */
.L_x_3223:
        /* <DEDUP_REMOVED lines=21> */
.L_x_3176:
[----:B------:R-:W-:Y:S01]  /*a790*/  ULDC UR11, c[0x0][0xdc4] ;  /* 0x00037100000b7ab9 */ /* 0x000fe20000000800 */
[----:B------:R-:W-:Y:S01]  /*a7a0*/  UMOV UR9, UR10 ;  /* 0x0000000a00097c82 */ /* 0x000fe20008000000 */
[----:B------:R-:W-:-:S11]  /*a7b0*/  UISETP.NE.AND UP0, UPT, UR11, 0x1, UPT ;  /* 0x000000010b00788c */ /* 0x000fd6000bf05270 */
[----:B------:R-:W-:Y:S02]  /*a7c0*/  @UP0 ULDC.64 UR12, c[0x0][0xdc8] ;  /* 0x00037200000c0ab9 */ /* 0x000fe40000000a00 */
[----:B------:R-:W-:-:S04]  /*a7d0*/  UIMAD.WIDE.U32 UR6, UR10, UR12, URZ ;  /* 0x0000000c0a0672a5 */ /* 0x000fc8000f8e003f */
[----:B------:R-:W-:-:S04]  /*a7e0*/  @UP0 USHF.R.U32.HI UR9, URZ, UR13, UR7 ;  /* 0x0000000d3f090299 */ /* 0x000fc80008011607 */
[----:B------:R-:W-:-:S12]  /*a7f0*/  UIMAD UR6, UR9, UR11, URZ ;  /* 0x0000000b090672a4 */ /* 0x000fd8000f8e023f */
.L_x_3177:
[----:B------:R-:W-:Y:S01]  /*a800*/  ULOP3.LUT UR7, URZ, UR9, URZ, 0x33, !UPT ;  /* 0x000000093f077292 */ /* 0x000fe2000f8e333f */
[----:B------:R-:W-:Y:S01]  /*a810*/  BSSY B6, `(.L_x_3178) ;  /* 0x000029d000067945 */ /* 0x000fe20003800000 */
[----:B------:R-:W-:Y:S01]  /*a820*/  ULDC.64 UR12, c[0x0][0x3f8] ;  /* 0x0000fe00000c7ab9 */ /* 0x000fe20000000a00 */
[----:B------:R-:W-:Y:S01]  /*a830*/  ULDC UR9, c[0x0][0xdac] ;  /* 0x00036b0000097ab9 */ /* 0x000fe20000000800 */
[----:B------:R-:W-:Y:S02]  /*a840*/  UISETP.NE.U32.AND UP0, UPT, UR12, URZ, UPT ;  /* 0x0000003f0c00728c */ /* 0x000fe4000bf05070 */
[----:B------:R-:W-:Y:S02]  /*a850*/  UIADD3 UR7, UR7, UR9, URZ ;  /* 0x0000000907077290 */ /* 0x000fe4000fffe03f */
[----:B------:R-:W-:Y:S02]  /*a860*/  UISETP.NE.AND.EX UP0, UPT, UR13, URZ, UPT, UP0 ;  /* 0x0000003f0d00728c */ /* 0x000fe4000bf05300 */
[----:B------:R-:W-:Y:S01]  /*a870*/  USHF.L.U32 UR41, UR7, 0x6, URZ ;  /* 0x0000000607297899 */ /* 0x000fe2000800063f */
[----:B------:R-:W-:Y:S01]  /*a880*/  ULDC UR9, c[0x0][0x404] ;  /* 0x0001010000097ab9 */ /* 0x000fe20000000800 */
[----:B------:R-:W-:Y:S01]  /*a890*/  ULDC UR12, c[0x0][0x288] ;  /* 0x0000a200000c7ab9 */ /* 0x000fe20000000800 */
[----:B------:R-:W-:-:S02]  /*a8a0*/  USEL UR9, UR9, 0x1, UP0 ;  /* 0x0000000109097887 */ /* 0x000fc40008000000 */
[----:B------:R-:W-:Y:S01]  /*a8b0*/  UIADD3 UR7, UR41, 0x7f, -UR12 ;  /* 0x0000007f29077890 */ /* 0x000fe2000fffe80c */
[----:B------:R-:W-:Y:S02]  /*a8c0*/  ULDC UR11, c[0x0][0xdb8] ;  /* 0x00036e00000b7ab9 */ /* 0x000fe40000000800 */
[----:B------:R-:W-:Y:S01]  /*a8d0*/  ULDC UR12, c[0x0][0x2e0] ;  /* 0x0000b800000c7ab9 */ /* 0x000fe20000000800 */
[----:B------:R-:W-:Y:S02]  /*a8e0*/  UISETP.NE.AND UP1, UPT, UR11, 0x1, UPT ;  /* 0x000000010b00788c */ /* 0x000fe4000bf25270 */
[----:B------:R-:W-:Y:S02]  /*a8f0*/  UIMAD UR13, UR9, UR12, 0x3f ;  /* 0x0000003f090d74a4 */ /* 0x000fe4000f8e020c */
[----:B------:R-:W-:Y:S02]  /*a900*/  UIMAD UR7, UR9, UR12, UR7 ;  /* 0x0000000c090772a4 */ /* 0x000fe4000f8e0207 */
[----:B------:R-:W-:-:S02]  /*a910*/  USHF.R.S32.HI UR12, URZ, 0x1f, UR13 ;  /* 0x0000001f3f0c7899 */ /* 0x000fc4000801140d */
[----:B------:R-:W-:Y:S02]  /*a920*/  USHF.R.S32.HI UR9, URZ, 0x1f, UR7 ;  /* 0x0000001f3f097899 */ /* 0x000fe40008011407 */
[----:B------:R-:W-:Y:S02]  /*a930*/  ULEA.HI UR12, UR12, UR13, URZ, 0x6 ;  /* 0x0000000d0c0c7291 */ /* 0x000fe4000f8f303f */
[----:B------:R-:W-:Y:S02]  /*a940*/  ULEA.HI UR9, UR9, UR7, URZ, 0x6 ;  /* 0x0000000709097291 */ /* 0x000fe4000f8f303f */
[----:B------:R-:W-:Y:S02]  /*a950*/  USHF.R.S32.HI UR12, URZ, 0x6, UR12 ;  /* 0x000000063f0c7899 */ /* 0x000fe4000801140c */
[----:B------:R-:W-:Y:S02]  /*a960*/  USHF.R.S32.HI UR9, URZ, 0x6, UR9 ;  /* 0x000000063f097899 */ /* 0x000fe40008011409 */
[----:B------:R-:W-:-:S02]  /*a970*/  UIADD3 UR6, UR10, -UR6, URZ ;  /* 0x800000060a067290 */ /* 0x000fc4000fffe03f */
[----:B------:R-:W-:Y:S01]  /*a980*/  UISETP.LT.AND UP0, UPT, UR12, UR9, UPT ;  /* 0x000000090c00728c */ /* 0x000fe2000bf01270 */
[----:B------:R-:W-:-:S03]  /*a990*/  ULDC UR10, c[0x0][0xdc4] ;  /* 0x00037100000a7ab9 */ /* 0x000fc60000000800 */
[----:B------:R-:W-:Y:S02]  /*a9a0*/  USEL UR38, UR12, UR9, UP0 ;  /* 0x000000090c267287 */ /* 0x000fe40008000000 */
[----:B------:R-:W-:-:S03]  /*a9b0*/  UIMAD UR8, UR8, UR10, UR6 ;  /* 0x0000000a080872a4 */ /* 0x000fc6000f8e0206 */
[----:B------:R-:W-:Y:S01]  /*a9c0*/  @UP1 ULDC UR6, c[0x0][0xdbc] ;  /* 0x00036f0000061ab9 */ /* 0x000fe20000000800 */
[----:B------:R-:W-:Y:S01]  /*a9d0*/  ISETP.LT.AND P0, PT, RZ, UR38, PT ;  /* 0x00000026ff007c0c */ /* 0x000fe2000bf01270 */
[----:B------:R-:W-:Y:S01]  /*a9e0*/  UIMAD.WIDE.U32 UR6, UR8, UR6, URZ ;  /* 0x00000006080672a5 */ /* 0x000fe2000f8e003f */
[----:B------:R-:W-:Y:S01]  /*a9f0*/  @UP1 ULDC UR10, c[0x0][0xdc0] ;  /* 0x00037000000a1ab9 */ /* 0x000fe20000000800 */
[----:B------:R-:W-:Y:S02]  /*aa00*/  UMOV UR43, UR8 ;  /* 0x00000008002b7c82 */ /* 0x000fe40008000000 */
[----:B------:R-:W-:-:S04]  /*aa10*/  @UP1 USHF.R.U32.HI UR43, URZ, UR10, UR7 ;  /* 0x0000000a3f2b1299 */ /* 0x000fc80008011607 */
[----:B------:R-:W-:-:S04]  /*aa20*/  UIADD3 UR42, -UR43, URZ, URZ ;  /* 0x0000003f2b2a7290 */ /* 0x000fc8000fffe13f */
[----:B------:R-:W-:Y:S01]  /*aa30*/  UIMAD UR42, UR11, UR42, UR8 ;  /* 0x0000002a0b2a72a4 */ /* 0x000fe2000f8e0208 */
[----:B------:R-:W-:Y:S11]  /*aa40*/  @P0 BRA `(.L_x_3179) ;  /* 0x0000000000400947 */ /* 0x000ff60003800000 */
[----:B------:R-:W-:Y:S02]  /*aa50*/  ISETP.NE.AND P0, PT, R19, RZ, PT ;  /* 0x000000ff1300720c */ /* 0x000fe40003f05270 */
[----:B------:R-:W-:-:S11]  /*aa60*/  MOV R13, R18 ;  /* 0x00000012000d7202 */ /* 0x000fd60000000f00 */
        /* <DEDUP_REMOVED lines=14> */
.L_x_3179:
        /* <DEDUP_REMOVED lines=23> */
.L_x_3181:
        /* <DEDUP_REMOVED lines=13> */
[----:B------:R-:W-:Y:S01]  /*ad90*/  IMAD.MOV.U32 R8, RZ, RZ, 0x70 ;  /* 0x00000070ff087424 */ /* 0x000fe200078e00ff */
[----:B------:R-:W-:-:S02]  /*ada0*/  MOV R10, UR4 ;  /* 0x00000004000a7c02 */ /* 0x000fc40008000f00 */
[----:B------:R-:W-:Y:S02]  /*adb0*/  MOV R11, UR5 ;  /* 0x00000005000b7c02 */ /* 0x000fe40008000f00 */
[----:B------:R-:W-:Y:S02]  /*adc0*/  MOV R12, 0x1 ;  /* 0x00000001000c7802 */ /* 0x000fe40000000f00 */
[----:B-1----:R-:W-:-:S07]  /*add0*/  MOV R13, RZ ;  /* 0x000000ff000d7202 */ /* 0x002fce0000000f00 */
[----:B------:R-:W-:-:S07]  /*ade0*/  LEPC R20, `(.L_x_3183) ;  /* 0x000000001014794e */ /* 0x000fce0000000000 */
[----:B--2---:R-:W-:Y:S05]  /*adf0*/  CALL.ABS.NOINC R2 ;  /* 0x0000000002007343 */ /* 0x004fea0003c00000 */
.L_x_3183:
        /* <DEDUP_REMOVED lines=16> */
.L_x_3182:
[----:B------:R-:W-:Y:S01]  /*af00*/  ULDC.64 UR4, c[0x0][0x9f8] ;  /* 0x00027e0000047ab9 */ /* 0x000fe20000000a00 */
[----:B------:R-:W-:Y:S01]  /*af10*/  IMAD.U32 R5, RZ, RZ, UR43 ;  /* 0x0000002bff057e24 */ /* 0x000fe2000f8e00ff */
[----:B------:R-:W-:Y:S01]  /*af20*/  ISETP.NE.U32.AND P0, PT, RZ, UR4, PT ;  /* 0x00000004ff007c0c */ /* 0x000fe2000bf05070 */
[----:B------:R-:W1:Y:S01]  /*af30*/  LDC R0, c[0x0][0x428] ;  /* 0x00010a00ff007b82 */ /* 0x000e620000000800 */
[----:B------:R-:W-:Y:S02]  /*af40*/  MOV R6, UR43 ;  /* 0x0000002b00067c02 */ /* 0x000fe40008000f00 */
[----:B------:R-:W-:-:S13]  /*af50*/  ISETP.NE.AND.EX P0, PT, RZ, UR5, PT, P0 ;  /* 0x00000005ff007c0c */ /* 0x000fda000bf05300 */
[----:B------:R-:W2:Y:S02]  /*af60*/  @P0 LDC.64 R2, c[0x0][0x9f8] ;  /* 0x00027e00ff020b82 */ /* 0x000ea40000000a00 */
[----:B--2---:R-:W-:-:S05]  /*af70*/  @P0 IMAD.WIDE R2, R5, 0x4, R2 ;  /* 0x0000000405020825 */ /* 0x004fca00078e0202 */
[----:B------:R2:W3:Y:S01]  /*af80*/  @P0 LDG.E R6, desc[UR50][R2.64] ;  /* 0x0000003202060981 */ /* 0x0004e2000c1e1900 */
[----:B-1----:R-:W-:Y:S01]  /*af90*/  ISETP.NE.AND P0, PT, R0, 0x1, PT ;  /* 0x000000010000780c */ /* 0x002fe20003f05270 */
[----:B------:R-:W-:Y:S01]  /*afa0*/  UMOV UR40, URZ ;  /* 0x0000003f00287c82 */ /* 0x000fe20008000000 */
[----:B------:R-:W-:Y:S01]  /*afb0*/  ISETP.NE.AND P1, PT, R19, RZ, PT ;  /* 0x000000ff1300720c */ /* 0x000fe20003f25270 */
[----:B------:R-:W-:Y:S01]  /*afc0*/  IMAD.U32 R10, RZ, RZ, UR38 ;  /* 0x00000026ff0a7e24 */ /* 0x000fe2000f8e00ff */
[----:B------:R-:W-:Y:S01]  /*afd0*/  MOV R0, UR42 ;  /* 0x0000002a00007c02 */ /* 0x000fe20008000f00 */
[----:B------:R-:W-:-:S03]  /*afe0*/  UMOV UR6, 0xffffffff ;  /* 0xffffffff00067882 */ /* 0x000fc60000000000 */
[----:B------:R-:W-:Y:S01]  /*aff0*/  IADD3 R10, R10, -0x1, RZ ;  /* 0xffffffff0a0a7810 */ /* 0x000fe20007ffe0ff */
[----:B--2---:R-:W1:Y:S06]  /*b000*/  LDC.64 R2, c[0x0][0x3f8] ;  /* 0x0000fe00ff027b82 */ /* 0x004e6c0000000a00 */
[----:B------:R-:W-:Y:S02]  /*b010*/  VOTEU.ALL UP1, P1 ;  /* 0x00000000003f7886 */ /* 0x000fe40000820000 */
[----:B------:R-:W2:Y:S03]  /*b020*/  @P0 LDC R4, c[0x0][0x42c] ;  /* 0x00010b00ff040b82 */ /* 0x000ea60000000800 */
        /* <DEDUP_REMOVED lines=10> */
.L_x_3236:
[----:B------:R-:W-:Y:S01]  /*b0d0*/  UMOV UR4, 0xffffffff ;  /* 0xffffffff00047882 */ /* 0x000fe20000000000 */
[----:B------:R-:W-:Y:S02]  /*b0e0*/  SHF.R.S32.HI R7, RZ, 0x1f, R6 ;  /* 0x0000001fff077819 */ /* 0x000fe40000011406 */
[----:B------:R-:W-:Y:S05]  /*b0f0*/  BRA.DIV UR4, `(.L_x_3185) ;  /* 0x0000002a043c7947 */ /* 0x000fea000b800000 */
[----:B------:R-:W-:-:S13]  /*b100*/  ELECT P6, URZ, PT ;  /* 0x00000000003f782f */ /* 0x000fda00038c0000 */
.L_x_3239:
[----:B------:R-:W-:Y:S05]  /*b110*/  @!P6 BRA `(.L_x_3186) ;  /* 0x0000000000c4e947 */ /* 0x000fea0003800000 */
[----:B------:R-:W-:Y:S01]  /*b120*/  MOV R4, R6 ;  /* 0x0000000600047202 */ /* 0x000fe20000000f00 */
        /* <DEDUP_REMOVED lines=10> */
[----:B------:R-:W-:Y:S02]  /*b1d0*/  SHF.R.S32.HI R5, RZ, 0x1f, R11 ;  /* 0x0000001fff057819 */ /* 0x000fe4000001140b */
[----:B------:R-:W-:-:S05]  /*b1e0*/  MOV R4, R11 ;  /* 0x0000000b00047202 */ /* 0x000fca0000000f00 */
[----:B------:R-:W-:-:S05]  /*b1f0*/  IMAD.WIDE.U32 R4, R6, UR4, R4 ;  /* 0x0000000406047c25 */ /* 0x000fca000f8e0004 */
[----:B------:R-:W-:Y:S02]  /*b200*/  IADD3 R5, R5, R9, RZ ;  /* 0x0000000905057210 */ /* 0x000fe40007ffe0ff */
[----:B------:R-:W-:-:S04]  /*b210*/  LEA R8, P2, R4, R2, 0x2 ;  /* 0x0000000204087211 */ /* 0x000fc800078410ff */
[----:B------:R-:W-:-:S05]  /*b220*/  LEA.HI.X R9, R4, R3, R5, 0x2, P2 ;  /* 0x0000000304097211 */ /* 0x000fca00010f1405 */
[----:B------:R1:W5:Y:S01]  /*b230*/  LDG.E R4, desc[UR50][R8.64] ;  /* 0x0000003208047981 */ /* 0x000362000c1e1900 */
[----:B------:R-:W-:-:S04]  /*b240*/  IMAD.MOV R5, RZ, RZ, -R11 ;  /* 0x000000ffff057224 */ /* 0x000fc800078e0a0b */
[----:B------:R-:W-:-:S07]  /*b250*/  IMAD R10, R12, R5, R10 ;  /* 0x000000050c0a7224 */ /* 0x000fce00078e020a */
.L_x_3187:
[----:B------:R-:W2:Y:S01]  /*b260*/  S2R R5, SR_TID.X ;  /* 0x0000000000057919 */ /* 0x000ea20000002100 */
[----:B-1----:R-:W-:Y:S02]  /*b270*/  LEA R8, R16, UR37, 0x3 ;  /* 0x0000002510087c11 */ /* 0x002fe4000f8e18ff */
[----:B--2---:R-:W-:Y:S02]  /*b280*/  LOP3.LUT R9, R5, 0x7f, RZ, 0xc0, !PT ;  /* 0x0000007f05097812 */ /* 0x004fe400078ec0ff */
[----:B------:R-:W-:Y:S02]  /*b290*/  SHF.L.U32 R5, R17, 0x1f, RZ ;  /* 0x0000001f11057819 */ /* 0x000fe400000006ff */
[----:B------:R-:W-:Y:S02]  /*b2a0*/  ISETP.NE.AND P3, PT, R9, RZ, PT ;  /* 0x000000ff0900720c */ /* 0x000fe40003f65270 */
[----:B------:R-:W1:Y:S02]  /*b2b0*/  SYNCS.PHASECHK.TRANS64.TRYWAIT P2, [R8+URZ+0x28c40], R5 ;  /* 0x028c4005080075a7 */ /* 0x000e64000804017f */
[----:B-1----:R-:W-:Y:S09]  /*b2c0*/  @!P2 BRA `(.L_x_3188) ;  /* 0x0000002400e8a947 */ /* 0x002ff20003800000 */
.L_x_3240:
[----:B------:R-:W-:Y:S05]  /*b2d0*/  @P3 BRA `(.L_x_3189) ;  /* 0x0000000000143947 */ /* 0x000fea0003800000 */
[----:B------:R-:W-:Y:S02]  /*b2e0*/  ISETP.NE.AND P2, PT, R19, RZ, PT ;  /* 0x000000ff1300720c */ /* 0x000fe40003f45270 */
[----:B-1----:R-:W-:-:S04]  /*b2f0*/  MOV R5, 0x2000 ;  /* 0x0000200000057802 */ /* 0x002fc80000000f00 */
[----:B------:R2:W-:Y:S07]  /*b300*/  SYNCS.ARRIVE.TRANS64 RZ, [R8+URZ+0x28c30], R5 ;  /* 0x028c300508ff79a7 */ /* 0x0005ee000800003f */
[----:B------:R-:W-:Y:S05]  /*b310*/  @!P2 BRA `(.L_x_3189) ;  /* 0x000000000004a947 */ /* 0x000fea0003800000 */
[----:B------:R-:W-:Y:S01]  /*b320*/  BPT.TRAP 0x1 ;  /* 0x000000040000795c */ /* 0x000fe20000300000 */
.L_x_3189:
        /* <DEDUP_REMOVED lines=16> */
.L_x_3186:
        /* <DEDUP_REMOVED lines=9> */
[----:B-12---:R-:W-:Y:S01]  /*b4c0*/  @P2 MOV R5, 0x2000 ;  /* 0x0000200000052802 */ /* 0x006fe20000000f00 */
        /* <DEDUP_REMOVED lines=14> */
.L_x_3241:
[----:B------:R-:W-:Y:S01]  /*b5b0*/  ULDC.64 UR4, c[0x0][0x408] ;  /* 0x0001020000047ab9 */ /* 0x000fe20000000a00 */
[----:B------:R-:W-:Y:S04]  /*b5c0*/  BSSY B0, `(.L_x_3191) ;  /* 0x0000042000007945 */ /* 0x000fe80003800000 */
[----:B------:R-:W-:Y:S05]  /*b5d0*/  @!P6 BRA `(.L_x_3192) ;  /* 0x000000040000e947 */ /* 0x000fea0003800000 */
[----:B-1----:R-:W1:Y:S01]  /*b5e0*/  S2R R8, SR_TID.X ;  /* 0x0000000000087919 */ /* 0x002e620000002100 */
[----:B------:R-:W-:Y:S02]  /*b5f0*/  SHF.L.U32 R5, R17, 0x1f, RZ ;  /* 0x0000001f11057819 */ /* 0x000fe400000006ff */
[----:B-1----:R-:W-:Y:S02]  /*b600*/  LOP3.LUT R9, R8, 0x7f, RZ, 0xc0, !PT ;  /* 0x0000007f08097812 */ /* 0x002fe400078ec0ff */
[----:B------:R-:W-:Y:S02]  /*b610*/  LEA R8, R16, UR37, 0x3 ;  /* 0x0000002510087c11 */ /* 0x000fe4000f8e18ff */
[----:B------:R-:W-:Y:S02]  /*b620*/  ISETP.NE.AND P3, PT, R9, RZ, PT ;  /* 0x000000ff0900720c */ /* 0x000fe40003f65270 */
[----:B------:R-:W1:Y:S02]  /*b630*/  SYNCS.PHASECHK.TRANS64.TRYWAIT P2, [R8+URZ+0x28c60], R5 ;  /* 0x028c6005080075a7 */ /* 0x000e64000804017f */
[----:B-1----:R-:W-:Y:S09]  /*b640*/  @!P2 BRA `(.L_x_3193) ;  /* 0x000000240034a947 */ /* 0x002ff20003800000 */
.L_x_3242:
[----:B------:R-:W-:Y:S05]  /*b650*/  @P3 BRA `(.L_x_3194) ;  /* 0x0000000000143947 */ /* 0x000fea0003800000 */
[----:B------:R-:W-:Y:S02]  /*b660*/  ISETP.NE.AND P2, PT, R19, RZ, PT ;  /* 0x000000ff1300720c */ /* 0x000fe40003f45270 */
[----:B-1----:R-:W-:-:S04]  /*b670*/  MOV R5, 0x10000 ;  /* 0x0001000000057802 */ /* 0x002fc80000000f00 */
[----:B------:R2:W-:Y:S07]  /*b680*/  SYNCS.ARRIVE.TRANS64 RZ, [R8+URZ+0x28c50], R5 ;  /* 0x028c500508ff79a7 */ /* 0x0005ee000800003f */
[----:B------:R-:W-:Y:S05]  /*b690*/  @!P2 BRA `(.L_x_3194) ;  /* 0x000000000004a947 */ /* 0x000fea0003800000 */
[----:B------:R-:W-:Y:S01]  /*b6a0*/  BPT.TRAP 0x1 ;  /* 0x000000040000795c */ /* 0x000fe20000300000 */
.L_x_3194:
        /* <DEDUP_REMOVED lines=51> */
.L_x_3192:
[----:B------:R-:W-:Y:S05]  /*b9e0*/  BSYNC B0 ;  /* 0x0000000000007941 */ /* 0x000fea0003800000 */
.L_x_3191:
[----:B------:R-:W-:-:S06]  /*b9f0*/  UISETP.GE.AND UP0, UPT, UR38, 0x2, UPT ;  /* 0x000000022600788c */ /* 0x000fcc000bf06270 */
[----:B------:R-:W-:-:S13]  /*ba00*/  PLOP3.LUT P2, PT, PT, PT, UP0, 0x80, 0x0 ;  /* 0x000000000000781c */ /* 0x000fda0003f4f008 */
[----:B------:R-:W-:Y:S05]  /*ba10*/  @!P2 BRA `(.L_x_3195) ;  /* 0x00000014009ca947 */ /* 0x000fea0003800000 */
[----:B------:R-:W-:Y:S02]  /*ba20*/  ULOP3.LUT UR6, UR38, 0x1, URZ, 0xc0, !UPT ;  /* 0x0000000126067892 */ /* 0x000fe4000f8ec03f */
[----:B------:R-:W-:Y:S02]  /*ba30*/  MOV R9, UR38 ;  /* 0x0000002600097c02 */ /* 0x000fe40008000f00 */
[----:B------:R-:W-:-:S03]  /*ba40*/  UISETP.NE.U32.AND UP0, UPT, UR6, 0x1, UPT ;  /* 0x000000010600788c */ /* 0x000fc6000bf05070 */
[----:B------:R-:W-:-:S03]  /*ba50*/  VIADD R9, R9, 0xfffffffe ;  /* 0xfffffffe09097836 */ /* 0x000fc60000000000 */
[----:B------:R-:W-:Y:S02]  /*ba60*/  PLOP3.LUT P2, PT, PT, PT, UP0, 0x80, 0x0 ;  /* 0x000000000000781c */ /* 0x000fe40003f4f008 */
[----:B-12---:R-:W-:-:S11]  /*ba70*/  MOV R8, R9 ;  /* 0x0000000900087202 */ /* 0x006fd60000000f00 */
[----:B------:R-:W-:Y:S05]  /*ba80*/  @!P2 BRA `(.L_x_3196) ;  /* 0x0000000400d0a947 */ /* 0x000fea0003800000 */
[----:B------:R-:W-:Y:S01]  /*ba90*/  IADD3 R16, R16, 0x1, RZ ;  /* 0x0000000110107810 */ /* 0x000fe20007ffe0ff */
[----:B------:R-:W-:Y:S03]  /*baa0*/  BSSY B0, `(.L_x_3197) ;  /* 0x0000070000007945 */ /* 0x000fe60003800000 */
[----:B------:R-:W-:-:S04]  /*bab0*/  ISETP.NE.AND P2, PT, R16, 0x2, PT ;  /* 0x000000021000780c */ /* 0x000fc80003f45270 */
[----:B------:R-:W-:Y:S02]  /*bac0*/  SEL R8, RZ, 0x1, P2 ;  /* 0x00000001ff087807 */ /* 0x000fe40001000000 */
[----:B------:R-:W-:Y:S02]  /*bad0*/  SEL R16, R16, RZ, P2 ;  /* 0x000000ff10107207 */ /* 0x000fe40001000000 */
[----:B------:R-:W-:Y:S01]  /*bae0*/  LOP3.LUT R17, R17, R8, RZ, 0x3c, !PT ;  /* 0x0000000811117212 */ /* 0x000fe200078e3cff */
[----:B------:R-:W-:Y:S06]  /*baf0*/  @!P6 BRA `(.L_x_3198) ;  /* 0x0000000400a8e947 */ /* 0x000fec0003800000 */
        /* <DEDUP_REMOVED lines=15> */
[----:B------:R-:W-:-:S04]  /*bbf0*/  LEA R2, P2, R4, R2, 0x2 ;  /* 0x0000000204027211 */ /* 0x000fc800078410ff */
[----:B------:R-:W-:-:S05]  /*bc00*/  LEA.HI.X R3, R4, R3, R5, 0x2, P2 ;  /* 0x0000000304037211 */ /* 0x000fca00010f1405 */
[----:B------:R1:W5:Y:S01]  /*bc10*/  LDG.E R4, desc[UR50][R2.64] ;  /* 0x0000003202047981 */ /* 0x000362000c1e1900 */
[----:B------:R-:W-:-:S05]  /*bc20*/  IADD3 R5, -R10, RZ, RZ ;  /* 0x000000ff0a057210 */ /* 0x000fca0007ffe1ff */
[----:B------:R-:W-:-:S07]  /*bc30*/  IMAD R8, R8, R5, R9 ;  /* 0x0000000508087224 */ /* 0x000fce00078e0209 */
.L_x_3199:
[----:B-1----:R-:W1:Y:S01]  /*bc40*/  S2R R2, SR_TID.X ;  /* 0x0000000000027919 */ /* 0x002e620000002100 */
[----:B------:R-:W-:Y:S02]  /*bc50*/  SHF.L.U32 R3, R17, 0x1f, RZ ;  /* 0x0000001f11037819 */ /* 0x000fe400000006ff */
[----:B-1----:R-:W-:Y:S02]  /*bc60*/  LOP3.LUT R5, R2, 0x7f, RZ, 0xc0, !PT ;  /* 0x0000007f02057812 */ /* 0x002fe400078ec0ff */
[----:B------:R-:W-:Y:S02]  /*bc70*/  LEA R2, R16, UR37, 0x3 ;  /* 0x0000002510027c11 */ /* 0x000fe4000f8e18ff */
[----:B------:R-:W-:Y:S02]  /*bc80*/  ISETP.NE.AND P2, PT, R5, RZ, PT ;  /* 0x000000ff0500720c */ /* 0x000fe40003f45270 */
[----:B------:R-:W1:Y:S02]  /*bc90*/  SYNCS.PHASECHK.TRANS64.TRYWAIT P3, [R2+URZ+0x28c40], R3 ;  /* 0x028c4003020075a7 */ /* 0x000e64000806017f */
[----:B-1----:R-:W-:Y:S09]  /*bca0*/  @!P3 BRA `(.L_x_3200) ;  /* 0x0000001c00b0b947 */ /* 0x002ff20003800000 */
.L_x_3243:
[----:B------:R-:W-:Y:S05]  /*bcb0*/  @P2 BRA `(.L_x_3201) ;  /* 0x0000000000142947 */ /* 0x000fea0003800000 */
[----:B------:R-:W-:Y:S02]  /*bcc0*/  ISETP.NE.AND P3, PT, R19, RZ, PT ;  /* 0x000000ff1300720c */ /* 0x000fe40003f65270 */
[----:B------:R-:W-:-:S04]  /*bcd0*/  MOV R5, 0x2000 ;  /* 0x0000200000057802 */ /* 0x000fc80000000f00 */
[----:B------:R2:W-:Y:S07]  /*bce0*/  SYNCS.ARRIVE.TRANS64 RZ, [R2+URZ+0x28c30], R5 ;  /* 0x028c300502ff79a7 */ /* 0x0005ee000800003f */
[----:B------:R-:W-:Y:S05]  /*bcf0*/  @!P3 BRA `(.L_x_3201) ;  /* 0x000000000004b947 */ /* 0x000fea0003800000 */
[----:B------:R-:W-:Y:S01]  /*bd00*/  BPT.TRAP 0x1 ;  /* 0x000000040000795c */ /* 0x000fe20000300000 */
.L_x_3201:
        /* <DEDUP_REMOVED lines=17> */
.L_x_3244:
[----:B------:R-:W-:Y:S05]  /*be20*/  @P2 BRA `(.L_x_3203) ;  /* 0x0000000000142947 */ /* 0x000fea0003800000 */
[----:B------:R-:W-:Y:S02]  /*be30*/  ISETP.NE.AND P2, PT, R19, RZ, PT ;  /* 0x000000ff1300720c */ /* 0x000fe40003f45270 */
[----:B-12---:R-:W-:-:S04]  /*be40*/  MOV R3, 0x10000 ;  /* 0x0001000000037802 */ /* 0x006fc80000000f00 */
[----:B------:R3:W-:Y:S07]  /*be50*/  SYNCS.ARRIVE.TRANS64 RZ, [R2+URZ+0x28c50], R3 ;  /* 0x028c500302ff79a7 */ /* 0x0007ee000800003f */
[----:B------:R-:W-:Y:S05]  /*be60*/  @!P2 BRA `(.L_x_3203) ;  /* 0x000000000004a947 */ /* 0x000fea0003800000 */
[----:B------:R-:W-:Y:S01]  /*be70*/  BPT.TRAP 0x1 ;  /* 0x000000040000795c */ /* 0x000fe20000300000 */
.L_x_3203:
        /* <DEDUP_REMOVED lines=50> */
.L_x_3198:
[----:B------:R-:W-:Y:S05]  /*c1a0*/  BSYNC B0 ;  /* 0x0000000000007941 */ /* 0x000fea0003800000 */
.L_x_3197:
[----:B------:R-:W-:-:S06]  /*c1b0*/  UIADD3 UR6, UR38, -0x3, URZ ;  /* 0xfffffffd26067890 */ /* 0x000fcc000fffe03f */
[----:B------:R-:W-:-:S07]  /*c1c0*/  MOV R8, UR6 ;  /* 0x0000000600087c02 */ /* 0x000fce0008000f00 */
.L_x_3196:
[----:B------:R-:W-:Y:S01]  /*c1d0*/  ISETP.NE.AND P2, PT, R9, RZ, PT ;  /* 0x000000ff0900720c */ /* 0x000fe20003f45270 */
[----:B------:R-:W-:-:S12]  /*c1e0*/  BSSY B0, `(.L_x_3195) ;  /* 0x00000ea000007945 */ /* 0x000fd80003800000 */
[----:B------:R-:W-:Y:S05]  /*c1f0*/  @!P2 BRA `(.L_x_3204) ;  /* 0x0000000c00a0a947 */ /* 0x000fea0003800000 */
.L_x_3219:
        /* <DEDUP_REMOVED lines=8> */
[----:B------:R-:W-:Y:S01]  /*c280*/  MOV R10, R8 ;  /* 0x00000008000a7202 */ /* 0x000fe20000000f00 */
[----:B------:R-:W-:Y:S06]  /*c290*/  @!P0 BRA `(.L_x_3207) ;  /* 0x0000000000488947 */ /* 0x000fec0003800000 */
[----:B------:R-:W1:Y:S01]  /*c2a0*/  LDC R10, c[0x0][0x41c] ;  /* 0x00010700ff0a7b82 */ /* 0x000e620000000800 */
[----:B------:R-:W-:Y:S01]  /*c2b0*/  MOV R11, R8 ;  /* 0x00000008000b7202 */ /* 0x000fe20000000f00 */
[----:B------:R-:W-:-:S04]  /*c2c0*/  IMAD R13, R7, UR4, RZ ;  /* 0x00000004070d7c24 */ /* 0x000fc8000f8e02ff */
[----:B------:R-:W-:Y:S02]  /*c2d0*/  IMAD R13, R6, UR5, R13 ;  /* 0x00000005060d7c24 */ /* 0x000fe4000f8e020d */
[----:B------:R-:W2:Y:S01]  /*c2e0*/  LDC.64 R4, c[0x0][0x3f8] ;  /* 0x0000fe00ff047b82 */ /* 0x000ea20000000a00 */
[----:B-1----:R-:W-:-:S13]  /*c2f0*/  ISETP.NE.AND P2, PT, R10, 0x1, PT ;  /* 0x000000010a00780c */ /* 0x002fda0003f45270 */
[----:B------:R-:W1:Y:S02]  /*c300*/  @P2 LDC.64 R2, c[0x0][0x420] ;  /* 0x00010800ff022b82 */ /* 0x000e640000000a00 */
[----:B-1----:R-:W-:-:S05]  /*c310*/  @P2 IMAD.HI.U32 R2, R8, R2, RZ ;  /* 0x0000000208022227 */ /* 0x002fca00078e00ff */
[----:B------:R-:W-:-:S04]  /*c320*/  @P2 SHF.R.U32.HI R11, RZ, R3, R2 ;  /* 0x00000003ff0b2219 */ /* 0x000fc80000011602 */
[--C-:B------:R-:W-:Y:S01]  /*c330*/  SHF.R.S32.HI R3, RZ, 0x1f, R11.reuse ;  /* 0x0000001fff037819 */ /* 0x100fe2000001140b */
[----:B------:R-:W-:-:S04]  /*c340*/  IMAD.MOV.U32 R2, RZ, RZ, R11 ;  /* 0x000000ffff027224 */ /* 0x000fc800078e000b */
[----:B------:R-:W-:-:S05]  /*c350*/  IMAD.WIDE.U32 R2, R6, UR4, R2 ;  /* 0x0000000406027c25 */ /* 0x000fca000f8e0002 */
[----:B------:R-:W-:Y:S02]  /*c360*/  IADD3 R3, R13, R3, RZ ;  /* 0x000000030d037210 */ /* 0x000fe40007ffe0ff */
[----:B--2---:R-:W-:-:S04]  /*c370*/  LEA R4, P2, R2, R4, 0x2 ;  /* 0x0000000402047211 */ /* 0x004fc800078410ff */
[----:B------:R-:W-:-:S05]  /*c380*/  LEA.HI.X R5, R2, R5, R3, 0x2, P2 ;  /* 0x0000000502057211 */ /* 0x000fca00010f1403 */
[----:B------:R1:W5:Y:S01]  /*c390*/  LDG.E R4, desc[UR50][R4.64] ;  /* 0x0000003204047981 */ /* 0x000362000c1e1900 */
[----:B------:R-:W-:-:S05]  /*c3a0*/  IADD3 R3, -R11, RZ, RZ ;  /* 0x000000ff0b037210 */ /* 0x000fca0007ffe1ff */
[----:B------:R-:W-:-:S07]  /*c3b0*/  IMAD R10, R10, R3, R8 ;  /* 0x000000030a0a7224 */ /* 0x000fce00078e0208 */
.L_x_3207:
[----:B------:R-:W1:Y:S01]  /*c3c0*/  S2R R2, SR_TID.X ;  /* 0x0000000000027919 */ /* 0x000e620000002100 */
[----:B------:R-:W-:Y:S02]  /*c3d0*/  LEA R3, R9, UR37, 0x3 ;  /* 0x0000002509037c11 */ /* 0x000fe4000f8e18ff */
[----:B-1----:R-:W-:Y:S02]  /*c3e0*/  LOP3.LUT R5, R2, 0x7f, RZ, 0xc0, !PT ;  /* 0x0000007f02057812 */ /* 0x002fe400078ec0ff */
[----:B------:R-:W-:Y:S02]  /*c3f0*/  SHF.L.U32 R2, R17, 0x1f, RZ ;  /* 0x0000001f11027819 */ /* 0x000fe400000006ff */
[----:B------:R-:W-:Y:S02]  /*c400*/  ISETP.NE.AND P2, PT, R5, RZ, PT ;  /* 0x000000ff0500720c */ /* 0x000fe40003f45270 */
[----:B------:R-:W1:Y:S02]  /*c410*/  SYNCS.PHASECHK.TRANS64.TRYWAIT P3, [R3+URZ+0x28c40], R2 ;  /* 0x028c4002030075a7 */ /* 0x000e64000806017f */
[----:B-1----:R-:W-:Y:S09]  /*c420*/  @!P3 BRA `(.L_x_3208) ;  /* 0x0000001400f8b947 */ /* 0x002ff20003800000 */
.L_x_3245:
[----:B------:R-:W-:Y:S05]  /*c430*/  @P2 BRA `(.L_x_3209) ;  /* 0x0000000000142947 */ /* 0x000fea0003800000 */
[----:B------:R-:W-:Y:S01]  /*c440*/  ISETP.NE.AND P3, PT, R19, RZ, PT ;  /* 0x000000ff1300720c */ /* 0x000fe20003f65270 */
[----:B------:R-:W-:-:S04]  /*c450*/  IMAD.MOV.U32 R12, RZ, RZ, 0x2000 ;  /* 0x00002000ff0c7424 */ /* 0x000fc800078e00ff */
[----:B------:R2:W-:Y:S08]  /*c460*/  SYNCS.ARRIVE.TRANS64 RZ, [R3+URZ+0x28c30], R12 ;  /* 0x028c300c03ff79a7 */ /* 0x0005f0000800003f */
[----:B------:R-:W-:Y:S05]  /*c470*/  @!P3 BRA `(.L_x_3209) ;  /* 0x000000000004b947 */ /* 0x000fea0003800000 */
[----:B------:R-:W-:Y:S01]  /*c480*/  BPT.TRAP 0x1 ;  /* 0x000000040000795c */ /* 0x000fe20000300000 */
.L_x_3209:
        /* <DEDUP_REMOVED lines=17> */
.L_x_3246:
[----:B------:R-:W-:Y:S05]  /*c5a0*/  @P2 BRA `(.L_x_3211) ;  /* 0x0000000000142947 */ /* 0x000fea0003800000 */
[----:B------:R-:W-:Y:S02]  /*c5b0*/  ISETP.NE.AND P2, PT, R19, RZ, PT ;  /* 0x000000ff1300720c */ /* 0x000fe40003f45270 */
[----:B-1-3--:R-:W-:-:S04]  /*c5c0*/  MOV R2, 0x10000 ;  /* 0x0001000000027802 */ /* 0x00afc80000000f00 */
[----:B------:R4:W-:Y:S07]  /*c5d0*/  SYNCS.ARRIVE.TRANS64 RZ, [R3+URZ+0x28c50], R2 ;  /* 0x028c500203ff79a7 */ /* 0x0009ee000800003f */
[----:B------:R-:W-:Y:S05]  /*c5e0*/  @!P2 BRA `(.L_x_3211) ;  /* 0x000000000004a947 */ /* 0x000fea0003800000 */
[----:B------:R-:W-:Y:S01]  /*c5f0*/  BPT.TRAP 0x1 ;  /* 0x000000040000795c */ /* 0x000fe20000300000 */
.L_x_3211:
        /* <DEDUP_REMOVED lines=50> */
.L_x_3206:
[----:B------:R-:W-:Y:S05]  /*c920*/  BSYNC B1 ;  /* 0x0000000000017941 */ /* 0x000fea0003800000 */
.L_x_3205:
[----:B------:R-:W-:Y:S01]  /*c930*/  VIADD R9, R9, 0x1 ;  /* 0x0000000109097836 */ /* 0x000fe20000000000 */
[----:B------:R-:W-:Y:S04]  /*c940*/  BSSY B1, `(.L_x_3212) ;  /* 0x0000070000017945 */ /* 0x000fe80003800000 */
[----:B------:R-:W-:-:S04]  /*c950*/  ISETP.NE.AND P2, PT, R9, 0x2, PT ;  /* 0x000000020900780c */ /* 0x000fc80003f45270 */
[----:B---34-:R-:W-:Y:S02]  /*c960*/  SEL R2, RZ, 0x1, P2 ;  /* 0x00000001ff027807 */ /* 0x018fe40001000000 */
[----:B------:R-:W-:Y:S02]  /*c970*/  SEL R16, R9, RZ, P2 ;  /* 0x000000ff09107207 */ /* 0x000fe40001000000 */
[----:B------:R-:W-:Y:S01]  /*c980*/  LOP3.LUT R17, R17, R2, RZ, 0x3c, !PT ;  /* 0x0000000211117212 */ /* 0x000fe200078e3cff */
[----:B------:R-:W-:Y:S06]  /*c990*/  @!P6 BRA `(.L_x_3213) ;  /* 0x0000000400a8e947 */ /* 0x000fec0003800000 */
[----:B------:R-:W-:Y:S01]  /*c9a0*/  IADD3 R10, R8, -0x1, RZ ;  /* 0xffffffff080a7810 */ /* 0x000fe20007ffe0ff */
[----:B------:R-:W-:Y:S06]  /*c9b0*/  @!P0 BRA `(.L_x_3214) ;  /* 0x0000000000488947 */ /* 0x000fec0003800000 */
[----:B------:R-:W1:Y:S01]  /*c9c0*/  LDC R9, c[0x0][0x41c] ;  /* 0x00010700ff097b82 */ /* 0x000e620000000800 */
[----:B------:R-:W-:Y:S01]  /*c9d0*/  MOV R11, R10 ;  /* 0x0000000a000b7202 */ /* 0x000fe20000000f00 */
[----:B------:R-:W-:-:S04]  /*c9e0*/  IMAD R13, R7, UR4, RZ ;  /* 0x00000004070d7c24 */ /* 0x000fc8000f8e02ff */
[----:B------:R-:W-:Y:S02]  /*c9f0*/  IMAD R13, R6, UR5, R13 ;  /* 0x00000005060d7c24 */ /* 0x000fe4000f8e020d */
[----:B------:R-:W3:Y:S01]  /*ca00*/  LDC.64 R4, c[0x0][0x3f8] ;  /* 0x0000fe00ff047b82 */ /* 0x000ee20000000a00 */
[----:B-1----:R-:W-:-:S13]  /*ca10*/  ISETP.NE.AND P2, PT, R9, 0x1, PT ;  /* 0x000000010900780c */ /* 0x002fda0003f45270 */
[----:B--2---:R-:W1:Y:S02]  /*ca20*/  @P2 LDC.64 R2, c[0x0][0x420] ;  /* 0x00010800ff022b82 */ /* 0x004e640000000a00 */
[----:B-1----:R-:W-:-:S05]  /*ca30*/  @P2 IMAD.HI.U32 R2, R10, R2, RZ ;  /* 0x000000020a022227 */ /* 0x002fca00078e00ff */
[----:B------:R-:W-:-:S04]  /*ca40*/  @P2 SHF.R.U32.HI R11, RZ, R3, R2 ;  /* 0x00000003ff0b2219 */ /* 0x000fc80000011602 */
[--C-:B------:R-:W-:Y:S01]  /*ca50*/  SHF.R.S32.HI R3, RZ, 0x1f, R11.reuse ;  /* 0x0000001fff037819 */ /* 0x100fe2000001140b */
[----:B------:R-:W-:-:S04]  /*ca60*/  IMAD.MOV.U32 R2, RZ, RZ, R11 ;  /* 0x000000ffff027224 */ /* 0x000fc800078e000b */
[----:B------:R-:W-:-:S05]  /*ca70*/  IMAD.WIDE.U32 R2, R6, UR4, R2 ;  /* 0x0000000406027c25 */ /* 0x000fca000f8e0002 */
[----:B------:R-:W-:Y:S02]  /*ca80*/  IADD3 R3, R13, R3, RZ ;  /* 0x000000030d037210 */ /* 0x000fe40007ffe0ff */
[----:B---3--:R-:W-:-:S04]  /*ca90*/  LEA R4, P2, R2, R4, 0x2 ;  /* 0x0000000402047211 */ /* 0x008fc800078410ff */
[----:B------:R-:W-:-:S05]  /*caa0*/  LEA.HI.X R5, R2, R5, R3, 0x2, P2 ;  /* 0x0000000502057211 */ /* 0x000fca00010f1403 */
[----:B------:R1:W5:Y:S01]  /*cab0*/  LDG.E R4, desc[UR50][R4.64] ;  /* 0x0000003204047981 */ /* 0x000362000c1e1900 */
[----:B------:R-:W-:-:S05]  /*cac0*/  IADD3 R2, -R11, RZ, RZ ;  /* 0x000000ff0b027210 */ /* 0x000fca0007ffe1ff */
[----:B------:R-:W-:-:S07]  /*cad0*/  IMAD R10, R9, R2, R10 ;  /* 0x00000002090a7224 */ /* 0x000fce00078e020a */
.L_x_3214:
[----:B------:R-:W1:Y:S01]  /*cae0*/  S2R R2, SR_TID.X ;  /* 0x0000000000027919 */ /* 0x000e620000002100 */
[----:B--2---:R-:W-:Y:S02]  /*caf0*/  SHF.L.U32 R3, R17, 0x1f, RZ ;  /* 0x0000001f11037819 */ /* 0x004fe400000006ff */
[----:B-1----:R-:W-:Y:S02]  /*cb00*/  LOP3.LUT R5, R2, 0x7f, RZ, 0xc0, !PT ;  /* 0x0000007f02057812 */ /* 0x002fe400078ec0ff */
[----:B------:R-:W-:Y:S02]  /*cb10*/  LEA R2, R16, UR37, 0x3 ;  /* 0x0000002510027c11 */ /* 0x000fe4000f8e18ff */
[----:B------:R-:W-:Y:S02]  /*cb20*/  ISETP.NE.AND P2, PT, R5, RZ, PT ;  /* 0x000000ff0500720c */ /* 0x000fe40003f45270 */
[----:B------:R-:W1:Y:S02]  /*cb30*/  SYNCS.PHASECHK.TRANS64.TRYWAIT P3, [R2+URZ+0x28c40], R3 ;  /* 0x028c4003020075a7 */ /* 0x000e64000806017f */
[----:B-1----:R-:W-:Y:S09]  /*cb40*/  @!P3 BRA `(.L_x_3215) ;  /* 0x000000100058b947 */ /* 0x002ff20003800000 */
.L_x_3247:
[----:B------:R-:W-:Y:S05]  /*cb50*/  @P2 BRA `(.L_x_3216) ;  /* 0x0000000000142947 */ /* 0x000fea0003800000 */
[----:B------:R-:W-:Y:S01]  /*cb60*/  ISETP.NE.AND P3, PT, R19, RZ, PT ;  /* 0x000000ff1300720c */ /* 0x000fe20003f65270 */
[----:B------:R-:W-:-:S04]  /*cb70*/  IMAD.MOV.U32 R5, RZ, RZ, 0x2000 ;  /* 0x00002000ff057424 */ /* 0x000fc800078e00ff */
[----:B------:R2:W-:Y:S08]  /*cb80*/  SYNCS.ARRIVE.TRANS64 RZ, [R2+URZ+0x28c30], R5 ;  /* 0x028c300502ff79a7 */ /* 0x0005f0000800003f */
[----:B------:R-:W-:Y:S05]  /*cb90*/  @!P3 BRA `(.L_x_3216) ;  /* 0x000000000004b947 */ /* 0x000fea0003800000 */
[----:B------:R-:W-:Y:S01]  /*cba0*/  BPT.TRAP 0x1 ;  /* 0x000000040000795c */ /* 0x000fe20000300000 */
.L_x_3216:
        /* <DEDUP_REMOVED lines=17> */
.L_x_3248:
[----:B------:R-:W-:Y:S05]  /*ccc0*/  @P2 BRA `(.L_x_3218) ;  /* 0x0000000000142947 */ /* 0x000fea0003800000 */
[----:B------:R-:W-:Y:S02]  /*ccd0*/  ISETP.NE.AND P2, PT, R19, RZ, PT ;  /* 0x000000ff1300720c */ /* 0x000fe40003f45270 */
[----:B-1-3--:R-:W-:-:S04]  /*cce0*/  MOV R3, 0x10000 ;  /* 0x0001000000037802 */ /* 0x00afc80000000f00 */
[----:B------:R4:W-:Y:S07]  /*ccf0*/  SYNCS.ARRIVE.TRANS64 RZ, [R2+URZ+0x28c50], R3 ;  /* 0x028c500302ff79a7 */ /* 0x0009ee000800003f */
[----:B------:R-:W-:Y:S05]  /*cd00*/  @!P2 BRA `(.L_x_3218) ;  /* 0x000000000004a947 */ /* 0x000fea0003800000 */
[----:B------:R-:W-:Y:S01]  /*cd10*/  BPT.TRAP 0x1 ;  /* 0x000000040000795c */ /* 0x000fe20000300000 */
.L_x_3218:
        /* <DEDUP_REMOVED lines=50> */
.L_x_3213:
[----:B------:R-:W-:Y:S05]  /*d040*/  BSYNC B1 ;  /* 0x0000000000017941 */ /* 0x000fea0003800000 */
.L_x_3212:
[C---:B------:R-:W-:Y:S01]  /*d050*/  ISETP.GT.AND P2, PT, R8.reuse, 0x1, PT ;  /* 0x000000010800780c */ /* 0x040fe20003f44270 */
[----:B------:R-:W-:-:S12]  /*d060*/  VIADD R8, R8, 0xfffffffe ;  /* 0xfffffffe08087836 */ /* 0x000fd80000000000 */
[----:B------:R-:W-:Y:S05]  /*d070*/  @P2 BRA `(.L_x_3219) ;  /* 0xfffffff000602947 */ /* 0x000fea000383ffff */
.L_x_3204:
[----:B------:R-:W-:Y:S05]  /*d080*/  BSYNC B0 ;  /* 0x0000000000007941 */ /* 0x000fea0003800000 */
.L_x_3195:
        /* <DEDUP_REMOVED lines=18> */
.L_x_3221:
[----:B------:R-:W-:Y:S05]  /*d1b0*/  BSYNC B0 ;  /* 0x0000000000007941 */ /* 0x000fea0003800000 */
.L_x_3220:
[----:B------:R-:W-:Y:S02]  /*d1c0*/  SEL R16, R16, RZ, P0 ;  /* 0x000000ff10107207 */ /* 0x000fe40000000000 */
[----:B------:R-:W-:-:S07]  /*d1d0*/  MOV R13, R18 ;  /* 0x00000012000d7202 */ /* 0x000fce0000000f00 */
.L_x_3180:
[----:B------:R-:W-:Y:S05]  /*d1e0*/  BSYNC B6 ;  /* 0x0000000000067941 */ /* 0x000fea0003800000 */
.L_x_3178:
[----:B------:R-:W-:-:S03]  /*d1f0*/  UMOV UR6, 0xffffffff ;  /* 0xffffffff00067882 */ /* 0x000fc60000000000 */
[----:B------:R-:W-:Y:S05]  /*d200*/  BRA.DIV UR6, `(.L_x_3222) ;  /* 0x0000000a06d07947 */ /* 0x000fea000b800000 */
[----:B------:R1:W1:Y:S02]  /*d210*/  SHFL.IDX PT, R14, R13, RZ, 0x1f ;  /* 0x00001fff0d0e7589 */ /* 0x00026400000e0000 */
.L_x_3251:
        /* <DEDUP_REMOVED lines=12> */
.L_x_3175:
[----:B------:R-:W1:Y:S01]  /*d2e0*/  S2R R3, SR_CgaCtaId ;  /* 0x0000000000037919 */ /* 0x000e620000008800 */
[----:B------:R-:W-:Y:S01]  /*d2f0*/  UIADD3 UR44, UR44, 0x1, URZ ;  /* 0x000000012c2c7890 */ /* 0x000fe2000fffe03f */
[----:B------:R-:W-:-:S03]  /*d300*/  MOV R0, 0x400 ;  /* 0x0000040000007802 */ /* 0x000fc60000000f00 */
[----:B------:R-:W-:-:S04]  /*d310*/  ULEA.HI UR4, UR44, UR44, URZ, 0x1 ;  /* 0x0000002c2c047291 */ /* 0x000fc8000f8f083f */
[----:B------:R-:W-:-:S04]  /*d320*/  ULOP3.LUT UR4, UR4, 0xfffffffe, URZ, 0xc0, !UPT ;  /* 0xfffffffe04047892 */ /* 0x000fc8000f8ec03f */
[----:B------:R-:W-:Y:S01]  /*d330*/  UIADD3 UR4, UR44, -UR4, URZ ;  /* 0x800000042c047290 */ /* 0x000fe2000fffe03f */
[----:B-1----:R-:W-:-:S05]  /*d340*/  LEA R7, R3, R0, 0x18 ;  /* 0x0000000003077211 */ /* 0x002fca00078ec0ff */
[----:B------:R-:W-:-:S04]  /*d350*/  MOV R0, UR4 ;  /* 0x0000000400007c02 */ /* 0x000fc80008000f00 */
[----:B------:R-:W-:-:S04]  /*d360*/  SHF.L.U32 R0, R0, 0x1f, RZ ;  /* 0x0000001f00007819 */ /* 0x000fc800000006ff */
[----:B------:R-:W1:Y:S02]  /*d370*/  SYNCS.PHASECHK.TRANS64.TRYWAIT P0, [R7+URZ+0x28c20], R0 ;  /* 0x028c2000070075a7 */ /* 0x000e64000800017f */
[----:B-1----:R-:W-:Y:S05]  /*d380*/  @!P0 BRA `(.L_x_3224) ;  /* 0x0000000800948947 */ /* 0x002fea0003800000 */
.L_x_3252:
        /* <DEDUP_REMOVED lines=14> */
.L_x_3227:
[----:B------:R-:W-:Y:S01]  /*d470*/  VIADD R3, R7, 0x28c40 ;  /* 0x00028c4007037836 */ /* 0x000fe20000000000 */
[----:B------:R-:W-:Y:S02]  /*d480*/  SHF.L.U32 R4, R17, 0x1f, RZ ;  /* 0x0000001f11047819 */ /* 0x000fe400000006ff */
[C---:B------:R-:W-:Y:S02]  /*d490*/  IADD3 R0, R16.reuse, 0x1, RZ ;  /* 0x0000000110007810 */ /* 0x040fe40007ffe0ff */
[----:B------:R-:W-:Y:S02]  /*d4a0*/  LEA R5, R16, R3, 0x3 ;  /* 0x0000000310057211 */ /* 0x000fe400078e18ff */
[----:B------:R-:W-:Y:S02]  /*d4b0*/  ISETP.NE.AND P1, PT, R0, 0x2, PT ;  /* 0x000000020000780c */ /* 0x000fe40003f25270 */
[----:B------:R-:W1:Y:S02]  /*d4c0*/  SYNCS.PHASECHK.TRANS64.TRYWAIT P0, [R5+URZ], R4 ;  /* 0x00000004050075a7 */ /* 0x000e64000800017f */
[----:B------:R-:W-:-:S04]  /*d4d0*/  SEL R2, RZ, 0x1, P1 ;  /* 0x00000001ff027807 */ /* 0x000fc80000800000 */
[----:B------:R-:W-:Y:S02]  /*d4e0*/  LOP3.LUT R17, R17, R2, RZ, 0x3c, !PT ;  /* 0x0000000211117212 */ /* 0x000fe400078e3cff */
[----:B------:R-:W-:Y:S02]  /*d4f0*/  SEL R2, R0, RZ, P1 ;  /* 0x000000ff00027207 */ /* 0x000fe40000800000 */
[----:B------:R-:W-:-:S03]  /*d500*/  SHF.L.U32 R0, R17, 0x1f, RZ ;  /* 0x0000001f11007819 */ /* 0x000fc600000006ff */
[----:B------:R-:W-:Y:S01]  /*d510*/  IMAD R3, R2, 0x8, R3 ;  /* 0x0000000802037824 */ /* 0x000fe200078e0203 */
[----:B-1----:R-:W-:Y:S06]  /*d520*/  @!P0 BRA `(.L_x_3228) ;  /* 0x0000000800408947 */ /* 0x002fec0003800000 */
.L_x_3253:
[----:B------:R-:W2:Y:S02]  /*d530*/  SYNCS.PHASECHK.TRANS64.TRYWAIT P0, [R3+URZ], R0 ;  /* 0x00000000030075a7 */ /* 0x000ea4000800017f */
[----:B--2---:R-:W-:Y:S05]  /*d540*/  @!P0 BRA `(.L_x_3229) ;  /* 0x00000008004c8947 */ /* 0x004fea0003800000 */
.L_x_3254:
[----:B------:R-:W-:Y:S05]  /*d550*/  @!P2 BRA `(.L_x_3230) ;  /* 0x000000000004a947 */ /* 0x000fea0003800000 */
[----:B------:R-:W-:Y:S01]  /*d560*/  BPT.TRAP 0x1 ;  /* 0x000000040000795c */ /* 0x000fe20000300000 */
.L_x_3230:
[----:B--2---:R-:W-:-:S04]  /*d570*/  IADD3 R3, R7, 0x28c60, RZ ;  /* 0x00028c6007037810 */ /* 0x004fc80007ffe0ff */
[----:B-1----:R-:W-:-:S04]  /*d580*/  LEA R5, R16, R3, 0x3 ;  /* 0x0000000310057211 */ /* 0x002fc800078e18ff */
[----:B------:R-:W1:Y:S02]  /*d590*/  SYNCS.PHASECHK.TRANS64.TRYWAIT P0, [R5+URZ], R4 ;  /* 0x00000004050075a7 */ /* 0x000e64000800017f */
[----:B-1----:R-:W-:Y:S05]  /*d5a0*/  @!P0 BRA `(.L_x_3231) ;  /* 0x0000000800488947 */ /* 0x002fea0003800000 */
.L_x_3255:
[----:B------:R-:W-:-:S07]  /*d5b0*/  IMAD R3, R2, 0x8, R3 ;  /* 0x0000000802037824 */ /* 0x000fce00078e0203 */
.L_x_3232:
[----:B--2---:R2:W3:Y:S02]  /*d5c0*/  SYNCS.PHASECHK.TRANS64.TRYWAIT P0, [R3+URZ], R0 ;  /* 0x00000000030075a7 */ /* 0x0044e4000800017f */
[----:B---3--:R-:W-:Y:S05]  /*d5d0*/  @!P0 NANOSLEEP.SYNCS 0x989680 ;  /* 0x009896800000895d */ /* 0x008fea0003900000 */
[----:B------:R-:W3:Y:S02]  /*d5e0*/  @!P0 SYNCS.PHASECHK.TRANS64 P0, [R3+URZ], R0 ;  /* 0x00000000030085a7 */ /* 0x000ee4000800007f */
[----:B---3--:R-:W-:Y:S05]  /*d5f0*/  @!P0 BRA `(.L_x_3232) ;  /* 0xfffffffc00f08947 */ /* 0x008fea000383ffff */
.L_x_3226:
[----:B------:R-:W-:Y:S05]  /*d600*/  BSYNC B0 ;  /* 0x0000000000007941 */ /* 0x000fea0003800000 */
.L_x_3225:
[----:B------:R-:W-:Y:S05]  /*d610*/  EXIT ;  /* 0x000000000000794d */ /* 0x000fea0003800000 */
.L_x_3127:
[----:B-1----:R-:W-:-:S04]  /*d620*/  MOV R3, UR16 ;  /* 0x0000001000037c02 */ /* 0x002fc80008000f00 */
[----:B------:R1:W2:Y:S03]  /*d630*/  SYNCS.PHASECHK.TRANS64.TRYWAIT P0, [R3+URZ+0x28c50], R0 ;  /* 0x028c5000030075a7 */ /* 0x0002a6000800017f */
[----:B--2---:R-:W-:Y:S05]  /*d640*/  @!P0 NANOSLEEP.SYNCS 0x989680 ;  /* 0x009896800000895d */ /* 0x004fea0003900000 */
[----:B------:R-:W2:Y:S02]  /*d650*/  @!P0 SYNCS.PHASECHK.TRANS64 P0, [R3+URZ+0x28c50], R0 ;  /* 0x028c5000030085a7 */ /* 0x000ea4000800007f */
[----:B--2---:R-:W-:Y:S05]  /*d660*/  @!P0 BRA `(.L_x_3127) ;  /* 0xfffffffc00ec8947 */ /* 0x004fea000383ffff */
[----:B------:R-:W-:Y:S05]  /*d670*/  BRA `(.L_x_3233) ;  /* 0xffffff4000787947 */ /* 0x000fea000383ffff */
.L_x_3132:
[----:B--2---:R-:W-:-:S04]  /*d680*/  MOV R4, UR6 ;  /* 0x0000000600047c02 */ /* 0x004fc80008000f00 */
[----:B------:R2:W3:Y:S03]  /*d690*/  SYNCS.PHASECHK.TRANS64.TRYWAIT P0, [R4+URZ+0x28c50], R3 ;  /* 0x028c5003040075a7 */ /* 0x0004e6000800017f */
[----:B---3--:R-:W-:Y:S05]  /*d6a0*/  @!P0 NANOSLEEP.SYNCS 0x989680 ;  /* 0x009896800000895d */ /* 0x008fea0003900000 */
[----:B------:R-:W3:Y:S02]  /*d6b0*/  @!P0 SYNCS.PHASECHK.TRANS64 P0, [R4+URZ+0x28c50], R3 ;  /* 0x028c5003040085a7 */ /* 0x000ee4000800007f */
[----:B---3--:R-:W-:Y:S05]  /*d6c0*/  @!P0 BRA `(.L_x_3132) ;  /* 0xfffffffc00ec8947 */ /* 0x008fea000383ffff */
[----:B------:R-:W-:Y:S05]  /*d6d0*/  BRA `(.L_x_3131) ;  /* 0xffffff4c008c7947 */ /* 0x000fea000383ffff */
.L_x_3135:
[----:B-1----:R-:W-:-:S04]  /*d6e0*/  IMAD.U32 R3, RZ, RZ, UR48 ;  /* 0x00000030ff037e24 */ /* 0x002fc8000f8e00ff */
[----:B------:R1:W2:Y:S03]  /*d6f0*/  SYNCS.PHASECHK.TRANS64.TRYWAIT P1, [R3+URZ+0x28c00], R0 ;  /* 0x028c0000030075a7 */ /* 0x0002a6000802017f */
[----:B--2---:R-:W-:Y:S05]  /*d700*/  @!P1 NANOSLEEP.SYNCS 0x989680 ;  /* 0x009896800000995d */ /* 0x004fea0003900000 */
[----:B------:R-:W2:Y:S02]  /*d710*/  @!P1 SYNCS.PHASECHK.TRANS64 P1, [R3+URZ+0x28c00], R0 ;  /* 0x028c0000030095a7 */ /* 0x000ea4000802007f */
[----:B--2---:R-:W-:Y:S05]  /*d720*/  @!P1 BRA `(.L_x_3135) ;  /* 0xfffffffc00ec9947 */ /* 0x004fea000383ffff */
[----:B------:R-:W-:Y:S05]  /*d730*/  BRA `(.L_x_3234) ;  /* 0xffffff5800f47947 */ /* 0x000fea000383ffff */
.L_x_3139:
[----:B---3--:R3:W4:Y:S02]  /*d740*/  SYNCS.PHASECHK.TRANS64.TRYWAIT P1, [R7+URZ+0x28c30], R8 ;  /* 0x028c3008070075a7 */ /* 0x008724000802017f */
[----:B----4-:R-:W-:Y:S05]  /*d750*/  @!P1 NANOSLEEP.SYNCS 0x989680 ;  /* 0x009896800000995d */ /* 0x010fea0003900000 */
[----:B------:R-:W4:Y:S02]  /*d760*/  @!P1 SYNCS.PHASECHK.TRANS64 P1, [R7+URZ+0x28c30], R8 ;  /* 0x028c3008070095a7 */ /* 0x000f24000802007f */
[----:B----4-:R-:W-:Y:S05]  /*d770*/  @!P1 BRA `(.L_x_3139) ;  /* 0xfffffffc00f09947 */ /* 0x010fea000383ffff */
[----:B------:R-:W-:Y:S05]  /*d780*/  BRA `(.L_x_3138) ;  /* 0xffffff5c00107947 */ /* 0x000fea000383ffff */
.L_x_3143:
[----:B--2---:R2:W1:Y:S02]  /*d790*/  SYNCS.PHASECHK.TRANS64.TRYWAIT P2, [R7+URZ+0x28c50], R8 ;  /* 0x028c5008070075a7 */ /* 0x004464000804017f */
[----:B-1----:R-:W-:Y:S05]  /*d7a0*/  @!P2 NANOSLEEP.SYNCS 0x989680 ;  /* 0x009896800000a95d */ /* 0x002fea0003900000 */
[----:B------:R-:W1:Y:S02]  /*d7b0*/  @!P2 SYNCS.PHASECHK.TRANS64 P2, [R7+URZ+0x28c50], R8 ;  /* 0x028c50080700a5a7 */ /* 0x000e64000804007f */
[----:B-1----:R-:W-:Y:S05]  /*d7c0*/  @!P2 BRA `(.L_x_3143) ;  /* 0xfffffffc00f0a947 */ /* 0x002fea000383ffff */
[----:B------:R-:W-:Y:S05]  /*d7d0*/  BRA `(.L_x_3142) ;  /* 0xffffff6c00847947 */ /* 0x000fea000383ffff */
.L_x_3148:
[----:B--2---:R-:W-:-:S04]  /*d7e0*/  MOV R4, UR29 ;  /* 0x0000001d00047c02 */ /* 0x004fc80008000f00 */
[----:B------:R2:W3:Y:S03]  /*d7f0*/  SYNCS.PHASECHK.TRANS64.TRYWAIT P2, [R4+URZ+0x28c30], R7 ;  /* 0x028c3007040075a7 */ /* 0x0004e6000804017f */
[----:B---3--:R-:W-:Y:S05]  /*d800*/  @!P2 NANOSLEEP.SYNCS 0x989680 ;  /* 0x009896800000a95d */ /* 0x008fea0003900000 */
[----:B------:R-:W3:Y:S02]  /*d810*/  @!P2 SYNCS.PHASECHK.TRANS64 P2, [R4+URZ+0x28c30], R7 ;  /* 0x028c30070400a5a7 */ /* 0x000ee4000804007f */
[----:B---3--:R-:W-:Y:S05]  /*d820*/  @!P2 BRA `(.L_x_3148) ;  /* 0xfffffffc00eca947 */ /* 0x008fea000383ffff */
[----:B------:R-:W-:Y:S05]  /*d830*/  BRA `(.L_x_3147) ;  /* 0xffffff7000847947 */ /* 0x000fea000383ffff */
.L_x_3152:
[----:B---3--:R3:W4:Y:S02]  /*d840*/  SYNCS.PHASECHK.TRANS64.TRYWAIT P2, [R170+URZ+0x28c50], R7 ;  /* 0x028c5007aa0075a7 */ /* 0x008724000804017f */
[----:B----4-:R-:W-:Y:S05]  /*d850*/  @!P2 NANOSLEEP.SYNCS 0x989680 ;  /* 0x009896800000a95d */ /* 0x010fea0003900000 */
[----:B------:R-:W4:Y:S02]  /*d860*/  @!P2 SYNCS.PHASECHK.TRANS64 P2, [R170+URZ+0x28c50], R7 ;  /* 0x028c5007aa00a5a7 */ /* 0x000f24000804007f */
[----:B----4-:R-:W-:Y:S05]  /*d870*/  @!P2 BRA `(.L_x_3152) ;  /* 0xfffffffc00f0a947 */ /* 0x010fea000383ffff */
[----:B------:R-:W-:Y:S05]  /*d880*/  BRA `(.L_x_3151) ;  /* 0xffffff8800ec7947 */ /* 0x000fea000383ffff */
.L_x_3158:
[----:B------:R-:W-:-:S04]  /*d890*/  MOV R4, UR22 ;  /* 0x0000001600047c02 */ /* 0x000fc80008000f00 */
[----:B------:R1:W1:Y:S03]  /*d8a0*/  SYNCS.PHASECHK.TRANS64.TRYWAIT P2, [R4+URZ+0x28c30], R7 ;  /* 0x028c3007040075a7 */ /* 0x000266000804017f */
[----:B-1----:R-:W-:Y:S05]  /*d8b0*/  @!P2 NANOSLEEP.SYNCS 0x989680 ;  /* 0x009896800000a95d */ /* 0x002fea0003900000 */
[----:B------:R-:W1:Y:S02]  /*d8c0*/  @!P2 SYNCS.PHASECHK.TRANS64 P2, [R4+URZ+0x28c30], R7 ;  /* 0x028c30070400a5a7 */ /* 0x000e64000804007f */
[----:B-1----:R-:W-:Y:S05]  /*d8d0*/  @!P2 BRA `(.L_x_3158) ;  /* 0xfffffffc00eca947 */ /* 0x002fea000383ffff */
[----:B------:R-:W-:Y:S05]  /*d8e0*/  BRA `(.L_x_3157) ;  /* 0xffffff8c00d47947 */ /* 0x000fea000383ffff */
.L_x_3162:
[----:B---3--:R3:W4:Y:S02]  /*d8f0*/  SYNCS.PHASECHK.TRANS64.TRYWAIT P2, [R170+URZ+0x28c50], R7 ;  /* 0x028c5007aa0075a7 */ /* 0x008724000804017f */
[----:B----4-:R-:W-:Y:S05]  /*d900*/  @!P2 NANOSLEEP.SYNCS 0x989680 ;  /* 0x009896800000a95d */ /* 0x010fea0003900000 */
[----:B------:R-:W4:Y:S02]  /*d910*/  @!P2 SYNCS.PHASECHK.TRANS64 P2, [R170+URZ+0x28c50], R7 ;  /* 0x028c5007aa00a5a7 */ /* 0x000f24000804007f */
[----:B----4-:R-:W-:Y:S05]  /*d920*/  @!P2 BRA `(.L_x_3162) ;  /* 0xfffffffc00f0a947 */ /* 0x010fea000383ffff */
[----:B------:R-:W-:Y:S05]  /*d930*/  BRA `(.L_x_3161) ;  /* 0xffffffa000f87947 */ /* 0x000fea000383ffff */
.L_x_3184:
[----:B------:R-:W1:Y:S01]  /*d940*/  S2R R7, SR_TID.X ;  /* 0x0000000000077919 */ /* 0x000e620000002100 */
[----:B------:R-:W-:Y:S01]  /*d950*/  MOV R12, RZ ;  /* 0x000000ff000c7202 */ /* 0x000fe20000000f00 */
[----:B------:R-:W-:Y:S01]  /*d960*/  IMAD.MOV.U32 R15, RZ, RZ, -0x1 ;  /* 0xffffffffff0f7424 */ /* 0x000fe200078e00ff */
[----:B------:R-:W-:Y:S02]  /*d970*/  MOV R11, 0x1f ;  /* 0x0000001f000b7802 */ /* 0x000fe40000000f00 */
[----:B-1----:R-:W-:-:S04]  /*d980*/  SHF.R.U32.HI R7, RZ, 0x5, R7 ;  /* 0x00000005ff077819 */ /* 0x002fc80000011607 */
[----:B------:R-:W-:-:S05]  /*d990*/  LOP3.LUT R7, R7, 0x3, RZ, 0xc0, !PT ;  /* 0x0000000307077812 */ /* 0x000fca00078ec0ff */
[----:B------:R-:W-:-:S07]  /*d9a0*/  IMAD.MOV.U32 R13, RZ, RZ, R7 ;  /* 0x000000ffff0d7224 */ /* 0x000fce00078e0007 */
[----:B------:R-:W-:Y:S05]  /*d9b0*/  WARPSYNC.COLLECTIVE R15, `(.L_x_3235) ;  /* 0x000000000f087348 */ /* 0x000fea0003c00000 */
[----:B------:R1:W2:Y:S02]  /*d9c0*/  SHFL.IDX P6, R14, R13, R12, R11 ;  /* 0x0000000c0d0e7389 */ /* 0x0002a400000c000b */
[----:B-12---:R-:W-:Y:S01]  /*d9d0*/  ENDCOLLECTIVE ;  /* 0x000000000000791b */ /* 0x006fe20003800000 */
.L_x_3235:
[----:B------:R-:W-:Y:S05]  /*d9e0*/  BRA `(.L_x_3236) ;  /* 0xffffffd400b87947 */ /* 0x000fea000383ffff */
.L_x_3185:
[----:B------:R-:W-:Y:S01]  /*d9f0*/  BSSY B0, `(.L_x_3237) ;  /* 0x0000006000007945 */ /* 0x000fe20003800000 */
[----:B------:R-:W-:-:S07]  /*da00*/  MOV R15, 0xffffffff ;  /* 0xffffffff000f7802 */ /* 0x000fce0000000f00 */
[----:B------:R-:W-:Y:S05]  /*da10*/  WARPSYNC.COLLECTIVE R15, `(.L_x_3238) ;  /* 0x000000000f0c7348 */ /* 0x000fea0003c00000 */
[----:B------:R-:W-:Y:S02]  /*da20*/  ELECT P6, UR62, PT ;  /* 0x00000000003e782f */ /* 0x000fe400038c0000 */
[----:B------:R-:W-:Y:S01]  /*da30*/  MOV R14, UR62 ;  /* 0x0000003e000e7c02 */ /* 0x000fe20008000f00 */
[----:B------:R-:W-:Y:S10]  /*da40*/  ENDCOLLECTIVE ;  /* 0x000000000000791b */ /* 0x000ff40003800000 */
.L_x_3238:
[----:B------:R-:W-:Y:S05]  /*da50*/  BSYNC B0 ;  /* 0x0000000000007941 */ /* 0x000fea0003800000 */
.L_x_3237:
[----:B------:R-:W-:Y:S05]  /*da60*/  BRA `(.L_x_3239) ;  /* 0xffffffd400a87947 */ /* 0x000fea000383ffff */
.L_x_3188:
[----:B-1----:R1:W2:Y:S02]  /*da70*/  SYNCS.PHASECHK.TRANS64.TRYWAIT P2, [R8+URZ+0x28c40], R5 ;  /* 0x028c4005080075a7 */ /* 0x0022a4000804017f */
[----:B--2---:R-:W-:Y:S05]  /*da80*/  @!P2 NANOSLEEP.SYNCS 0x989680 ;  /* 0x009896800000a95d */ /* 0x004fea0003900000 */
[----:B------:R-:W2:Y:S02]  /*da90*/  @!P2 SYNCS.PHASECHK.TRANS64 P2, [R8+URZ+0x28c40], R5 ;  /* 0x028c40050800a5a7 */ /* 0x000ea4000804007f */
[----:B--2---:R-:W-:Y:S05]  /*daa0*/  @!P2 BRA `(.L_x_3188) ;  /* 0xfffffffc00f0a947 */ /* 0x004fea000383ffff */
[----:B------:R-:W-:Y:S05]  /*dab0*/  BRA `(.L_x_3240) ;  /* 0xffffffd800047947 */ /* 0x000fea000383ffff */
.L_x_3190:
[----:B-1----:R-:W-:-:S04]  /*dac0*/  MOV R8, UR37 ;  /* 0x0000002500087c02 */ /* 0x002fc80008000f00 */
[----:B------:R1:W2:Y:S03]  /*dad0*/  SYNCS.PHASECHK.TRANS64.TRYWAIT P2, [R8+URZ+0x28c20], R5 ;  /* 0x028c2005080075a7 */ /* 0x0002a6000804017f */
[----:B--2---:R-:W-:Y:S05]  /*dae0*/  @!P2 NANOSLEEP.SYNCS 0x989680 ;  /* 0x009896800000a95d */ /* 0x004fea0003900000 */
[----:B------:R-:W2:Y:S02]  /*daf0*/  @!P2 SYNCS.PHASECHK.TRANS64 P2, [R8+URZ+0x28c20], R5 ;  /* 0x028c20050800a5a7 */ /* 0x000ea4000804007f */
[----:B--2---:R-:W-:Y:S05]  /*db00*/  @!P2 BRA `(.L_x_3190) ;  /* 0xfffffffc00eca947 */ /* 0x004fea000383ffff */
[----:B------:R-:W-:Y:S05]  /*db10*/  BRA `(.L_x_3241) ;  /* 0xffffffd800a47947 */ /* 0x000fea000383ffff */
.L_x_3193:
[----:B-1----:R1:W2:Y:S02]  /*db20*/  SYNCS.PHASECHK.TRANS64.TRYWAIT P2, [R8+URZ+0x28c60], R5 ;  /* 0x028c6005080075a7 */ /* 0x0022a4000804017f */
[----:B--2---:R-:W-:Y:S05]  /*db30*/  @!P2 NANOSLEEP.SYNCS 0x989680 ;  /* 0x009896800000a95d */ /* 0x004fea0003900000 */
[----:B------:R-:W2:Y:S02]  /*db40*/  @!P2 SYNCS.PHASECHK.TRANS64 P2, [R8+URZ+0x28c60], R5 ;  /* 0x028c60050800a5a7 */ /* 0x000ea4000804007f */
[----:B--2---:R-:W-:Y:S05]  /*db50*/  @!P2 BRA `(.L_x_3193) ;  /* 0xfffffffc00f0a947 */ /* 0x004fea000383ffff */
[----:B------:R-:W-:Y:S05]  /*db60*/  BRA `(.L_x_3242) ;  /* 0xffffffd800b87947 */ /* 0x000fea000383ffff */
.L_x_3200:
[----:B-1----:R1:W2:Y:S02]  /*db70*/  SYNCS.PHASECHK.TRANS64.TRYWAIT P3, [R2+URZ+0x28c40], R3 ;  /* 0x028c4003020075a7 */ /* 0x0022a4000806017f */
[----:B--2---:R-:W-:Y:S05]  /*db80*/  @!P3 NANOSLEEP.SYNCS 0x989680 ;  /* 0x009896800000b95d */ /* 0x004fea0003900000 */
[----:B------:R-:W2:Y:S02]  /*db90*/  @!P3 SYNCS.PHASECHK.TRANS64 P3, [R2+URZ+0x28c40], R3 ;  /* 0x028c40030200b5a7 */ /* 0x000ea4000806007f */
[----:B--2---:R-:W-:Y:S05]  /*dba0*/  @!P3 BRA `(.L_x_3200) ;  /* 0xfffffffc00f0b947 */ /* 0x004fea000383ffff */
[----:B------:R-:W-:Y:S05]  /*dbb0*/  BRA `(.L_x_3243) ;  /* 0xffffffe0003c7947 */ /* 0x000fea000383ffff */
.L_x_3202:
[----:B--2---:R2:W3:Y:S02]  /*dbc0*/  SYNCS.PHASECHK.TRANS64.TRYWAIT P3, [R2+URZ+0x28c60], R3 ;  /* 0x028c6003020075a7 */ /* 0x0044e4000806017f */
[----:B---3--:R-:W-:Y:S05]  /*dbd0*/  @!P3 NANOSLEEP.SYNCS 0x989680 ;  /* 0x009896800000b95d */ /* 0x008fea0003900000 */
[----:B------:R-:W3:Y:S02]  /*dbe0*/  @!P3 SYNCS.PHASECHK.TRANS64 P3, [R2+URZ+0x28c60], R3 ;  /* 0x028c60030200b5a7 */ /* 0x000ee4000806007f */
[----:B---3--:R-:W-:Y:S05]  /*dbf0*/  @!P3 BRA `(.L_x_3202) ;  /* 0xfffffffc00f0b947 */ /* 0x008fea000383ffff */
[----:B------:R-:W-:Y:S05]  /*dc00*/  BRA `(.L_x_3244) ;  /* 0xffffffe000847947 */ /* 0x000fea000383ffff */
.L_x_3208:
[----:B-1----:R1:W2:Y:S02]  /*dc10*/  SYNCS.PHASECHK.TRANS64.TRYWAIT P3, [R3+URZ+0x28c40], R2 ;  /* 0x028c4002030075a7 */ /* 0x0022a4000806017f */
[----:B--2---:R-:W-:Y:S05]  /*dc20*/  @!P3 NANOSLEEP.SYNCS 0x989680 ;  /* 0x009896800000b95d */ /* 0x004fea0003900000 */
[----:B------:R-:W2:Y:S02]  /*dc30*/  @!P3 SYNCS.PHASECHK.TRANS64 P3, [R3+URZ+0x28c40], R2 ;  /* 0x028c40020300b5a7 */ /* 0x000ea4000806007f */
[----:B--2---:R-:W-:Y:S05]  /*dc40*/  @!P3 BRA `(.L_x_3208) ;  /* 0xfffffffc00f0b947 */ /* 0x004fea000383ffff */
[----:B------:R-:W-:Y:S05]  /*dc50*/  BRA `(.L_x_3245) ;  /* 0xffffffe400f47947 */ /* 0x000fea000383ffff */
.L_x_3210:
[----:B---3--:R3:W4:Y:S02]  /*dc60*/  SYNCS.PHASECHK.TRANS64.TRYWAIT P3, [R3+URZ+0x28c60], R2 ;  /* 0x028c6002030075a7 */ /* 0x008724000806017f */
[----:B----4-:R-:W-:Y:S05]  /*dc70*/  @!P3 NANOSLEEP.SYNCS 0x989680 ;  /* 0x009896800000b95d */ /* 0x010fea0003900000 */
[----:B------:R-:W4:Y:S02]  /*dc80*/  @!P3 SYNCS.PHASECHK.TRANS64 P3, [R3+URZ+0x28c60], R2 ;  /* 0x028c60020300b5a7 */ /* 0x000f24000806007f */
[----:B----4-:R-:W-:Y:S05]  /*dc90*/  @!P3 BRA `(.L_x_3210) ;  /* 0xfffffffc00f0b947 */ /* 0x010fea000383ffff */
[----:B------:R-:W-:Y:S05]  /*dca0*/  BRA `(.L_x_3246) ;  /* 0xffffffe8003c7947 */ /* 0x000fea000383ffff */
.L_x_3215:
[----:B-1----:R1:W2:Y:S02]  /*dcb0*/  SYNCS.PHASECHK.TRANS64.TRYWAIT P3, [R2+URZ+0x28c40], R3 ;  /* 0x028c4003020075a7 */ /* 0x0022a4000806017f */
[----:B--2---:R-:W-:Y:S05]  /*dcc0*/  @!P3 NANOSLEEP.SYNCS 0x989680 ;  /* 0x009896800000b95d */ /* 0x004fea0003900000 */
[----:B------:R-:W2:Y:S02]  /*dcd0*/  @!P3 SYNCS.PHASECHK.TRANS64 P3, [R2+URZ+0x28c40], R3 ;  /* 0x028c40030200b5a7 */ /* 0x000ea4000806007f */
[----:B--2---:R-:W-:Y:S05]  /*dce0*/  @!P3 BRA `(.L_x_3215) ;  /* 0xfffffffc00f0b947 */ /* 0x004fea000383ffff */
[----:B------:R-:W-:Y:S05]  /*dcf0*/  BRA `(.L_x_3247) ;  /* 0xffffffec00947947 */ /* 0x000fea000383ffff */
.L_x_3217:
[----:B---3--:R3:W4:Y:S02]  /*dd00*/  SYNCS.PHASECHK.TRANS64.TRYWAIT P3, [R2+URZ+0x28c60], R3 ;  /* 0x028c6003020075a7 */ /* 0x008724000806017f */
[----:B----4-:R-:W-:Y:S05]  /*dd10*/  @!P3 NANOSLEEP.SYNCS 0x989680 ;  /* 0x009896800000b95d */ /* 0x010fea0003900000 */
[----:B------:R-:W4:Y:S02]  /*dd20*/  @!P3 SYNCS.PHASECHK.TRANS64 P3, [R2+URZ+0x28c60], R3 ;  /* 0x028c60030200b5a7 */ /* 0x000f24000806007f */
[----:B----4-:R-:W-:Y:S05]  /*dd30*/  @!P3 BRA `(.L_x_3217) ;  /* 0xfffffffc00f0b947 */ /* 0x010fea000383ffff */
[----:B------:R-:W-:Y:S05]  /*dd40*/  BRA `(.L_x_3248) ;  /* 0xffffffec00dc7947 */ /* 0x000fea000383ffff */
.L_x_3222:
[----:B------:R-:W-:Y:S01]  /*dd50*/  BSSY B0, `(.L_x_3249) ;  /* 0x0000007000007945 */ /* 0x000fe20003800000 */
[----:B--2---:R-:W-:Y:S01]  /*dd60*/  IMAD.MOV.U32 R12, RZ, RZ, RZ ;  /* 0x000000ffff0c7224 */ /* 0x004fe200078e00ff */
[----:B------:R-:W-:Y:S02]  /*dd70*/  MOV R11, 0x1f ;  /* 0x0000001f000b7802 */ /* 0x000fe40000000f00 */
[----:B------:R-:W-:-:S07]  /*dd80*/  MOV R15, 0xffffffff ;  /* 0xffffffff000f7802 */ /* 0x000fce0000000f00 */
[----:B-1-34-:R-:W-:Y:S05]  /*dd90*/  WARPSYNC.COLLECTIVE R15, `(.L_x_3250) ;  /* 0x000000000f087348 */ /* 0x01afea0003c00000 */
[----:B------:R2:W1:Y:S02]  /*dda0*/  SHFL.IDX P6, R14, R13, R12, R11 ;  /* 0x0000000c0d0e7389 */ /* 0x00046400000c000b */
[----:B-1234-:R-:W-:Y:S01]  /*ddb0*/  ENDCOLLECTIVE ;  /* 0x000000000000791b */ /* 0x01efe20003800000 */
.L_x_3250:
[----:B------:R-:W-:Y:S05]  /*ddc0*/  BSYNC B0 ;  /* 0x0000000000007941 */ /* 0x000fea0003800000 */
.L_x_3249:
[----:B------:R-:W-:Y:S05]  /*ddd0*/  BRA `(.L_x_3251) ;  /* 0xfffffff400107947 */ /* 0x000fea000383ffff */
.L_x_3224:
[----:B-1----:R1:W2:Y:S02]  /*dde0*/  SYNCS.PHASECHK.TRANS64.TRYWAIT P0, [R7+URZ+0x28c20], R0 ;  /* 0x028c2000070075a7 */ /* 0x0022a4000800017f */
[----:B--2---:R-:W-:Y:S05]  /*ddf0*/  @!P0 NANOSLEEP.SYNCS 0x989680 ;  /* 0x009896800000895d */ /* 0x004fea0003900000 */
[----:B------:R-:W2:Y:S02]  /*de00*/  @!P0 SYNCS.PHASECHK.TRANS64 P0, [R7+URZ+0x28c20], R0 ;  /* 0x028c2000070085a7 */ /* 0x000ea4000800007f */
[----:B--2---:R-:W-:Y:S05]  /*de10*/  @!P0 BRA `(.L_x_3224) ;  /* 0xfffffffc00f08947 */ /* 0x004fea000383ffff */
[----:B------:R-:W-:Y:S05]  /*de20*/  BRA `(.L_x_3252) ;  /* 0xfffffff400587947 */ /* 0x000fea000383ffff */
.L_x_3228:
[----:B-1----:R1:W2:Y:S02]  /*de30*/  SYNCS.PHASECHK.TRANS64.TRYWAIT P0, [R5+URZ], R4 ;  /* 0x00000004050075a7 */ /* 0x0022a4000800017f */
[----:B--2---:R-:W-:Y:S05]  /*de40*/  @!P0 NANOSLEEP.SYNCS 0x989680 ;  /* 0x009896800000895d */ /* 0x004fea0003900000 */
[----:B------:R-:W2:Y:S02]  /*de50*/  @!P0 SYNCS.PHASECHK.TRANS64 P0, [R5+URZ], R4 ;  /* 0x00000004050085a7 */ /* 0x000ea4000800007f */
[----:B--2---:R-:W-:Y:S05]  /*de60*/  @!P0 BRA `(.L_x_3228) ;  /* 0xfffffffc00f08947 */ /* 0x004fea000383ffff */
[----:B------:R-:W-:Y:S05]  /*de70*/  BRA `(.L_x_3253) ;  /* 0xfffffff400ac7947 */ /* 0x000fea000383ffff */
.L_x_3229:
[----:B--2---:R2:W3:Y:S02]  /*de80*/  SYNCS.PHASECHK.TRANS64.TRYWAIT P0, [R3+URZ], R0 ;  /* 0x00000000030075a7 */ /* 0x0044e4000800017f */
[----:B---3--:R-:W-:Y:S05]  /*de90*/  @!P0 NANOSLEEP.SYNCS 0x989680 ;  /* 0x009896800000895d */ /* 0x008fea0003900000 */
[----:B------:R-:W3:Y:S02]  /*dea0*/  @!P0 SYNCS.PHASECHK.TRANS64 P0, [R3+URZ], R0 ;  /* 0x00000000030085a7 */ /* 0x000ee4000800007f */
[----:B---3--:R-:W-:Y:S05]  /*deb0*/  @!P0 BRA `(.L_x_3229) ;  /* 0xfffffffc00f08947 */ /* 0x008fea000383ffff */
[----:B------:R-:W-:Y:S05]  /*dec0*/  BRA `(.L_x_3254) ;  /* 0xfffffff400a07947 */ /* 0x000fea000383ffff */
.L_x_3231:
[----:B-1----:R1:W2:Y:S02]  /*ded0*/  SYNCS.PHASECHK.TRANS64.TRYWAIT P0, [R5+URZ], R4 ;  /* 0x00000004050075a7 */ /* 0x0022a4000800017f */
[----:B--2---:R-:W-:Y:S05]  /*dee0*/  @!P0 NANOSLEEP.SYNCS 0x989680 ;  /* 0x009896800000895d */ /* 0x004fea0003900000 */
[----:B------:R-:W2:Y:S02]  /*def0*/  @!P0 SYNCS.PHASECHK.TRANS64 P0, [R5+URZ], R4 ;  /* 0x00000004050085a7 */ /* 0x000ea4000800007f */
[----:B--2---:R-:W-:Y:S05]  /*df00*/  @!P0 BRA `(.L_x_3231) ;  /* 0xfffffffc00f08947 */ /* 0x004fea000383ffff */
[----:B------:R-:W-:Y:S05]  /*df10*/  BRA `(.L_x_3255) ;  /* 0xfffffff400a47947 */ /* 0x000fea000383ffff */
.L_x_3256:
        /* <DEDUP_REMOVED lines=14> */
.L_x_4561:


//--------------------- .text._ZN7cutlass13device_kernelIN5flash11enable_sm90INS1_16FlashAttnFwdSm90INS1_25CollectiveMainloopFwdSm90ILi2EN4cute5tupleIJNS5_1CILi1EEES8_S8_EEENS6_IJNS7_ILi64EEESA_SA_EEELi512ENS_6half_tEfNS_4arch4Sm90ELb1ELb0ELb0ELb0ELb0ELb0ELb1ELb0ELb0ELb0ELb0ELb0EEENS1_21CollectiveEpilogueFwdINS6_IJSA_NS7_ILi512EEESA_EEES9_SC_SE_Li256ELb0ELb0ELb0ELb0EEENS1_30DynamicPersistentTileSchedulerILi256ELi32ELb0ELb0ELb1EEEEEEEEEvNT_6ParamsE --------------------------
	.section	.text._ZN7cutlass13device_kernelIN5flash11enable_sm90INS1_16FlashAttnFwdSm90INS1_25CollectiveMainloopFwdSm90ILi2EN4cute5tupleIJNS5_1CILi1EEES8_S8_EEENS6_IJNS7_ILi64EEESA_SA_EEELi512ENS_6half_tEfNS_4arch4Sm90ELb1ELb0ELb0ELb0ELb0ELb0ELb1ELb0ELb0ELb0ELb0ELb0EEENS1_21CollectiveEpilogueFwdINS6_IJSA_NS7_ILi512EEESA_EEES9_SC_SE_Li256ELb0ELb0ELb0ELb0EEENS1_30DynamicPersistentTileSchedulerILi256ELi32ELb0ELb0ELb1EEEEEEEEEvNT_6ParamsE,"ax",@progbits
	.align	128
.text._ZN7cutlass13device_kernelIN5flash11enable_sm90INS1_16FlashAttnFwdSm90INS1_25CollectiveMainloopFwdSm90ILi2EN4cute5tupleIJNS5_1CILi1EEES8_S8_EEENS6_IJNS7_ILi64EEESA_SA_EEELi512ENS_6half_tEfNS_4arch4Sm90ELb1ELb0ELb0ELb0ELb0ELb0ELb1ELb0ELb0ELb0ELb0ELb0EEENS1_21CollectiveEpilogueFwdINS6_IJSA_NS7_ILi512EEESA_EEES9_SC_SE_Li256ELb0ELb0ELb0ELb0EEENS1_30DynamicPersistentTileSchedulerILi256ELi32ELb0ELb0ELb1EEEEEEEEEvNT_6ParamsE:
        .type           _ZN7cutlass13device_kernelIN5flash11enable_sm90INS1_16FlashAttnFwdSm90INS1_25CollectiveMainloopFwdSm90ILi2EN4cute5tupleIJNS5_1CILi1EEES8_S8_EEENS6_IJNS7_ILi64EEESA_SA_EEELi512ENS_6half_tEfNS_4arch4Sm90ELb1ELb0ELb0ELb0ELb0ELb0ELb1ELb0ELb0ELb0ELb0ELb0EEENS1_21CollectiveEpilogueFwdINS6_IJSA_NS7_ILi512EEESA_EEES9_SC_SE_Li256ELb0ELb0ELb0ELb0EEENS1_30DynamicPersistentTileSchedulerILi256ELi32ELb0ELb0ELb1EEEEEEEEEvNT_6ParamsE,@function
        .size           _ZN7cutlass13device_kernelIN5flash11enable_sm90INS1_16FlashAttnFwdSm90INS1_25CollectiveMainloopFwdSm90ILi2EN4cute5tupleIJNS5_1CILi1EEES8_S8_EEENS6_IJNS7_ILi64EEESA_SA_EEELi512ENS_6half_tEfNS_4arch4Sm90ELb1ELb0ELb0ELb0ELb0ELb0ELb1ELb0ELb0ELb0ELb0ELb0EEENS1_21CollectiveEpilogueFwdINS6_IJSA_NS7_ILi512EEESA_EEES9_SC_SE_Li256ELb0ELb0ELb0ELb0EEENS1_30DynamicPersistentTileSchedulerILi256ELi32ELb0ELb0ELb1EEEEEEEEEvNT_6ParamsE,(.L_x_4562 - _ZN7cutlass13device_kernelIN5flash11enable_sm90INS1_16FlashAttnFwdSm90INS1_25CollectiveMainloopFwdSm90ILi2EN4cute5tupleIJNS5_1CILi1EEES8_S8_EEENS6_IJNS7_ILi64EEESA_SA_EEELi512ENS_6half_tEfNS_4arch4Sm90ELb1ELb0ELb0ELb0ELb0ELb0ELb1ELb0ELb0ELb0ELb0ELb0EEENS1_21CollectiveEpilogueFwdINS6_IJSA_NS7_ILi512EEESA_EEES9_SC_SE_Li256ELb0ELb0ELb0ELb0EEENS1_30DynamicPersistentTileSchedulerILi256ELi32ELb0ELb0ELb1EEEEEEEEEvNT_6ParamsE)
        .other          _ZN7cutlass13device_kernelIN5flash11enable_sm90INS1_16FlashAttnFwdSm90INS1_25CollectiveMainloopFwdSm90ILi2EN4cute5tupleIJNS5_1CILi1EEES8_S8_EEENS6_IJNS7_ILi64EEESA_SA_EEELi512ENS_6half_tEfNS_4arch4Sm90ELb1ELb0ELb0ELb0ELb0ELb0ELb1ELb0ELb0ELb0ELb0ELb0EEENS1_21CollectiveEpilogueFwdINS6_IJSA_NS7_ILi512EEESA_EEES9_SC_SE_Li256ELb0ELb0ELb0ELb0EEENS1_30DynamicPersistentTileSchedulerILi256ELi32ELb0ELb0ELb1EEEEEEEEEvNT_6ParamsE,@"STO_CUDA_ENTRY STV_DEFAULT"
_ZN7cutlass13device_kernelIN5flash11enable_sm90INS1_16FlashAttnFwdSm90INS1_25CollectiveMainloopFwdSm90ILi2EN4cute5tupleIJNS5_1CILi1EEES8_S8_EEENS6_IJNS7_ILi64EEESA_SA_EEELi512ENS_6half_tEfNS_4arch4Sm90ELb1ELb0ELb0ELb0ELb0ELb0ELb1ELb0ELb0ELb0ELb0ELb0EEENS1_21CollectiveEpilogueFwdINS6_IJSA_NS7_ILi512EEESA_EEES9_SC_SE_Li256ELb0ELb0ELb0ELb0EEENS1_30DynamicPersistentTileSchedulerILi256ELi32ELb0ELb0ELb1EEEEEEEEEvNT_6ParamsE:
        /* <DEDUP_REMOVED lines=27> */
.L_x_3258:
[----:B------:R-:W-:Y:S05]  /*01b0*/  BSYNC B0 ;  /* 0x0000000000007941 */ /* 0x000fea0003800000 */
.L_x_3257:
        /* <DEDUP_REMOVED lines=35> */
.L_x_3259:
        /* <DEDUP_REMOVED lines=22> */
.L_x_3260:
        /* <DEDUP_REMOVED lines=18> */
.L_x_3261:
        /* <DEDUP_REMOVED lines=22> */
.L_x_3262:
        /* <DEDUP_REMOVED lines=22> */
.L_x_3263:
[----:B-1----:R-:W-:Y:S01]  /*0930*/  UMOV UR4, 0x1 ;  /* 0x0000000100047882 */ /* 0x002fe20000000000 */
[----:B------:R-:W-:Y:S01]  /*0940*/  PLOP3.LUT P0, PT, PT, PT, UP0, 0x80, 0x0 ;  /* 0x000000000000781c */ /* 0x000fe20003f0f008 */
[----:B------:R-:W-:Y:S01]  /*0950*/  USEL UR4, UR4, 0x2, !UP0 ;  /* 0x0000000204047887 */ /* 0x000fe2000c000000 */
[----:B------:R-:W-:Y:S01]  /*0960*/  NOP ;  /* 0x0000000000007918 */ /* 0x000fe20000000000 */
[----:B------:R-:W-:-:S04]  /*0970*/  ULDC.64 UR54, c[0x0][0x208] ;  /* 0x0000820000367ab9 */ /* 0x000fc80000000a00 */
[----:B------:R-:W-:-:S05]  /*0980*/  IMAD.U32 R2, RZ, RZ, UR4 ;  /* 0x00000004ff027e24 */ /* 0x000fca000f8e00ff */
[----:B------:R1:W-:Y:S01]  /*0990*/  STL [R1], R2 ;  /* 0x0000000201007387 */ /* 0x0003e20000100800 */
[----:B--234-:R-:W-:Y:S06]  /*09a0*/  BAR.SYNC.DEFER_BLOCKING 0x0 ;  /* 0x0000000000007b1d */ /* 0x01cfec0000010000 */
[----:B------:R-:W-:Y:S05]  /*09b0*/  @!P0 BRA `(.L_x_3264) ;  /* 0x000000d400d88947 */ /* 0x000fea0003800000 */
.L_x_3265:
[----:B------:R-:W-:-:S08]  /*09c0*/  NOP ;  /* 0x0000000000007918 */ /* 0x000fd00000000000 */
[----:B------:R-:W2:Y:S02]  /*09d0*/  USETMAXREG.TRY_ALLOC.CTAPOOL UP0, 0xf0 ;  /* 0x000000f0000079c8 */ /* 0x000ea40008000600 */
[----:B--2---:R-:W-:-:S13]  /*09e0*/  PLOP3.LUT P0, PT, PT, PT, UP0, 0x80, 0x0 ;  /* 0x000000000000781c */ /* 0x004fda0003f0f008 */
[----:B------:R-:W-:Y:S05]  /*09f0*/  @!P0 BRA `(.L_x_3265) ;  /* 0xfffffffc00f08947 */ /* 0x000fea000383ffff */
[----:B-1----:R-:W1:Y:S01]  /*0a00*/  S2R R2, SR_TID.X ;  /* 0x0000000000027919 */ /* 0x002e620000002100 */
        /* <DEDUP_REMOVED lines=10> */
[----:B------:R-:W2:Y:S01]  /*0ab0*/  LDL R3, [R1] ;  /* 0x0000000001037983 */ /* 0x000ea20000100800 */
[----:B------:R-:W-:Y:S01]  /*0ac0*/  VIADD R195, R2, 0xffffff80 ;  /* 0xffffff8002c37836 */ /* 0x000fe20000000000 */
[----:B------:R-:W1:Y:S01]  /*0ad0*/  S2UR UR5, SR_CgaCtaId ;  /* 0x00000000000579c3 */ /* 0x000e620000008800 */
[----:B------:R-:W-:Y:S01]  /*0ae0*/  UMOV UR37, 0x400 ;  /* 0x0000040000257882 */ /* 0x000fe20000000000 */
[----:B------:R-:W-:Y:S01]  /*0af0*/  MOV R185, 0x40 ;  /* 0x0000004000b97802 */ /* 0x000fe20000000f00 */
[----:B------:R-:W-:Y:S01]  /*0b00*/  IMAD.MOV.U32 R16, RZ, RZ, RZ ;  /* 0x000000ffff107224 */ /* 0x000fe200078e00ff */
[----:B------:R-:W-:Y:S01]  /*0b10*/  SHF.R.S32.HI R0, RZ, 0x1f, R195 ;  /* 0x0000001fff007819 */ /* 0x000fe200000114c3 */
[----:B------:R-:W-:Y:S01]  /*0b20*/  ULDC.64 UR48, c[0x0][0x198] ;  /* 0x0000660000307ab9 */ /* 0x000fe20000000a00 */
[----:B------:R-:W-:Y:S02]  /*0b30*/  UMOV UR36, URZ ;  /* 0x0000003f00247c82 */ /* 0x000fe40008000000 */
[----:B------:R-:W-:-:S02]  /*0b40*/  LEA.HI R4, R0, R195, RZ, 0x4 ;  /* 0x000000c300047211 */ /* 0x000fc400078f20ff */
[----:B------:R-:W-:Y:S02]  /*0b50*/  LEA.HI R5, R0, R195, RZ, 0x5 ;  /* 0x000000c300057211 */ /* 0x000fe400078f28ff */
[----:B------:R-:W-:Y:S02]  /*0b60*/  LOP3.LUT R2, R4, 0xfffffff0, RZ, 0xc0, !PT ;  /* 0xfffffff004027812 */ /* 0x000fe400078ec0ff */
[--C-:B------:R-:W-:Y:S02]  /*0b70*/  SHF.R.S32.HI R193, RZ, 0x5, R5.reuse ;  /* 0x00000005ffc17819 */ /* 0x100fe40000011405 */
[----:B------:R-:W-:Y:S01]  /*0b80*/  SHF.R.S32.HI R6, RZ, 0x1f, R5 ;  /* 0x0000001fff067819 */ /* 0x000fe20000011405 */
[----:B------:R-:W-:Y:S01]  /*0b90*/  IMAD.IADD R7, R195, 0x1, -R2 ;  /* 0x00000001c3077824 */ /* 0x000fe200078e0a02 */
[----:B------:R-:W-:Y:S02]  /*0ba0*/  SHF.R.S32.HI R9, RZ, 0x4, R4 ;  /* 0x00000004ff097819 */ /* 0x000fe40000011404 */
[----:B------:R-:W-:-:S02]  /*0bb0*/  LEA.HI R6, R6, R193, RZ, 0x2 ;  /* 0x000000c106067211 */ /* 0x000fc400078f10ff */
[----:B------:R-:W-:Y:S02]  /*0bc0*/  LEA.HI R5, R4, R9, RZ, 0x1 ;  /* 0x0000000904057211 */ /* 0x000fe400078f08ff */
[----:B------:R-:W-:Y:S01]  /*0bd0*/  SHF.R.S32.HI R4, RZ, 0x1f, R7 ;  /* 0x0000001fff047819 */ /* 0x000fe20000011407 */
[----:B-1----:R-:W-:Y:S01]  /*0be0*/  ULEA UR37, UR5, UR37, 0x18 ;  /* 0x0000002505257291 */ /* 0x002fe2000f8ec03f */
[----:B------:R-:W-:Y:S02]  /*0bf0*/  LOP3.LUT R6, R6, 0x3ffffc, RZ, 0xc0, !PT ;  /* 0x003ffffc06067812 */ /* 0x000fe400078ec0ff */
[----:B------:R-:W-:Y:S02]  /*0c00*/  LEA.HI R8, R4, R7, RZ, 0x3 ;  /* 0x0000000704087211 */ /* 0x000fe400078f18ff */
[----:B------:R-:W-:Y:S01]  /*0c10*/  LOP3.LUT R10, R5, 0x1ffffffe, RZ, 0xc0, !PT ;  /* 0x1ffffffe050a7812 */ /* 0x000fe200078ec0ff */
[----:B------:R-:W-:Y:S01]  /*0c20*/  IMAD.IADD R4, R193, 0x1, -R6 ;  /* 0x00000001c1047824 */ /* 0x000fe200078e0a06 */
[C---:B------:R-:W-:Y:S01]  /*0c30*/  LOP3.LUT R6, R8.reuse, 0xfffffff8, RZ, 0xc0, !PT ;  /* 0xfffffff808067812 */ /* 0x040fe200078ec0ff */
[----:B------:R-:W-:-:S02]  /*0c40*/  IMAD.SHL.U32 R8, R8, 0x40, RZ ;  /* 0x0000004008087824 */ /* 0x000fc400078e00ff */
[----:B------:R-:W-:-:S03]  /*0c50*/  IMAD.IADD R10, R9, 0x1, -R10 ;  /* 0x00000001090a7824 */ /* 0x000fc600078e0a0a */
[----:B------:R-:W-:Y:S01]  /*0c60*/  LOP3.LUT R8, R8, 0x7ffffe00, RZ, 0xc0, !PT ;  /* 0x7ffffe0008087812 */ /* 0x000fe200078ec0ff */
[----:B------:R-:W-:-:S04]  /*0c70*/  IMAD.SHL.U32 R10, R10, 0x8, RZ ;  /* 0x000000080a0a7824 */ /* 0x000fc800078e00ff */
[----:B------:R-:W-:Y:S01]  /*0c80*/  IMAD R8, R193, 0x400, R8 ;  /* 0x00000400c1087824 */ /* 0x000fe200078e0208 */
[----:B--2---:R-:W-:Y:S02]  /*0c90*/  R2UR UR6, R3 ;  /* 0x00000000030672ca */ /* 0x004fe400000e0000 */
[CC--:B------:R-:W-:Y:S02]  /*0ca0*/  LEA.HI R3, R0.reuse, R195.reuse, RZ, 0x7 ;  /* 0x000000c300037211 */ /* 0x0c0fe400078f38ff */
[----:B------:R-:W-:Y:S02]  /*0cb0*/  LEA.HI R0, R0, R195, RZ, 0x3 ;  /* 0x000000c300007211 */ /* 0x000fe400078f18ff */
[----:B------:R-:W-:Y:S02]  /*0cc0*/  SHF.R.S32.HI R192, RZ, 0x7, R3 ;  /* 0x00000007ffc07819 */ /* 0x000fe40000011403 */
[C---:B------:R-:W-:Y:S02]  /*0cd0*/  LOP3.LUT R2, R3.reuse, 0xffffff80, RZ, 0xc0, !PT ;  /* 0xffffff8003027812 */ /* 0x040fe400078ec0ff */
[----:B------:R-:W-:Y:S01]  /*0ce0*/  LEA.HI R3, R3, R192, RZ, 0x1 ;  /* 0x000000c003037211 */ /* 0x000fe200078f08ff */
[----:B------:R-:W-:Y:S01]  /*0cf0*/  IMAD R11, R192, 0x100, R7 ;  /* 0x00000100c00b7824 */ /* 0x000fe200078e0207 */
[----:B------:R-:W-:Y:S01]  /*0d00*/  IADD3 R7, R7, -R6, RZ ;  /* 0x8000000607077210 */ /* 0x000fe20007ffe0ff */
[----:B------:R-:W-:Y:S01]  /*0d10*/  ULOP3.LUT UR46, UR6, 0x1, URZ, 0xfc, !UPT ;  /* 0x00000001062e7892 */ /* 0x000fe2000f8efc3f */
[----:B------:R-:W-:Y:S01]  /*0d20*/  IADD3 R2, R195, -R2, RZ ;  /* 0x80000002c3027210 */ /* 0x000fe20007ffe0ff */
[----:B------:R-:W-:Y:S01]  /*0d30*/  IMAD R13, R4, 0x10, R11 ;  /* 0x00000010040d7824 */ /* 0x000fe200078e020b */
[C---:B------:R-:W-:Y:S01]  /*0d40*/  R2P PR, R7.reuse, 0x6 ;  /* 0x0000000607007804 */ /* 0x040fe20000000000 */
[----:B------:R-:W-:Y:S01]  /*0d50*/  IMAD.SHL.U32 R9, R7, 0x40, RZ ;  /* 0x0000004007097824 */ /* 0x000fe200078e00ff */
[----:B------:R-:W-:-:S02]  /*0d60*/  SHF.R.S32.HI R5, RZ, 0x1f, R2 ;  /* 0x0000001fff057819 */ /* 0x000fc40000011402 */
[----:B------:R-:W-:Y:S02]  /*0d70*/  LEA R194, R13, R10, 0x6 ;  /* 0x0000000a0dc27211 */ /* 0x000fe400078e30ff */
[----:B------:R-:W-:Y:S02]  /*0d80*/  LOP3.LUT R9, R9, 0x1c0, RZ, 0xc0, !PT ;  /* 0x000001c009097812 */ /* 0x000fe400078ec0ff */
[-C--:B------:R-:W-:Y:S02]  /*0d90*/  LEA.HI R4, R5, R2.reuse, RZ, 0x2 ;  /* 0x0000000205047211 */ /* 0x080fe400078f10ff */
[----:B------:R-:W-:Y:S02]  /*0da0*/  LOP3.LUT R10, R9, 0x8, R10, 0xf8, !PT ;  /* 0x00000008090a7812 */ /* 0x000fe400078ef80a */
[----:B------:R-:W-:Y:S02]  /*0db0*/  SHF.R.U32.HI R9, RZ, 0x3, R9 ;  /* 0x00000003ff097819 */ /* 0x000fe40000011609 */
[----:B------:R-:W-:-:S02]  /*0dc0*/  LEA.HI R6, R5, R2, RZ, 0x5 ;  /* 0x0000000205067211 */ /* 0x000fc400078f28ff */
[----:B------:R-:W-:Y:S02]  /*0dd0*/  LOP3.LUT R11, R4, 0x7ffffffc, RZ, 0xc0, !PT ;  /* 0x7ffffffc040b7812 */ /* 0x000fe400078ec0ff */
[--C-:B------:R-:W-:Y:S02]  /*0de0*/  SHF.R.S32.HI R5, RZ, 0x2, R4.reuse ;  /* 0x00000002ff057819 */ /* 0x100fe40000011404 */
[----:B------:R-:W-:Y:S01]  /*0df0*/  SHF.R.S32.HI R4, RZ, 0x1f, R4 ;  /* 0x0000001fff047819 */ /* 0x000fe20000011404 */
[----:B------:R-:W-:Y:S01]  /*0e00*/  IMAD.IADD R11, R2, 0x1, -R11 ;  /* 0x00000001020b7824 */ /* 0x000fe200078e0a0b */
[----:B------:R-:W-:Y:S01]  /*0e10*/  LOP3.LUT R9, R10, R9, RZ, 0x3c, !PT ;  /* 0x000000090a097212 */ /* 0x000fe200078e3cff */
[----:B------:R-:W-:Y:S01]  /*0e20*/  IMAD.MOV.U32 R2, RZ, RZ, RZ ;  /* 0x000000ffff027224 */ /* 0x000fe200078e00ff */
[----:B------:R-:W-:Y:S02]  /*0e30*/  LEA.HI R4, R4, R5, RZ, 0x3 ;  /* 0x0000000504047211 */ /* 0x000fe400078f18ff */
[----:B------:R-:W-:Y:S01]  /*0e40*/  LOP3.LUT R3, R3, 0xfffffe, RZ, 0xc0, !PT ;  /* 0x00fffffe03037812 */ /* 0x000fe200078ec0ff */
[----:B------:R-:W-:Y:S01]  /*0e50*/  IMAD.IADD R8, R8, 0x1, R9 ;  /* 0x0000000108087824 */ /* 0x000fe200078e0209 */
[----:B------:R-:W-:-:S02]  /*0e60*/  LOP3.LUT R4, R4, 0xfffffff8, RZ, 0xc0, !PT ;  /* 0xfffffff804047812 */ /* 0x000fc400078ec0ff */
[----:B------:R-:W-:Y:S01]  /*0e70*/  SEL R185, R185, 0xffffffc0, !P2 ;  /* 0xffffffc0b9b97807 */ /* 0x000fe20005000000 */
[----:B------:R-:W-:Y:S01]  /*0e80*/  IMAD.IADD R3, R192, 0x1, -R3 ;  /* 0x00000001c0037824 */ /* 0x000fe200078e0a03 */
[----:B------:R-:W-:Y:S01]  /*0e90*/  LEA R23, R8, UR37, 0x1 ;  /* 0x0000002508177c11 */ /* 0x000fe2000f8e08ff */
[----:B------:R-:W-:Y:S01]  /*0ea0*/  IMAD.IADD R17, R5, 0x1, -R4 ;  /* 0x0000000105117824 */ /* 0x000fe200078e0a04 */
[----:B------:R-:W-:Y:S01]  /*0eb0*/  LOP3.LUT R4, R0, 0x1ffffff8, RZ, 0xc0, !PT ;  /* 0x1ffffff800047812 */ /* 0x000fe200078ec0ff */
[----:B------:R-:W-:Y:S01]  /*0ec0*/  IMAD.SHL.U32 R22, R3, 0x100, RZ ;  /* 0x0000010003167824 */ /* 0x000fe200078e00ff */
[----:B------:R-:W-:Y:S01]  /*0ed0*/  SHF.R.S32.HI R6, RZ, 0x5, R6 ;  /* 0x00000005ff067819 */ /* 0x000fe20000011406 */
[C---:B------:R-:W-:Y:S01]  /*0ee0*/  VIADD R186, R23.reuse, 0x36400 ;  /* 0x0003640017ba7836 */ /* 0x040fe20000000000 */
[----:B------:R-:W-:Y:S01]  /*0ef0*/  IADD3 R184, R23, 0x36420, RZ ;  /* 0x0003642017b87810 */ /* 0x000fe20007ffe0ff */
[----:B------:R-:W-:Y:S01]  /*0f00*/  IMAD.IADD R4, R195, 0x1, -R4 ;  /* 0x00000001c3047824 */ /* 0x000fe200078e0a04 */
[----:B------:R-:W-:Y:S01]  /*0f10*/  SHF.R.S32.HI R190, RZ, 0x3, R0 ;  /* 0x00000003ffbe7819 */ /* 0x000fe20000011400 */
[C---:B------:R-:W-:Y:S01]  /*0f20*/  @P1 VIADD R184, R186.reuse, 0xffffffe0 ;  /* 0xffffffe0bab81836 */ /* 0x040fe20000000000 */
[----:B------:R-:W-:Y:S01]  /*0f30*/  SHF.L.U32 R18, R11, 0x1, RZ ;  /* 0x000000010b127819 */ /* 0x000fe200000006ff */
[----:B------:R-:W-:-:S02]  /*0f40*/  IMAD.IADD R186, R186, 0x1, R185 ;  /* 0x00000001baba7824 */ /* 0x000fc400078e02b9 */
[----:B------:R-:W-:Y:S02]  /*0f50*/  IMAD R17, R6, 0x10, R17 ;  /* 0x0000001006117824 */ /* 0x000fe400078e0211 */
[----:B------:R-:W-:Y:S02]  /*0f60*/  IMAD.SHL.U32 R188, R4, 0x8, RZ ;  /* 0x0000000804bc7824 */ /* 0x000fe400078e00ff */
[----:B------:R-:W-:-:S07]  /*0f70*/  IMAD.IADD R185, R185, 0x1, R184 ;  /* 0x00000001b9b97824 */ /* 0x000fce00078e02b8 */
.L_x_3313:
        /* <DEDUP_REMOVED lines=20> */
.L_x_3266:
[----:B------:R-:W-:Y:S01]  /*10c0*/  ULDC UR6, c[0x0][0xec4] ;  /* 0x0003b10000067ab9 */ /* 0x000fe20000000800 */
[----:B------:R-:W-:Y:S01]  /*10d0*/  UMOV UR38, UR7 ;  /* 0x0000000700267c82 */ /* 0x000fe20008000000 */
[----:B------:R-:W-:-:S11]  /*10e0*/  UISETP.NE.AND UP0, UPT, UR6, 0x1, UPT ;  /* 0x000000010600788c */ /* 0x000fd6000bf05270 */
[----:B------:R-:W-:Y:S02]  /*10f0*/  @UP0 ULDC.64 UR10, c[0x0][0xec8] ;  /* 0x0003b200000a0ab9 */ /* 0x000fe40000000a00 */
[----:B------:R-:W-:-:S04]  /*1100*/  UIMAD.WIDE.U32 UR4, UR7, UR10, URZ ;  /* 0x0000000a070472a5 */ /* 0x000fc8000f8e003f */
[----:B------:R-:W-:-:S04]  /*1110*/  @UP0 USHF.R.U32.HI UR38, URZ, UR11, UR5 ;  /* 0x0000000b3f260299 */ /* 0x000fc80008011605 */
[----:B------:R-:W-:-:S12]  /*1120*/  UIMAD UR4, UR38, UR6, URZ ;  /* 0x00000006260472a4 */ /* 0x000fd8000f8e023f */
.L_x_3267:
[----:B------:R-:W1:Y:S01]  /*1130*/  LDC.64 R8, c[0x0][0x3f8] ;  /* 0x0000fe00ff087b82 */ /* 0x000e620000000a00 */
[----:B------:R-:W-:Y:S01]  /*1140*/  ULOP3.LUT UR5, URZ, UR38, URZ, 0x33, !UPT ;  /* 0x000000263f057292 */ /* 0x000fe2000f8e333f */
[----:B------:R-:W-:Y:S01]  /*1150*/  CS2R R150, SRZ ;  /* 0x0000000000967805 */ /* 0x000fe2000001ff00 */
[----:B------:R-:W-:Y:S01]  /*1160*/  ULDC UR6, c[0x0][0xeac] ;  /* 0x0003ab0000067ab9 */ /* 0x000fe20000000800 */
[----:B------:R-:W-:Y:S01]  /*1170*/  ULDC UR43, c[0x0][0xeb8] ;  /* 0x0003ae00002b7ab9 */ /* 0x000fe20000000800 */
[----:B------:R-:W-:Y:S01]  /*1180*/  UIADD3 UR5, UR5, UR6, URZ ;  /* 0x0000000605057290 */ /* 0x000fe2000fffe03f */
[----:B------:R-:W-:Y:S01]  /*1190*/  CS2R R148, SRZ ;  /* 0x0000000000947805 */ /* 0x000fe2000001ff00 */
[----:B------:R-:W-:Y:S01]  /*11a0*/  UISETP.NE.AND UP0, UPT, UR43, 0x1, UPT ;  /* 0x000000012b00788c */ /* 0x000fe2000bf05270 */
[----:B------:R-:W2:Y:S01]  /*11b0*/  LDC R169, c[0x0][0x404] ;  /* 0x00010100ffa97b82 */ /* 0x000ea20000000800 */
[----:B------:R-:W-:Y:S01]  /*11c0*/  USHF.L.U32 UR42, UR5, 0x6, URZ ;  /* 0x00000006052a7899 */ /* 0x000fe2000800063f */
[----:B------:R-:W-:Y:S01]  /*11d0*/  CS2R R146, SRZ ;  /* 0x0000000000927805 */ /* 0x000fe2000001ff00 */
[----:B------:R-:W-:Y:S01]  /*11e0*/  UIADD3 UR4, UR7, -UR4, URZ ;  /* 0x8000000407047290 */ /* 0x000fe2000fffe03f */
[----:B------:R-:W-:Y:S01]  /*11f0*/  CS2R R144, SRZ ;  /* 0x0000000000907805 */ /* 0x000fe2000001ff00 */
[----:B------:R-:W-:Y:S01]  /*1200*/  ULDC UR5, c[0x0][0xec4] ;  /* 0x0003b10000057ab9 */ /* 0x000fe20000000800 */
[----:B------:R-:W-:Y:S01]  /*1210*/  UISETP.NE.AND UP1, UPT, UR39, 0x1, UPT ;  /* 0x000000012700788c */ /* 0x000fe2000bf25270 */
[----:B------:R-:W-:Y:S01]  /*1220*/  IMAD.U32 R187, RZ, RZ, UR42 ;  /* 0x0000002affbb7e24 */ /* 0x000fe2000f8e00ff */
[----:B------:R-:W3:Y:S01]  /*1230*/  LDC R4, c[0x0][0x288] ;  /* 0x0000a200ff047b82 */ /* 0x000ee20000000800 */
[----:B------:R-:W-:Y:S01]  /*1240*/  UIMAD UR8, UR8, UR5, UR4 ;  /* 0x00000005080872a4 */ /* 0x000fe2000f8e0204 */
[----:B------:R-:W-:Y:S01]  /*1250*/  CS2R R142, SRZ ;  /* 0x00000000008e7805 */ /* 0x000fe2000001ff00 */
[----:B------:R-:W-:Y:S01]  /*1260*/  @UP0 ULDC UR6, c[0x0][0xec0] ;  /* 0x0003b00000060ab9 */ /* 0x000fe20000000800 */
[----:B------:R-:W-:Y:S01]  /*1270*/  @UP0 ULDC UR4, c[0x0][0xebc] ;  /* 0x0003af0000040ab9 */ /* 0x000fe20000000800 */
[----:B------:R-:W-:Y:S01]  /*1280*/  CS2R R140, SRZ ;  /* 0x00000000008c7805 */ /* 0x000fe2000001ff00 */
[----:B------:R-:W-:Y:S01]  /*1290*/  UIMAD.WIDE.U32 UR4, UR8, UR4, URZ ;  /* 0x00000004080472a5 */ /* 0x000fe2000f8e003f */
[----:B------:R-:W-:Y:S01]  /*12a0*/  CS2R R138, SRZ ;  /* 0x00000000008a7805 */ /* 0x000fe2000001ff00 */
[----:B------:R-:W4:Y:S01]  /*12b0*/  LDC R6, c[0x0][0x2e0] ;  /* 0x0000b800ff067b82 */ /* 0x000f220000000800 */
[----:B-1----:R-:W-:Y:S01]  /*12c0*/  ISETP.NE.U32.AND P0, PT, R8, RZ, PT ;  /* 0x000000ff0800720c */ /* 0x002fe20003f05070 */
[----:B------:R-:W-:Y:S01]  /*12d0*/  UMOV UR44, UR8 ;  /* 0x00000008002c7c82 */ /* 0x000fe20008000000 */
[----:B------:R-:W-:Y:S01]  /*12e0*/  @UP0 USHF.R.U32.HI UR44, URZ, UR6, UR5 ;  /* 0x000000063f2c0299 */ /* 0x000fe20008011605 */
[----:B------:R-:W-:-:S02]  /*12f0*/  CS2R R136, SRZ ;  /* 0x0000000000887805 */ /* 0x000fc4000001ff00 */
[----:B------:R-:W-:Y:S02]  /*1300*/  ISETP.NE.AND.EX P0, PT, R9, RZ, PT, P0 ;  /* 0x000000ff0900720c */ /* 0x000fe40003f05300 */
[----:B------:R-:W-:Y:S01]  /*1310*/  CS2R R134, SRZ ;  /* 0x0000000000867805 */ /* 0x000fe2000001ff00 */
[----:B------:R-:W-:Y:S01]  /*1320*/  UIADD3 UR4, -UR44, URZ, URZ ;  /* 0x0000003f2c047290 */ /* 0x000fe2000fffe13f */
[----:B------:R-:W-:Y:S02]  /*1330*/  CS2R R132, SRZ ;  /* 0x0000000000847805 */ /* 0x000fe4000001ff00 */
[----:B--2---:R-:W-:Y:S02]  /*1340*/  SEL R169, R169, 0x1, P0 ;  /* 0x00000001a9a97807 */ /* 0x004fe40000000000 */
[----:B------:R-:W-:Y:S02]  /*1350*/  CS2R R130, SRZ ;  /* 0x0000000000827805 */ /* 0x000fe4000001ff00 */
[----:B------:R-:W-:Y:S01]  /*1360*/  PLOP3.LUT P0, PT, PT, PT, UP1, 0x80, 0x0 ;  /* 0x000000000000781c */ /* 0x000fe20003f0f018 */
[----:B------:R-:W-:Y:S01]  /*1370*/  UIMAD UR43, UR43, UR4, UR8 ;  /* 0x000000042b2b72a4 */ /* 0x000fe2000f8e0208 */
[----:B------:R-:W-:-:S02]  /*1380*/  CS2R R128, SRZ ;  /* 0x0000000000807805 */ /* 0x000fc4000001ff00 */
[----:B------:R-:W-:Y:S02]  /*1390*/  CS2R R126, SRZ ;  /* 0x00000000007e7805 */ /* 0x000fe4000001ff00 */
[----:B------:R-:W-:Y:S02]  /*13a0*/  CS2R R124, SRZ ;  /* 0x00000000007c7805 */ /* 0x000fe4000001ff00 */
[----:B---3--:R-:W-:Y:S02]  /*13b0*/  IADD3 R4, R187, 0x7f, -R4 ;  /* 0x0000007fbb047810 */ /* 0x008fe40007ffe804 */
[----:B------:R-:W-:Y:S02]  /*13c0*/  CS2R R122, SRZ ;  /* 0x00000000007a7805 */ /* 0x000fe4000001ff00 */
[----:B------:R-:W-:Y:S02]  /*13d0*/  CS2R R120, SRZ ;  /* 0x0000000000787805 */ /* 0x000fe4000001ff00 */
[----:B------:R-:W-:-:S02]  /*13e0*/  CS2R R118, SRZ ;  /* 0x0000000000767805 */ /* 0x000fc4000001ff00 */
[----:B------:R-:W-:Y:S02]  /*13f0*/  CS2R R116, SRZ ;  /* 0x0000000000747805 */ /* 0x000fe4000001ff00 */
[----:B------:R-:W-:Y:S02]  /*1400*/  CS2R R166, SRZ ;  /* 0x0000000000a67805 */ /* 0x000fe4000001ff00 */
[----:B------:R-:W-:Y:S02]  /*1410*/  CS2R R164, SRZ ;  /* 0x0000000000a47805 */ /* 0x000fe4000001ff00 */
[----:B------:R-:W-:Y:S01]  /*1420*/  CS2R R112, SRZ ;  /* 0x0000000000707805 */ /* 0x000fe2000001ff00 */
[CC--:B----4-:R-:W-:Y:S01]  /*1430*/  IMAD R0, R169.reuse, R6.reuse, 0x3f ;  /* 0x0000003fa9007424 */ /* 0x0d0fe200078e0206 */
[----:B------:R-:W-:Y:S01]  /*1440*/  CS2R R162, SRZ ;  /* 0x0000000000a27805 */ /* 0x000fe2000001ff00 */
[----:B------:R-:W-:Y:S01]  /*1450*/  IMAD R4, R169, R6, R4 ;  /* 0x00000006a9047224 */ /* 0x000fe200078e0204 */
[----:B------:R-:W-:-:S02]  /*1460*/  CS2R R108, SRZ ;  /* 0x00000000006c7805 */ /* 0x000fc4000001ff00 */
[----:B------:R-:W-:Y:S02]  /*1470*/  CS2R R160, SRZ ;  /* 0x0000000000a07805 */ /* 0x000fe4000001ff00 */
[----:B------:R-:W-:Y:S02]  /*1480*/  SHF.R.S32.HI R3, RZ, 0x1f, R0 ;  /* 0x0000001fff037819 */ /* 0x000fe40000011400 */
[----:B------:R-:W-:Y:S02]  /*1490*/  CS2R R104, SRZ ;  /* 0x0000000000687805 */ /* 0x000fe4000001ff00 */
[----:B------:R-:W-:Y:S02]  /*14a0*/  SHF.R.S32.HI R5, RZ, 0x1f, R4 ;  /* 0x0000001fff057819 */ /* 0x000fe40000011404 */
[----:B------:R-:W-:Y:S02]  /*14b0*/  CS2R R158, SRZ ;  /* 0x00000000009e7805 */ /* 0x000fe4000001ff00 */
[----:B------:R-:W-:-:S02]  /*14c0*/  LEA.HI R3, R3, R0, RZ, 0x6 ;  /* 0x0000000003037211 */ /* 0x000fc400078f30ff */
[----:B------:R-:W-:Y:S02]  /*14d0*/  CS2R R156, SRZ ;  /* 0x00000000009c7805 */ /* 0x000fe4000001ff00 */
[----:B------:R-:W-:Y:S02]  /*14e0*/  LEA.HI R5, R5, R4, RZ, 0x6 ;  /* 0x0000000405057211 */ /* 0x000fe400078f30ff */
[----:B------:R-:W-:Y:S02]  /*14f0*/  CS2R R100, SRZ ;  /* 0x0000000000647805 */ /* 0x000fe4000001ff00 */
[----:B------:R-:W-:Y:S02]  /*1500*/  SHF.R.S32.HI R3, RZ, 0x6, R3 ;  /* 0x00000006ff037819 */ /* 0x000fe40000011403 */
[----:B------:R-:W-:Y:S02]  /*1510*/  CS2R R154, SRZ ;  /* 0x00000000009a7805 */ /* 0x000fe4000001ff00 */
[----:B------:R-:W-:-:S02]  /*1520*/  SHF.R.S32.HI R168, RZ, 0x6, R5 ;  /* 0x00000006ffa87819 */ /* 0x000fc40000011405 */
[----:B------:R-:W-:Y:S02]  /*1530*/  CS2R R96, SRZ ;  /* 0x0000000000607805 */ /* 0x000fe4000001ff00 */
[----:B------:R-:W-:Y:S02]  /*1540*/  MOV R0, RZ ;  /* 0x000000ff00007202 */ /* 0x000fe40000000f00 */
[----:B------:R-:W-:Y:S02]  /*1550*/  CS2R R152, SRZ ;  /* 0x0000000000987805 */ /* 0x000fe4000001ff00 */
[----:B------:R-:W-:Y:S01]  /*1560*/  VIMNMX R168, R3, R168, PT ;  /* 0x000000a803a87248 */ /* 0x000fe20003fe0100 */
[----:B------:R-:W-:Y:S01]  /*1570*/  IMAD.MOV.U32 R3, RZ, RZ, RZ ;  /* 0x000000ffff037224 */ /* 0x000fe200078e00ff */
[----:B------:R-:W-:Y:S02]  /*1580*/  CS2R R92, SRZ ;  /* 0x00000000005c7805 */ /* 0x000fe4000001ff00 */
[----:B------:R-:W-:-:S02]  /*1590*/  CS2R R36, SRZ ;  /* 0x0000000000247805 */ /* 0x000fc4000001ff00 */
[----:B------:R-:W-:Y:S02]  /*15a0*/  CS2R R32, SRZ ;  /* 0x0000000000207805 */ /* 0x000fe4000001ff00 */
[----:B------:R-:W-:Y:S02]  /*15b0*/  CS2R R88, SRZ ;  /* 0x0000000000587805 */ /* 0x000fe4000001ff00 */
[----:B------:R-:W-:Y:S01]  /*15c0*/  CS2R R26, SRZ ;  /* 0x00000000001a7805 */ /* 0x000fe2000001ff00 */
        /* <DEDUP_REMOVED lines=30> */
[----:B------:R-:W-:Y:S02]  /*17b0*/  ISETP.GE.AND P1, PT, R168, 0x1, PT ;  /* 0x00000001a800780c */ /* 0x000fe40003f26270 */
[----:B------:R-:W-:-:S11]  /*17c0*/  PLOP3.LUT P0, PT, PT, PT, PT, 0x80, 0x0 ;  /* 0x000000000000781c */ /* 0x000fd60003f0f070 */
[----:B------:R-:W-:Y:S05]  /*17d0*/  @!P1 BRA `(.L_x_3269) ;  /* 0x000000ac00b09947 */ /* 0x000fea0003800000 */
[----:B------:R-:W1:Y:S01]  /*17e0*/  SHFL.IDX PT, R4, R192, RZ, 0x1f ;  /* 0x00001fffc0047589 */ /* 0x000e6200000e0000 */
[----:B------:R-:W-:Y:S01]  /*17f0*/  UIADD3 UR4, UR37, 0x36400, URZ ;  /* 0x0003640025047890 */ /* 0x000fe2000fffe03f */
[----:B------:R-:W-:Y:S01]  /*1800*/  ISETP.GE.AND P0, PT, R168, 0x2, PT ;  /* 0x00000002a800780c */ /* 0x000fe20003f06270 */
[----:B------:R-:W-:Y:S01]  /*1810*/  UMOV UR17, 0x40000040 ;  /* 0x4000004000117882 */ /* 0x000fe20000000000 */
[----:B------:R-:W-:Y:S01]  /*1820*/  BAR.SYNC.DEFER_BLOCKING 0xe, 0x100 ;  /* 0x0384000000007b1d */ /* 0x000fe20000010000 */
[----:B------:R-:W-:-:S04]  /*1830*/  USHF.R.U32.HI UR4, URZ, 0x4, UR4 ;  /* 0x000000043f047899 */ /* 0x000fc80008011604 */
[----:B------:R-:W-:Y:S01]  /*1840*/  ULOP3.LUT UR4, UR4, 0x3fff, URZ, 0xc0, !UPT ;  /* 0x00003fff04047892 */ /* 0x000fe2000f8ec03f */
[----:B------:R-:W-:Y:S01]  /*1850*/  UMOV UR19, 0x40000040 ;  /* 0x4000004000137882 */ /* 0x000fe20000000000 */
[----:B------:R-:W-:Y:S02]  /*1860*/  UMOV UR5, 0x40000040 ;  /* 0x4000004000057882 */ /* 0x000fe40000000000 */
        /* <DEDUP_REMOVED lines=30> */
[----:B------:R-:W-:-:S05]  /*1a50*/  @!P1 LEA R4, R2, UR37, 0x3 ;  /* 0x0000002502049c11 */ /* 0x000fca000f8e18ff */
[----:B------:R-:W-:-:S05]  /*1a60*/  @!P1 VIADD R4, R4, 0x38860 ;  /* 0x0003886004049836 */ /* 0x000fca0000000000 */
        /* <DEDUP_REMOVED lines=16> */
[----:B------:R-:W-:-:S07]  /*1b70*/  IADD3 R168, R168, -0x2, RZ ;  /* 0xfffffffea8a87810 */ /* 0x000fce0007ffe0ff */
.L_x_3271:
[----:B------:R-:W-:Y:S01]  /*1b80*/  BAR.SYNC.DEFER_BLOCKING 0xe, 0x100 ;  /* 0x0384000000007b1d */ /* 0x000fe20000010000 */
[----:B-12---:R-:W-:Y:S01]  /*1b90*/  IMAD R4, R2, 0x40, R17 ;  /* 0x0000004002047824 */ /* 0x006fe200078e0211 */
        /* <DEDUP_REMOVED lines=144> */
[----:B------:R-:W-:Y:S02]  /*24a0*/  R2UR UR6, R5 ;  /* 0x00000000050672ca */ /* 0x000fe400000e0000 */
[C---:B------:R-:W-:Y:S01]  /*24b0*/  IADD3 R5, R4.reuse, 0x100, RZ ;  /* 0x0000010004057810 */ /* 0x040fe20007ffe0ff */
[----:B------:R-:W-:Y:S02]  /*24c0*/  VIADD R4, R4, 0x180 ;  /* 0x0000018004047836 */ /* 0x000fe40000000000 */
[----:B------:R-:W-:Y:S01]  /*24d0*/  HGMMA.64x256x16.F32 R24, gdesc[UR16].tnspB, R24, gsb0 ;  /* 0x43e00000101879f0 */ /* 0x000fe20008000818 */
[----:B------:R-:W-:Y:S02]  /*24e0*/  R2UR UR10, R5 ;  /* 0x00000000050a72ca */ /* 0x000fe400000e0000 */
[----:B------:R-:W-:Y:S02]  /*24f0*/  R2UR UR14, R4 ;  /* 0x00000000040e72ca */ /* 0x000fe400000e0000 */
[----:B------:R-:W-:-:S02]  /*2500*/  @!P1 LEA R4, R2, UR37, 0x3 ;  /* 0x0000002502049c11 */ /* 0x000fc4000f8e18ff */
[----:B------:R-:W-:-:S03]  /*2510*/  SEL R5, RZ, 0x1, P0 ;  /* 0x00000001ff057807 */ /* 0x000fc60000000000 */
[----:B------:R-:W-:Y:S01]  /*2520*/  @!P1 VIADD R4, R4, 0x38860 ;  /* 0x0003886004049836 */ /* 0x000fe20000000000 */
[----:B------:R-:W-:-:S04]  /*2530*/  LOP3.LUT R16, R16, R5, RZ, 0x3c, !PT ;  /* 0x0000000510107212 */ /* 0x000fc800078e3cff */
        /* <DEDUP_REMOVED lines=16> */
.L_x_3270:
[----:B------:R-:W-:Y:S01]  /*2640*/  BAR.SYNC.DEFER_BLOCKING 0xe, 0x100 ;  /* 0x0384000000007b1d */ /* 0x000fe20000010000 */
[C---:B-12---:R-:W-:Y:S01]  /*2650*/  IMAD R4, R2.reuse, 0x40, R17 ;  /* 0x0000004002047824 */ /* 0x046fe200078e0211 */
[----:B------:R-:W-:Y:S02]  /*2660*/  IADD3 R2, R2, 0x1, RZ ;  /* 0x0000000102027810 */ /* 0x000fe40007ffe0ff */
[----:B------:R-:W-:Y:S02]  /*2670*/  PLOP3.LUT P0, PT, PT, PT, PT, 0x8, 0x0 ;  /* 0x000000000000781c */ /* 0x000fe40003f0e170 */
        /* <DEDUP_REMOVED lines=137> */
.L_x_3268:
[----:B------:R-:W-:Y:S02]  /*2f10*/  ISETP.GE.AND P1, PT, R168, 0x1, PT ;  /* 0x00000001a800780c */ /* 0x000fe40003f26270 */
[----:B------:R-:W-:-:S11]  /*2f20*/  PLOP3.LUT P0, PT, PT, PT, PT, 0x80, 0x0 ;  /* 0x000000000000781c */ /* 0x000fd60003f0f070 */
[----:B------:R-:W-:Y:S05]  /*2f30*/  @!P1 BRA `(.L_x_3269) ;  /* 0x0000009400d89947 */ /* 0x000fea0003800000 */
        /* <DEDUP_REMOVED lines=29> */
.L_x_3272:
        /* <DEDUP_REMOVED lines=9> */
.L_x_3374:
[----:B------:R-:W-:Y:S05]  /*31a0*/  @!P0 BRA `(.L_x_3274) ;  /* 0x0000000000048947 */ /* 0x000fea0003800000 */
[----:B------:R-:W-:Y:S01]  /*31b0*/  BPT.TRAP 0x1 ;  /* 0x000000040000795c */ /* 0x000fe20000300000 */
.L_x_3274:
[----:B------:R-:W-:Y:S02]  /*31c0*/  LEA R5, R2, UR37, 0x3 ;  /* 0x0000002502057c11 */ /* 0x000fe4000f8e18ff */
[----:B------:R-:W-:-:S04]  /*31d0*/  SHF.L.U32 R8, R16, 0x1f, RZ ;  /* 0x0000001f10087819 */ /* 0x000fc800000006ff */
[----:B------:R2:W3:Y:S01]  /*31e0*/  SYNCS.PHASECHK.TRANS64.TRYWAIT P1, [R5+URZ+0x38830], R8 ;  /* 0x03883008050075a7 */ /* 0x0004e2000802017f */
[----:B------:R-:W-:Y:S05]  /*31f0*/  @!P0 BRA `(.L_x_3275) ;  /* 0x0000000000048947 */ /* 0x000fea0003800000 */
[----:B------:R-:W-:Y:S01]  /*3200*/  BPT.TRAP 0x1 ;  /* 0x000000040000795c */ /* 0x000fe20000300000 */
.L_x_3275:
[----:B---3--:R-:W-:Y:S05]  /*3210*/  @P1 BRA `(.L_x_3276) ;  /* 0x0000000000081947 */ /* 0x008fea0003800000 */
[----:B------:R-:W3:Y:S02]  /*3220*/  SYNCS.PHASECHK.TRANS64.TRYWAIT P1, [R5+URZ+0x38830], R8 ;  /* 0x03883008050075a7 */ /* 0x000ee4000802017f */
[----:B---3--:R-:W-:Y:S05]  /*3230*/  @!P1 BRA `(.L_x_3277) ;  /* 0x000000e000f89947 */ /* 0x008fea0003800000 */
.L_x_3276:
[----:B------:R-:W-:-:S04]  /*3240*/  UIADD3 UR4, UR37, 0x22400, URZ ;  /* 0x0002240025047890 */ /* 0x000fc8000fffe03f */
[----:B------:R-:W-:-:S04]  /*3250*/  USHF.R.U32.HI UR4, URZ, 0x4, UR4 ;  /* 0x000000043f047899 */ /* 0x000fc80008011604 */
[----:B------:R-:W-:-:S06]  /*3260*/  ULOP3.LUT UR4, UR4, 0x3fff, URZ, 0xc0, !UPT ;  /* 0x00003fff04047892 */ /* 0x000fcc000f8ec03f */
[----:B-1----:R-:W-:Y:S01]  /*3270*/  IMAD.U32 R0, RZ, RZ, UR4 ;  /* 0x00000004ff007e24 */ /* 0x002fe2000f8e00ff */
[----:B------:R-:W-:Y:S05]  /*3280*/  WARPSYNC.ALL ;  /* 0x0000000000007948 */ /* 0x000fea0003800000 */
[----:B------:R-:W-:Y:S01]  /*3290*/  LOP3.LUT R0, R0, 0x10000, RZ, 0xfc, !PT ;  /* 0x0001000000007812 */ /* 0x000fe200078efcff */
[----:B------:R-:W-:-:S03]  /*32a0*/  UIADD3 UR4, UR37, 0x20400, URZ ;  /* 0x0002040025047890 */ /* 0x000fc6000fffe03f */
[----:B------:R-:W-:Y:S01]  /*32b0*/  LEA R4, R2, R0, 0x9 ;  /* 0x0000000002047211 */ /* 0x000fe200078e48ff */
[----:B------:R-:W-:Y:S01]  /*32c0*/  WARPGROUP.ARRIVE ;  /* 0x00000000000079c5 */ /* 0x000fe20000000000 */
[----:B------:R-:W-:Y:S01]  /*32d0*/  UMOV UR11, 0x40000040 ;  /* 0x40000040000b7882 */ /* 0x000fe20000000000 */
[----:B------:R-:W-:Y:S01]  /*32e0*/  USHF.R.U32.HI UR4, URZ, 0x4, UR4 ;  /* 0x000000043f047899 */ /* 0x000fe20008011604 */
[----:B------:R-:W-:Y:S01]  /*32f0*/  R2UR UR10, R4 ;  /* 0x00000000040a72ca */ /* 0x000fe200000e0000 */
[----:B------:R-:W-:Y:S01]  /*3300*/  UMOV UR9, 0x40000040 ;  /* 0x4000004000097882 */ /* 0x000fe20000000000 */
        /* <DEDUP_REMOVED lines=27> */
.L_x_3375:
[----:B------:R-:W-:Y:S05]  /*34c0*/  @!P0 BRA `(.L_x_3279) ;  /* 0x0000000000048947 */ /* 0x000fea0003800000 */
[----:B------:R-:W-:Y:S01]  /*34d0*/  BPT.TRAP 0x1 ;  /* 0x000000040000795c */ /* 0x000fe20000300000 */
.L_x_3279:
[----:B------:R4:W1:Y:S01]  /*34e0*/  SYNCS.PHASECHK.TRANS64.TRYWAIT P1, [R5+URZ+0x38850], R8 ;  /* 0x03885008050075a7 */ /* 0x000862000802017f */
[----:B------:R-:W-:Y:S05]  /*34f0*/  @!P0 BRA `(.L_x_3280) ;  /* 0x0000000000048947 */ /* 0x000fea0003800000 */
[----:B------:R-:W-:Y:S01]  /*3500*/  BPT.TRAP 0x1 ;  /* 0x000000040000795c */ /* 0x000fe20000300000 */
.L_x_3280:
[----:B-1----:R-:W-:-:S04]  /*3510*/  IMAD.U32 R4, RZ, RZ, UR37 ;  /* 0x00000025ff047e24 */ /* 0x002fc8000f8e00ff */
[C---:B------:R-:W-:Y:S02]  /*3520*/  VIADD R3, R4.reuse, 0x400 ;  /* 0x0000040004037836 */ /* 0x040fe40000000000 */
        /* <DEDUP_REMOVED lines=11> */
.L_x_3281:
[----:B------:R-:W-:Y:S01]  /*35e0*/  R2UR UR24, R4 ;  /* 0x00000000041872ca */ /* 0x000fe200000e0000 */
[----:B------:R-:W-:Y:S01]  /*35f0*/  WARPGROUP.ARRIVE ;  /* 0x00000000000079c5 */ /* 0x000fe20000000000 */
[C---:B------:R-:W-:Y:S01]  /*3600*/  R2UR UR26, R6.reuse ;  /* 0x00000000061a72ca */ /* 0x040fe200000e0000 */
[----:B------:R-:W-:Y:S01]  /*3610*/  UMOV UR25, 0x40000040 ;  /* 0x4000004000197882 */ /* 0x000fe20000000000 */
[----:B------:R-:W-:Y:S01]  /*3620*/  UMOV UR27, 0x40000040 ;  /* 0x40000040001b7882 */ /* 0x000fe20000000000 */
[----:B------:R-:W-:Y:S01]  /*3630*/  VIADD R7, R6, 0x2 ;  /* 0x0000000206077836 */ /* 0x000fe20000000000 */
[----:B--234-:R-:W-:Y:S01]  /*3640*/  IADD3 R8, R4, 0x2, RZ ;  /* 0x0000000204087810 */ /* 0x01cfe20007ffe0ff */
[----:B------:R-:W-:Y:S01]  /*3650*/  UMOV UR5, 0x40000040 ;  /* 0x4000004000057882 */ /* 0x000fe20000000000 */
        /* <DEDUP_REMOVED lines=8> */
[----:B------:R-:W-:-:S02]  /*36e0*/  VIADD R10, R6, 0x800 ;  /* 0x00000800060a7836 */ /* 0x000fc40000000000 */
[----:B------:R-:W-:-:S04]  /*36f0*/  IMAD R206, R2, 0x1000, R19 ;  /* 0x0000100002ce7824 */ /* 0x000fc800078e0213 */
[----:B------:R-:W-:Y:S01]  /*3700*/  VIADD R207, R206, 0x80 ;  /* 0x00000080cecf7836 */ /* 0x000fe20000000000 */
        /* <DEDUP_REMOVED lines=127> */
[----:B------:R-:W-:Y:S02]  /*3f00*/  IADD3 R8, R4, 0x800, RZ ;  /* 0x0000080004087810 */ /* 0x000fe40007ffe0ff */
        /* <DEDUP_REMOVED lines=58> */
[C---:B------:R-:W-:Y:S01]  /*42b0*/  IMAD.IADD R13, R9.reuse, 0x1, R10 ;  /* 0x00000001090d7824 */ /* 0x040fe200078e020a */
        /* <DEDUP_REMOVED lines=87> */
[C---:B------:R-:W-:Y:S01]  /*4830*/  IADD3 R7, R9.reuse, R8, RZ ;  /* 0x0000000809077210 */ /* 0x040fe20007ffe0ff */
[----:B------:R-:W-:Y:S02]  /*4840*/  IMAD.IADD R9, R9, 0x1, R10 ;  /* 0x0000000109097824 */ /* 0x000fe400078e020a */
[C---:B------:R-:W-:Y:S02]  /*4850*/  IMAD.IADD R8, R11.reuse, 0x1, R8 ;  /* 0x000000010b087824 */ /* 0x040fe400078e0208 */
[----:B------:R-:W-:-:S02]  /*4860*/  IMAD.IADD R10, R11, 0x1, R10 ;  /* 0x000000010b0a7824 */ /* 0x000fc400078e020a */
[----:B------:R-:W-:Y:S01]  /*4870*/  IMAD.MOV.U32 R11, RZ, RZ, 0x40 ;  /* 0x00000040ff0b7424 */ /* 0x000fe200078e00ff */
[----:B------:R-:W-:Y:S02]  /*4880*/  WARPGROUP.DEPBAR.LE gsb0, 0x0 ;  /* 0x00008000000079c5 */ /* 0x000fe40000010000 */
[----:B------:R-:W-:-:S06]  /*4890*/  WARPGROUP.ARRIVE ;  /* 0x00000000000079c5 */ /* 0x000fcc0000000000 */
[----:B------:R-:W-:Y:S01]  /*48a0*/  HGMMA.64x64x16.F32 R24, gdesc[UR4], R24, gsb0 ;  /* 0x00e00000041879f0 */ /* 0x000fe20008000818 */
[----:B------:R-:W-:Y:S01]  /*48b0*/  R2UR UR4, R7 ;  /* 0x00000000070472ca */ /* 0x000fe200000e0000 */
[----:B------:R-:W-:Y:S01]  /*48c0*/  UMOV UR5, 0x40000040 ;  /* 0x4000004000057882 */ /* 0x000fe20000000000 */
[----:B------:R-:W-:Y:S01]  /*48d0*/  R2UR UR6, R9 ;  /* 0x00000000090672ca */ /* 0x000fe200000e0000 */
[----:B------:R-:W-:Y:S01]  /*48e0*/  UMOV UR7, 0x40000040 ;  /* 0x4000004000077882 */ /* 0x000fe20000000000 */
        /* <DEDUP_REMOVED lines=10> */
[----:B------:R-:W-:-:S04]  /*4990*/  SEL R8, R8, 0xf80, P1 ;  /* 0x00000f8008087807 */ /* 0x000fc80000800000 */
[----:B------:R-:W-:-:S04]  /*49a0*/  LOP3.LUT R8, R8, 0x1e00, RZ, 0xc0, !PT ;  /* 0x00001e0008087812 */ /* 0x000fc800078ec0ff */
[CC--:B------:R-:W-:Y:S02]  /*49b0*/  IADD3 R9, R7.reuse, R8.reuse, R4 ;  /* 0x0000000807097210 */ /* 0x0c0fe40007ffe004 */
[----:B------:R-:W-:Y:S01]  /*49c0*/  IADD3 R6, R7, R8, R6 ;  /* 0x0000000807067210 */ /* 0x000fe20007ffe006 */
[----:B------:R-:W-:Y:S02]  /*49d0*/  IMAD R7, R168, -0x40, R11 ;  /* 0xffffffc0a8077824 */ /* 0x000fe400078e020b */
[----:B------:R-:W-:Y:S02]  /*49e0*/  VIADD R11, R17, UR42 ;  /* 0x0000002a110b7c36 */ /* 0x000fe40008000000 */
        /* <DEDUP_REMOVED lines=8> */
[----:B------:R-:W1:Y:S08]  /*4a70*/  LDC R6, c[0x0][0x2e0] ;  /* 0x0000b800ff067b82 */ /* 0x000e700000000800 */
[----:B------:R-:W2:Y:S01]  /*4a80*/  LDC R9, c[0x0][0x288] ;  /* 0x0000a200ff097b82 */ /* 0x000ea20000000800 */
[----:B-1----:R-:W-:-:S02]  /*4a90*/  IMAD R7, R169, R6, R7 ;  /* 0x00000006a9077224 */ /* 0x002fc400078e0207 */
[----:B------:R-:W-:Y:S02]  /*4aa0*/  IMAD R8, R169, R6, R8 ;  /* 0x00000006a9087224 */ /* 0x000fe400078e0208 */
[----:B------:R-:W-:-:S03]  /*4ab0*/  IMAD.IADD R7, R7, 0x1, -R18 ;  /* 0x0000000107077824 */ /* 0x000fc600078e0a12 */
[----:B--2---:R-:W-:Y:S01]  /*4ac0*/  IADD3 R8, R8, -R9, -R18 ;  /* 0x8000000908087210 */ /* 0x004fe20007ffe812 */
[----:B------:R-:W-:-:S03]  /*4ad0*/  IMAD R6, R169, R6, -R9 ;  /* 0x00000006a9067224 */ /* 0x000fc600078e0a09 */
[----:B------:R-:W-:Y:S01]  /*4ae0*/  VIADDMNMX R12, R11, R8, R7, PT ;  /* 0x000000080b0c7246 */ /* 0x000fe20003800107 */
[----:B------:R-:W-:Y:S01]  /*4af0*/  VIADD R6, R6, UR42 ;  /* 0x0000002a06067c36 */ /* 0x000fe20008000000 */
[----:B------:R-:W-:Y:S02]  /*4b00*/  IADD3 R8, R8, 0x8, R11 ;  /* 0x0000000808087810 */ /* 0x000fe40007ffe00b */
[C---:B------:R-:W-:Y:S02]  /*4b10*/  ISETP.GT.AND P1, PT, R12.reuse, RZ, PT ;  /* 0x000000ff0c00720c */ /* 0x040fe40003f24270 */
[C---:B------:R-:W-:Y:S02]  /*4b20*/  ISETP.GT.AND P2, PT, R12.reuse, 0x1, PT ;  /* 0x000000010c00780c */ /* 0x040fe40003f44270 */
[----:B------:R-:W-:Y:S02]  /*4b30*/  ISETP.GT.AND P3, PT, R12, 0x8, PT ;  /* 0x000000080c00780c */ /* 0x000fe40003f64270 */
[----:B------:R-:W-:-:S02]  /*4b40*/  VIMNMX R8, R7, R8, PT ;  /* 0x0000000807087248 */ /* 0x000fc40003fe0100 */
[----:B------:R-:W-:-:S04]  /*4b50*/  SHF.R.S32.HI R9, RZ, 0x1f, R6 ;  /* 0x0000001fff097819 */ /* 0x000fc80000011406 */
[----:B------:R-:W-:-:S04]  /*4b60*/  LEA.HI R9, R9, R6, RZ, 0x6 ;  /* 0x0000000609097211 */ /* 0x000fc800078f30ff */
[----:B------:R-:W-:-:S04]  /*4b70*/  SHF.R.S32.HI R9, RZ, 0x6, R9 ;  /* 0x00000006ff097819 */ /* 0x000fc80000011409 */
[----:B------:R-:W-:Y:S01]  /*4b80*/  VIMNMX R9, RZ, R9, !PT ;  /* 0x00000009ff097248 */ /* 0x000fe20007fe0100 */
[----:B------:R-:W-:Y:S02]  /*4b90*/  WARPGROUP.DEPBAR.LE gsb0, 0x0 ;  /* 0x00008000000079c5 */ /* 0x000fe40000010000 */
[----:B------:R-:W-:-:S06]  /*4ba0*/  WARPGROUP.ARRIVE ;  /* 0x00000000000079c5 */ /* 0x000fcc0000000000 */
[----:B------:R-:W-:Y:S01]  /*4bb0*/  HGMMA.64x64x16.F32 R24, gdesc[UR4], R24, gsb0 ;  /* 0x00e00000041879f0 */ /* 0x000fe20008000818 */
[----:B------:R-:W-:Y:S01]  /*4bc0*/  ULDC UR5, c[0x0][0xa80] ;  /* 0x0002a00000057ab9 */ /* 0x000fe20000000800 */
[----:B------:R-:W-:Y:S01]  /*4bd0*/  R2UR UR4, R206 ;  /* 0x00000000ce0472ca */ /* 0x000fe200000e0000 */
[----:B------:R-:W-:-:S12]  /*4be0*/  UMOV UR7, 0x40000040 ;  /* 0x4000004000077882 */ /* 0x000fd80000000000 */
[----:B------:R-:W-:Y:S01]  /*4bf0*/  UMOV UR6, UR4 ;  /* 0x0000000400067c82 */ /* 0x000fe20008000000 */
[----:B------:R-:W-:Y:S01]  /*4c00*/  R2UR UR4, R207 ;  /* 0x00000000cf0472ca */ /* 0x000fe200000e0000 */
[C---:B------:R-:W-:Y:S02]  /*4c10*/  VIADD R207, R206.reuse, 0x100 ;  /* 0x00000100cecf7836 */ /* 0x040fe40000000000 */
[----:B------:R-:W-:Y:S01]  /*4c20*/  VIADD R206, R206, 0x180 ;  /* 0x00000180cece7836 */ /* 0x000fe20000000000 */
[----:B------:R-:W-:Y:S02]  /*4c30*/  WARPGROUP.DEPBAR.LE gsb0, 0x0 ;  /* 0x00008000000079c5 */ /* 0x000fe40000010000 */
[----:B------:R-:W-:Y:S02]  /*4c40*/  FSEL R24, R24, -INF , P1 ;  /* 0xff80000018187808 */ /* 0x000fe40000800000 */
[----:B------:R-:W-:Y:S02]  /*4c50*/  FSEL R25, R25, -INF , P2 ;  /* 0xff80000019197808 */ /* 0x000fe40001000000 */
[----:B------:R-:W-:-:S02]  /*4c60*/  ISETP.GT.AND P1, PT, R12, 0x9, PT ;  /* 0x000000090c00780c */ /* 0x000fc40003f24270 */
[----:B------:R-:W-:Y:S02]  /*4c70*/  FSEL R28, R28, -INF , P3 ;  /* 0xff8000001c1c7808 */ /* 0x000fe40001800000 */
[----:B------:R-:W-:Y:S02]  /*4c80*/  FMNMX.FTZ R13, R24, R25, !PT ;  /* 0x00000019180d7209 */ /* 0x000fe40007810000 */
[----:B------:R-:W-:Y:S02]  /*4c90*/  ISETP.GT.AND P2, PT, R12, 0x10, PT ;  /* 0x000000100c00780c */ /* 0x000fe40003f44270 */
[----:B------:R-:W-:Y:S02]  /*4ca0*/  FSEL R29, R29, -INF , P1 ;  /* 0xff8000001d1d7808 */ /* 0x000fe40000800000 */
[----:B------:R-:W-:Y:S02]  /*4cb0*/  FMNMX.FTZ R10, R28, R13, !PT ;  /* 0x0000000d1c0a7209 */ /* 0x000fe40007810000 */
        /* <DEDUP_REMOVED lines=33> */
[----:B------:R-:W-:Y:S02]  /*4ed0*/  FSEL R53, R53, -INF , P1 ;  /* 0xff80000035357808 */ /* 0x000fe40000800000 */
[----:B------:R-:W-:Y:S02]  /*4ee0*/  FMNMX.FTZ R10, R52, R13, !PT ;  /* 0x0000000d340a7209 */ /* 0x000fe40007810000 */
[----:B------:R-:W-:Y:S02]  /*4ef0*/  ISETP.GT.AND P1, PT, R8, RZ, PT ;  /* 0x000000ff0800720c */ /* 0x000fe40003f24270 */
[----:B------:R-:W-:-:S02]  /*4f00*/  FMNMX.FTZ R10, R53, R10, !PT ;  /* 0x0000000a350a7209 */ /* 0x000fc40007810000 */
[C---:B------:R-:W-:Y:S02]  /*4f10*/  ISETP.GT.AND P2, PT, R8.reuse, 0x1, PT ;  /* 0x000000010800780c */ /* 0x040fe40003f44270 */
[----:B------:R-:W-:Y:S01]  /*4f20*/  ISETP.GT.AND P3, PT, R8, 0x8, PT ;  /* 0x000000080800780c */ /* 0x000fe20003f64270 */
[----:B------:R-:W1:Y:S01]  /*4f30*/  SHFL.BFLY PT, R13, R10, 0x2, 0x1f ;  /* 0x0c401f000a0d7f89 */ /* 0x000e6200000e0000 */
[----:B------:R-:W-:Y:S02]  /*4f40*/  FSEL R26, R26, -INF , P1 ;  /* 0xff8000001a1a7808 */ /* 0x000fe40000800000 */
[----:B------:R-:W-:Y:S02]  /*4f50*/  FSEL R27, R27, -INF , P2 ;  /* 0xff8000001b1b7808 */ /* 0x000fe40001000000 */
[----:B------:R-:W-:Y:S02]  /*4f60*/  ISETP.GT.AND P1, PT, R8, 0x9, PT ;  /* 0x000000090800780c */ /* 0x000fe40003f24270 */
[----:B------:R-:W-:-:S02]  /*4f70*/  FSEL R30, R30, -INF , P3 ;  /* 0xff8000001e1e7808 */ /* 0x000fc40001800000 */
[----:B------:R-:W-:Y:S02]  /*4f80*/  FMNMX.FTZ R7, R26, R27, !PT ;  /* 0x0000001b1a077209 */ /* 0x000fe40007810000 */
[C---:B------:R-:W-:Y:S02]  /*4f90*/  ISETP.GT.AND P2, PT, R8.reuse, 0x10, PT ;  /* 0x000000100800780c */ /* 0x040fe40003f44270 */
[----:B------:R-:W-:Y:S02]  /*4fa0*/  FSEL R31, R31, -INF , P1 ;  /* 0xff8000001f1f7808 */ /* 0x000fe40000800000 */
[----:B------:R-:W-:Y:S02]  /*4fb0*/  ISETP.GT.AND P1, PT, R8, 0x11, PT ;  /* 0x000000110800780c */ /* 0x000fe40003f24270 */
[----:B------:R-:W-:Y:S02]  /*4fc0*/  FSEL R34, R34, -INF , P2 ;  /* 0xff80000022227808 */ /* 0x000fe40001000000 */
[----:B------:R-:W-:-:S02]  /*4fd0*/  ISETP.GT.AND P2, PT, R8, 0x18, PT ;  /* 0x000000180800780c */ /* 0x000fc40003f44270 */
[----:B------:R-:W-:Y:S02]  /*4fe0*/  FSEL R35, R35, -INF , P1 ;  /* 0xff80000023237808 */ /* 0x000fe40000800000 */
[----:B------:R-:W-:Y:S02]  /*4ff0*/  ISETP.GT.AND P1, PT, R8, 0x19, PT ;  /* 0x000000190800780c */ /* 0x000fe40003f24270 */
[----:B-1----:R-:W-:Y:S02]  /*5000*/  FMNMX.FTZ R13, R10, R13, !PT ;  /* 0x0000000d0a0d7209 */ /* 0x002fe40007810000 */
[----:B------:R-:W-:Y:S02]  /*5010*/  FMNMX.FTZ R10, R30, R7, !PT ;  /* 0x000000071e0a7209 */ /* 0x000fe40007810000 */
[----:B------:R-:W-:Y:S01]  /*5020*/  FSEL R38, R38, -INF , P2 ;  /* 0xff80000026267808 */ /* 0x000fe20001000000 */
[----:B------:R-:W1:Y:S01]  /*5030*/  SHFL.BFLY PT, R12, R13, 0x1, 0x1f ;  /* 0x0c201f000d0c7f89 */ /* 0x000e6200000e0000 */
        /* <DEDUP_REMOVED lines=15> */
[----:B-1----:R-:W-:Y:S02]  /*5130*/  FMNMX.FTZ R7, R13, R12, !PT ;  /* 0x0000000c0d077209 */ /* 0x002fe40007810000 */
[----:B------:R-:W-:Y:S02]  /*5140*/  ISETP.GT.AND P1, PT, R8, 0x30, PT ;  /* 0x000000300800780c */ /* 0x000fe40003f24270 */
[----:B------:R-:W-:Y:S01]  /*5150*/  FSEL R47, R47, -INF , P3 ;  /* 0xff8000002f2f7808 */ /* 0x000fe20001800000 */
[----:B------:R-:W-:Y:S01]  /*5160*/  FMUL.FTZ R12, R7, UR5 ;  /* 0x00000005070c7c20 */ /* 0x000fe20008410000 */
[----:B------:R-:W-:-:S02]  /*5170*/  FMNMX.FTZ R10, R46, R11, !PT ;  /* 0x0000000b2e0a7209 */ /* 0x000fc40007810000 */
[----:B------:R-:W-:Y:S02]  /*5180*/  FSETP.NEU.FTZ.AND P4, PT, R7, -INF , PT ;  /* 0xff8000000700780b */ /* 0x000fe40003f9d000 */
[----:B------:R-:W-:Y:S02]  /*5190*/  ISETP.GT.AND P2, PT, R8, 0x31, PT ;  /* 0x000000310800780c */ /* 0x000fe40003f44270 */
[----:B------:R-:W-:Y:S02]  /*51a0*/  FSEL R50, R50, -INF , P1 ;  /* 0xff80000032327808 */ /* 0x000fe40000800000 */
[----:B------:R-:W-:Y:S02]  /*51b0*/  FMNMX.FTZ R11, R47, R10, !PT ;  /* 0x0000000a2f0b7209 */ /* 0x000fe40007810000 */
[----:B------:R-:W-:Y:S02]  /*51c0*/  FSEL R56, R12, RZ, P4 ;  /* 0x000000ff0c387208 */ /* 0x000fe40002000000 */
[----:B------:R-:W-:-:S02]  /*51d0*/  ISETP.GT.AND P1, PT, R8, 0x38, PT ;  /* 0x000000380800780c */ /* 0x000fc40003f24270 */
[----:B------:R-:W-:Y:S01]  /*51e0*/  FSEL R51, R51, -INF , P2 ;  /* 0xff80000033337808 */ /* 0x000fe20001000000 */
[--C-:B------:R-:W-:Y:S01]  /*51f0*/  FFMA.FTZ R24, R24, UR5, -R56.reuse ;  /* 0x0000000518187c23 */ /* 0x100fe20008010838 */
[----:B------:R-:W-:Y:S01]  /*5200*/  FMNMX.FTZ R12, R50, R11, !PT ;  /* 0x0000000b320c7209 */ /* 0x000fe20007810000 */
[--C-:B------:R-:W-:Y:S01]  /*5210*/  FFMA.FTZ R11, R25, UR5, -R56.reuse ;  /* 0x00000005190b7c23 */ /* 0x100fe20008010838 */
[----:B------:R-:W-:Y:S01]  /*5220*/  ISETP.GT.AND P2, PT, R8, 0x39, PT ;  /* 0x000000390800780c */ /* 0x000fe20003f44270 */
[----:B------:R-:W-:Y:S01]  /*5230*/  MUFU.EX2 R10, R24 ;  /* 0x00000018000a7308 */ /* 0x000fe20000000800 */
[----:B------:R-:W-:Y:S01]  /*5240*/  FSEL R54, R54, -INF , P1 ;  /* 0xff80000036367808 */ /* 0x000fe20000800000 */
[--C-:B------:R-:W-:Y:S01]  /*5250*/  FFMA.FTZ R14, R32, UR5, -R56.reuse ;  /* 0x00000005200e7c23 */ /* 0x100fe20008010838 */
[----:B------:R-:W-:Y:S01]  /*5260*/  FMNMX.FTZ R13, R51, R12, !PT ;  /* 0x0000000c330d7209 */ /* 0x000fe20007810000 */
[--C-:B------:R-:W-:Y:S01]  /*5270*/  FFMA.FTZ R12, R28, UR5, -R56.reuse ;  /* 0x000000051c0c7c23 */ /* 0x100fe20008010838 */
[----:B------:R-:W-:Y:S01]  /*5280*/  FSEL R55, R55, -INF , P2 ;  /* 0xff80000037377808 */ /* 0x000fe20001000000 */
        /* <DEDUP_REMOVED lines=12> */
[--C-:B------:R-:W-:Y:S01]  /*5350*/  FFMA.FTZ R175, R49, UR5, -R56.reuse ;  /* 0x0000000531af7c23 */ /* 0x100fe20008010838 */
[--C-:B------:R-:W-:Y:S01]  /*5360*/  FFMA.FTZ R176, R52, UR5, -R56.reuse ;  /* 0x0000000534b07c23 */ /* 0x100fe20008010838 */
[----:B------:R-:W-:Y:S01]  /*5370*/  FFMA.FTZ R177, R53, UR5, -R56 ;  /* 0x0000000535b17c23 */ /* 0x000fe20008010838 */
[----:B------:R-:W2:Y:S08]  /*5380*/  MUFU.EX2 R11, R11 ;  /* 0x0000000b000b7308 */ /* 0x000eb00000000800 */
[----:B------:R-:W-:Y:S08]  /*5390*/  MUFU.EX2 R12, R12 ;  /* 0x0000000c000c7308 */ /* 0x000ff00000000800 */
[----:B------:R-:W3:Y:S01]  /*53a0*/  MUFU.EX2 R13, R13 ;  /* 0x0000000d000d7308 */ /* 0x000ee20000000800 */
[----:B--2---:R-:W-:Y:S01]  /*53b0*/  F2FP.F16.F32.PACK_AB R152, R11, R10 ;  /* 0x0000000a0b98723e */ /* 0x004fe200000000ff */
[----:B------:R-:W-:Y:S01]  /*53c0*/  FADD.FTZ R11, R10, R11 ;  /* 0x0000000b0a0b7221 */ /* 0x000fe20000010000 */
[----:B-1----:R-:W-:-:S05]  /*53d0*/  FMNMX.FTZ R25, R8, R25, !PT ;  /* 0x0000001908197209 */ /* 0x002fca0007810000 */
[----:B------:R-:W1:Y:S01]  /*53e0*/  SHFL.BFLY PT, R8, R25, 0x1, 0x1f ;  /* 0x0c201f0019087f89 */ /* 0x000e6200000e0000 */
[----:B------:R-:W-:Y:S08]  /*53f0*/  MUFU.EX2 R14, R14 ;  /* 0x0000000e000e7308 */ /* 0x000ff00000000800 */
[----:B------:R-:W2:Y:S01]  /*5400*/  MUFU.EX2 R15, R15 ;  /* 0x0000000f000f7308 */ /* 0x000ea20000000800 */
[----:B---3--:R-:W-:Y:S01]  /*5410*/  F2FP.F16.F32.PACK_AB R154, R13, R12 ;  /* 0x0000000c0d9a723e */ /* 0x008fe200000000ff */
[----:B------:R-:W-:-:S04]  /*5420*/  FADD.FTZ R12, R12, R11 ;  /* 0x0000000b0c0c7221 */ /* 0x000fc80000010000 */
[----:B------:R-:W-:Y:S01]  /*5430*/  FADD.FTZ R13, R13, R12 ;  /* 0x0000000c0d0d7221 */ /* 0x000fe20000010000 */
[----:B------:R-:W-:Y:S01]  /*5440*/  VIADD R12, R168, 0xfffffffe ;  /* 0xfffffffea80c7836 */ /* 0x000fe20000000000 */
[----:B------:R-:W-:Y:S04]  /*5450*/  MUFU.EX2 R20, R20 ;  /* 0x0000001400147308 */ /* 0x000fe80000000800 */
[----:B------:R-:W-:Y:S02]  /*5460*/  ISETP.GE.AND P2, PT, R12, R9, PT ;  /* 0x000000090c00720c */ /* 0x000fe40003f46270 */
[----:B-1----:R-:W-:Y:S02]  /*5470*/  FMNMX.FTZ R8, R25, R8, !PT ;  /* 0x0000000819087209 */ /* 0x002fe40007810000 */
[----:B------:R-:W1:Y:S01]  /*5480*/  MUFU.EX2 R21, R21 ;  /* 0x0000001500157308 */ /* 0x000e620000000800 */
[----:B--2---:R-:W-:Y:S01]  /*5490*/  F2FP.F16.F32.PACK_AB R156, R15, R14 ;  /* 0x0000000e0f9c723e */ /* 0x004fe200000000ff */
[----:B------:R-:W-:Y:S01]  /*54a0*/  FADD.FTZ R14, R14, R13 ;  /* 0x0000000d0e0e7221 */ /* 0x000fe20000010000 */
[C---:B------:R-:W-:Y:S01]  /*54b0*/  FSETP.NEU.FTZ.AND P1, PT, R8.reuse, -INF , PT ;  /* 0xff8000000800780b */ /* 0x040fe20003f3d000 */
[----:B------:R-:W-:-:S02]  /*54c0*/  FMUL.FTZ R24, R8, UR5 ;  /* 0x0000000508187c20 */ /* 0x000fc40008410000 */
        /* <DEDUP_REMOVED lines=24> */
[----:B-1----:R-:W-:Y:S01]  /*5650*/  F2FP.F16.F32.PACK_AB R158, R21, R20 ;  /* 0x00000014159e723e */ /* 0x002fe200000000ff */
[----:B------:R-:W-:Y:S01]  /*5660*/  FADD.FTZ R20, R20, R15 ;  /* 0x0000000f14147221 */ /* 0x000fe20000010000 */
[----:B------:R-:W-:-:S03]  /*5670*/  @!P1 IADD3 R5, R5, 0x38860, RZ ;  /* 0x0003886005059810 */ /* 0x000fc60007ffe0ff */
[----:B------:R-:W-:Y:S01]  /*5680*/  FADD.FTZ R21, R21, R20 ;  /* 0x0000001415157221 */ /* 0x000fe20000010000 */
[----:B------:R-:W-:Y:S01]  /*5690*/  @!P1 PRMT R5, RZ, 0x654, R5 ;  /* 0x00000654ff059816 */ /* 0x000fe20000000005 */
[----:B------:R-:W1:Y:S08]  /*56a0*/  MUFU.EX2 R179, R179 ;  /* 0x000000b300b37308 */ /* 0x000e700000000800 */
        /* <DEDUP_REMOVED lines=50> */
[----:B------:R-:W-:-:S06]  /*59d0*/  FADD.FTZ R176, R176, R175 ;  /* 0x000000afb0b07221 */ /* 0x000fcc0000010000 */
[----:B------:R-:W3:Y:S08]  /*59e0*/  MUFU.EX2 R204, R204 ;  /* 0x000000cc00cc7308 */ /* 0x000ef00000000800 */
[----:B------:R-:W5:Y:S01]  /*59f0*/  MUFU.EX2 R205, R205 ;  /* 0x000000cd00cd7308 */ /* 0x000f620000000800 */
[----:B-1----:R-:W-:Y:S01]  /*5a00*/  F2FP.F16.F32.PACK_AB R165, R202, R203 ;  /* 0x000000cbcaa5723e */ /* 0x002fe200000000ff */
[----:B------:R-:W-:-:S04]  /*5a10*/  FADD.FTZ R203, R203, R200 ;  /* 0x000000c8cbcb7221 */ /* 0x000fc80000010000 */
[----:B------:R-:W-:-:S04]  /*5a20*/  FADD.FTZ R203, R202, R203 ;  /* 0x000000cbcacb7221 */ /* 0x000fc80000010000 */
[----:B---3--:R-:W-:Y:S01]  /*5a30*/  FADD.FTZ R6, R204, R203 ;  /* 0x000000cbcc067221 */ /* 0x008fe20000010000 */
[----:B-----5:R-:W-:-:S03]  /*5a40*/  F2FP.F16.F32.PACK_AB R167, R205, R204 ;  /* 0x000000cccda7723e */ /* 0x020fc600000000ff */
[----:B------:R-:W-:Y:S02]  /*5a50*/  FADD.FTZ R6, R205, R6 ;  /* 0x00000006cd067221 */ /* 0x000fe40000010000 */
[----:B------:R4:W-:Y:S01]  /*5a60*/  STSM.16.M88.4 [R185], R164 ;  /* 0x000000a4b9007844 */ /* 0x0009e20000000200 */
[----:B--2---:R-:W-:-:S06]  /*5a70*/  WARPGROUP.ARRIVE ;  /* 0x00000000000079c5 */ /* 0x004fcc0000000000 */
        /* <DEDUP_REMOVED lines=32> */
[----:B----4-:R-:W-:Y:S06]  /*5c80*/  @!P2 BRA `(.L_x_3283) ;  /* 0x000000300090a947 */ /* 0x010fec0003800000 */
[----:B------:R-:W-:Y:S01]  /*5c90*/  IMAD.MOV.U32 R11, RZ, RZ, R8 ;  /* 0x000000ffff0b7224 */ /* 0x000fe200078e0008 */
[----:B------:R-:W-:Y:S01]  /*5ca0*/  ULDC UR4, c[0x0][0x288] ;  /* 0x0000a20000047ab9 */ /* 0x000fe20000000800 */
[----:B------:R-:W-:Y:S01]  /*5cb0*/  IMAD.MOV.U32 R13, RZ, RZ, R7 ;  /* 0x000000ffff0d7224 */ /* 0x000fe200078e0007 */
[----:B------:R-:W-:Y:S01]  /*5cc0*/  ULDC.64 UR6, c[0x0][0x3f8] ;  /* 0x0000fe0000067ab9 */ /* 0x000fe20000000a00 */
[----:B------:R-:W-:-:S07]  /*5cd0*/  IMAD.MOV.U32 R14, RZ, RZ, R2 ;  /* 0x000000ffff0e7224 */ /* 0x000fce00078e0002 */
.L_x_3292:
[----:B------:R-:W-:-:S04]  /*5ce0*/  IADD3 R2, R14, 0x1, RZ ;  /* 0x000000010e027810 */ /* 0x000fc80007ffe0ff */
[----:B------:R-:W-:-:S04]  /*5cf0*/  ISETP.NE.AND P2, PT, R2, 0x2, PT ;  /* 0x000000020200780c */ /* 0x000fc80003f45270 */
[----:B------:R-:W-:Y:S02]  /*5d00*/  SEL R7, RZ, 0x1, P2 ;  /* 0x00000001ff077807 */ /* 0x000fe40001000000 */
[----:B------:R-:W-:Y:S02]  /*5d10*/  SEL R2, R2, RZ, P2 ;  /* 0x000000ff02027207 */ /* 0x000fe40001000000 */
[----:B------:R-:W-:Y:S01]  /*5d20*/  LOP3.LUT R16, R16, R7, RZ, 0x3c, !PT ;  /* 0x0000000710107212 */ /* 0x000fe200078e3cff */
[----:B------:R-:W-:Y:S06]  /*5d30*/  @!P0 BRA `(.L_x_3284) ;  /* 0x0000000000048947 */ /* 0x000fec0003800000 */
[----:B------:R-:W-:Y:S01]  /*5d40*/  BPT.TRAP 0x1 ;  /* 0x000000040000795c */ /* 0x000fe20000300000 */
.L_x_3284:
[----:B------:R-:W-:Y:S02]  /*5d50*/  LEA R10, R2, UR37, 0x3 ;  /* 0x00000025020a7c11 */ /* 0x000fe4000f8e18ff */
[----:B------:R-:W-:-:S04]  /*5d60*/  SHF.L.U32 R7, R16, 0x1f, RZ ;  /* 0x0000001f10077819 */ /* 0x000fc800000006ff */
[----:B------:R1:W2:Y:S01]  /*5d70*/  SYNCS.PHASECHK.TRANS64.TRYWAIT P2, [R10+URZ+0x38830], R7 ;  /* 0x038830070a0075a7 */ /* 0x0002a2000804017f */
[----:B------:R-:W-:Y:S05]  /*5d80*/  @!P0 BRA `(.L_x_3285) ;  /* 0x0000000000048947 */ /* 0x000fea0003800000 */
[----:B------:R-:W-:Y:S01]  /*5d90*/  BPT.TRAP 0x1 ;  /* 0x000000040000795c */ /* 0x000fe20000300000 */
.L_x_3285:
[----:B------:R-:W-:Y:S01]  /*5da0*/  IMAD R8, R2, 0x200, R0 ;  /* 0x0000020002087824 */ /* 0x000fe200078e0200 */
[----:B--2---:R-:W-:Y:S06]  /*5db0*/  @P2 BRA `(.L_x_3286) ;  /* 0x0000000000082947 */ /* 0x004fec0003800000 */
[----:B------:R-:W2:Y:S02]  /*5dc0*/  SYNCS.PHASECHK.TRANS64.TRYWAIT P2, [R10+URZ+0x38830], R7 ;  /* 0x038830070a0075a7 */ /* 0x000ea4000804017f */
[----:B--2---:R-:W-:Y:S05]  /*5dd0*/  @!P2 BRA `(.L_x_3287) ;  /* 0x000000b80050a947 */ /* 0x004fea0003800000 */
.L_x_3286:
        /* <DEDUP_REMOVED lines=22> */
.L_x_3288:
[----:B------:R3:W4:Y:S01]  /*5f40*/  SYNCS.PHASECHK.TRANS64.TRYWAIT P2, [R10+URZ+0x38850], R7 ;  /* 0x038850070a0075a7 */ /* 0x000722000804017f */
[----:B------:R-:W-:Y:S05]  /*5f50*/  @!P0 BRA `(.L_x_3289) ;  /* 0x0000000000048947 */ /* 0x000fea0003800000 */
[----:B------:R-:W-:Y:S01]  /*5f60*/  BPT.TRAP 0x1 ;  /* 0x000000040000795c */ /* 0x000fe20000300000 */
.L_x_3289:
[----:B----4-:R-:W-:Y:S05]  /*5f70*/  @P2 BRA `(.L_x_3290) ;  /* 0x0000000000082947 */ /* 0x010fea0003800000 */
[----:B------:R-:W4:Y:S02]  /*5f80*/  SYNCS.PHASECHK.TRANS64.TRYWAIT P2, [R10+URZ+0x38850], R7 ;  /* 0x038850070a0075a7 */ /* 0x000f24000804017f */
[----:B----4-:R-:W-:Y:S05]  /*5f90*/  @!P2 BRA `(.L_x_3291) ;  /* 0x000000b400f4a947 */ /* 0x010fea0003800000 */
.L_x_3290:
[----:B-1234-:R-:W-:Y:S01]  /*5fa0*/  IMAD R7, R2, 0x1000, R3 ;  /* 0x0000100002077824 */ /* 0x01efe200078e0203 */
[----:B------:R-:W-:Y:S01]  /*5fb0*/  WARPGROUP.ARRIVE ;  /* 0x00000000000079c5 */ /* 0x000fe20000000000 */
[----:B------:R-:W-:Y:S01]  /*5fc0*/  UMOV UR27, 0x40000040 ;  /* 0x40000040001b7882 */ /* 0x000fe20000000000 */
[C---:B------:R-:W-:Y:S01]  /*5fd0*/  VIADD R15, R4.reuse, 0x2 ;  /* 0x00000002040f7836 */ /* 0x040fe20000000000 */
[----:B------:R-:W-:Y:S01]  /*5fe0*/  UMOV UR29, 0x40000040 ;  /* 0x40000040001d7882 */ /* 0x000fe20000000000 */
[C---:B------:R-:W-:Y:S01]  /*5ff0*/  R2UR UR26, R7.reuse ;  /* 0x00000000071a72ca */ /* 0x040fe200000e0000 */
[----:B------:R-:W-:Y:S01]  /*6000*/  VIADD R8, R7, 0x2 ;  /* 0x0000000207087836 */ /* 0x000fe20000000000 */
[----:B------:R-:W-:Y:S01]  /*6010*/  UMOV UR31, 0x40000040 ;  /* 0x40000040001f7882 */ /* 0x000fe20000000000 */
[----:B------:R-:W-:Y:S01]  /*6020*/  R2UR UR28, R15 ;  /* 0x000000000f1c72ca */ /* 0x000fe200000e0000 */
[----:B------:R-:W1:Y:S01]  /*6030*/  S2R R20, SR_TID.X ;  /* 0x0000000000147919 */ /* 0x000e620000002100 */
[C---:B------:R-:W-:Y:S01]  /*6040*/  IADD3 R15, R4.reuse, 0x4, RZ ;  /* 0x00000004040f7810 */ /* 0x040fe20007ffe0ff */
[----:B------:R-:W-:Y:S01]  /*6050*/  VIADD R197, R4, 0x800 ;  /* 0x0000080004c57836 */ /* 0x000fe20000000000 */
[----:B------:R-:W-:Y:S01]  /*6060*/  R2UR UR30, R8 ;  /* 0x00000000081e72ca */ /* 0x000fe200000e0000 */
[C---:B------:R-:W-:Y:S01]  /*6070*/  VIADD R8, R7.reuse, 0x4 ;  /* 0x0000000407087836 */ /* 0x040fe20000000000 */
[----:B------:R-:W-:Y:S01]  /*6080*/  UISETP.NE.U32.AND UP0, UPT, UR6, URZ, UPT ;  /* 0x0000003f0600728c */ /* 0x000fe2000bf05070 */
[----:B------:R-:W-:Y:S01]  /*6090*/  VIADD R21, R7, 0x800 ;  /* 0x0000080007157836 */ /* 0x000fe20000000000 */
[----:B------:R-:W-:Y:S01]  /*60a0*/  ULDC UR5, c[0x0][0x404] ;  /* 0x0001010000057ab9 */ /* 0x000fe20000000800 */
[----:B------:R-:W-:Y:S01]  /*60b0*/  IMAD R208, R2, 0x1000, R19 ;  /* 0x0000100002d07824 */ /* 0x000fe200078e0213 */
[----:B------:R-:W-:Y:S01]  /*60c0*/  HGMMA.64x64x16.F32 R152, gdesc[UR24], R152, gsb0 ;  /* 0x00e00000189879f0 */ /* 0x000fe20008000898 */
[----:B------:R-:W-:Y:S01]  /*60d0*/  UISETP.NE.AND.EX UP0, UPT, UR7, URZ, UPT, UP0 ;  /* 0x0000003f0700728c */ /* 0x000fe2000bf05300 */
[----:B------:R-:W-:-:S02]  /*60e0*/  UMOV UR11, 0x40000040 ;  /* 0x40000040000b7882 */ /* 0x000fc40000000000 */
[----:B------:R-:W-:Y:S01]  /*60f0*/  R2UR UR10, R208 ;  /* 0x00000000d00a72ca */ /* 0x000fe200000e0000 */
[----:B------:R-:W-:Y:S01]  /*6100*/  USEL UR5, UR5, 0x1, UP0 ;  /* 0x0000000105057887 */ /* 0x000fe20008000000 */
        /* <DEDUP_REMOVED lines=150> */
[----:B------:R-:W-:Y:S01]  /*6a70*/  IADD3 R196, R197, R20, RZ ;  /* 0x00000014c5c47210 */ /* 0x000fe20007ffe0ff */
        /* <DEDUP_REMOVED lines=146> */
[----:B------:R-:W-:Y:S02]  /*73a0*/  IADD3 R7, R8, R15, R7 ;  /* 0x0000000f08077210 */ /* 0x000fe40007ffe007 */
[----:B------:R-:W1:Y:S01]  /*73b0*/  LDC R8, c[0x0][0x2e0] ;  /* 0x0000b800ff087b82 */ /* 0x000e620000000800 */
[----:B------:R-:W-:Y:S02]  /*73c0*/  WARPGROUP.DEPBAR.LE gsb0, 0x0 ;  /* 0x00008000000079c5 */ /* 0x000fe40000010000 */
[----:B------:R-:W-:-:S06]  /*73d0*/  WARPGROUP.ARRIVE ;  /* 0x00000000000079c5 */ /* 0x000fcc0000000000 */
[----:B------:R-:W-:Y:S01]  /*73e0*/  HGMMA.64x64x16.F32 R152, gdesc[UR28], R152, gsb0 ;  /* 0x00e000001c9879f0 */ /* 0x000fe20008000898 */
[----:B------:R-:W-:Y:S01]  /*73f0*/  R2UR UR28, R20 ;  /* 0x00000000141c72ca */ /* 0x000fe200000e0000 */
[----:B------:R-:W-:Y:S01]  /*7400*/  UMOV UR29, 0x40000040 ;  /* 0x40000040001d7882 */ /* 0x000fe20000000000 */
[----:B------:R-:W-:Y:S01]  /*7410*/  R2UR UR30, R7 ;  /* 0x00000000071e72ca */ /* 0x000fe200000e0000 */
[----:B------:R-:W-:Y:S01]  /*7420*/  UMOV UR31, 0x40000040 ;  /* 0x40000040001f7882 */ /* 0x000fe20000000000 */
[----:B------:R-:W-:-:S04]  /*7430*/  IMAD.MOV.U32 R7, RZ, RZ, -0x40 ;  /* 0xffffffc0ff077424 */ /* 0x000fc800078e00ff */
[----:B------:R-:W-:-:S05]  /*7440*/  IMAD R7, R12, R7, 0x1 ;  /* 0x000000010c077424 */ /* 0x000fca00078e0207 */
[----:B------:R-:W-:-:S05]  /*7450*/  IADD3 R7, R7, UR42, RZ ;  /* 0x0000002a07077c10 */ /* 0x000fca000fffe0ff */
[----:B-1----:R-:W-:Y:S01]  /*7460*/  IMAD R7, R8, UR5, R7 ;  /* 0x0000000508077c24 */ /* 0x002fe2000f8e0207 */
[----:B------:R-:W-:-:S04]  /*7470*/  ULDC UR5, c[0x0][0xa80] ;  /* 0x0002a00000057ab9 */ /* 0x000fc80000000800 */
[----:B------:R-:W-:-:S05]  /*7480*/  IADD3 R8, R7, -UR4, -R18 ;  /* 0x8000000407087c10 */ /* 0x000fca000fffe812 */
[----:B------:R-:W-:-:S05]  /*7490*/  IMAD.IADD R7, R17, 0x1, R8 ;  /* 0x0000000111077824 */ /* 0x000fca00078e0208 */
[C---:B------:R-:W-:Y:S02]  /*74a0*/  ISETP.GT.AND P2, PT, R7.reuse, RZ, PT ;  /* 0x000000ff0700720c */ /* 0x040fe40003f44270 */
[----:B------:R-:W-:Y:S01]  /*74b0*/  ISETP.GT.AND P3, PT, R7, 0x1, PT ;  /* 0x000000010700780c */ /* 0x000fe20003f64270 */
[----:B------:R-:W-:Y:S02]  /*74c0*/  WARPGROUP.DEPBAR.LE gsb0, 0x0 ;  /* 0x00008000000079c5 */ /* 0x000fe40000010000 */
[----:B------:R-:W-:-:S06]  /*74d0*/  WARPGROUP.ARRIVE ;  /* 0x00000000000079c5 */ /* 0x000fcc0000000000 */
[----:B------:R-:W-:Y:S03]  /*74e0*/  HGMMA.64x64x16.F32 R152, gdesc[UR28], R152, gsb0 ;  /* 0x00e000001c9879f0 */ /* 0x000fe60008000898 */
[----:B------:R-:W-:Y:S02]  /*74f0*/  WARPGROUP.DEPBAR.LE gsb0, 0x0 ;  /* 0x00008000000079c5 */ /* 0x000fe40000010000 */
[----:B------:R-:W-:Y:S02]  /*7500*/  FSEL R152, R152, -INF , P2 ;  /* 0xff80000098987808 */ /* 0x000fe40001000000 */
        /* <DEDUP_REMOVED lines=27> */
[C---:B------:R-:W-:Y:S02]  /*76c0*/  ISETP.GT.AND P3, PT, R7.reuse, 0x29, PT ;  /* 0x000000290700780c */ /* 0x040fe40003f64270 */
        /* <DEDUP_REMOVED lines=15> */
[----:B------:R-:W-:Y:S01]  /*77c0*/  FMNMX.FTZ R20, R180, R15, !PT ;  /* 0x0000000fb4147209 */ /* 0x000fe20007810000 */
[----:B------:R-:W-:-:S03]  /*77d0*/  VIADD R15, R7, 0x8 ;  /* 0x00000008070f7836 */ /* 0x000fc60000000000 */
[----:B------:R-:W-:Y:S02]  /*77e0*/  FMNMX.FTZ R21, R181, R20, !PT ;  /* 0x00000014b5157209 */ /* 0x000fe40007810000 */
[C---:B------:R-:W-:Y:S02]  /*77f0*/  ISETP.GT.AND P2, PT, R15.reuse, RZ, PT ;  /* 0x000000ff0f00720c */ /* 0x040fe40003f44270 */
[C---:B------:R-:W-:Y:S01]  /*7800*/  ISETP.GT.AND P3, PT, R15.reuse, 0x1, PT ;  /* 0x000000010f00780c */ /* 0x040fe20003f64270 */
[----:B------:R-:W1:Y:S01]  /*7810*/  SHFL.BFLY PT, R20, R21, 0x2, 0x1f ;  /* 0x0c401f0015147f89 */ /* 0x000e6200000e0000 */
[----:B------:R-:W-:Y:S02]  /*7820*/  FSEL R154, R154, -INF , P2 ;  /* 0xff8000009a9a7808 */ /* 0x000fe40001000000 */
[----:B------:R-:W-:Y:S02]  /*7830*/  ISETP.GT.AND P2, PT, R15, 0x8, PT ;  /* 0x000000080f00780c */ /* 0x000fe40003f44270 */
[----:B------:R-:W-:-:S02]  /*7840*/  FSEL R155, R155, -INF , P3 ;  /* 0xff8000009b9b7808 */ /* 0x000fc40001800000 */
[C---:B------:R-:W-:Y:S02]  /*7850*/  ISETP.GT.AND P3, PT, R15.reuse, 0x9, PT ;  /* 0x000000090f00780c */ /* 0x040fe40003f64270 */
[----:B------:R-:W-:Y:S02]  /*7860*/  FSEL R158, R158, -INF , P2 ;  /* 0xff8000009e9e7808 */ /* 0x000fe40001000000 */
[----:B------:R-:W-:Y:S02]  /*7870*/  ISETP.GT.AND P2, PT, R15, 0x10, PT ;  /* 0x000000100f00780c */ /* 0x000fe40003f44270 */
[----:B------:R-:W-:Y:S02]  /*7880*/  FSEL R159, R159, -INF , P3 ;  /* 0xff8000009f9f7808 */ /* 0x000fe40001800000 */
[----:B------:R-:W-:Y:S02]  /*7890*/  ISETP.GT.AND P3, PT, R15, 0x11, PT ;  /* 0x000000110f00780c */ /* 0x000fe40003f64270 */
[----:B------:R-:W-:-:S02]  /*78a0*/  FSEL R162, R162, -INF , P2 ;  /* 0xff800000a2a27808 */ /* 0x000fc40001000000 */
[----:B------:R-:W-:Y:S02]  /*78b0*/  ISETP.GT.AND P2, PT, R15, 0x18, PT ;  /* 0x000000180f00780c */ /* 0x000fe40003f44270 */
        /* <DEDUP_REMOVED lines=16> */
[----:B------:R-:W-:Y:S02]  /*79c0*/  FMNMX.FTZ R20, R166, R21, !PT ;  /* 0x00000015a6147209 */ /* 0x000fe40007810000 */
[----:B------:R-:W-:Y:S02]  /*79d0*/  FSEL R200, R171, -INF , P3 ;  /* 0xff800000abc87808 */ /* 0x000fe40001800000 */
[----:B------:R-:W-:-:S02]  /*79e0*/  FMNMX.FTZ R20, R167, R20, !PT ;  /* 0x00000014a7147209 */ /* 0x000fc40007810000 */
[----:B-1----:R-:W-:Y:S02]  /*79f0*/  FMNMX.FTZ R7, R168, R169, !PT ;  /* 0x000000a9a8077209 */ /* 0x002fe40007810000 */
[----:B------:R-:W-:Y:S02]  /*7a00*/  FMNMX.FTZ R21, R199, R20, !PT ;  /* 0x00000014c7157209 */ /* 0x000fe40007810000 */
[----:B------:R-:W-:Y:S01]  /*7a10*/  ISETP.GT.AND P5, PT, R15, 0x29, PT ;  /* 0x000000290f00780c */ /* 0x000fe20003fa4270 */
[----:B------:R-:W-:Y:S01]  /*7a20*/  FMUL.FTZ R203, R7, UR5 ;  /* 0x0000000507cb7c20 */ /* 0x000fe20008410000 */
[----:B------:R-:W-:Y:S02]  /*7a30*/  FSEL R201, R174, -INF , P4 ;  /* 0xff800000aec97808 */ /* 0x000fe40002000000 */
[----:B------:R-:W-:Y:S02]  /*7a40*/  FMNMX.FTZ R20, R200, R21, !PT ;  /* 0x00000015c8147209 */ /* 0x000fe40007810000 */
[----:B------:R-:W-:-:S02]  /*7a50*/  ISETP.GT.AND P3, PT, R15, 0x30, PT ;  /* 0x000000300f00780c */ /* 0x000fc40003f64270 */
[----:B------:R-:W-:Y:S02]  /*7a60*/  FSEL R202, R175, -INF , P5 ;  /* 0xff800000afca7808 */ /* 0x000fe40002800000 */
[----:B------:R-:W-:Y:S02]  /*7a70*/  FMNMX.FTZ R21, R201, R20, !PT ;  /* 0x00000014c9157209 */ /* 0x000fe40007810000 */
[----:B------:R-:W-:Y:S02]  /*7a80*/  FSETP.NEU.FTZ.AND P2, PT, R7, -INF , PT ;  /* 0xff8000000700780b */ /* 0x000fe40003f5d000 */
[----:B------:R-:W-:Y:S02]  /*7a90*/  ISETP.GT.AND P4, PT, R15, 0x31, PT ;  /* 0x000000310f00780c */ /* 0x000fe40003f84270 */
[----:B------:R-:W-:Y:S02]  /*7aa0*/  FSEL R178, R178, -INF , P3 ;  /* 0xff800000b2b27808 */ /* 0x000fe40001800000 */
[----:B------:R-:W-:-:S02]  /*7ab0*/  FMNMX.FTZ R21, R202, R21, !PT ;  /* 0x00000015ca157209 */ /* 0x000fc40007810000 */
[----:B------:R-:W-:Y:S02]  /*7ac0*/  FSEL R203, R203, RZ, P2 ;  /* 0x000000ffcbcb7208 */ /* 0x000fe40001000000 */
[----:B------:R-:W-:Y:S02]  /*7ad0*/  ISETP.GT.AND P3, PT, R15, 0x38, PT ;  /* 0x000000380f00780c */ /* 0x000fe40003f64270 */
[----:B------:R-:W-:Y:S01]  /*7ae0*/  FSEL R179, R179, -INF , P4 ;  /* 0xff800000b3b37808 */ /* 0x000fe20002000000 */
[--C-:B------:R-:W-:Y:S01]  /*7af0*/  FFMA.FTZ R20, R152, UR5, -R203.reuse ;  /* 0x0000000598147c23 */ /* 0x100fe200080108cb */
[----:B------:R-:W-:Y:S01]  /*7b00*/  FMNMX.FTZ R168, R178, R21, !PT ;  /* 0x00000015b2a87209 */ /* 0x000fe20007810000 */
[--C-:B------:R-:W-:Y:S01]  /*7b10*/  FFMA.FTZ R173, R8, UR5, -R203.reuse ;  /* 0x0000000508ad7c23 */ /* 0x100fe200080108cb */
[----:B------:R-:W-:Y:S01]  /*7b20*/  ISETP.GT.AND P4, PT, R15, 0x39, PT ;  /* 0x000000390f00780c */ /* 0x000fe20003f84270 */
[--C-:B------:R-:W-:Y:S01]  /*7b30*/  FFMA.FTZ R15, R153, UR5, -R203.reuse ;  /* 0x00000005990f7c23 */ /* 0x100fe200080108cb */
        /* <DEDUP_REMOVED lines=18> */
[----:B------:R-:W-:Y:S01]  /*7c60*/  FFMA.FTZ R181, R181, UR5, -R203 ;  /* 0x00000005b5b57c23 */ /* 0x000fe200080108cb */
[----:B------:R-:W-:Y:S08]  /*7c70*/  MUFU.EX2 R20, R20 ;  /* 0x0000001400147308 */ /* 0x000ff00000000800 */
[----:B------:R-:W2:Y:S08]  /*7c80*/  MUFU.EX2 R15, R15 ;  /* 0x0000000f000f7308 */ /* 0x000eb00000000800 */
[----:B------:R-:W-:Y:S01]  /*7c90*/  MUFU.EX2 R21, R21 ;  /* 0x0000001500157308 */ /* 0x000fe20000000800 */
[----:B-1----:R-:W-:-:S07]  /*7ca0*/  FMNMX.FTZ R156, R153, R156, !PT ;  /* 0x0000009c999c7209 */ /* 0x002fce0007810000 */
[----:B------:R-:W-:Y:S01]  /*7cb0*/  MUFU.EX2 R168, R168 ;  /* 0x000000a800a87308 */ /* 0x000fe20000000800 */
[----:B------:R-:W1:Y:S07]  /*7cc0*/  SHFL.BFLY PT, R153, R156, 0x1, 0x1f ;  /* 0x0c201f009c997f89 */ /* 0x000e6e00000e0000 */
[----:B------:R-:W-:Y:S08]  /*7cd0*/  MUFU.EX2 R169, R169 ;  /* 0x000000a900a97308 */ /* 0x000ff00000000800 */
[----:B------:R-:W-:Y:S08]  /*7ce0*/  MUFU.EX2 R170, R170 ;  /* 0x000000aa00aa7308 */ /* 0x000ff00000000800 */
[----:B------:R-:W-:Y:S01]  /*7cf0*/  MUFU.EX2 R171, R171 ;  /* 0x000000ab00ab7308 */ /* 0x000fe20000000800 */
[----:B-1----:R-:W-:-:S04]  /*7d00*/  FMNMX.FTZ R8, R156, R153, !PT ;  /* 0x000000999c087209 */ /* 0x002fc80007810000 */
[C---:B------:R-:W-:Y:S01]  /*7d10*/  FSETP.NEU.FTZ.AND P3, PT, R8.reuse, -INF , PT ;  /* 0xff8000000800780b */ /* 0x040fe20003f7d000 */
[C---:B------:R-:W-:Y:S02]  /*7d20*/  FMUL.FTZ R153, R8.reuse, UR5 ;  /* 0x0000000508997c20 */ /* 0x040fe40008410000 */
[----:B------:R-:W-:Y:S01]  /*7d30*/  MUFU.EX2 R172, R172 ;  /* 0x000000ac00ac7308 */ /* 0x000fe20000000800 */
[----:B------:R-:W-:Y:S02]  /*7d40*/  FSEL R156, R8, RZ, P3 ;  /* 0x000000ff089c7208 */ /* 0x000fe40001800000 */
[----:B------:R-:W-:-:S03]  /*7d50*/  FSEL R153, R153, RZ, P3 ;  /* 0x000000ff99997208 */ /* 0x000fc60001800000 */
[----:B------:R-:W-:Y:S01]  /*7d60*/  FADD.FTZ R156, -R156, R11 ;  /* 0x0000000b9c9c7221 */ /* 0x000fe20000010100 */
[----:B------:R-:W-:Y:S01]  /*7d70*/  @!P1 IADD3 R11, R10, 0x38840, RZ ;  /* 0x000388400a0b9810 */ /* 0x000fe20007ffe0ff */
[--C-:B------:R-:W-:Y:S01]  /*7d80*/  FFMA.FTZ R197, R154, UR5, -R153.reuse ;  /* 0x000000059ac57c23 */ /* 0x100fe20008010899 */
[----:B------:R-:W-:Y:S01]  /*7d90*/  FSEL R154, R7, RZ, P2 ;  /* 0x000000ff079a7208 */ /* 0x000fe20001000000 */
[--C-:B------:R-:W-:Y:S01]  /*7da0*/  FFMA.FTZ R196, R155, UR5, -R153.reuse ;  /* 0x000000059bc47c23 */ /* 0x100fe20008010899 */
[----:B------:R-:W-:Y:S02]  /*7db0*/  IMAD.MOV R155, RZ, RZ, -R22 ;  /* 0x000000ffff9b7224 */ /* 0x000fe400078e0a16 */
[----:B------:R-:W-:Y:S01]  /*7dc0*/  FMUL.FTZ R156, R156, UR5 ;  /* 0x000000059c9c7c20 */ /* 0x000fe20008410000 */
[----:B------:R-:W-:Y:S01]  /*7dd0*/  FFMA.FTZ R198, R158, UR5, -R153 ;  /* 0x000000059ec67c23 */ /* 0x000fe20008010899 */
[----:B------:R-:W-:Y:S01]  /*7de0*/  FADD.FTZ R154, -R154, R13 ;  /* 0x0000000d9a9a7221 */ /* 0x000fe20000010100 */
[--C-:B------:R-:W-:Y:S01]  /*7df0*/  FFMA.FTZ R203, R159, UR5, -R153.reuse ;  /* 0x000000059fcb7c23 */ /* 0x100fe20008010899 */
[----:B------:R-:W-:Y:S01]  /*7e00*/  ISETP.NE.AND P2, PT, R18, R155, PT ;  /* 0x0000009b1200720c */ /* 0x000fe20003f45270 */
[----:B------:R-:W1:Y:S01]  /*7e10*/  MUFU.EX2 R210, R156 ;  /* 0x0000009c00d27308 */ /* 0x000e620000000800 */
[----:B------:R-:W-:Y:S01]  /*7e20*/  FMUL.FTZ R154, R154, UR5 ;  /* 0x000000059a9a7c20 */ /* 0x000fe20008410000 */
[--C-:B------:R-:W-:Y:S01]  /*7e30*/  FFMA.FTZ R155, R152, UR5, -R153.reuse ;  /* 0x00000005989b7c23 */ /* 0x100fe20008010899 */
[--C-:B------:R-:W-:Y:S01]  /*7e40*/  FFMA.FTZ R204, R162, UR5, -R153.reuse ;  /* 0x00000005a2cc7c23 */ /* 0x100fe20008010899 */
[--C-:B------:R-:W-:Y:S01]  /*7e50*/  FFMA.FTZ R205, R163, UR5, -R153.reuse ;  /* 0x00000005a3cd7c23 */ /* 0x100fe20008010899 */
[--C-:B------:R-:W-:Y:S01]  /*7e60*/  FFMA.FTZ R206, R166, UR5, -R153.reuse ;  /* 0x00000005a6ce7c23 */ /* 0x100fe20008010899 */
[--C-:B------:R-:W-:Y:S01]  /*7e70*/  FFMA.FTZ R207, R167, UR5, -R153.reuse ;  /* 0x00000005a7cf7c23 */ /* 0x100fe20008010899 */
[--C-:B------:R-:W-:Y:S01]  /*7e80*/  FFMA.FTZ R199, R199, UR5, -R153.reuse ;  /* 0x00000005c7c77c23 */ /* 0x100fe20008010899 */
[----:B------:R3:W4:Y:S01]  /*7e90*/  MUFU.EX2 R209, R154 ;  /* 0x0000009a00d17308 */ /* 0x0007220000000800 */
[--C-:B------:R-:W-:Y:S01]  /*7ea0*/  FFMA.FTZ R200, R200, UR5, -R153.reuse ;  /* 0x00000005c8c87c23 */ /* 0x100fe20008010899 */
[--C-:B------:R-:W-:Y:S01]  /*7eb0*/  FFMA.FTZ R201, R201, UR5, -R153.reuse ;  /* 0x00000005c9c97c23 */ /* 0x100fe20008010899 */
[----:B------:R-:W-:Y:S01]  /*7ec0*/  FFMA.FTZ R202, R202, UR5, -R153 ;  /* 0x00000005caca7c23 */ /* 0x000fe20008010899 */
[----:B------:R-:W-:Y:S01]  /*7ed0*/  @!P2 IMAD R152, R14, 0x40, R17 ;  /* 0x000000400e98a824 */ /* 0x000fe200078e0211 */
[----:B------:R-:W-:Y:S01]  /*7ee0*/  @!P1 PRMT R14, RZ, 0x654, R11 ;  /* 0x00000654ff0e9816 */ /* 0x000fe2000000000b */
[--C-:B------:R-:W-:Y:S01]  /*7ef0*/  FFMA.FTZ R178, R178, UR5, -R153.reuse ;  /* 0x00000005b2b27c23 */ /* 0x100fe20008010899 */
[--C-:B------:R-:W-:Y:S01]  /*7f00*/  FFMA.FTZ R179, R179, UR5, -R153.reuse ;  /* 0x00000005b3b37c23 */ /* 0x100fe20008010899 */
[----:B------:R-:W-:Y:S01]  /*7f10*/  FFMA.FTZ R183, R183, UR5, -R153 ;  /* 0x00000005b7b77c23 */ /* 0x000fe20008010899 */
[----:B------:R-:W-:Y:S01]  /*7f20*/  @!P2 LEA R160, R152, UR37, 0x2 ;  /* 0x0000002598a0ac11 */ /* 0x000fe2000f8e10ff */
[----:B------:R5:W-:Y:S01]  /*7f30*/  @!P1 SYNCS.ARRIVE.TRANS64.RED.A1T0 RZ, [R14+URZ], RZ ;  /* 0x000000ff0eff99a7 */ /* 0x000be2000810043f */
[----:B------:R-:W-:Y:S01]  /*7f40*/  MUFU.EX2 R197, R197 ;  /* 0x000000c500c57308 */ /* 0x000fe20000000800 */
[----:B--2---:R-:W-:Y:S01]  /*7f50*/  F2FP.F16.F32.PACK_AB R152, R15, R20 ;  /* 0x000000140f98723e */ /* 0x004fe200000000ff */
[-C--:B-1----:R-:W-:Y:S01]  /*7f60*/  FMUL.FTZ R26, R26, R210.reuse ;  /* 0x000000d21a1a7220 */ /* 0x082fe20000410000 */
[----:B------:R-:W-:Y:S01]  /*7f70*/  @!P2 STS [R160+0x38420], R210 ;  /* 0x038420d2a000a388 */ /* 0x000fe20000000800 */
[----:B---3--:R-:W-:Y:S01]  /*7f80*/  F2FP.F16.F32.PACK_AB R154, R168, R21 ;  /* 0x00000015a89a723e */ /* 0x008fe200000000ff */
[-C--:B------:R-:W-:Y:S01]  /*7f90*/  FMUL.FTZ R27, R27, R210.reuse ;  /* 0x000000d21b1b7220 */ /* 0x080fe20000410000 */
[----:B------:R-:W-:Y:S01]  /*7fa0*/  F2FP.F16.F32.PACK_AB R156, R170, R169 ;  /* 0x000000a9aa9c723e */ /* 0x000fe200000000ff */
[----:B----4-:R1:W-:Y:S01]  /*7fb0*/  @!P2 STS [R160+0x38400], R209 ;  /* 0x038400d1a000a388 */ /* 0x0103e20000000800 */
[----:B------:R-:W2:Y:S01]  /*7fc0*/  MUFU.EX2 R196, R196 ;  /* 0x000000c400c47308 */ /* 0x000ea20000000800 */
[----:B------:R-:W-:Y:S01]  /*7fd0*/  F2FP.F16.F32.PACK_AB R158, R172, R171 ;  /* 0x000000abac9e723e */ /* 0x000fe200000000ff */
        /* <DEDUP_REMOVED lines=151> */
[----:B-1----:R-:W-:Y:S01]  /*8950*/  F2FP.F16.F32.PACK_AB R164, R177, R176 ;  /* 0x000000b0b1a4723e */ /* 0x002fe200000000ff */
[----:B------:R-:W-:Y:S01]  /*8960*/  FMUL.FTZ R151, R151, R210 ;  /* 0x000000d297977220 */ /* 0x000fe20000410000 */
[----:B------:R-:W-:Y:S01]  /*8970*/  FFMA.FTZ R197, R210, R6, R197 ;  /* 0x00000006d2c57223 */ /* 0x000fe200000100c5 */
[----:B------:R-:W-:Y:S01]  /*8980*/  FFMA.FTZ R20, R209, R5, R20 ;  /* 0x00000005d1147223 */ /* 0x000fe20000010014 */
[----:B------:R-:W-:-:S02]  /*8990*/  ISETP.GT.AND P2, PT, R12, R9, PT ;  /* 0x000000090c00720c */ /* 0x000fc40003f44270 */
[----:B------:R-:W-:Y:S01]  /*89a0*/  FADD.FTZ R197, R196, R197 ;  /* 0x000000c5c4c57221 */ /* 0x000fe20000010000 */
[----:B------:R1:W3:Y:S01]  /*89b0*/  MUFU.EX2 R178, R179 ;  /* 0x000000b300b27308 */ /* 0x0002e20000000800 */
[----:B------:R-:W-:Y:S01]  /*89c0*/  FADD.FTZ R20, R15, R20 ;  /* 0x000000140f147221 */ /* 0x000fe20000010000 */
[----:B------:R-:W-:-:S03]  /*89d0*/  @!P1 IADD3 R10, R10, 0x38860, RZ ;  /* 0x000388600a0a9810 */ /* 0x000fc60007ffe0ff */
[----:B------:R-:W-:Y:S01]  /*89e0*/  FADD.FTZ R21, R21, R20 ;  /* 0x0000001415157221 */ /* 0x000fe20000010000 */
[----:B------:R-:W-:Y:S02]  /*89f0*/  @!P1 PRMT R10, RZ, 0x654, R10 ;  /* 0x00000654ff0a9816 */ /* 0x000fe4000000000a */
[----:B------:R4:W-:Y:S01]  /*8a00*/  MUFU.EX2 R11, R155 ;  /* 0x0000009b000b7308 */ /* 0x0009e20000000800 */
[----:B--2---:R-:W-:Y:S01]  /*8a10*/  F2FP.F16.F32.PACK_AB R166, R181, R180 ;  /* 0x000000b4b5a6723e */ /* 0x004fe200000000ff */
[----:B-1----:R-:W-:Y:S02]  /*8a20*/  VIADD R179, R208, 0x80 ;  /* 0x00000080d0b37836 */ /* 0x002fe40000000000 */
[----:B------:R-:W-:-:S04]  /*8a30*/  FADD.FTZ R168, R168, R21 ;  /* 0x00000015a8a87221 */ /* 0x000fc80000010000 */
[----:B------:R-:W-:Y:S01]  /*8a40*/  FADD.FTZ R169, R169, R168 ;  /* 0x000000a8a9a97221 */ /* 0x000fe20000010000 */
[----:B-----5:R-:W1:Y:S01]  /*8a50*/  MUFU.EX2 R14, R183 ;  /* 0x000000b7000e7308 */ /* 0x020e620000000800 */
[----:B----4-:R-:W-:Y:S01]  /*8a60*/  F2FP.F16.F32.PACK_AB R155, R203, R198 ;  /* 0x000000c6cb9b723e */ /* 0x010fe200000000ff */
[----:B------:R-:W-:Y:S01]  /*8a70*/  BAR.SYNC.DEFER_BLOCKING 0xf, 0x100 ;  /* 0x03c4000000007b1d */ /* 0x000fe20000010000 */
[----:B---3--:R-:W-:Y:S01]  /*8a80*/  F2FP.F16.F32.PACK_AB R165, R178, R13 ;  /* 0x0000000db2a5723e */ /* 0x008fe200000000ff */
[----:B------:R-:W-:Y:S01]  /*8a90*/  FADD.FTZ R198, R198, R197 ;  /* 0x000000c5c6c67221 */ /* 0x000fe20000010000 */
[----:B------:R-:W-:-:S03]  /*8aa0*/  FADD.FTZ R170, R170, R169 ;  /* 0x000000a9aaaa7221 */ /* 0x000fc60000010000 */
[----:B------:R-:W-:Y:S01]  /*8ab0*/  FADD.FTZ R203, R203, R198 ;  /* 0x000000c6cbcb7221 */ /* 0x000fe20000010000 */
[----:B------:R-:W-:-:S03]  /*8ac0*/  FADD.FTZ R171, R171, R170 ;  /* 0x000000aaabab7221 */ /* 0x000fc60000010000 */
[----:B------:R-:W-:Y:S01]  /*8ad0*/  FADD.FTZ R204, R204, R203 ;  /* 0x000000cbcccc7221 */ /* 0x000fe20000010000 */
[----:B------:R-:W-:-:S03]  /*8ae0*/  FADD.FTZ R172, R172, R171 ;  /* 0x000000abacac7221 */ /* 0x000fc60000010000 */
[----:B------:R-:W-:Y:S01]  /*8af0*/  FADD.FTZ R205, R205, R204 ;  /* 0x000000cccdcd7221 */ /* 0x000fe20000010000 */
[----:B-1----:R-:W-:Y:S01]  /*8b00*/  F2FP.F16.F32.PACK_AB R167, R14, R11 ;  /* 0x0000000b0ea7723e */ /* 0x002fe200000000ff */
[----:B------:R-:W-:Y:S02]  /*8b10*/  FADD.FTZ R173, R173, R172 ;  /* 0x000000acadad7221 */ /* 0x000fe40000010000 */
[----:B------:R-:W-:Y:S02]  /*8b20*/  FADD.FTZ R206, R206, R205 ;  /* 0x000000cdcece7221 */ /* 0x000fe40000010000 */
[----:B------:R-:W-:Y:S02]  /*8b30*/  FADD.FTZ R174, R174, R173 ;  /* 0x000000adaeae7221 */ /* 0x000fe40000010000 */
[----:B------:R-:W-:Y:S01]  /*8b40*/  FADD.FTZ R206, R207, R206 ;  /* 0x000000cecfce7221 */ /* 0x000fe20000010000 */
[----:B------:R1:W-:Y:S01]  /*8b50*/  STSM.16.M88.4 [R23+0x36400], R152 ;  /* 0x0364009817007844 */ /* 0x0003e20000000200 */
[----:B------:R-:W-:-:S02]  /*8b60*/  FADD.FTZ R175, R175, R174 ;  /* 0x000000aeafaf7221 */ /* 0x000fc40000010000 */
[----:B------:R-:W-:Y:S01]  /*8b70*/  FADD.FTZ R199, R199, R206 ;  /* 0x000000cec7c77221 */ /* 0x000fe20000010000 */
[----:B------:R1:W-:Y:S01]  /*8b80*/  STSM.16.M88.4 [R184], R156 ;  /* 0x0000009cb8007844 */ /* 0x0003e20000000200 */
[----:B------:R-:W-:Y:S02]  /*8b90*/  FADD.FTZ R175, R182, R175 ;  /* 0x000000afb6af7221 */ /* 0x000fe40000010000 */
[----:B------:R-:W-:Y:S01]  /*8ba0*/  FADD.FTZ R200, R200, R199 ;  /* 0x000000c7c8c87221 */ /* 0x000fe20000010000 */
[----:B------:R1:W-:Y:S01]  /*8bb0*/  STSM.16.M88.4 [R186], R160 ;  /* 0x000000a0ba007844 */ /* 0x0003e20000000200 */
[----:B------:R-:W-:Y:S02]  /*8bc0*/  FADD.FTZ R176, R176, R175 ;  /* 0x000000afb0b07221 */ /* 0x000fe40000010000 */
[----:B------:R-:W-:Y:S01]  /*8bd0*/  FADD.FTZ R201, R201, R200 ;  /* 0x000000c8c9c97221 */ /* 0x000fe20000010000 */
[----:B------:R1:W-:Y:S01]  /*8be0*/  STSM.16.M88.4 [R185], R164 ;  /* 0x000000a4b9007844 */ /* 0x0003e20000000200 */
[----:B------:R-:W-:-:S02]  /*8bf0*/  WARPGROUP.ARRIVE ;  /* 0x00000000000079c5 */ /* 0x000fc40000000000 */
[----:B------:R-:W-:Y:S01]  /*8c00*/  FADD.FTZ R202, R202, R201 ;  /* 0x000000c9caca7221 */ /* 0x000fe20000010000 */
[----:B------:R-:W-:-:S03]  /*8c10*/  FADD.FTZ R177, R177, R176 ;  /* 0x000000b0b1b17221 */ /* 0x000fc60000010000 */
[----:B------:R-:W-:Y:S01]  /*8c20*/  FADD.FTZ R13, R13, R202 ;  /* 0x000000ca0d0d7221 */ /* 0x000fe20000010000 */
[----:B------:R-:W-:Y:S01]  /*8c30*/  HGMMA.64x256x16.F32 R24, R152, gdesc[UR8].tnspB, R24, gsb0 ;  /* 0x43e0000898187df0 */ /* 0x000fe20008000818 */
[----:B------:R-:W-:Y:S01]  /*8c40*/  R2UR UR10, R179 ;  /* 0x00000000b30a72ca */ /* 0x000fe200000e0000 */
[----:B------:R-:W-:Y:S01]  /*8c50*/  UMOV UR11, 0x40000040 ;  /* 0x40000040000b7882 */ /* 0x000fe20000000000 */
[----:B------:R-:W-:Y:S02]  /*8c60*/  VIADD R179, R208, 0x100 ;  /* 0x00000100d0b37836 */ /* 0x000fe40000000000 */
[----:B------:R-:W-:Y:S01]  /*8c70*/  FADD.FTZ R178, R178, R13 ;  /* 0x0000000db2b27221 */ /* 0x000fe20000010000 */
[----:B------:R-:W-:Y:S02]  /*8c80*/  VIADD R208, R208, 0x180 ;  /* 0x00000180d0d07836 */ /* 0x000fe40000000000 */
[----:B------:R-:W-:Y:S01]  /*8c90*/  FADD.FTZ R180, R180, R177 ;  /* 0x000000b1b4b47221 */ /* 0x000fe20000010000 */
[----:B------:R-:W-:Y:S01]  /*8ca0*/  MOV R13, R7 ;  /* 0x00000007000d7202 */ /* 0x000fe20000000f00 */
[----:B------:R-:W-:-:S02]  /*8cb0*/  FADD.FTZ R11, R11, R178 ;  /* 0x000000b20b0b7221 */ /* 0x000fc40000010000 */
[----:B------:R-:W-:Y:S02]  /*8cc0*/  FADD.FTZ R5, R181, R180 ;  /* 0x000000b4b5057221 */ /* 0x000fe40000010000 */
[----:B------:R-:W-:Y:S01]  /*8cd0*/  FADD.FTZ R6, R14, R11 ;  /* 0x0000000b0e067221 */ /* 0x000fe20000010000 */
[----:B------:R-:W-:Y:S02]  /*8ce0*/  IMAD.MOV.U32 R14, RZ, RZ, R2 ;  /* 0x000000ffff0e7224 */ /* 0x000fe400078e0002 */
[----:B------:R-:W-:Y:S01]  /*8cf0*/  IMAD.MOV.U32 R11, RZ, RZ, R8 ;  /* 0x000000ffff0b7224 */ /* 0x000fe200078e0008 */
[----:B------:R-:W-:Y:S02]  /*8d00*/  WARPGROUP.DEPBAR.LE gsb0, 0x0 ;  /* 0x00008000000079c5 */ /* 0x000fe40000010000 */
[----:B------:R-:W-:-:S08]  /*8d10*/  WARPGROUP.ARRIVE ;  /* 0x00000000000079c5 */ /* 0x000fd00000000000 */
        /* <DEDUP_REMOVED lines=26> */
[----:B------:R-:W-:-:S07]  /*8ec0*/  IMAD.MOV.U32 R12, RZ, RZ, R10 ;  /* 0x000000ffff0c7224 */ /* 0x000fce00078e000a */
.L_x_3283:
[----:B------:R-:W-:-:S13]  /*8ed0*/  ISETP.GE.AND P2, PT, R12, RZ, PT ;  /* 0x000000ff0c00720c */ /* 0x000fda0003f46270 */
[----:B------:R-:W-:Y:S05]  /*8ee0*/  @!P2 BRA `(.L_x_3293) ;  /* 0x0000002c0044a947 */ /* 0x000fea0003800000 */
[----:B------:R-:W-:Y:S01]  /*8ef0*/  IMAD.MOV.U32 R197, RZ, RZ, R8 ;  /* 0x000000ffffc57224 */ /* 0x000fe200078e0008 */
[----:B------:R-:W-:Y:S01]  /*8f00*/  ULDC UR4, c[0x0][0xa80] ;  /* 0x0002a00000047ab9 */ /* 0x000fe20000000800 */
[----:B------:R-:W-:Y:S02]  /*8f10*/  IMAD.MOV.U32 R10, RZ, RZ, R7 ;  /* 0x000000ffff0a7224 */ /* 0x000fe400078e0007 */
[----:B------:R-:W-:-:S07]  /*8f20*/  IMAD.MOV.U32 R200, RZ, RZ, R2 ;  /* 0x000000ffffc87224 */ /* 0x000fce00078e0002 */
.L_x_3302:
[----:B------:R-:W-:-:S04]  /*8f30*/  IADD3 R2, R200, 0x1, RZ ;  /* 0x00000001c8027810 */ /* 0x000fc80007ffe0ff */
[----:B------:R-:W-:-:S04]  /*8f40*/  ISETP.NE.AND P2, PT, R2, 0x2, PT ;  /* 0x000000020200780c */ /* 0x000fc80003f45270 */
[----:B------:R-:W-:Y:S02]  /*8f50*/  SEL R7, RZ, 0x1, P2 ;  /* 0x00000001ff077807 */ /* 0x000fe40001000000 */
[----:B------:R-:W-:Y:S02]  /*8f60*/  SEL R2, R2, RZ, P2 ;  /* 0x000000ff02027207 */ /* 0x000fe40001000000 */
[----:B------:R-:W-:Y:S01]  /*8f70*/  LOP3.LUT R16, R16, R7, RZ, 0x3c, !PT ;  /* 0x0000000710107212 */ /* 0x000fe200078e3cff */
[----:B------:R-:W-:Y:S06]  /*8f80*/  @!P0 BRA `(.L_x_3294) ;  /* 0x0000000000048947 */ /* 0x000fec0003800000 */
[----:B------:R-:W-:Y:S01]  /*8f90*/  BPT.TRAP 0x1 ;  /* 0x000000040000795c */ /* 0x000fe20000300000 */
.L_x_3294:
[----:B------:R-:W-:Y:S02]  /*8fa0*/  LEA R9, R2, UR37, 0x3 ;  /* 0x0000002502097c11 */ /* 0x000fe4000f8e18ff */
[----:B------:R-:W-:-:S04]  /*8fb0*/  SHF.L.U32 R8, R16, 0x1f, RZ ;  /* 0x0000001f10087819 */ /* 0x000fc800000006ff */
[----:B------:R1:W2:Y:S01]  /*8fc0*/  SYNCS.PHASECHK.TRANS64.TRYWAIT P2, [R9+URZ+0x38830], R8 ;  /* 0x03883008090075a7 */ /* 0x0002a2000804017f */
[----:B------:R-:W-:Y:S05]  /*8fd0*/  @!P0 BRA `(.L_x_3295) ;  /* 0x0000000000048947 */ /* 0x000fea0003800000 */
[----:B------:R-:W-:Y:S01]  /*8fe0*/  BPT.TRAP 0x1 ;  /* 0x000000040000795c */ /* 0x000fe20000300000 */
.L_x_3295:
[----:B------:R-:W-:Y:S01]  /*8ff0*/  IMAD R7, R2, 0x200, R0 ;  /* 0x0000020002077824 */ /* 0x000fe200078e0200 */
[----:B--2---:R-:W-:Y:S06]  /*9000*/  @P2 BRA `(.L_x_3296) ;  /* 0x0000000000082947 */ /* 0x004fec0003800000 */
[----:B------:R-:W2:Y:S02]  /*9010*/  SYNCS.PHASECHK.TRANS64.TRYWAIT P2, [R9+URZ+0x38830], R8 ;  /* 0x03883008090075a7 */ /* 0x000ea4000804017f */
[----:B--2---:R-:W-:Y:S05]  /*9020*/  @!P2 BRA `(.L_x_3297) ;  /* 0x0000008400e4a947 */ /* 0x004fea0003800000 */
.L_x_3296:
        /* <DEDUP_REMOVED lines=22> */
.L_x_3298:
[----:B------:R3:W4:Y:S01]  /*9190*/  SYNCS.PHASECHK.TRANS64.TRYWAIT P2, [R9+URZ+0x38850], R8 ;  /* 0x03885008090075a7 */ /* 0x000722000804017f */
[----:B------:R-:W-:Y:S05]  /*91a0*/  @!P0 BRA `(.L_x_3299) ;  /* 0x0000000000048947 */ /* 0x000fea0003800000 */
[----:B------:R-:W-:Y:S01]  /*91b0*/  BPT.TRAP 0x1 ;  /* 0x000000040000795c */ /* 0x000fe20000300000 */
.L_x_3299:
[----:B----4-:R-:W-:Y:S05]  /*91c0*/  @P2 BRA `(.L_x_3300) ;  /* 0x0000000000082947 */ /* 0x010fea0003800000 */
[----:B------:R-:W4:Y:S02]  /*91d0*/  SYNCS.PHASECHK.TRANS64.TRYWAIT P2, [R9+URZ+0x38850], R8 ;  /* 0x03885008090075a7 */ /* 0x000f24000804017f */
[----:B----4-:R-:W-:Y:S05]  /*91e0*/  @!P2 BRA `(.L_x_3301) ;  /* 0x000000840088a947 */ /* 0x010fea0003800000 */
.L_x_3300:
        /* <DEDUP_REMOVED lines=9> */
[----:B------:R-:W1:Y:S01]  /*9280*/  S2R R13, SR_TID.X ;  /* 0x00000000000d7919 */ /* 0x000e620000002100 */
[C---:B------:R-:W-:Y:S01]  /*9290*/  IADD3 R11, R4.reuse, 0x4, RZ ;  /* 0x00000004040b7810 */ /* 0x040fe20007ffe0ff */
[----:B------:R-:W-:Y:S01]  /*92a0*/  VIADD R20, R4, 0x800 ;  /* 0x0000080004147836 */ /* 0x000fe20000000000 */
[----:B------:R-:W-:Y:S01]  /*92b0*/  R2UR UR30, R8 ;  /* 0x00000000081e72ca */ /* 0x000fe200000e0000 */
[C---:B------:R-:W-:Y:S01]  /*92c0*/  VIADD R8, R7.reuse, 0x4 ;  /* 0x0000000407087836 */ /* 0x040fe20000000000 */
[----:B------:R-:W-:Y:S01]  /*92d0*/  UMOV UR5, UR4 ;  /* 0x0000000400057c82 */ /* 0x000fe20008000000 */
[----:B------:R-:W-:Y:S01]  /*92e0*/  VIADD R14, R7, 0x800 ;  /* 0x00000800070e7836 */ /* 0x000fe20000000000 */
[----:B------:R-:W-:Y:S01]  /*92f0*/  LEA R207, R2, R19, 0xc ;  /* 0x0000001302cf7211 */ /* 0x000fe200078e60ff */
[----:B------:R-:W-:Y:S01]  /*9300*/  UMOV UR7, 0x40000040 ;  /* 0x4000004000077882 */ /* 0x000fe20000000000 */
[----:B------:R-:W-:Y:S02]  /*9310*/  HGMMA.64x64x16.F32 R152, gdesc[UR24], R152, gsb0 ;  /* 0x00e00000189879f0 */ /* 0x000fe40008000898 */
[----:B------:R-:W-:-:S02]  /*9320*/  R2UR UR6, R207 ;  /* 0x00000000cf0672ca */ /* 0x000fc400000e0000 */
        /* <DEDUP_REMOVED lines=361> */
[----:B------:R-:W-:Y:S02]  /*a9c0*/  MUFU.EX2 R11, R11 ;  /* 0x0000000b000b7308 */ /* 0x000fe40000000800 */
[----:B------:R-:W-:Y:S01]  /*a9d0*/  FMNMX.FTZ R15, R179, R8, !PT ;  /* 0x00000008b30f7209 */ /* 0x000fe20007810000 */
[-C--:B-1----:R-:W-:Y:S01]  /*a9e0*/  FMUL.FTZ R24, R24, R10.reuse ;  /* 0x0000000a18187220 */ /* 0x082fe20000410000 */
[-C--:B------:R-:W-:Y:S01]  /*a9f0*/  FMUL.FTZ R25, R25, R10.reuse ;  /* 0x0000000a19197220 */ /* 0x080fe20000410000 */
[-C--:B------:R-:W-:Y:S01]  /*aa00*/  FMUL.FTZ R28, R28, R10.reuse ;  /* 0x0000000a1c1c7220 */ /* 0x080fe20000410000 */
[----:B------:R-:W-:Y:S01]  /*aa10*/  FMNMX.FTZ R8, R182, R15, !PT ;  /* 0x0000000fb6087209 */ /* 0x000fe20007810000 */
[----:B------:R-:W-:Y:S01]  /*aa20*/  FFMA.FTZ R15, R160, UR5, -R199 ;  /* 0x00000005a00f7c23 */ /* 0x000fe200080108c7 */
[----:B------:R-:W-:Y:S01]  /*aa30*/  MUFU.EX2 R14, R14 ;  /* 0x0000000e000e7308 */ /* 0x000fe20000000800 */
[----:B------:R-:W-:Y:S01]  /*aa40*/  FMUL.FTZ R29, R29, R10 ;  /* 0x0000000a1d1d7220 */ /* 0x000fe20000410000 */
[----:B------:R-:W-:Y:S01]  /*aa50*/  FMNMX.FTZ R8, R183, R8, !PT ;  /* 0x00000008b7087209 */ /* 0x000fe20007810000 */
[-C--:B------:R-:W-:Y:S01]  /*aa60*/  FMUL.FTZ R32, R32, R10.reuse ;  /* 0x0000000a20207220 */ /* 0x080fe20000410000 */
[-C--:B------:R-:W-:Y:S01]  /*aa70*/  FMUL.FTZ R33, R33, R10.reuse ;  /* 0x0000000a21217220 */ /* 0x080fe20000410000 */
[-C--:B------:R-:W-:Y:S01]  /*aa80*/  FMUL.FTZ R36, R36, R10.reuse ;  /* 0x0000000a24247220 */ /* 0x080fe20000410000 */
[-C--:B------:R-:W-:Y:S01]  /*aa90*/  FMUL.FTZ R37, R37, R10.reuse ;  /* 0x0000000a25257220 */ /* 0x080fe20000410000 */
[----:B------:R-:W1:Y:S01]  /*aaa0*/  SHFL.BFLY PT, R153, R8, 0x2, 0x1f ;  /* 0x0c401f0008997f89 */ /* 0x000e6200000e0000 */
        /* <DEDUP_REMOVED lines=52> */
[----:B-1----:R-:W-:Y:S01]  /*adf0*/  FMNMX.FTZ R8, R153, R8, !PT ;  /* 0x0000000899087209 */ /* 0x002fe20007810000 */
[----:B------:R-:W-:-:S02]  /*ae00*/  IMAD.MOV R153, RZ, RZ, -R22 ;  /* 0x000000ffff997224 */ /* 0x000fc400078e0a16 */
[-C--:B------:R-:W-:Y:S01]  /*ae10*/  FMUL.FTZ R125, R125, R10.reuse ;  /* 0x0000000a7d7d7220 */ /* 0x080fe20000410000 */
[-C--:B------:R-:W-:Y:S01]  /*ae20*/  FMUL.FTZ R128, R128, R10.reuse ;  /* 0x0000000a80807220 */ /* 0x080fe20000410000 */
        /* <DEDUP_REMOVED lines=8> */
[--C-:B------:R-:W-:Y:S01]  /*aeb0*/  FFMA.FTZ R199, R155, UR5, -R156.reuse ;  /* 0x000000059bc77c23 */ /* 0x100fe2000801089c */
[----:B------:R1:W3:Y:S01]  /*aec0*/  MUFU.EX2 R197, R152 ;  /* 0x0000009800c57308 */ /* 0x0002e20000000800 */
[--C-:B------:R-:W-:Y:S01]  /*aed0*/  FFMA.FTZ R201, R158, UR5, -R156.reuse ;  /* 0x000000059ec97c23 */ /* 0x100fe2000801089c */
[--C-:B------:R-:W-:Y:S01]  /*aee0*/  FFMA.FTZ R204, R159, UR5, -R156.reuse ;  /* 0x000000059fcc7c23 */ /* 0x100fe2000801089c */
[--C-:B------:R-:W-:Y:S01]  /*aef0*/  FFMA.FTZ R203, R162, UR5, -R156.reuse ;  /* 0x00000005a2cb7c23 */ /* 0x100fe2000801089c */
[--C-:B------:R-:W-:Y:S01]  /*af00*/  FFMA.FTZ R206, R163, UR5, -R156.reuse ;  /* 0x00000005a3ce7c23 */ /* 0x100fe2000801089c */
[----:B------:R-:W-:Y:S01]  /*af10*/  FFMA.FTZ R205, R166, UR5, -R156 ;  /* 0x00000005a6cd7c23 */ /* 0x000fe2000801089c */
[----:B------:R-:W-:-:S02]  /*af20*/  @!P2 IMAD R153, R200, 0x40, R17 ;  /* 0x00000040c899a824 */ /* 0x000fc400078e0211 */
[--C-:B------:R-:W-:Y:S01]  /*af30*/  FFMA.FTZ R208, R167, UR5, -R156.reuse ;  /* 0x00000005a7d07c23 */ /* 0x100fe2000801089c */
[--C-:B------:R-:W-:Y:S01]  /*af40*/  FFMA.FTZ R170, R170, UR5, -R156.reuse ;  /* 0x00000005aaaa7c23 */ /* 0x100fe2000801089c */
[----:B-1----:R-:W-:Y:S02]  /*af50*/  @!P1 VIADD R152, R9, 0x38840 ;  /* 0x0003884009989836 */ /* 0x002fe40000000000 */
[--C-:B------:R-:W-:Y:S01]  /*af60*/  FFMA.FTZ R171, R171, UR5, -R156.reuse ;  /* 0x00000005abab7c23 */ /* 0x100fe2000801089c */
[----:B------:R-:W-:Y:S01]  /*af70*/  @!P2 LEA R153, R153, UR37, 0x2 ;  /* 0x000000259999ac11 */ /* 0x000fe2000f8e10ff */
[--C-:B------:R-:W-:Y:S01]  /*af80*/  FFMA.FTZ R174, R174, UR5, -R156.reuse ;  /* 0x00000005aeae7c23 */ /* 0x100fe2000801089c */
[----:B------:R-:W-:Y:S01]  /*af90*/  FFMA.FTZ R175, R175, UR5, -R156 ;  /* 0x00000005afaf7c23 */ /* 0x000fe2000801089c */
[----:B------:R-:W-:Y:S01]  /*afa0*/  @!P1 PRMT R152, RZ, 0x654, R152 ;  /* 0x00000654ff989816 */ /* 0x000fe20000000098 */
[--C-:B------:R-:W-:Y:S01]  /*afb0*/  FFMA.FTZ R178, R178, UR5, -R156.reuse ;  /* 0x00000005b2b27c23 */ /* 0x100fe2000801089c */
[--C-:B------:R-:W-:Y:S01]  /*afc0*/  FFMA.FTZ R179, R179, UR5, -R156.reuse ;  /* 0x00000005b3b37c23 */ /* 0x100fe2000801089c */
[--C-:B------:R-:W-:Y:S01]  /*afd0*/  FFMA.FTZ R182, R182, UR5, -R156.reuse ;  /* 0x00000005b6b67c23 */ /* 0x100fe2000801089c */
[----:B------:R1:W-:Y:S01]  /*afe0*/  @!P1 SYNCS.ARRIVE.TRANS64.RED.A1T0 RZ, [R152+URZ], RZ ;  /* 0x000000ff98ff99a7 */ /* 0x0003e2000810043f */
[----:B------:R-:W-:Y:S01]  /*aff0*/  FFMA.FTZ R183, R183, UR5, -R156 ;  /* 0x00000005b7b77c23 */ /* 0x000fe2000801089c */
[----:B------:R-:W-:Y:S01]  /*b000*/  @!P2 STS [R153+0x38400], R10 ;  /* 0x0384000a9900a388 */ /* 0x000fe20000000800 */
[----:B------:R-:W-:Y:S01]  /*b010*/  MUFU.EX2 R202, R202 ;  /* 0x000000ca00ca7308 */ /* 0x000fe20000000800 */
[----:B--2---:R-:W-:Y:S01]  /*b020*/  F2FP.F16.F32.PACK_AB R154, R20, R13 ;  /* 0x0000000d149a723e */ /* 0x004fe200000000ff */
[----:B---3--:R-:W-:Y:S01]  /*b030*/  FMUL.FTZ R26, R26, R197 ;  /* 0x000000c51a1a7220 */ /* 0x008fe20000410000 */
[----:B------:R2:W-:Y:S01]  /*b040*/  @!P2 STS [R153+0x38420], R197 ;  /* 0x038420c59900a388 */ /* 0x0005e20000000800 */
[----:B------:R-:W-:Y:S01]  /*b050*/  F2FP.F16.F32.PACK_AB R156, R196, R15 ;  /* 0x0000000fc49c723e */ /* 0x000fe200000000ff */
[----:B------:R-:W-:Y:S01]  /*b060*/  FMUL.FTZ R27, R27, R197 ;  /* 0x000000c51b1b7220 */ /* 0x000fe20000410000 */
[----:B-1----:R-:W-:Y:S01]  /*b070*/  F2FP.F16.F32.PACK_AB R152, R14, R11 ;  /* 0x0000000b0e98723e */ /* 0x002fe200000000ff */
[----:B------:R-:W-:Y:S01]  /*b080*/  FMUL.FTZ R30, R30, R197 ;  /* 0x000000c51e1e7220 */ /* 0x000fe20000410000 */
[----:B------:R-:W2:Y:S01]  /*b090*/  MUFU.EX2 R199, R199 ;  /* 0x000000c700c77308 */ /* 0x000ea20000000800 */
[----:B------:R-:W-:Y:S01]  /*b0a0*/  F2FP.F16.F32.PACK_AB R158, R198, R21 ;  /* 0x00000015c69e723e */ /* 0x000fe200000000ff */
[-C--:B------:R-:W-:Y:S01]  /*b0b0*/  FMUL.FTZ R31, R31, R197.reuse ;  /* 0x000000c51f1f7220 */ /* 0x080fe20000410000 */
        /* <DEDUP_REMOVED lines=83> */
[----:B------:R-:W-:Y:S01]  /*b5f0*/  FMUL.FTZ R149, R149, R10 ;  /* 0x0000000a95957220 */ /* 0x000fe20000410000 */
[-C--:B------:R-:W-:Y:S01]  /*b600*/  FMUL.FTZ R150, R150, R197.reuse ;  /* 0x000000c596967220 */ /* 0x080fe20000410000 */
[----:B------:R-:W-:Y:S01]  /*b610*/  MUFU.EX2 R174, R174 ;  /* 0x000000ae00ae7308 */ /* 0x000fe20000000800 */
[----:B------:R-:W-:Y:S01]  /*b620*/  FMUL.FTZ R151, R151, R197 ;  /* 0x000000c597977220 */ /* 0x000fe20000410000 */
[----:B------:R2:W-:Y:S01]  /*b630*/  STSM.16.M88.4 [R23+0x36400], R152 ;  /* 0x0364009817007844 */ /* 0x0005e20000000200 */
[----:B------:R-:W-:-:S02]  /*b640*/  VIADD R200, R207, 0x80 ;  /* 0x00000080cfc87836 */ /* 0x000fc40000000000 */
[----:B------:R-:W-:Y:S01]  /*b650*/  FFMA.FTZ R5, R10, R5, R11 ;  /* 0x000000050a057223 */ /* 0x000fe2000001000b */
[----:B------:R-:W-:Y:S01]  /*b660*/  FFMA.FTZ R6, R197, R6, R202 ;  /* 0x00000006c5067223 */ /* 0x000fe200000100ca */
[----:B------:R2:W-:Y:S01]  /*b670*/  STSM.16.M88.4 [R184], R156 ;  /* 0x0000009cb8007844 */ /* 0x0005e20000000200 */
[----:B------:R-:W-:Y:S01]  /*b680*/  ISETP.GT.AND P2, PT, R12, RZ, PT ;  /* 0x000000ff0c00720c */ /* 0x000fe20003f44270 */
[----:B------:R-:W3:Y:S01]  /*b690*/  MUFU.EX2 R175, R175 ;  /* 0x000000af00af7308 */ /* 0x000ee20000000800 */
[----:B-1----:R-:W-:Y:S01]  /*b6a0*/  F2FP.F16.F32.PACK_AB R161, R171, R170 ;  /* 0x000000aaaba1723e */ /* 0x002fe200000000ff */
[----:B------:R-:W-:Y:S01]  /*b6b0*/  FADD.FTZ R14, R14, R5 ;  /* 0x000000050e0e7221 */ /* 0x000fe20000010000 */
[----:B------:R-:W-:Y:S01]  /*b6c0*/  FADD.FTZ R6, R199, R6 ;  /* 0x00000006c7067221 */ /* 0x000fe20000010000 */
[----:B------:R-:W-:Y:S01]  /*b6d0*/  @!P1 VIADD R9, R9, 0x38860 ;  /* 0x0003886009099836 */ /* 0x000fe20000000000 */
[----:B------:R-:W-:Y:S01]  /*b6e0*/  MOV R197, R8 ;  /* 0x0000000800c57202 */ /* 0x000fe20000000f00 */
[----:B------:R-:W-:Y:S01]  /*b6f0*/  FADD.FTZ R13, R13, R14 ;  /* 0x0000000e0d0d7221 */ /* 0x000fe20000010000 */
[----:B------:R-:W-:Y:S01]  /*b700*/  FADD.FTZ R201, R201, R6 ;  /* 0x00000006c9c97221 */ /* 0x000fe20000010000 */
[----:B------:R-:W-:Y:S01]  /*b710*/  MUFU.EX2 R176, R176 ;  /* 0x000000b000b07308 */ /* 0x000fe20000000800 */
[----:B------:R-:W-:Y:S01]  /*b720*/  @!P1 PRMT R9, RZ, 0x654, R9 ;  /* 0x00000654ff099816 */ /* 0x000fe20000000009 */
[----:B------:R-:W-:Y:S01]  /*b730*/  FADD.FTZ R20, R20, R13 ;  /* 0x0000000d14147221 */ /* 0x000fe20000010000 */
[----:B------:R-:W-:Y:S01]  /*b740*/  FADD.FTZ R204, R204, R201 ;  /* 0x000000c9cccc7221 */ /* 0x000fe20000010000 */
[----:B------:R-:W-:-:S02]  /*b750*/  IMAD.MOV.U32 R10, RZ, RZ, R7 ;  /* 0x000000ffff0a7224 */ /* 0x000fc400078e0007 */
[----:B------:R-:W-:Y:S01]  /*b760*/  FADD.FTZ R15, R15, R20 ;  /* 0x000000140f0f7221 */ /* 0x000fe20000010000 */
[----:B------:R-:W-:Y:S01]  /*b770*/  FADD.FTZ R203, R203, R204 ;  /* 0x000000cccbcb7221 */ /* 0x000fe20000010000 */
[----:B------:R-:W1:Y:S01]  /*b780*/  MUFU.EX2 R177, R177 ;  /* 0x000000b100b17308 */ /* 0x000e620000000800 */
[----:B---3--:R-:W-:Y:S01]  /*b790*/  F2FP.F16.F32.PACK_AB R163, R175, R174 ;  /* 0x000000aeafa3723e */ /* 0x008fe200000000ff */
        /* <DEDUP_REMOVED lines=20> */
[----:B------:R-:W1:Y:S01]  /*b8e0*/  MUFU.EX2 R179, R179 ;  /* 0x000000b300b37308 */ /* 0x000e620000000800 */
[----:B---3--:R-:W-:Y:S02]  /*b8f0*/  F2FP.F16.F32.PACK_AB R166, R181, R180 ;  /* 0x000000b4b5a6723e */ /* 0x008fe400000000ff */
[----:B------:R-:W-:-:S04]  /*b900*/  FADD.FTZ R177, R177, R176 ;  /* 0x000000b0b1b17221 */ /* 0x000fc80000010000 */
[----:B------:R-:W-:Y:S01]  /*b910*/  FADD.FTZ R180, R180, R177 ;  /* 0x000000b1b4b47221 */ /* 0x000fe20000010000 */
[----:B------:R-:W3:Y:S03]  /*b920*/  MUFU.EX2 R182, R182 ;  /* 0x000000b600b67308 */ /* 0x000ee60000000800 */
[----:B------:R-:W-:-:S05]  /*b930*/  FADD.FTZ R5, R181, R180 ;  /* 0x000000b4b5057221 */ /* 0x000fca0000010000 */
[----:B------:R-:W4:Y:S01]  /*b940*/  MUFU.EX2 R183, R183 ;  /* 0x000000b700b77308 */ /* 0x000f220000000800 */
[----:B-1----:R-:W-:Y:S01]  /*b950*/  F2FP.F16.F32.PACK_AB R165, R179, R178 ;  /* 0x000000b2b3a5723e */ /* 0x002fe200000000ff */
[----:B------:R-:W-:-:S04]  /*b960*/  FADD.FTZ R178, R178, R175 ;  /* 0x000000afb2b27221 */ /* 0x000fc80000010000 */
[----:B------:R-:W-:-:S04]  /*b970*/  FADD.FTZ R179, R179, R178 ;  /* 0x000000b2b3b37221 */ /* 0x000fc80000010000 */
[----:B---3--:R-:W-:Y:S01]  /*b980*/  FADD.FTZ R6, R182, R179 ;  /* 0x000000b3b6067221 */ /* 0x008fe20000010000 */
[----:B----4-:R-:W-:-:S03]  /*b990*/  F2FP.F16.F32.PACK_AB R167, R183, R182 ;  /* 0x000000b6b7a7723e */ /* 0x010fc600000000ff */
[----:B------:R-:W-:Y:S02]  /*b9a0*/  FADD.FTZ R6, R183, R6 ;  /* 0x00000006b7067221 */ /* 0x000fe40000010000 */
[----:B------:R2:W-:Y:S01]  /*b9b0*/  STSM.16.M88.4 [R185], R164 ;  /* 0x000000a4b9007844 */ /* 0x0005e20000000200 */
[----:B------:R-:W-:-:S06]  /*b9c0*/  WARPGROUP.ARRIVE ;  /* 0x00000000000079c5 */ /* 0x000fcc0000000000 */
[----:B------:R-:W-:Y:S01]  /*b9d0*/  HGMMA.64x256x16.F32 R24, R152, gdesc[UR4].tnspB, R24, gsb0 ;  /* 0x43e0000498187df0 */ /* 0x000fe20008000818 */
[----:B------:R-:W-:Y:S01]  /*b9e0*/  R2UR UR6, R200 ;  /* 0x00000000c80672ca */ /* 0x000fe200000e0000 */
[----:B------:R-:W-:Y:S01]  /*b9f0*/  UMOV UR7, 0x40000040 ;  /* 0x4000004000077882 */ /* 0x000fe20000000000 */
[C---:B------:R-:W-:Y:S01]  /*ba00*/  VIADD R200, R207.reuse, 0x100 ;  /* 0x00000100cfc87836 */ /* 0x040fe20000000000 */
[----:B------:R-:W-:Y:S01]  /*ba10*/  IADD3 R207, R207, 0x180, RZ ;  /* 0x00000180cfcf7810 */ /* 0x000fe20007ffe0ff */
[----:B------:R-:W-:Y:S02]  /*ba20*/  WARPGROUP.DEPBAR.LE gsb0, 0x0 ;  /* 0x00008000000079c5 */ /* 0x000fe40000010000 */
[----:B------:R-:W-:-:S15]  /*ba30*/  WARPGROUP.ARRIVE ;  /* 0x00000000000079c5 */ /* 0x000fde0000000000 */
[----:B------:R-:W-:-:S06]  /*ba40*/  NOP ;  /* 0x0000000000007918 */ /* 0x000fcc0000000000 */
[----:B------:R-:W-:Y:S01]  /*ba50*/  HGMMA.64x256x16.F32 R24, R156, gdesc[UR4].tnspB, R24, gsb0 ;  /* 0x43e000049c187df0 */ /* 0x000fe20008000818 */
[----:B------:R-:W-:Y:S01]  /*ba60*/  R2UR UR6, R200 ;  /* 0x00000000c80672ca */ /* 0x000fe200000e0000 */
[----:B------:R-:W-:Y:S01]  /*ba70*/  UMOV UR7, 0x40000040 ;  /* 0x4000004000077882 */ /* 0x000fe20000000000 */
[----:B------:R-:W-:Y:S01]  /*ba80*/  IMAD.MOV.U32 R200, RZ, RZ, R2 ;  /* 0x000000ffffc87224 */ /* 0x000fe200078e0002 */
[----:B------:R-:W-:Y:S02]  /*ba90*/  WARPGROUP.DEPBAR.LE gsb0, 0x0 ;  /* 0x00008000000079c5 */ /* 0x000fe40000010000 */
[----:B------:R-:W-:-:S15]  /*baa0*/  WARPGROUP.ARRIVE ;  /* 0x00000000000079c5 */ /* 0x000fde0000000000 */
[----:B------:R-:W-:-:S07]  /*bab0*/  NOP ;  /* 0x0000000000007918 */ /* 0x000fce0000000000 */
        /* <DEDUP_REMOVED lines=20> */
.L_x_3293:
[----:B------:R-:W1:Y:S01]  /*bc00*/  SHFL.BFLY PT, R0, R5, 0x2, 0x1f ;  /* 0x0c401f0005007f89 */ /* 0x000e6200000e0000 */
[----:B------:R-:W-:Y:S01]  /*bc10*/  VIADD R4, R2, 0x1 ;  /* 0x0000000102047836 */ /* 0x000fe20000000000 */
[----:B------:R-:W-:Y:S01]  /*bc20*/  UIADD3 UR36, UR36, 0x1, URZ ;  /* 0x0000000124247890 */ /* 0x000fe2000fffe03f */
[----:B------:R-:W-:Y:S01]  /*bc30*/  IMAD.U32 R14, RZ, RZ, UR5 ;  /* 0x00000005ff0e7e24 */ /* 0x000fe2000f8e00ff */
[----:B------:R-:W2:Y:S01]  /*bc40*/  SHFL.BFLY PT, R9, R6, 0x2, 0x1f ;  /* 0x0c401f0006097f89 */ /* 0x000ea200000e0000 */
[----:B------:R-:W-:Y:S08]  /*bc50*/  BAR.ARV 0x8, 0xa0 ;  /* 0x0202800000007b1d */ /* 0x000ff00000002000 */
[----:B------:R-:W-:Y:S01]  /*bc60*/  BAR.SYNC.DEFER_BLOCKING 0xf, 0x100 ;  /* 0x03c4000000007b1d */ /* 0x000fe20000010000 */
[----:B------:R-:W-:Y:S01]  /*bc70*/  ISETP.NE.AND P1, PT, R4, 0x2, PT ;  /* 0x000000020400780c */ /* 0x000fe20003f25270 */
[----:B-1----:R-:W-:Y:S01]  /*bc80*/  FADD.FTZ R0, R0, R5 ;  /* 0x0000000500007221 */ /* 0x002fe20000010000 */
[----:B------:R-:W-:-:S02]  /*bc90*/  IMAD.MOV.U32 R5, RZ, RZ, RZ ;  /* 0x000000ffff057224 */ /* 0x000fc400078e00ff */
[----:B--2---:R-:W-:Y:S02]  /*bca0*/  FADD.FTZ R9, R9, R6 ;  /* 0x0000000609097221 */ /* 0x004fe40000010000 */
[----:B------:R-:W1:Y:S01]  /*bcb0*/  SHFL.BFLY PT, R3, R0, 0x1, 0x1f ;  /* 0x0c201f0000037f89 */ /* 0x000e6200000e0000 */
[----:B------:R-:W-:-:S03]  /*bcc0*/  MOV R6, RZ ;  /* 0x000000ff00067202 */ /* 0x000fc60000000f00 */
[----:B------:R-:W2:Y:S01]  /*bcd0*/  SHFL.BFLY PT, R10, R9, 0x1, 0x1f ;  /* 0x0c201f00090a7f89 */ /* 0x000ea200000e0000 */
[----:B-1----:R-:W-:Y:S01]  /*bce0*/  FADD.FTZ R12, R0, R3 ;  /* 0x00000003000c7221 */ /* 0x002fe20000010000 */
[----:B------:R-:W-:Y:S02]  /*bcf0*/  IMAD.MOV R3, RZ, RZ, -R22 ;  /* 0x000000ffff037224 */ /* 0x000fe400078e0a16 */
[----:B------:R-:W-:Y:S02]  /*bd00*/  IMAD.MOV.U32 R0, RZ, RZ, -0x800000 ;  /* 0xff800000ff007424 */ /* 0x000fe400078e00ff */
[----:B--2---:R-:W-:Y:S01]  /*bd10*/  FADD.FTZ R10, R9, R10 ;  /* 0x0000000a090a7221 */ /* 0x004fe20000010000 */
[----:B------:R-:W-:Y:S02]  /*bd20*/  FSETP.NE.FTZ.AND P2, PT, R12, RZ, PT ;  /* 0x000000ff0c00720b */ /* 0x000fe40003f55000 */
[----:B------:R-:W-:Y:S02]  /*bd30*/  ISETP.NE.AND P0, PT, R18, R3, PT ;  /* 0x000000031200720c */ /* 0x000fe40003f05270 */
[----:B------:R-:W-:-:S02]  /*bd40*/  FSETP.NE.FTZ.AND P3, PT, R10, RZ, PT ;  /* 0x000000ff0a00720b */ /* 0x000fc40003f75000 */
[----:B------:R-:W-:-:S04]  /*bd50*/  SEL R3, RZ, 0x1, P1 ;  /* 0x00000001ff037807 */ /* 0x000fc80000800000 */
[----:B------:R-:W-:Y:S02]  /*bd60*/  LOP3.LUT R16, R16, R3, RZ, 0x3c, !PT ;  /* 0x0000000310107212 */ /* 0x000fe400078e3cff */
[----:B------:R-:W-:Y:S01]  /*bd70*/  MOV R3, 0xff800000 ;  /* 0xff80000000037802 */ /* 0x000fe20000000f00 */
[----:B------:R-:W1:Y:S02]  /*bd80*/  @P2 MUFU.RCP R5, R12 ;  /* 0x0000000c00052308 */ /* 0x000e640000001000 */
[----:B------:R-:W-:Y:S02]  /*bd90*/  @!P0 IMAD R2, R2, 0x40, R17 ;  /* 0x0000004002028824 */ /* 0x000fe400078e0211 */
[----:B------:R-:W-:-:S03]  /*bda0*/  @P3 FMUL.FTZ R14, R14, 0.69314718246459960938 ;  /* 0x3f3172180e0e3820 */ /* 0x000fc60000410000 */
[----:B------:R-:W-:Y:S01]  /*bdb0*/  @!P0 LEA R11, R2, UR37, 0x2 ;  /* 0x00000025020b8c11 */ /* 0x000fe2000f8e10ff */
[----:B------:R-:W2:Y:S01]  /*bdc0*/  @P3 MUFU.RCP R6, R10 ;  /* 0x0000000a00063308 */ /* 0x000ea20000001000 */
[----:B------:R-:W-:-:S04]  /*bdd0*/  IMAD.U32 R2, RZ, RZ, UR5 ;  /* 0x00000005ff027e24 */ /* 0x000fc8000f8e00ff */
[----:B------:R-:W-:-:S03]  /*bde0*/  @P2 FMUL.FTZ R2, R2, 0.69314718246459960938 ;  /* 0x3f31721802022820 */ /* 0x000fc60000410000 */
[----:B------:R-:W3:Y:S01]  /*bdf0*/  @P2 MUFU.LG2 R9, R12 ;  /* 0x0000000c00092308 */ /* 0x000ee20000000c00 */
[----:B-1----:R-:W-:Y:S01]  /*be00*/  @!P0 STS [R11+0x38400], R5 ;  /* 0x038400050b008388 */ /* 0x002fe20000000800 */
        /* <DEDUP_REMOVED lines=137> */
.L_x_3269:
        /* <DEDUP_REMOVED lines=40> */
[----:B------:R-:W-:Y:S02]  /*c920*/  IADD3 R173, P3, R6, 0x40, RZ ;  /* 0x0000004006ad7810 */ /* 0x000fe40007f7e0ff */
[----:B------:R-:W-:Y:S02]  /*c930*/  LOP3.LUT R8, R4, R169, RZ, 0x3c, !PT ;  /* 0x000000a904087212 */ /* 0x000fe400078e3cff */
[----:B------:R-:W-:Y:S01]  /*c940*/  LOP3.LUT R4, R179, 0x380, RZ, 0xc0, !PT ;  /* 0x00000380b3047812 */ /* 0x000fe200078ec0ff */
[----:B------:R-:W-:Y:S01]  /*c950*/  IMAD.X R11, RZ, RZ, R7, P3 ;  /* 0x000000ffff0b7224 */ /* 0x000fe200018e0607 */
[----:B------:R-:W-:Y:S02]  /*c960*/  IADD3.X R13, RZ, R7, RZ, P4, !PT ;  /* 0x00000007ff0d7210 */ /* 0x000fe400027fe4ff */
[----:B------:R-:W-:Y:S02]  /*c970*/  SHF.R.U64 R4, R4, 0x3, RZ ;  /* 0x0000000304047819 */ /* 0x000fe400000012ff */
[----:B------:R-:W-:-:S02]  /*c980*/  LOP3.LUT R103, R6, 0x380, RZ, 0xc0, !PT ;  /* 0x0000038006677812 */ /* 0x000fc400078ec0ff */
[C---:B------:R-:W-:Y:S02]  /*c990*/  IADD3 R183, P2, R6.reuse, 0x2060, RZ ;  /* 0x0000206006b77810 */ /* 0x040fe40007f5e0ff */
[C---:B------:R-:W-:Y:S02]  /*c9a0*/  IADD3 R197, P4, R6.reuse, 0x4020, RZ ;  /* 0x0000402006c57810 */ /* 0x040fe40007f9e0ff */
[C---:B------:R-:W-:Y:S01]  /*c9b0*/  IADD3 R177, P5, R6.reuse, 0x2000, RZ ;  /* 0x0000200006b17810 */ /* 0x040fe20007fbe0ff */
[--C-:B------:R-:W-:Y:S01]  /*c9c0*/  IMAD.X R29, RZ, RZ, R7.reuse, P2 ;  /* 0x000000ffff1d7224 */ /* 0x100fe200010e0607 */
[C---:B------:R-:W-:Y:S01]  /*c9d0*/  IADD3 R181, P1, R6.reuse, 0x2040, RZ ;  /* 0x0000204006b57810 */ /* 0x040fe20007f3e0ff */
[--C-:B------:R-:W-:Y:S01]  /*c9e0*/  IMAD.X R91, RZ, RZ, R7.reuse, P4 ;  /* 0x000000ffff5b7224 */ /* 0x100fe200020e0607 */
[----:B------:R-:W-:Y:S01]  /*c9f0*/  IADD3 R187, P3, R6, 0x4000, RZ ;  /* 0x0000400006bb7810 */ /* 0x000fe20007f7e0ff */
[--C-:B------:R-:W-:Y:S01]  /*ca00*/  IMAD.X R15, RZ, RZ, R7.reuse, P5 ;  /* 0x000000ffff0f7224 */ /* 0x100fe200028e0607 */
[----:B------:R-:W-:Y:S01]  /*ca10*/  LOP3.LUT R20, R4, R179, RZ, 0x3c, !PT ;  /* 0x000000b304147212 */ /* 0x000fe200078e3cff */
[----:B------:R-:W-:Y:S01]  /*ca20*/  IMAD.X R25, RZ, RZ, R7, P1 ;  /* 0x000000ffff197224 */ /* 0x000fe200008e0607 */
[----:B------:R-:W-:-:S02]  /*ca30*/  SHF.R.U64 R103, R103, 0x3, RZ ;  /* 0x0000000367677819 */ /* 0x000fc400000012ff */
[----:B------:R-:W-:Y:S02]  /*ca40*/  LOP3.LUT R4, R197, 0x380, RZ, 0xc0, !PT ;  /* 0x00000380c5047812 */ /* 0x000fe400078ec0ff */
[C---:B------:R-:W-:Y:S02]  /*ca50*/  IADD3 R106, P2, R6.reuse, 0x6020, RZ ;  /* 0x00006020066a7810 */ /* 0x040fe40007f5e0ff */
        /* <DEDUP_REMOVED lines=11> */
[--C-:B------:R-:W-:Y:S01]  /*cb10*/  IMAD.X R111, RZ, RZ, R7.reuse, P3 ;  /* 0x000000ffff6f7224 */ /* 0x100fe200018e0607 */
[----:B------:R-:W-:Y:S01]  /*cb20*/  SHF.R.U64 R4, R4, 0x3, RZ ;  /* 0x0000000304047819 */ /* 0x000fe200000012ff */
[----:B------:R-:W-:Y:S01]  /*cb30*/  IMAD.X R115, RZ, RZ, R7, P4 ;  /* 0x000000ffff737224 */ /* 0x000fe200020e0607 */
[----:B------:R-:W-:Y:S02]  /*cb40*/  LOP3.LUT R12, R175, 0x380, RZ, 0xc0, !PT ;  /* 0x00000380af0c7812 */ /* 0x000fe400078ec0ff */
[----:B------:R-:W-:Y:S02]  /*cb50*/  LOP3.LUT R14, R177, 0x380, RZ, 0xc0, !PT ;  /* 0x00000380b10e7812 */ /* 0x000fe400078ec0ff */
[----:B------:R-:W-:-:S02]  /*cb60*/  LOP3.LUT R27, R106, 0x380, RZ, 0xc0, !PT ;  /* 0x000003806a1b7812 */ /* 0x000fc400078ec0ff */
[----:B------:R-:W-:Y:S02]  /*cb70*/  IADD3.X R107, RZ, R7, RZ, P2, !PT ;  /* 0x00000007ff6b7210 */ /* 0x000fe400017fe4ff */
[----:B------:R-:W-:Y:S02]  /*cb80*/  SHF.R.U64 R10, R10, 0x3, RZ ;  /* 0x000000030a0a7819 */ /* 0x000fe400000012ff */
[----:B------:R-:W-:Y:S02]  /*cb90*/  LOP3.LUT R24, R181, 0x380, RZ, 0xc0, !PT ;  /* 0x00000380b5187812 */ /* 0x000fe400078ec0ff */
[----:B------:R-:W-:Y:S02]  /*cba0*/  LOP3.LUT R90, R4, R197, RZ, 0x3c, !PT ;  /* 0x000000c5045a7212 */ /* 0x000fe400078e3cff */
[----:B------:R-:W-:Y:S02]  /*cbb0*/  MOV R168, R6 ;  /* 0x0000000600a87202 */ /* 0x000fe40000000f00 */
[----:B------:R-:W-:-:S02]  /*cbc0*/  SHF.R.U64 R12, R12, 0x3, RZ ;  /* 0x000000030c0c7819 */ /* 0x000fc400000012ff */
[----:B------:R-:W-:Y:S02]  /*cbd0*/  LOP3.LUT R28, R183, 0x380, RZ, 0xc0, !PT ;  /* 0x00000380b71c7812 */ /* 0x000fe400078ec0ff */
[----:B------:R-:W-:Y:S02]  /*cbe0*/  F2FP.F16.F32.PACK_AB R4, R166, R171 ;  /* 0x000000aba604723e */ /* 0x000fe400000000ff */
[----:B------:R-:W-:Y:S02]  /*cbf0*/  F2FP.F16.F32.PACK_AB R6, R158, R170 ;  /* 0x000000aa9e06723e */ /* 0x000fe400000000ff */
[----:B------:R-:W-:Y:S02]  /*cc00*/  F2FP.F16.F32.PACK_AB R7, R31, R30 ;  /* 0x0000001e1f07723e */ /* 0x000fe400000000ff */
[----:B------:R-:W-:Y:S02]  /*cc10*/  SHF.R.U64 R14, R14, 0x3, RZ ;  /* 0x000000030e0e7819 */ /* 0x000fe400000012ff */
[----:B------:R-:W-:Y:S01]  /*cc20*/  LOP3.LUT R86, R187, 0x380, RZ, 0xc0, !PT ;  /* 0x00000380bb567812 */ /* 0x000fe200078ec0ff */
[----:B------:R1:W-:Y:S01]  /*cc30*/  STSM.16.M88.4 [R168], R4 ;  /* 0x00000004a8007844 */ /* 0x0003e20000000200 */
[----:B------:R-:W-:-:S02]  /*cc40*/  LOP3.LUT R98, R201, 0x380, RZ, 0xc0, !PT ;  /* 0x00000380c9627812 */ /* 0x000fc400078ec0ff */
[----:B------:R-:W-:Y:S02]  /*cc50*/  SHF.R.U64 R27, R27, 0x3, RZ ;  /* 0x000000031b1b7819 */ /* 0x000fe400000012ff */
[----:B------:R-:W-:Y:S02]  /*cc60*/  LOP3.LUT R10, R10, R173, RZ, 0x3c, !PT ;  /* 0x000000ad0a0a7212 */ /* 0x000fe400078e3cff */
[----:B------:R-:W-:Y:S02]  /*cc70*/  SHF.R.U64 R24, R24, 0x3, RZ ;  /* 0x0000000318187819 */ /* 0x000fe400000012ff */
[----:B------:R-:W-:Y:S02]  /*cc80*/  LOP3.LUT R94, R199, 0x380, RZ, 0xc0, !PT ;  /* 0x00000380c75e7812 */ /* 0x000fe400078ec0ff */
[----:B------:R-:W-:Y:S02]  /*cc90*/  LOP3.LUT R114, R207, 0x380, RZ, 0xc0, !PT ;  /* 0x00000380cf727812 */ /* 0x000fe400078ec0ff */
[----:B------:R-:W-:-:S02]  /*cca0*/  LOP3.LUT R12, R12, R175, RZ, 0x3c, !PT ;  /* 0x000000af0c0c7212 */ /* 0x000fc400078e3cff */
[----:B------:R-:W-:Y:S02]  /*ccb0*/  SHF.R.U64 R28, R28, 0x3, RZ ;  /* 0x000000031c1c7819 */ /* 0x000fe400000012ff */
[----:B------:R-:W-:Y:S02]  /*ccc0*/  LOP3.LUT R14, R14, R177, RZ, 0x3c, !PT ;  /* 0x000000b10e0e7212 */ /* 0x000fe400078e3cff */
[----:B------:R-:W-:Y:S02]  /*ccd0*/  SHF.R.U64 R86, R86, 0x3, RZ ;  /* 0x0000000356567819 */ /* 0x000fe400000012ff */
[----:B------:R-:W-:Y:S02]  /*cce0*/  LOP3.LUT R102, R203, 0x380, RZ, 0xc0, !PT ;  /* 0x00000380cb667812 */ /* 0x000fe400078ec0ff */
[----:B------:R-:W-:Y:S02]  /*ccf0*/  SHF.R.U64 R98, R98, 0x3, RZ ;  /* 0x0000000362627819 */ /* 0x000fe400000012ff */
[----:B------:R-:W-:-:S02]  /*cd00*/  LOP3.LUT R106, R27, R106, RZ, 0x3c, !PT ;  /* 0x0000006a1b6a7212 */ /* 0x000fc400078e3cff */
[----:B------:R-:W-:Y:S02]  /*cd10*/  MOV R27, R8 ;  /* 0x00000008001b7202 */ /* 0x000fe40000000f00 */
[----:B-1----:R-:W-:Y:S02]  /*cd20*/  F2FP.F16.F32.PACK_AB R4, R33, R160 ;  /* 0x000000a02104723e */ /* 0x002fe400000000ff */
[----:B------:R-:W-:Y:S02]  /*cd30*/  F2FP.F16.F32.PACK_AB R5, R35, R34 ;  /* 0x000000222305723e */ /* 0x000fe400000000ff */
[----:B------:R-:W-:Y:S02]  /*cd40*/  F2FP.F16.F32.PACK_AB R6, R37, R156 ;  /* 0x0000009c2506723e */ /* 0x000fe400000000ff */
[----:B------:R-:W-:Y:S02]  /*cd50*/  F2FP.F16.F32.PACK_AB R7, R39, R38 ;  /* 0x000000262707723e */ /* 0x000fe400000000ff */
[----:B------:R-:W-:-:S02]  /*cd60*/  LOP3.LUT R24, R24, R181, RZ, 0x3c, !PT ;  /* 0x000000b518187212 */ /* 0x000fc400078e3cff */
[----:B------:R-:W-:Y:S01]  /*cd70*/  SHF.R.U64 R94, R94, 0x3, RZ ;  /* 0x000000035e5e7819 */ /* 0x000fe200000012ff */
[----:B------:R1:W-:Y:S01]  /*cd80*/  STSM.16.M88.4 [R27], R4 ;  /* 0x000000041b007844 */ /* 0x0003e20000000200 */
[----:B------:R-:W-:Y:S02]  /*cd90*/  LOP3.LUT R110, R205, 0x380, RZ, 0xc0, !PT ;  /* 0x00000380cd6e7812 */ /* 0x000fe400078ec0ff */
[----:B------:R-:W-:Y:S02]  /*cda0*/  SHF.R.U64 R114, R114, 0x3, RZ ;  /* 0x0000000372727819 */ /* 0x000fe400000012ff */
[----:B------:R-:W-:Y:S02]  /*cdb0*/  MOV R11, R10 ;  /* 0x0000000a000b7202 */ /* 0x000fe40000000f00 */
[----:B------:R-:W-:Y:S02]  /*cdc0*/  LOP3.LUT R28, R28, R183, RZ, 0x3c, !PT ;  /* 0x000000b71c1c7212 */ /* 0x000fe400078e3cff */
[----:B------:R-:W-:Y:S01]  /*cdd0*/  MOV R12, R12 ;  /* 0x0000000c000c7202 */ /* 0x000fe20000000f00 */
[----:B------:R1:W-:Y:S01]  /*cde0*/  STSM.16.M88.4 [R11], R40 ;  /* 0x000000280b007844 */ /* 0x0003e20000000200 */
[----:B------:R-:W-:-:S02]  /*cdf0*/  LOP3.LUT R86, R86, R187, RZ, 0x3c, !PT ;  /* 0x000000bb56567212 */ /* 0x000fc400078e3cff */
[----:B------:R-:W-:Y:S01]  /*ce00*/  SHF.R.U64 R102, R102, 0x3, RZ ;  /* 0x0000000366667819 */ /* 0x000fe200000012ff */
[----:B------:R1:W-:Y:S01]  /*ce10*/  STSM.16.M88.4 [R12], R48 ;  /* 0x000000300c007844 */ /* 0x0003e20000000200 */
[----:B------:R-:W-:Y:S02]  /*ce20*/  LOP3.LUT R98, R98, R201, RZ, 0x3c, !PT ;  /* 0x000000c962627212 */ /* 0x000fe400078e3cff */
[----:B------:R-:W-:Y:S02]  /*ce30*/  MOV R14, R14 ;  /* 0x0000000e000e7202 */ /* 0x000fe40000000f00 */
[----:B------:R-:W-:Y:S02]  /*ce40*/  MOV R20, R20 ;  /* 0x0000001400147202 */ /* 0x000fe40000000f00 */
[----:B------:R-:W-:Y:S01]  /*ce50*/  F2FP.F16.F32.PACK_AB R66, R69, R68 ;  /* 0x000000444542723e */ /* 0x000fe200000000ff */
[----:B------:R1:W-:Y:S01]  /*ce60*/  STSM.16.M88.4 [R14], R56 ;  /* 0x000000380e007844 */ /* 0x0003e20000000200 */
[----:B------:R-:W-:-:S02]  /*ce70*/  F2FP.F16.F32.PACK_AB R67, R71, R70 ;  /* 0x000000464743723e */ /* 0x000fc400000000ff */
[----:B------:R-:W-:Y:S02]  /*ce80*/  F2FP.F16.F32.PACK_AB R73, R75, R74 ;  /* 0x0000004a4b49723e */ /* 0x000fe400000000ff */
[----:B------:R-:W-:Y:S01]  /*ce90*/  F2FP.F16.F32.PACK_AB R80, R81, R80 ;  /* 0x000000505150723e */ /* 0x000fe200000000ff */
[----:B------:R1:W-:Y:S01]  /*cea0*/  STSM.16.M88.4 [R20], R64 ;  /* 0x0000004014007844 */ /* 0x0003e20000000200 */
[----:B------:R-:W-:Y:S02]  /*ceb0*/  LOP3.LUT R94, R94, R199, RZ, 0x3c, !PT ;  /* 0x000000c75e5e7212 */ /* 0x000fe400078e3cff */
[----:B------:R-:W-:Y:S02]  /*cec0*/  SHF.R.U64 R110, R110, 0x3, RZ ;  /* 0x000000036e6e7819 */ /* 0x000fe400000012ff */
        /* <DEDUP_REMOVED lines=19> */
[----:B------:R-:W-:Y:S01]  /*d000*/  F2FP.F16.F32.PACK_AB R97, R155, R154 ;  /* 0x0000009a9b61723e */ /* 0x000fe200000000ff */
[----:B------:R1:W-:Y:S01]  /*d010*/  STSM.16.M88.4 [R86], R88 ;  /* 0x0000005856007844 */ /* 0x0003e20000000200 */
        /* <DEDUP_REMOVED lines=16> */
[----:B------:R-:W-:Y:S02]  /*d120*/  F2FP.F16.F32.PACK_AB R121, R123, R122 ;  /* 0x0000007a7b79723e */ /* 0x000fe400000000ff */
[----:B------:R-:W-:Y:S01]  /*d130*/  F2FP.F16.F32.PACK_AB R128, R129, R128 ;  /* 0x000000808180723e */ /* 0x000fe200000000ff */
[----:B------:R1:W-:Y:S01]  /*d140*/  STSM.16.M88.4 [R9], R112 ;  /* 0x0000007009007844 */ /* 0x0003e20000000200 */
[----:B------:R-:W-:Y:S02]  /*d150*/  MOV R102, R102 ;  /* 0x0000006600667202 */ /* 0x000fe40000000f00 */
        /* <DEDUP_REMOVED lines=30> */
[----:B------:R-:W-:Y:S01]  /*d340*/  ULDC.64 UR8, c[0x0][0xc70] ;  /* 0x00031c0000087ab9 */ /* 0x000fe20000000a00 */
[----:B------:R-:W-:Y:S01]  /*d350*/  VIADD R11, R17, UR42 ;  /* 0x0000002a110b7c36 */ /* 0x000fe20008000000 */
[----:B------:R-:W-:Y:S02]  /*d360*/  UIMAD UR5, UR5, UR8, URZ ;  /* 0x00000008050572a4 */ /* 0x000fe4000f8e023f */
[----:B------:R-:W-:Y:S01]  /*d370*/  UIMAD.WIDE.U32 UR6, UR43, UR8, URZ ;  /* 0x000000082b0672a5 */ /* 0x000fe2000f8e003f */
[----:B------:R-:W-:Y:S01]  /*d380*/  ISETP.NE.AND P0, PT, R18, R7, PT ;  /* 0x000000071200720c */ /* 0x000fe20003f05270 */
[----:B------:R-:W-:Y:S01]  /*d390*/  UIMAD UR5, UR43, UR9, UR5 ;  /* 0x000000092b0572a4 */ /* 0x000fe2000f8e0205 */
[----:B------:R-:W-:Y:S01]  /*d3a0*/  SHF.R.S32.HI R7, RZ, 0x1f, R11 ;  /* 0x0000001fff077819 */ /* 0x000fe2000001140b */
[----:B------:R-:W-:-:S02]  /*d3b0*/  USHF.R.S32.HI UR8, URZ, 0x1f, UR44 ;  /* 0x0000001f3f087899 */ /* 0x000fc4000801142c */
[----:B------:R-:W-:Y:S02]  /*d3c0*/  UIADD3 UR5, UR7, UR5, URZ ;  /* 0x0000000507057290 */ /* 0x000fe4000fffe03f */
[----:B------:R-:W-:Y:S01]  /*d3d0*/  MOV R5, UR7 ;  /* 0x0000000700057c02 */ /* 0x000fe20008000f00 */
[----:B------:R-:W-:Y:S01]  /*d3e0*/  IMAD.U32 R4, RZ, RZ, UR6 ;  /* 0x00000006ff047e24 */ /* 0x000fe2000f8e00ff */
[----:B------:R-:W-:Y:S02]  /*d3f0*/  ULDC.64 UR6, c[0x0][0xc40] ;  /* 0x0003100000067ab9 */ /* 0x000fe40000000a00 */
[----:B------:R-:W-:Y:S01]  /*d400*/  IMAD.U32 R5, RZ, RZ, UR5 ;  /* 0x00000005ff057e24 */ /* 0x000fe2000f8e00ff */
        /* <DEDUP_REMOVED lines=13> */
.L_x_3304:
        /* <DEDUP_REMOVED lines=53> */
.L_x_3307:
[----:B------:R-:W-:Y:S05]  /*d830*/  BSYNC B0 ;  /* 0x0000000000007941 */ /* 0x000fea0003800000 */
.L_x_3306:
[----:B------:R-:W-:Y:S05]  /*d840*/  BRA `(.L_x_3305) ;  /* 0x0000000800247947 */ /* 0x000fea0003800000 */
.L_x_3303:
        /* <DEDUP_REMOVED lines=8> */
[----:B------:R-:W-:Y:S01]  /*d8d0*/  ULDC UR6, c[0x0][0xb88] ;  /* 0x0002e20000067ab9 */ /* 0x000fe20000000800 */
        /* <DEDUP_REMOVED lines=19> */
.L_x_3309:
[----:B------:R-:W-:Y:S05]  /*da10*/  BSYNC B0 ;  /* 0x0000000000007941 */ /* 0x000fea0003800000 */
.L_x_3308:
        /* <DEDUP_REMOVED lines=8> */
[----:B------:R-:W-:Y:S01]  /*daa0*/  SEL R0, RZ, 0x1, P0 ;  /* 0x00000001ff007807 */ /* 0x000fe20000000000 */
[----:B------:R-:W-:Y:S01]  /*dab0*/  VIADD R15, R188, 0xc0 ;  /* 0x000000c0bc0f7836 */ /* 0x000fe20000000000 */
[----:B------:R-:W-:Y:S01]  /*dac0*/  SHF.L.U32 R3, R3, 0x1, RZ ;  /* 0x0000000103037819 */ /* 0x000fe200000006ff */
[----:B------:R-:W2:Y:S01]  /*dad0*/  LDC R9, c[0x0][0xeac] ;  /* 0x0003ab00ff097b82 */ /* 0x000ea20000000800 */
[----:B------:R-:W-:Y:S01]  /*dae0*/  ISETP.GE.AND P0, PT, R14, UR7, PT ;  /* 0x000000070e007c0c */ /* 0x000fe2000bf06270 */
[C---:B------:R-:W-:Y:S01]  /*daf0*/  VIADD R4, R188.reuse, 0x180 ;  /* 0x00000180bc047836 */ /* 0x040fe20000000000 */
[----:B------:R-:W-:Y:S01]  /*db00*/  ISETP.GE.AND P2, PT, R15, UR7, PT ;  /* 0x000000070f007c0c */ /* 0x000fe2000bf46270 */
[C---:B------:R-:W-:Y:S01]  /*db10*/  VIADD R5, R188.reuse, 0x1c0 ;  /* 0x000001c0bc057836 */ /* 0x040fe20000000000 */
[C---:B------:R-:W-:Y:S01]  /*db20*/  IADD3 R20, R188.reuse, 0x140, RZ ;  /* 0x00000140bc147810 */ /* 0x040fe20007ffe0ff */
[----:B------:R-:W-:Y:S01]  /*db30*/  VIADD R19, R188, 0x100 ;  /* 0x00000100bc137836 */ /* 0x000fe20000000000 */
[----:B------:R-:W-:Y:S01]  /*db40*/  SHF.R.S32.HI R189, RZ, 0x1f, R188 ;  /* 0x0000001fffbd7819 */ /* 0x000fe200000114bc */
[----:B------:R-:W-:Y:S01]  /*db50*/  UIADD3 UR42, -UR42, UR6, URZ ;  /* 0x000000062a2a7290 */ /* 0x000fe2000fffe13f */
[----:B------:R-:W-:Y:S01]  /*db60*/  LOP3.LUT R0, R3, 0x2, R0, 0xe2, !PT ;  /* 0x0000000203007812 */ /* 0x000fe200078ee200 */
[----:B------:R-:W-:Y:S01]  /*db70*/  ULOP3.LUT UR38, URZ, UR38, URZ, 0x33, !UPT ;  /* 0x000000263f267292 */ /* 0x000fe2000f8e333f */
[----:B------:R-:W-:Y:S01]  /*db80*/  SEL R3, RZ, 0x4, P0 ;  /* 0x00000004ff037807 */ /* 0x000fe20000000000 */
[----:B------:R-:W-:Y:S01]  /*db90*/  BSSY B0, `(.L_x_3310) ;  /* 0x0000035000007945 */ /* 0x000fe20003800000 */
[----:B------:R-:W-:-:S02]  /*dba0*/  SEL R6, RZ, 0x8, P2 ;  /* 0x00000008ff067807 */ /* 0x000fc40001000000 */
[----:B------:R-:W-:Y:S02]  /*dbb0*/  ISETP.GE.AND P2, PT, R20, UR7, PT ;  /* 0x0000000714007c0c */ /* 0x000fe4000bf46270 */
[----:B------:R-:W-:Y:S02]  /*dbc0*/  ISETP.GE.AND P3, PT, R4, UR7, PT ;  /* 0x0000000704007c0c */ /* 0x000fe4000bf66270 */
[----:B------:R-:W-:Y:S01]  /*dbd0*/  ISETP.GE.AND P1, PT, R5, UR7, PT ;  /* 0x0000000705007c0c */ /* 0x000fe2000bf26270 */
[----:B------:R-:W-:Y:S01]  /*dbe0*/  IMAD.WIDE.U32 R4, R8, UR43, R188 ;  /* 0x0000002b08047c25 */ /* 0x000fe2000f8e00bc */
[----:B------:R-:W-:Y:S02]  /*dbf0*/  ISETP.GE.AND P0, PT, R19, UR7, PT ;  /* 0x0000000713007c0c */ /* 0x000fe4000bf06270 */
[----:B------:R-:W-:Y:S01]  /*dc00*/  LOP3.LUT R0, R6, R0, R3, 0xfe, !PT ;  /* 0x0000000006007212 */ /* 0x000fe200078efe03 */
[C---:B------:R-:W-:Y:S01]  /*dc10*/  VIADD R8, R190.reuse, 0x20 ;  /* 0x00000020be087836 */ /* 0x040fe20000000000 */
[----:B------:R-:W-:Y:S01]  /*dc20*/  SEL R6, RZ, 0x20, P2 ;  /* 0x00000020ff067807 */ /* 0x000fe20001000000 */
[----:B------:R-:W-:Y:S01]  /*dc30*/  IMAD.IADD R5, R5, 0x1, R7 ;  /* 0x0000000105057824 */ /* 0x000fe200078e0207 */
[----:B------:R-:W-:Y:S01]  /*dc40*/  ISETP.GE.AND P2, PT, R190, UR42, PT ;  /* 0x0000002abe007c0c */ /* 0x000fe2000bf46270 */
[----:B--2---:R-:W-:Y:S01]  /*dc50*/  VIADD R7, R9, UR38 ;  /* 0x0000002609077c36 */ /* 0x004fe20008000000 */
[----:B------:R-:W-:-:S02]  /*dc60*/  SEL R3, RZ, 0x10, P0 ;  /* 0x00000010ff037807 */ /* 0x000fc40000000000 */
[----:B------:R-:W-:Y:S01]  /*dc70*/  ISETP.GE.AND P0, PT, R8, UR42, PT ;  /* 0x0000002a08007c0c */ /* 0x000fe2000bf06270 */
[----:B-1----:R-:W-:Y:S01]  /*dc80*/  IMAD R8, R10, UR8, RZ ;  /* 0x000000080a087c24 */ /* 0x002fe2000f8e02ff */
[----:B------:R-:W-:Y:S02]  /*dc90*/  LOP3.LUT R3, R6, R0, R3, 0xfe, !PT ;  /* 0x0000000006037212 */ /* 0x000fe400078efe03 */
[----:B------:R-:W-:Y:S01]  /*dca0*/  SEL R0, RZ, 0x40, P3 ;  /* 0x00000040ff007807 */ /* 0x000fe20001800000 */
[----:B------:R-:W-:Y:S01]  /*dcb0*/  IMAD R11, R11, UR44, R8 ;  /* 0x0000002c0b0b7c24 */ /* 0x000fe2000f8e0208 */
[----:B------:R-:W-:Y:S01]  /*dcc0*/  SHF.R.S32.HI R191, RZ, 0x1f, R190 ;  /* 0x0000001fffbf7819 */ /* 0x000fe200000114be */
[----:B------:R-:W-:Y:S01]  /*dcd0*/  IMAD.WIDE.U32 R8, R10, UR44, R4 ;  /* 0x0000002c0a087c25 */ /* 0x000fe2000f8e0004 */
[----:B------:R-:W-:Y:S02]  /*dce0*/  LOP3.LUT R3, R3, R0, RZ, 0xfc, !PT ;  /* 0x0000000003037212 */ /* 0x000fe400078efcff */
[----:B------:R-:W-:Y:S01]  /*dcf0*/  SEL R0, RZ, 0x80, P1 ;  /* 0x00000080ff007807 */ /* 0x000fe20000800000 */
[----:B------:R-:W-:Y:S01]  /*dd00*/  IMAD.WIDE R6, R7, 0x40, R190 ;  /* 0x0000004007067825 */ /* 0x000fe200078e02be */
[----:B------:R-:W-:-:S02]  /*dd10*/  IADD3 R13, R9, R11, RZ ;  /* 0x0000000b090d7210 */ /* 0x000fc40007ffe0ff */
        /* <DEDUP_REMOVED lines=28> */
.L_x_3311:
[----:B------:R-:W-:Y:S05]  /*dee0*/  BSYNC B0 ;  /* 0x0000000000007941 */ /* 0x000fea0003800000 */
.L_x_3310:
[----:B------:R-:W-:Y:S04]  /*def0*/  BSSY B0, `(.L_x_3305) ;  /* 0x000001e000007945 */ /* 0x000fe80003800000 */
[----:B------:R-:W-:Y:S05]  /*df00*/  @P0 BRA `(.L_x_3312) ;  /* 0x0000000000700947 */ /* 0x000fea0003800000 */
[----:B------:R-:W-:Y:S01]  /*df10*/  IADD3 R9, P0, R6, 0x20, RZ ;  /* 0x0000002006097810 */ /* 0x000fe20007f1e0ff */
[----:B------:R-:W-:Y:S01]  /*df20*/  ULDC.64 UR8, c[0x0][0xbd8] ;  /* 0x0002f60000087ab9 */ /* 0x000fe20000000a00 */
[----:B------:R-:W-:Y:S01]  /*df30*/  IMAD.MOV.U32 R4, RZ, RZ, R8 ;  /* 0x000000ffff047224 */ /* 0x000fe200078e0008 */
[----:B------:R-:W-:Y:S01]  /*df40*/  ISETP.GE.AND P1, PT, R14, UR7, PT ;  /* 0x000000070e007c0c */ /* 0x000fe2000bf26270 */
        /* <DEDUP_REMOVED lines=24> */
.L_x_3312:
[----:B------:R-:W-:Y:S05]  /*e0d0*/  BSYNC B0 ;  /* 0x0000000000007941 */ /* 0x000fea0003800000 */
.L_x_3305:
[----:B------:R-:W3:Y:S02]  /*e0e0*/  LDC R0, c[0x0][0xea8] ;  /* 0x0003aa00ff007b82 */ /* 0x000ee40000000800 */
[----:B---3--:R-:W-:-:S13]  /*e0f0*/  ISETP.LE.AND P0, PT, R0, UR4, PT ;  /* 0x0000000400007c0c */ /* 0x008fda000bf03270 */
[----:B------:R-:W-:Y:S05]  /*e100*/  @!P0 BRA `(.L_x_3313) ;  /* 0xffffff2c009c8947 */ /* 0x000fea000383ffff */
[----:B------:R-:W-:Y:S05]  /*e110*/  EXIT ;  /* 0x000000000000794d */ /* 0x000fea0003800000 */
.L_x_3264:
        /* <DEDUP_REMOVED lines=8> */
[----:B------:R-:W-:Y:S01]  /*e1a0*/  MOV R16, RZ ;  /* 0x000000ff00107202 */ /* 0x000fe20000000f00 */
[----:B------:R-:W-:-:S05]  /*e1b0*/  IMAD.MOV.U32 R17, RZ, RZ, 0x1 ;  /* 0x00000001ff117424 */ /* 0x000fca00078e00ff */
[----:B------:R-:W1:Y:S02]  /*e1c0*/  LDC R0, c[0x0][0xea8] ;  /* 0x0003aa00ff007b82 */ /* 0x000e640000000800 */
[----:B-1----:R-:W-:-:S13]  /*e1d0*/  ISETP.LE.AND P0, PT, R0, UR4, PT ;  /* 0x0000000400007c0c */ /* 0x002fda000bf03270 */
[----:B------:R-:W-:Y:S05]  /*e1e0*/  @P0 BRA `(.L_x_3314) ;  /* 0x00000030001c0947 */ /* 0x000fea0003800000 */
[----:B------:R-:W1:Y:S01]  /*e1f0*/  S2R R2, SR_TID.X ;  /* 0x0000000000027919 */ /* 0x000e620000002100 */
[----:B------:R-:W-:Y:S01]  /*e200*/  IMAD.U32 R18, RZ, RZ, UR4 ;  /* 0x00000004ff127e24 */ /* 0x000fe2000f8e00ff */
[----:B------:R-:W-:Y:S01]  /*e210*/  MOV R16, RZ ;  /* 0x000000ff00107202 */ /* 0x000fe20000000f00 */
[----:B------:R-:W-:Y:S01]  /*e220*/  IMAD.MOV.U32 R17, RZ, RZ, 0x1 ;  /* 0x00000001ff117424 */ /* 0x000fe200078e00ff */
[----:B------:R-:W-:Y:S01]  /*e230*/  ULDC UR61, c[0x0][0xc] ;  /* 0x00000300003d7ab9 */ /* 0x000fe20000000800 */
[----:B------:R-:W-:Y:S01]  /*e240*/  ULDC.64 UR46, c[0x0][0x198] ;  /* 0x00006600002e7ab9 */ /* 0x000fe20000000a00 */
[----:B------:R-:W-:Y:S01]  /*e250*/  UMOV UR60, URZ ;  /* 0x0000003f003c7c82 */ /* 0x000fe20008000000 */
[----:B-1----:R-:W-:-:S07]  /*e260*/  LOP3.LUT R19, R2, 0x1f, RZ, 0xc0, !PT ;  /* 0x0000001f02137812 */ /* 0x002fce00078ec0ff */
.L_x_3364:
        /* <DEDUP_REMOVED lines=21> */
.L_x_3315:
[----:B------:R-:W-:Y:S01]  /*e3c0*/  ULDC UR11, c[0x0][0xec4] ;  /* 0x0003b100000b7ab9 */ /* 0x000fe20000000800 */
[----:B------:R-:W-:Y:S01]  /*e3d0*/  UMOV UR9, UR10 ;  /* 0x0000000a00097c82 */ /* 0x000fe20008000000 */
[----:B------:R-:W-:-:S11]  /*e3e0*/  UISETP.NE.AND UP0, UPT, UR11, 0x1, UPT ;  /* 0x000000010b00788c */ /* 0x000fd6000bf05270 */
[----:B------:R-:W-:Y:S02]  /*e3f0*/  @UP0 ULDC.64 UR12, c[0x0][0xec8] ;  /* 0x0003b200000c0ab9 */ /* 0x000fe40000000a00 */
[----:B------:R-:W-:-:S04]  /*e400*/  UIMAD.WIDE.U32 UR6, UR10, UR12, URZ ;  /* 0x0000000c0a0672a5 */ /* 0x000fc8000f8e003f */
[----:B------:R-:W-:-:S04]  /*e410*/  @UP0 USHF.R.U32.HI UR9, URZ, UR13, UR7 ;  /* 0x0000000d3f090299 */ /* 0x000fc80008011607 */
[----:B------:R-:W-:-:S12]  /*e420*/  UIMAD UR6, UR9, UR11, URZ ;  /* 0x0000000b090672a4 */ /* 0x000fd8000f8e023f */
.L_x_3316:
        /* <DEDUP_REMOVED lines=53> */
.L_x_3318:
        /* <DEDUP_REMOVED lines=23> */
.L_x_3320:
        /* <DEDUP_REMOVED lines=13> */
[----:B------:R-:W-:Y:S02]  /*e9c0*/  IMAD.U32 R7, RZ, RZ, UR9 ;  /* 0x00000009ff077e24 */ /* 0x000fe4000f8e00ff */
[----:B------:R-:W-:-:S02]  /*e9d0*/  IMAD.U32 R10, RZ, RZ, UR4 ;  /* 0x00000004ff0a7e24 */ /* 0x000fc4000f8e00ff */
[----:B------:R-:W-:Y:S02]  /*e9e0*/  IMAD.MOV.U32 R8, RZ, RZ, 0x70 ;  /* 0x00000070ff087424 */ /* 0x000fe400078e00ff */
[----:B------:R-:W-:Y:S02]  /*e9f0*/  IMAD.MOV.U32 R12, RZ, RZ, 0x1 ;  /* 0x00000001ff0c7424 */ /* 0x000fe400078e00ff */
[----:B-1----:R-:W-:-:S07]  /*ea00*/  IMAD.MOV.U32 R13, RZ, RZ, RZ ;  /* 0x000000ffff0d7224 */ /* 0x002fce00078e00ff */
[----:B------:R-:W-:-:S07]  /*ea10*/  LEPC R20, `(.L_x_3322) ;  /* 0x000000001014794e */ /* 0x000fce0000000000 */
[----:B--2---:R-:W-:Y:S05]  /*ea20*/  CALL.ABS.NOINC R2 ;  /* 0x0000000002007343 */ /* 0x004fea0003c00000 */
.L_x_3322:
[----:B------:R-:W-:Y:S01]  /*ea30*/  MOV R2, 0x0 ;  /* 0x0000000000027802 */ /* 0x000fe20000000f00 */
[----:B------:R-:W-:Y:S01]  /*ea40*/  ULDC.64 UR6, c[0x4][0x88] ;  /* 0x0100220000067ab9 */ /* 0x000fe20000000a00 */
[----:B------:R-:W-:Y:S01]  /*ea50*/  ULDC.64 UR8, c[0x4][0x90] ;  /* 0x0100240000087ab9 */ /* 0x000fe20000000a00 */
[----:B------:R-:W-:Y:S01]  /*ea60*/  ULDC.64 UR4, c[0x4][0x18] ;  /* 0x0100060000047ab9 */ /* 0x000fe20000000a00 */
[----:B------:R-:W-:Y:S01]  /*ea70*/  MOV R4, UR6 ;  /* 0x0000000600047c02 */ /* 0x000fe20008000f00 */
[----:B------:R-:W-:Y:S01]  /*ea80*/  IMAD.U32 R5, RZ, RZ, UR7 ;  /* 0x00000007ff057e24 */ /* 0x000fe2000f8e00ff */
        /* <DEDUP_REMOVED lines=10> */
.L_x_3321:
        /* <DEDUP_REMOVED lines=13> */
[----:B------:R-:W-:Y:S01]  /*ec00*/  MOV R10, UR39 ;  /* 0x00000027000a7c02 */ /* 0x000fe20008000f00 */
[----:B------:R-:W-:Y:S01]  /*ec10*/  UMOV UR6, 0xffffffff ;  /* 0xffffffff00067882 */ /* 0x000fe20000000000 */
        /* <DEDUP_REMOVED lines=14> */
.L_x_3377:
[----:B------:R-:W-:Y:S01]  /*ed00*/  UMOV UR4, 0xffffffff ;  /* 0xffffffff00047882 */ /* 0x000fe20000000000 */
[----:B------:R-:W-:Y:S02]  /*ed10*/  SHF.R.S32.HI R7, RZ, 0x1f, R6 ;  /* 0x0000001fff077819 */ /* 0x000fe40000011406 */
[----:B------:R-:W-:Y:S05]  /*ed20*/  BRA.DIV UR4, `(.L_x_3324) ;  /* 0x0000002a04f87947 */ /* 0x000fea000b800000 */
[----:B------:R-:W-:-:S13]  /*ed30*/  ELECT P6, URZ, PT ;  /* 0x00000000003f782f */ /* 0x000fda00038c0000 */
.L_x_3380:
        /* <DEDUP_REMOVED lines=19> */
[----:B------:R-:W-:-:S04]  /*ee70*/  IMAD.MOV R5, RZ, RZ, -R12 ;  /* 0x000000ffff057224 */ /* 0x000fc800078e0a0c */
[----:B------:R-:W-:-:S07]  /*ee80*/  IMAD R10, R11, R5, R10 ;  /* 0x000000050b0a7224 */ /* 0x000fce00078e020a */
.L_x_3326:
[----:B------:R-:W2:Y:S01]  /*ee90*/  S2R R5, SR_TID.X ;  /* 0x0000000000057919 */ /* 0x000ea20000002100 */
[----:B-1----:R-:W-:Y:S02]  /*eea0*/  LEA R8, R16, UR38, 0x3 ;  /* 0x0000002610087c11 */ /* 0x002fe4000f8e18ff */
[----:B--2---:R-:W-:Y:S02]  /*eeb0*/  LOP3.LUT R9, R5, 0x7f, RZ, 0xc0, !PT ;  /* 0x0000007f05097812 */ /* 0x004fe400078ec0ff */
[----:B------:R-:W-:Y:S02]  /*eec0*/  SHF.L.U32 R5, R17, 0x1f, RZ ;  /* 0x0000001f11057819 */ /* 0x000fe400000006ff */
[----:B------:R-:W-:Y:S02]  /*eed0*/  ISETP.NE.AND P3, PT, R9, RZ, PT ;  /* 0x000000ff0900720c */ /* 0x000fe40003f65270 */
[----:B------:R-:W1:Y:S02]  /*eee0*/  SYNCS.PHASECHK.TRANS64.TRYWAIT P2, [R8+URZ+0x38840], R5 ;  /* 0x03884005080075a7 */ /* 0x000e64000804017f */
[----:B-1----:R-:W-:Y:S09]  /*eef0*/  @!P2 BRA `(.L_x_3327) ;  /* 0x0000002800a4a947 */ /* 0x002ff20003800000 */
.L_x_3381:
[----:B------:R-:W-:Y:S05]  /*ef00*/  @P3 BRA `(.L_x_3328) ;  /* 0x0000000000143947 */ /* 0x000fea0003800000 */
[----:B------:R-:W-:Y:S01]  /*ef10*/  ISETP.NE.AND P2, PT, R19, RZ, PT ;  /* 0x000000ff1300720c */ /* 0x000fe20003f45270 */
[----:B-1----:R-:W-:-:S04]  /*ef20*/  IMAD.MOV.U32 R5, RZ, RZ, 0x2000 ;  /* 0x00002000ff057424 */ /* 0x002fc800078e00ff */
[----:B------:R2:W-:Y:S08]  /*ef30*/  SYNCS.ARRIVE.TRANS64 RZ, [R8+URZ+0x38830], R5 ;  /* 0x0388300508ff79a7 */ /* 0x0005f0000800003f */
[----:B------:R-:W-:Y:S05]  /*ef40*/  @!P2 BRA `(.L_x_3328) ;  /* 0x000000000004a947 */ /* 0x000fea0003800000 */
[----:B------:R-:W-:Y:S01]  /*ef50*/  BPT.TRAP 0x1 ;  /* 0x000000040000795c */ /* 0x000fe20000300000 */
.L_x_3328:
        /* <DEDUP_REMOVED lines=16> */
.L_x_3325:
[----:B------:R-:W-:Y:S05]  /*f060*/  WARPSYNC.ALL ;  /* 0x0000000000007948 */ /* 0x000fea0003800000 */
[----:B------:R-:W-:Y:S01]  /*f070*/  BAR.SYNC.DEFER_BLOCKING 0x8, 0xa0 ;  /* 0x0202800000007b1d */ /* 0x000fe20000010000 */
[----:B------:R-:W-:-:S05]  /*f080*/  ELECT P2, URZ, PT ;  /* 0x00000000003f782f */ /* 0x000fca0003840000 */
[----:B------:R-:W-:Y:S08]  /*f090*/  BSSY B0, `(.L_x_3329) ;  /* 0x0000041000007945 */ /* 0x000ff00003800000 */
[----:B------:R-:W-:Y:S05]  /*f0a0*/  @!P2 BRA `(.L_x_3330) ;  /* 0x0000000000fca947 */ /* 0x000fea0003800000 */
[----:B------:R-:W-:Y:S01]  /*f0b0*/  UIADD3 UR14, UP0, UR46, 0x270, URZ ;  /* 0x000002702e0e7890 */ /* 0x000fe2000ff1e03f */
[----:B-12---:R-:W-:Y:S01]  /*f0c0*/  MOV R5, 0x2000 ;  /* 0x0000200000057802 */ /* 0x006fe20000000f00 */
        /* <DEDUP_REMOVED lines=61> */
.L_x_3330:
[----:B------:R-:W-:Y:S05]  /*f4a0*/  BSYNC B0 ;  /* 0x0000000000007941 */ /* 0x000fea0003800000 */
.L_x_3329:
        /* <DEDUP_REMOVED lines=8> */
.L_x_3382:
[----:B------:R-:W-:Y:S01]  /*f530*/  ULDC.64 UR4, c[0x0][0x408] ;  /* 0x0001020000047ab9 */ /* 0x000fe20000000a00 */
[----:B------:R-:W-:Y:S04]  /*f540*/  BSSY B0, `(.L_x_3332) ;  /* 0x0000042000007945 */ /* 0x000fe80003800000 */
[----:B------:R-:W-:Y:S05]  /*f550*/  @!P6 BRA `(.L_x_3333) ;  /* 0x000000040000e947 */ /* 0x000fea0003800000 */
[----:B-1----:R-:W1:Y:S01]  /*f560*/  S2R R8, SR_TID.X ;  /* 0x0000000000087919 */ /* 0x002e620000002100 */
[----:B------:R-:W-:Y:S02]  /*f570*/  LEA R5, R16, UR38, 0x3 ;  /* 0x0000002610057c11 */ /* 0x000fe4000f8e18ff */
[----:B-1----:R-:W-:Y:S02]  /*f580*/  LOP3.LUT R9, R8, 0x7f, RZ, 0xc0, !PT ;  /* 0x0000007f08097812 */ /* 0x002fe400078ec0ff */
[----:B------:R-:W-:Y:S02]  /*f590*/  SHF.L.U32 R8, R17, 0x1f, RZ ;  /* 0x0000001f11087819 */ /* 0x000fe400000006ff */
[----:B------:R-:W-:Y:S02]  /*f5a0*/  ISETP.NE.AND P3, PT, R9, RZ, PT ;  /* 0x000000ff0900720c */ /* 0x000fe40003f65270 */
[----:B------:R-:W1:Y:S02]  /*f5b0*/  SYNCS.PHASECHK.TRANS64.TRYWAIT P2, [R5+URZ+0x38860], R8 ;  /* 0x03886008050075a7 */ /* 0x000e64000804017f */
[----:B-1----:R-:W-:Y:S09]  /*f5c0*/  @!P2 BRA `(.L_x_3334) ;  /* 0x00000024001ca947 */ /* 0x002ff20003800000 */
.L_x_3383:
[----:B------:R-:W-:Y:S05]  /*f5d0*/  @P3 BRA `(.L_x_3335) ;  /* 0x0000000000143947 */ /* 0x000fea0003800000 */
[----:B------:R-:W-:Y:S01]  /*f5e0*/  ISETP.NE.AND P2, PT, R19, RZ, PT ;  /* 0x000000ff1300720c */ /* 0x000fe20003f45270 */
[----:B-1----:R-:W-:-:S04]  /*f5f0*/  IMAD.MOV.U32 R8, RZ, RZ, 0x10000 ;  /* 0x00010000ff087424 */ /* 0x002fc800078e00ff */
[----:B------:R2:W-:Y:S08]  /*f600*/  SYNCS.ARRIVE.TRANS64 RZ, [R5+URZ+0x38850], R8 ;  /* 0x0388500805ff79a7 */ /* 0x0005f0000800003f */
[----:B------:R-:W-:Y:S05]  /*f610*/  @!P2 BRA `(.L_x_3335) ;  /* 0x000000000004a947 */ /* 0x000fea0003800000 */
[----:B------:R-:W-:Y:S01]  /*f620*/  BPT.TRAP 0x1 ;  /* 0x000000040000795c */ /* 0x000fe20000300000 */
.L_x_3335:
        /* <DEDUP_REMOVED lines=51> */
.L_x_3333:
[----:B------:R-:W-:Y:S05]  /*f960*/  BSYNC B0 ;  /* 0x0000000000007941 */ /* 0x000fea0003800000 */
.L_x_3332:
[----:B------:R-:W-:-:S06]  /*f970*/  UISETP.GE.AND UP0, UPT, UR39, 0x2, UPT ;  /* 0x000000022700788c */ /* 0x000fcc000bf06270 */
[----:B------:R-:W-:-:S13]  /*f980*/  PLOP3.LUT P2, PT, PT, PT, UP0, 0x80, 0x0 ;  /* 0x000000000000781c */ /* 0x000fda0003f4f008 */
[----:B------:R-:W-:Y:S05]  /*f990*/  @!P2 BRA `(.L_x_3336) ;  /* 0x00000014009ca947 */ /* 0x000fea0003800000 */
[----:B------:R-:W-:Y:S02]  /*f9a0*/  ULOP3.LUT UR6, UR39, 0x1, URZ, 0xc0, !UPT ;  /* 0x0000000127067892 */ /* 0x000fe4000f8ec03f */
[----:B------:R-:W-:Y:S02]  /*f9b0*/  MOV R9, UR39 ;  /* 0x0000002700097c02 */ /* 0x000fe40008000f00 */
[----:B------:R-:W-:-:S03]  /*f9c0*/  UISETP.NE.U32.AND UP0, UPT, UR6, 0x1, UPT ;  /* 0x000000010600788c */ /* 0x000fc6000bf05070 */
[----:B------:R-:W-:-:S03]  /*f9d0*/  VIADD R9, R9, 0xfffffffe ;  /* 0xfffffffe09097836 */ /* 0x000fc60000000000 */
[----:B------:R-:W-:Y:S01]  /*f9e0*/  PLOP3.LUT P2, PT, PT, PT, UP0, 0x80, 0x0 ;  /* 0x000000000000781c */ /* 0x000fe20003f4f008 */
[----:B-12---:R-:W-:-:S12]  /*f9f0*/  IMAD.MOV.U32 R8, RZ, RZ, R9 ;  /* 0x000000ffff087224 */ /* 0x006fd800078e0009 */
[----:B------:R-:W-:Y:S05]  /*fa00*/  @!P2 BRA `(.L_x_3337) ;  /* 0x0000000400d0a947 */ /* 0x000fea0003800000 */
[----:B------:R-:W-:Y:S01]  /*fa10*/  VIADD R16, R16, 0x1 ;  /* 0x0000000110107836 */ /* 0x000fe20000000000 */
[----:B------:R-:W-:Y:S04]  /*fa20*/  BSSY B0, `(.L_x_3338) ;  /* 0x0000070000007945 */ /* 0x000fe80003800000 */
[----:B------:R-:W-:-:S04]  /*fa30*/  ISETP.NE.AND P2, PT, R16, 0x2, PT ;  /* 0x000000021000780c */ /* 0x000fc80003f45270 */
[----:B------:R-:W-:Y:S02]  /*fa40*/  SEL R8, RZ, 0x1, P2 ;  /* 0x00000001ff087807 */ /* 0x000fe40001000000 */
[----:B------:R-:W-:Y:S02]  /*fa50*/  SEL R16, R16, RZ, P2 ;  /* 0x000000ff10107207 */ /* 0x000fe40001000000 */
[----:B------:R-:W-:Y:S01]  /*fa60*/  LOP3.LUT R17, R17, R8, RZ, 0x3c, !PT ;  /* 0x0000000811117212 */ /* 0x000fe200078e3cff */
[----:B------:R-:W-:Y:S06]  /*fa70*/  @!P6 BRA `(.L_x_3339) ;  /* 0x0000000400a8e947 */ /* 0x000fec0003800000 */
        /* <DEDUP_REMOVED lines=18> */
[----:B------:R-:W-:-:S05]  /*fba0*/  IADD3 R5, -R10, RZ, RZ ;  /* 0x000000ff0a057210 */ /* 0x000fca0007ffe1ff */
[----:B------:R-:W-:-:S07]  /*fbb0*/  IMAD R8, R8, R5, R9 ;  /* 0x0000000508087224 */ /* 0x000fce00078e0209 */
.L_x_3340:
[----:B-1----:R-:W1:Y:S01]  /*fbc0*/  S2R R2, SR_TID.X ;  /* 0x0000000000027919 */ /* 0x002e620000002100 */
[----:B------:R-:W-:Y:S02]  /*fbd0*/  SHF.L.U32 R3, R17, 0x1f, RZ ;  /* 0x0000001f11037819 */ /* 0x000fe400000006ff */
[----:B-1----:R-:W-:Y:S02]  /*fbe0*/  LOP3.LUT R5, R2, 0x7f, RZ, 0xc0, !PT ;  /* 0x0000007f02057812 */ /* 0x002fe400078ec0ff */
[----:B------:R-:W-:Y:S02]  /*fbf0*/  LEA R2, R16, UR38, 0x3 ;  /* 0x0000002610027c11 */ /* 0x000fe4000f8e18ff */
[----:B------:R-:W-:Y:S02]  /*fc00*/  ISETP.NE.AND P2, PT, R5, RZ, PT ;  /* 0x000000ff0500720c */ /* 0x000fe40003f45270 */
[----:B------:R-:W1:Y:S02]  /*fc10*/  SYNCS.PHASECHK.TRANS64.TRYWAIT P3, [R2+URZ+0x38840], R3 ;  /* 0x03884003020075a7 */ /* 0x000e64000806017f */
[----:B-1----:R-:W-:Y:S09]  /*fc20*/  @!P3 BRA `(.L_x_3341) ;  /* 0x0000001c0098b947 */ /* 0x002ff20003800000 */
.L_x_3384:
[----:B------:R-:W-:Y:S05]  /*fc30*/  @P2 BRA `(.L_x_3342) ;  /* 0x0000000000142947 */ /* 0x000fea0003800000 */
[----:B------:R-:W-:Y:S01]  /*fc40*/  ISETP.NE.AND P3, PT, R19, RZ, PT ;  /* 0x000000ff1300720c */ /* 0x000fe20003f65270 */
[----:B------:R-:W-:-:S04]  /*fc50*/  IMAD.MOV.U32 R5, RZ, RZ, 0x2000 ;  /* 0x00002000ff057424 */ /* 0x000fc800078e00ff */
[----:B------:R2:W-:Y:S08]  /*fc60*/  SYNCS.ARRIVE.TRANS64 RZ, [R2+URZ+0x38830], R5 ;  /* 0x0388300502ff79a7 */ /* 0x0005f0000800003f */
[----:B------:R-:W-:Y:S05]  /*fc70*/  @!P3 BRA `(.L_x_3342) ;  /* 0x000000000004b947 */ /* 0x000fea0003800000 */
[----:B------:R-:W-:Y:S01]  /*fc80*/  BPT.TRAP 0x1 ;  /* 0x000000040000795c */ /* 0x000fe20000300000 */
.L_x_3342:
        /* <DEDUP_REMOVED lines=17> */
.L_x_3385:
[----:B------:R-:W-:Y:S05]  /*fda0*/  @P2 BRA `(.L_x_3344) ;  /* 0x0000000000142947 */ /* 0x000fea0003800000 */
[----:B------:R-:W-:Y:S01]  /*fdb0*/  ISETP.NE.AND P2, PT, R19, RZ, PT ;  /* 0x000000ff1300720c */ /* 0x000fe20003f45270 */
[----:B-12---:R-:W-:-:S04]  /*fdc0*/  IMAD.MOV.U32 R3, RZ, RZ, 0x10000 ;  /* 0x00010000ff037424 */ /* 0x006fc800078e00ff */
[----:B------:R3:W-:Y:S08]  /*fdd0*/  SYNCS.ARRIVE.TRANS64 RZ, [R2+URZ+0x38850], R3 ;  /* 0x0388500302ff79a7 */ /* 0x0007f0000800003f */
[----:B------:R-:W-:Y:S05]  /*fde0*/  @!P2 BRA `(.L_x_3344) ;  /* 0x000000000004a947 */ /* 0x000fea0003800000 */
[----:B------:R-:W-:Y:S01]  /*fdf0*/  BPT.TRAP 0x1 ;  /* 0x000000040000795c */ /* 0x000fe20000300000 */
.L_x_3344:
        /* <DEDUP_REMOVED lines=50> */
.L_x_3339:
[----:B------:R-:W-:Y:S05]  /*10120*/  BSYNC B0 ;  /* 0x0000000000007941 */ /* 0x000fea0003800000 */
.L_x_3338:
[----:B------:R-:W-:-:S06]  /*10130*/  UIADD3 UR6, UR39, -0x3, URZ ;  /* 0xfffffffd27067890 */ /* 0x000fcc000fffe03f */
[----:B------:R-:W-:-:S07]  /*10140*/  MOV R8, UR6 ;  /* 0x0000000600087c02 */ /* 0x000fce0008000f00 */
.L_x_3337:
[----:B------:R-:W-:Y:S01]  /*10150*/  ISETP.NE.AND P2, PT, R9, RZ, PT ;  /* 0x000000ff0900720c */ /* 0x000fe20003f45270 */
[----:B------:R-:W-:-:S12]  /*10160*/  BSSY B0, `(.L_x_3336) ;  /* 0x00000ea000007945 */ /* 0x000fd80003800000 */
[----:B------:R-:W-:Y:S05]  /*10170*/  @!P2 BRA `(.L_x_3345) ;  /* 0x0000000c00a0a947 */ /* 0x000fea0003800000 */
.L_x_3360:
        /* <DEDUP_REMOVED lines=28> */
.L_x_3348:
[----:B------:R-:W1:Y:S01]  /*10340*/  S2R R2, SR_TID.X ;  /* 0x0000000000027919 */ /* 0x000e620000002100 */
[----:B------:R-:W-:Y:S02]  /*10350*/  LEA R3, R9, UR38, 0x3 ;  /* 0x0000002609037c11 */ /* 0x000fe4000f8e18ff */
[----:B-1----:R-:W-:Y:S02]  /*10360*/  LOP3.LUT R5, R2, 0x7f, RZ, 0xc0, !PT ;  /* 0x0000007f02057812 */ /* 0x002fe400078ec0ff */
[----:B------:R-:W-:Y:S02]  /*10370*/  SHF.L.U32 R2, R17, 0x1f, RZ ;  /* 0x0000001f11027819 */ /* 0x000fe400000006ff */
[----:B------:R-:W-:Y:S02]  /*10380*/  ISETP.NE.AND P2, PT, R5, RZ, PT ;  /* 0x000000ff0500720c */ /* 0x000fe40003f45270 */
[----:B------:R-:W1:Y:S02]  /*10390*/  SYNCS.PHASECHK.TRANS64.TRYWAIT P3, [R3+URZ+0x38840], R2 ;  /* 0x03884002030075a7 */ /* 0x000e64000806017f */
[----:B-1----:R-:W-:Y:S09]  /*103a0*/  @!P3 BRA `(.L_x_3349) ;  /* 0x0000001400e0b947 */ /* 0x002ff20003800000 */
.L_x_3386:
[----:B------:R-:W-:Y:S05]  /*103b0*/  @P2 BRA `(.L_x_3350) ;  /* 0x0000000000142947 */ /* 0x000fea0003800000 */
[----:B------:R-:W-:Y:S01]  /*103c0*/  ISETP.NE.AND P3, PT, R19, RZ, PT ;  /* 0x000000ff1300720c */ /* 0x000fe20003f65270 */
[----:B------:R-:W-:-:S04]  /*103d0*/  IMAD.MOV.U32 R12, RZ, RZ, 0x2000 ;  /* 0x00002000ff0c7424 */ /* 0x000fc800078e00ff */
[----:B------:R2:W-:Y:S08]  /*103e0*/  SYNCS.ARRIVE.TRANS64 RZ, [R3+URZ+0x38830], R12 ;  /* 0x0388300c03ff79a7 */ /* 0x0005f0000800003f */
[----:B------:R-:W-:Y:S05]  /*103f0*/  @!P3 BRA `(.L_x_3350) ;  /* 0x000000000004b947 */ /* 0x000fea0003800000 */
[----:B------:R-:W-:Y:S01]  /*10400*/  BPT.TRAP 0x1 ;  /* 0x000000040000795c */ /* 0x000fe20000300000 */
.L_x_3350:
        /* <DEDUP_REMOVED lines=17> */
.L_x_3387:
[----:B------:R-:W-:Y:S05]  /*10520*/  @P2 BRA `(.L_x_3352) ;  /* 0x0000000000142947 */ /* 0x000fea0003800000 */
[----:B------:R-:W-:Y:S01]  /*10530*/  ISETP.NE.AND P2, PT, R19, RZ, PT ;  /* 0x000000ff1300720c */ /* 0x000fe20003f45270 */
[----:B-1-3--:R-:W-:-:S04]  /*10540*/  IMAD.MOV.U32 R2, RZ, RZ, 0x10000 ;  /* 0x00010000ff027424 */ /* 0x00afc800078e00ff */
[----:B------:R4:W-:Y:S08]  /*10550*/  SYNCS.ARRIVE.TRANS64 RZ, [R3+URZ+0x38850], R2 ;  /* 0x0388500203ff79a7 */ /* 0x0009f0000800003f */
[----:B------:R-:W-:Y:S05]  /*10560*/  @!P2 BRA `(.L_x_3352) ;  /* 0x000000000004a947 */ /* 0x000fea0003800000 */
[----:B------:R-:W-:Y:S01]  /*10570*/  BPT.TRAP 0x1 ;  /* 0x000000040000795c */ /* 0x000fe20000300000 */
.L_x_3352:
        /* <DEDUP_REMOVED lines=50> */
.L_x_3347:
[----:B------:R-:W-:Y:S05]  /*108a0*/  BSYNC B1 ;  /* 0x0000000000017941 */ /* 0x000fea0003800000 */
.L_x_3346:
[----:B------:R-:W-:Y:S01]  /*108b0*/  VIADD R9, R9, 0x1 ;  /* 0x0000000109097836 */ /* 0x000fe20000000000 */
[----:B------:R-:W-:Y:S04]  /*108c0*/  BSSY B1, `(.L_x_3353) ;  /* 0x0000070000017945 */ /* 0x000fe80003800000 */
[----:B------:R-:W-:-:S04]  /*108d0*/  ISETP.NE.AND P2, PT, R9, 0x2, PT ;  /* 0x000000020900780c */ /* 0x000fc80003f45270 */
[----:B---34-:R-:W-:Y:S02]  /*108e0*/  SEL R2, RZ, 0x1, P2 ;  /* 0x00000001ff027807 */ /* 0x018fe40001000000 */
[----:B------:R-:W-:Y:S02]  /*108f0*/  SEL R16, R9, RZ, P2 ;  /* 0x000000ff09107207 */ /* 0x000fe40001000000 */
[----:B------:R-:W-:Y:S01]  /*10900*/  LOP3.LUT R17, R17, R2, RZ, 0x3c, !PT ;  /* 0x0000000211117212 */ /* 0x000fe200078e3cff */
[----:B------:R-:W-:Y:S06]  /*10910*/  @!P6 BRA `(.L_x_3354) ;  /* 0x0000000400a8e947 */ /* 0x000fec0003800000 */
[----:B------:R-:W-:Y:S01]  /*10920*/  VIADD R10, R8, 0xffffffff ;  /* 0xffffffff080a7836 */ /* 0x000fe20000000000 */
        /* <DEDUP_REMOVED lines=12> */
[----:B------:R-:W-:-:S04]  /*109f0*/  IMAD.WIDE.U32 R2, R6, UR4, R2 ;  /* 0x0000000406027c25 */ /* 0x000fc8000f8e0002 */
[----:B------:R-:W-:Y:S01]  /*10a00*/  IMAD.IADD R3, R13, 0x1, R3 ;  /* 0x000000010d037824 */ /* 0x000fe200078e0203 */
[----:B---3--:R-:W-:-:S04]  /*10a10*/  LEA R4, P2, R2, R4, 0x2 ;  /* 0x0000000402047211 */ /* 0x008fc800078410ff */
[----:B------:R-:W-:-:S05]  /*10a20*/  LEA.HI.X R5, R2, R5, R3, 0x2, P2 ;  /* 0x0000000502057211 */ /* 0x000fca00010f1403 */
[----:B------:R1:W5:Y:S01]  /*10a30*/  LDG.E R4, desc[UR54][R4.64] ;  /* 0x0000003604047981 */ /* 0x000362000c1e1900 */
[----:B------:R-:W-:-:S04]  /*10a40*/  IMAD.MOV R2, RZ, RZ, -R11 ;  /* 0x000000ffff027224 */ /* 0x000fc800078e0a0b */
[----:B------:R-:W-:-:S07]  /*10a50*/  IMAD R10, R9, R2, R10 ;  /* 0x00000002090a7224 */ /* 0x000fce00078e020a */
.L_x_3355:
[----:B------:R-:W1:Y:S01]  /*10a60*/  S2R R2, SR_TID.X ;  /* 0x0000000000027919 */ /* 0x000e620000002100 */
[----:B--2---:R-:W-:Y:S02]  /*10a70*/  SHF.L.U32 R3, R17, 0x1f, RZ ;  /* 0x0000001f11037819 */ /* 0x004fe400000006ff */
[----:B-1----:R-:W-:Y:S02]  /*10a80*/  LOP3.LUT R5, R2, 0x7f, RZ, 0xc0, !PT ;  /* 0x0000007f02057812 */ /* 0x002fe400078ec0ff */
[----:B------:R-:W-:Y:S02]  /*10a90*/  LEA R2, R16, UR38, 0x3 ;  /* 0x0000002610027c11 */ /* 0x000fe4000f8e18ff */
[----:B------:R-:W-:Y:S02]  /*10aa0*/  ISETP.NE.AND P2, PT, R5, RZ, PT ;  /* 0x000000ff0500720c */ /* 0x000fe40003f45270 */
[----:B------:R-:W1:Y:S02]  /*10ab0*/  SYNCS.PHASECHK.TRANS64.TRYWAIT P3, [R2+URZ+0x38840], R3 ;  /* 0x03884003020075a7 */ /* 0x000e64000806017f */
[----:B-1----:R-:W-:Y:S09]  /*10ac0*/  @!P3 BRA `(.L_x_3356) ;  /* 0x000000100040b947 */ /* 0x002ff20003800000 */
.L_x_3388:
[----:B------:R-:W-:Y:S05]  /*10ad0*/  @P2 BRA `(.L_x_3357) ;  /* 0x0000000000142947 */ /* 0x000fea0003800000 */
[----:B------:R-:W-:Y:S02]  /*10ae0*/  ISETP.NE.AND P3, PT, R19, RZ, PT ;  /* 0x000000ff1300720c */ /* 0x000fe40003f65270 */
[----:B------:R-:W-:-:S04]  /*10af0*/  MOV R5, 0x2000 ;  /* 0x0000200000057802 */ /* 0x000fc80000000f00 */
[----:B------:R2:W-:Y:S07]  /*10b00*/  SYNCS.ARRIVE.TRANS64 RZ, [R2+URZ+0x38830], R5 ;  /* 0x0388300502ff79a7 */ /* 0x0005ee000800003f */
[----:B------:R-:W-:Y:S05]  /*10b10*/  @!P3 BRA `(.L_x_3357) ;  /* 0x000000000004b947 */ /* 0x000fea0003800000 */
[----:B------:R-:W-:Y:S01]  /*10b20*/  BPT.TRAP 0x1 ;  /* 0x000000040000795c */ /* 0x000fe20000300000 */
.L_x_3357:
        /* <DEDUP_REMOVED lines=17> */
.L_x_3389:
[----:B------:R-:W-:Y:S05]  /*10c40*/  @P2 BRA `(.L_x_3359) ;  /* 0x0000000000142947 */ /* 0x000fea0003800000 */
[----:B------:R-:W-:Y:S01]  /*10c50*/  ISETP.NE.AND P2, PT, R19, RZ, PT ;  /* 0x000000ff1300720c */ /* 0x000fe20003f45270 */
[----:B-1-3--:R-:W-:-:S04]  /*10c60*/  IMAD.MOV.U32 R3, RZ, RZ, 0x10000 ;  /* 0x00010000ff037424 */ /* 0x00afc800078e00ff */
[----:B------:R4:W-:Y:S08]  /*10c70*/  SYNCS.ARRIVE.TRANS64 RZ, [R2+URZ+0x38850], R3 ;  /* 0x0388500302ff79a7 */ /* 0x0009f0000800003f */
[----:B------:R-:W-:Y:S05]  /*10c80*/  @!P2 BRA `(.L_x_3359) ;  /* 0x000000000004a947 */ /* 0x000fea0003800000 */
[----:B------:R-:W-:Y:S01]  /*10c90*/  BPT.TRAP 0x1 ;  /* 0x000000040000795c */ /* 0x000fe20000300000 */
.L_x_3359:
        /* <DEDUP_REMOVED lines=50> */
.L_x_3354:
[----:B------:R-:W-:Y:S05]  /*10fc0*/  BSYNC B1 ;  /* 0x0000000000017941 */ /* 0x000fea0003800000 */
.L_x_3353:
[C---:B------:R-:W-:Y:S01]  /*10fd0*/  ISETP.GT.AND P2, PT, R8.reuse, 0x1, PT ;  /* 0x000000010800780c */ /* 0x040fe20003f44270 */
[----:B------:R-:W-:-:S12]  /*10fe0*/  VIADD R8, R8, 0xfffffffe ;  /* 0xfffffffe08087836 */ /* 0x000fd80000000000 */
[----:B------:R-:W-:Y:S05]  /*10ff0*/  @P2 BRA `(.L_x_3360) ;  /* 0xfffffff000602947 */ /* 0x000fea000383ffff */
.L_x_3345:
[----:B------:R-:W-:Y:S05]  /*11000*/  BSYNC B0 ;  /* 0x0000000000007941 */ /* 0x000fea0003800000 */
.L_x_3336:
        /* <DEDUP_REMOVED lines=18> */
.L_x_3362:
[----:B------:R-:W-:Y:S05]  /*11130*/  BSYNC B0 ;  /* 0x0000000000007941 */ /* 0x000fea0003800000 */
.L_x_3361:
[----:B------:R-:W-:Y:S01]  /*11140*/  SEL R16, R16, RZ, P0 ;  /* 0x000000ff10107207 */ /* 0x000fe20000000000 */
[----:B------:R-:W-:-:S07]  /*11150*/  IMAD.MOV.U32 R13, RZ, RZ, R18 ;  /* 0x000000ffff0d7224 */ /* 0x000fce00078e0012 */
.L_x_3319:
[----:B------:R-:W-:Y:S05]  /*11160*/  BSYNC B6 ;  /* 0x0000000000067941 */ /* 0x000fea0003800000 */
.L_x_3317:
[----:B------:R-:W-:-:S03]  /*11170*/  UMOV UR6, 0xffffffff ;  /* 0xffffffff00067882 */ /* 0x000fc60000000000 */
[----:B------:R-:W-:Y:S05]  /*11180*/  BRA.DIV UR6, `(.L_x_3363) ;  /* 0x0000000a06b87947 */ /* 0x000fea000b800000 */
[----:B------:R1:W1:Y:S02]  /*11190*/  SHFL.IDX PT, R14, R13, RZ, 0x1f ;  /* 0x00001fff0d0e7589 */ /* 0x00026400000e0000 */
.L_x_3392:
        /* <DEDUP_REMOVED lines=12> */
.L_x_3314:
        /* <DEDUP_REMOVED lines=11> */
.L_x_3393:
        /* <DEDUP_REMOVED lines=9> */
[----:B------:R-:W2:Y:S02]  /*113a0*/  LDL R2, [R1] ;  /* 0x0000000001027983 */ /* 0x000ea40000100800 */
[----:B--2---:R-:W-:-:S13]  /*113b0*/  R2UR UR4, R2 ;  /* 0x00000000020472ca */ /* 0x004fda00000e0000 */
[----:B------:R-:W-:-:S06]  /*113c0*/  ULOP3.LUT UR4, UR4, 0x2, URZ, 0xfc, !UPT ;  /* 0x0000000204047892 */ /* 0x000fcc000f8efc3f */
[----:B------:R-:W-:-:S04]  /*113d0*/  MOV R0, UR4 ;  /* 0x0000000400007c02 */ /* 0x000fc80008000f00 */
[----:B------:R-:W-:-:S13]  /*113e0*/  ISETP.NE.AND P2, PT, R0, 0x3, PT ;  /* 0x000000030000780c */ /* 0x000fda0003f45270 */
[----:B------:R-:W-:Y:S05]  /*113f0*/  @!P2 BRA `(.L_x_3368) ;  /* 0x000000000004a947 */ /* 0x000fea0003800000 */
[----:B------:R-:W-:Y:S01]  /*11400*/  BPT.TRAP 0x1 ;  /* 0x000000040000795c */ /* 0x000fe20000300000 */
.L_x_3368:
        /* <DEDUP_REMOVED lines=12> */
.L_x_3394:
[----:B------:R-:W2:Y:S02]  /*114d0*/  SYNCS.PHASECHK.TRANS64.TRYWAIT P0, [R3+URZ], R0 ;  /* 0x00000000030075a7 */ /* 0x000ea4000800017f */
[----:B--2---:R-:W-:Y:S05]  /*114e0*/  @!P0 BRA `(.L_x_3370) ;  /* 0x00000008002c8947 */ /* 0x004fea0003800000 */
.L_x_3395:
[----:B------:R-:W-:Y:S05]  /*114f0*/  @!P2 BRA `(.L_x_3371) ;  /* 0x000000000004a947 */ /* 0x000fea0003800000 */
[----:B------:R-:W-:Y:S01]  /*11500*/  BPT.TRAP 0x1 ;  /* 0x000000040000795c */ /* 0x000fe20000300000 */
.L_x_3371:
[----:B--2---:R-:W-:-:S04]  /*11510*/  VIADD R3, R7, 0x38860 ;  /* 0x0003886007037836 */ /* 0x004fc80000000000 */
[----:B-1----:R-:W-:-:S04]  /*11520*/  IMAD R5, R16, 0x8, R3 ;  /* 0x0000000810057824 */ /* 0x002fc800078e0203 */
[----:B------:R-:W1:Y:S02]  /*11530*/  SYNCS.PHASECHK.TRANS64.TRYWAIT P0, [R5+URZ], R4 ;  /* 0x00000004050075a7 */ /* 0x000e64000800017f */
[----:B-1----:R-:W-:Y:S05]  /*11540*/  @!P0 BRA `(.L_x_3372) ;  /* 0x0000000800288947 */ /* 0x002fea0003800000 */
.L_x_3396:
[----:B------:R-:W-:-:S07]  /*11550*/  IMAD R3, R2, 0x8, R3 ;  /* 0x0000000802037824 */ /* 0x000fce00078e0203 */
.L_x_3373:
[----:B--2---:R2:W3:Y:S02]  /*11560*/  SYNCS.PHASECHK.TRANS64.TRYWAIT P0, [R3+URZ], R0 ;  /* 0x00000000030075a7 */ /* 0x0044e4000800017f */
[----:B---3--:R-:W-:Y:S05]  /*11570*/  @!P0 NANOSLEEP.SYNCS 0x989680 ;  /* 0x009896800000895d */ /* 0x008fea0003900000 */
[----:B------:R-:W3:Y:S02]  /*11580*/  @!P0 SYNCS.PHASECHK.TRANS64 P0, [R3+URZ], R0 ;  /* 0x00000000030085a7 */ /* 0x000ee4000800007f */
[----:B---3--:R-:W-:Y:S05]  /*11590*/  @!P0 BRA `(.L_x_3373) ;  /* 0xfffffffc00f08947 */ /* 0x008fea000383ffff */
.L_x_3367:
[----:B------:R-:W-:Y:S05]  /*115a0*/  BSYNC B0 ;  /* 0x0000000000007941 */ /* 0x000fea0003800000 */
.L_x_3366:
[----:B------:R-:W-:Y:S05]  /*115b0*/  EXIT ;  /* 0x000000000000794d */ /* 0x000fea0003800000 */
.L_x_3273:
[----:B-1----:R-:W-:-:S04]  /*115c0*/  MOV R0, UR37 ;  /* 0x0000002500007c02 */ /* 0x002fc80008000f00 */
[----:B------:R1:W2:Y:S03]  /*115d0*/  SYNCS.PHASECHK.TRANS64.TRYWAIT P1, [R0+URZ+0x38800], R3 ;  /* 0x03880003000075a7 */ /* 0x0002a6000802017f */
[----:B--2---:R-:W-:Y:S05]  /*115e0*/  @!P1 NANOSLEEP.SYNCS 0x989680 ;  /* 0x009896800000995d */ /* 0x004fea0003900000 */
[----:B------:R-:W2:Y:S02]  /*115f0*/  @!P1 SYNCS.PHASECHK.TRANS64 P1, [R0+URZ+0x38800], R3 ;  /* 0x03880003000095a7 */ /* 0x000ea4000802007f */
[----:B--2---:R-:W-:Y:S05]  /*11600*/  @!P1 BRA `(.L_x_3273) ;  /* 0xfffffffc00ec9947 */ /* 0x004fea000383ffff */
[----:B------:R-:W-:Y:S05]  /*11610*/  BRA `(.L_x_3374) ;  /* 0xffffff1800e07947 */ /* 0x000fea000383ffff */
.L_x_3277:
[----:B---3--:R3:W4:Y:S02]  /*11620*/  SYNCS.PHASECHK.TRANS64.TRYWAIT P1, [R5+URZ+0x38830], R8 ;  /* 0x03883008050075a7 */ /* 0x008724000802017f */
[----:B----4-:R-:W-:Y:S05]  /*11630*/  @!P1 NANOSLEEP.SYNCS 0x989680 ;  /* 0x009896800000995d */ /* 0x010fea0003900000 */
[----:B------:R-:W4:Y:S02]  /*11640*/  @!P1 SYNCS.PHASECHK.TRANS64 P1, [R5+URZ+0x38830], R8 ;  /* 0x03883008050095a7 */ /* 0x000f24000802007f */
[----:B----4-:R-:W-:Y:S05]  /*11650*/  @!P1 BRA `(.L_x_3277) ;  /* 0xfffffffc00f09947 */ /* 0x010fea000383ffff */
[----:B------:R-:W-:Y:S05]  /*11660*/  BRA `(.L_x_3276) ;  /* 0xffffff1800f47947 */ /* 0x000fea000383ffff */
.L_x_3278:
[----:B-1----:R-:W-:-:S04]  /*11670*/  IMAD.U32 R4, RZ, RZ, UR37 ;  /* 0x00000025ff047e24 */ /* 0x002fc8000f8e00ff */
[----:B------:R1:W4:Y:S03]  /*11680*/  SYNCS.PHASECHK.TRANS64.TRYWAIT P1, [R4+URZ+0x38810], R3 ;  /* 0x03881003040075a7 */ /* 0x000326000802017f */
[----:B----4-:R-:W-:Y:S05]  /*11690*/  @!P1 NANOSLEEP.SYNCS 0x989680 ;  /* 0x009896800000995d */ /* 0x010fea0003900000 */
[----:B------:R-:W4:Y:S02]  /*116a0*/  @!P1 SYNCS.PHASECHK.TRANS64 P1, [R4+URZ+0x38810], R3 ;  /* 0x03881003040095a7 */ /* 0x000f24000802007f */
[----:B----4-:R-:W-:Y:S05]  /*116b0*/  @!P1 BRA `(.L_x_3278) ;  /* 0xfffffffc00ec9947 */ /* 0x010fea000383ffff */
[----:B------:R-:W-:Y:S05]  /*116c0*/  BRA `(.L_x_3375) ;  /* 0xffffff1c007c7947 */ /* 0x000fea000383ffff */
.L_x_3282:
[----:B------:R1:W1:Y:S02]  /*116d0*/  SYNCS.PHASECHK.TRANS64.TRYWAIT P1, [R5+URZ+0x38850], R8 ;  /* 0x03885008050075a7 */ /* 0x000264000802017f */
[----:B-1----:R-:W-:Y:S05]  /*116e0*/  @!P1 NANOSLEEP.SYNCS 0x989680 ;  /* 0x009896800000995d */ /* 0x002fea0003900000 */
[----:B------:R-:W1:Y:S02]  /*116f0*/  @!P1 SYNCS.PHASECHK.TRANS64 P1, [R5+URZ+0x38850], R8 ;  /* 0x03885008050095a7 */ /* 0x000e64000802007f */
[----:B-1----:R-:W-:Y:S05]  /*11700*/  @!P1 BRA `(.L_x_3282) ;  /* 0xfffffffc00f09947 */ /* 0x002fea000383ffff */
[----:B------:R-:W-:Y:S05]  /*11710*/  BRA `(.L_x_3281) ;  /* 0xffffff1c00b07947 */ /* 0x000fea000383ffff */
.L_x_3287:
[----:B--2---:R2:W3:Y:S02]  /*11720*/  SYNCS.PHASECHK.TRANS64.TRYWAIT P2, [R10+URZ+0x38830], R7 ;  /* 0x038830070a0075a7 */ /* 0x0044e4000804017f */
[----:B---3--:R-:W-:Y:S05]  /*11730*/  @!P2 NANOSLEEP.SYNCS 0x989680 ;  /* 0x009896800000a95d */ /* 0x008fea0003900000 */
[----:B------:R-:W3:Y:S02]  /*11740*/  @!P2 SYNCS.PHASECHK.TRANS64 P2, [R10+URZ+0x38830], R7 ;  /* 0x038830070a00a5a7 */ /* 0x000ee4000804007f */
[----:B---3--:R-:W-:Y:S05]  /*11750*/  @!P2 BRA `(.L_x_3287) ;  /* 0xfffffffc00f0a947 */ /* 0x008fea000383ffff */
[----:B------:R-:W-:Y:S05]  /*11760*/  BRA `(.L_x_3286) ;  /* 0xffffff44009c7947 */ /* 0x000fea000383ffff */
.L_x_3291:
[----:B----4-:R4:W1:Y:S02]  /*11770*/  SYNCS.PHASECHK.TRANS64.TRYWAIT P2, [R10+URZ+0x38850], R7 ;  /* 0x038850070a0075a7 */ /* 0x010864000804017f */
[----:B-1----:R-:W-:Y:S05]  /*11780*/  @!P2 NANOSLEEP.SYNCS 0x989680 ;  /* 0x009896800000a95d */ /* 0x002fea0003900000 */
[----:B------:R-:W1:Y:S02]  /*11790*/  @!P2 SYNCS.PHASECHK.TRANS64 P2, [R10+URZ+0x38850], R7 ;  /* 0x038850070a00a5a7 */ /* 0x000e64000804007f */
[----:B-1----:R-:W-:Y:S05]  /*117a0*/  @!P2 BRA `(.L_x_3291) ;  /* 0xfffffffc00f0a947 */ /* 0x002fea000383ffff */
[----:B------:R-:W-:Y:S05]  /*117b0*/  BRA `(.L_x_3290) ;  /* 0xffffff4400f87947 */ /* 0x000fea000383ffff */
.L_x_3297:
[----:B--2---:R2:W3:Y:S02]  /*117c0*/  SYNCS.PHASECHK.TRANS64.TRYWAIT P2, [R9+URZ+0x38830], R8 ;  /* 0x03883008090075a7 */ /* 0x0044e4000804017f */
[----:B---3--:R-:W-:Y:S05]  /*117d0*/  @!P2 NANOSLEEP.SYNCS 0x989680 ;  /* 0x009896800000a95d */ /* 0x008fea0003900000 */
[----:B------:R-:W3:Y:S02]  /*117e0*/  @!P2 SYNCS.PHASECHK.TRANS64 P2, [R9+URZ+0x38830], R8 ;  /* 0x038830080900a5a7 */ /* 0x000ee4000804007f */
[----:B---3--:R-:W-:Y:S05]  /*117f0*/  @!P2 BRA `(.L_x_3297) ;  /* 0xfffffffc00f0a947 */ /* 0x008fea000383ffff */
[----:B------:R-:W-:Y:S05]  /*11800*/  BRA `(.L_x_3296) ;  /* 0xffffff7800087947 */ /* 0x000fea000383ffff */
.L_x_3301:
[----:B----4-:R4:W1:Y:S02]  /*11810*/  SYNCS.PHASECHK.TRANS64.TRYWAIT P2, [R9+URZ+0x38850], R8 ;  /* 0x03885008090075a7 */ /* 0x010864000804017f */
[----:B-1----:R-:W-:Y:S05]  /*11820*/  @!P2 NANOSLEEP.SYNCS 0x989680 ;  /* 0x009896800000a95d */ /* 0x002fea0003900000 */
[----:B------:R-:W1:Y:S02]  /*11830*/  @!P2 SYNCS.PHASECHK.TRANS64 P2, [R9+URZ+0x38850], R8 ;  /* 0x038850080900a5a7 */ /* 0x000e64000804007f */
[----:B-1----:R-:W-:Y:S05]  /*11840*/  @!P2 BRA `(.L_x_3301) ;  /* 0xfffffffc00f0a947 */ /* 0x002fea000383ffff */
[----:B------:R-:W-:Y:S05]  /*11850*/  BRA `(.L_x_3300) ;  /* 0xffffff7800647947 */ /* 0x000fea000383ffff */
.L_x_3323:
        /* <DEDUP_REMOVED lines=10> */
.L_x_3376:
[----:B------:R-:W-:Y:S05]  /*11900*/  BRA `(.L_x_3377) ;  /* 0xffffffd000fc7947 */ /* 0x000fea000383ffff */
.L_x_3324:
[----:B------:R-:W-:Y:S01]  /*11910*/  BSSY B0, `(.L_x_3378) ;  /* 0x0000006000007945 */ /* 0x000fe20003800000 */
[----:B------:R-:W-:-:S07]  /*11920*/  IMAD.MOV.U32 R15, RZ, RZ, -0x1 ;  /* 0xffffffffff0f7424 */ /* 0x000fce00078e00ff */
[----:B------:R-:W-:Y:S05]  /*11930*/  WARPSYNC.COLLECTIVE R15, `(.L_x_3379) ;  /* 0x000000000f0c7348 */ /* 0x000fea0003c00000 */
[----:B------:R-:W-:Y:S02]  /*11940*/  ELECT P6, UR62, PT ;  /* 0x00000000003e782f */ /* 0x000fe400038c0000 */
[----:B------:R-:W-:Y:S01]  /*11950*/  MOV R14, UR62 ;  /* 0x0000003e000e7c02 */ /* 0x000fe20008000f00 */
[----:B------:R-:W-:Y:S10]  /*11960*/  ENDCOLLECTIVE ;  /* 0x000000000000791b */ /* 0x000ff40003800000 */
.L_x_3379:
[----:B------:R-:W-:Y:S05]  /*11970*/  BSYNC B0 ;  /* 0x0000000000007941 */ /* 0x000fea0003800000 */
.L_x_3378:
[----:B------:R-:W-:Y:S05]  /*11980*/  BRA `(.L_x_3380) ;  /* 0xffffffd000ec7947 */ /* 0x000fea000383ffff */
.L_x_3327:
[----:B-1----:R1:W2:Y:S02]  /*11990*/  SYNCS.PHASECHK.TRANS64.TRYWAIT P2, [R8+URZ+0x38840], R5 ;  /* 0x03884005080075a7 */ /* 0x0022a4000804017f */
[----:B--2---:R-:W-:Y:S05]  /*119a0*/  @!P2 NANOSLEEP.SYNCS 0x989680 ;  /* 0x009896800000a95d */ /* 0x004fea0003900000 */
[----:B------:R-:W2:Y:S02]  /*119b0*/  @!P2 SYNCS.PHASECHK.TRANS64 P2, [R8+URZ+0x38840], R5 ;  /* 0x038840050800a5a7 */ /* 0x000ea4000804007f */
[----:B--2---:R-:W-:Y:S05]  /*119c0*/  @!P2 BRA `(.L_x_3327) ;  /* 0xfffffffc00f0a947 */ /* 0x004fea000383ffff */
[----:B------:R-:W-:Y:S05]  /*119d0*/  BRA `(.L_x_3381) ;  /* 0xffffffd400487947 */ /* 0x000fea000383ffff */
.L_x_3331:
[----:B-1----:R-:W-:-:S04]  /*119e0*/  IMAD.U32 R8, RZ, RZ, UR38 ;  /* 0x00000026ff087e24 */ /* 0x002fc8000f8e00ff */
[----:B------:R1:W2:Y:S03]  /*119f0*/  SYNCS.PHASECHK.TRANS64.TRYWAIT P2, [R8+URZ+0x38820], R5 ;  /* 0x03882005080075a7 */ /* 0x0002a6000804017f */
[----:B--2---:R-:W-:Y:S05]  /*11a00*/  @!P2 NANOSLEEP.SYNCS 0x989680 ;  /* 0x009896800000a95d */ /* 0x004fea0003900000 */
[----:B------:R-:W2:Y:S02]  /*11a10*/  @!P2 SYNCS.PHASECHK.TRANS64 P2, [R8+URZ+0x38820], R5 ;  /* 0x038820050800a5a7 */ /* 0x000ea4000804007f */
[----:B--2---:R-:W-:Y:S05]  /*11a20*/  @!P2 BRA `(.L_x_3331) ;  /* 0xfffffffc00eca947 */ /* 0x004fea000383ffff */
[----:B------:R-:W-:Y:S05]  /*11a30*/  BRA `(.L_x_3382) ;  /* 0xffffffd800bc7947 */ /* 0x000fea000383ffff */
.L_x_3334:
[----:B-1----:R1:W2:Y:S02]  /*11a40*/  SYNCS.PHASECHK.TRANS64.TRYWAIT P2, [R5+URZ+0x38860], R8 ;  /* 0x03886008050075a7 */ /* 0x0022a4000804017f */
[----:B--2---:R-:W-:Y:S05]  /*11a50*/  @!P2 NANOSLEEP.SYNCS 0x989680 ;  /* 0x009896800000a95d */ /* 0x004fea0003900000 */
[----:B------:R-:W2:Y:S02]  /*11a60*/  @!P2 SYNCS.PHASECHK.TRANS64 P2, [R5+URZ+0x38860], R8 ;  /* 0x038860080500a5a7 */ /* 0x000ea4000804007f */
[----:B--2---:R-:W-:Y:S05]  /*11a70*/  @!P2 BRA `(.L_x_3334) ;  /* 0xfffffffc00f0a947 */ /* 0x004fea000383ffff */
[----:B------:R-:W-:Y:S05]  /*11a80*/  BRA `(.L_x_3383) ;  /* 0xffffffd800d07947 */ /* 0x000fea000383ffff */
.L_x_3341:
[----:B-1----:R1:W2:Y:S02]  /*11a90*/  SYNCS.PHASECHK.TRANS64.TRYWAIT P3, [R2+URZ+0x38840], R3 ;  /* 0x03884003020075a7 */ /* 0x0022a4000806017f */
[----:B--2---:R-:W-:Y:S05]  /*11aa0*/  @!P3 NANOSLEEP.SYNCS 0x989680 ;  /* 0x009896800000b95d */ /* 0x004fea0003900000 */
[----:B------:R-:W2:Y:S02]  /*11ab0*/  @!P3 SYNCS.PHASECHK.TRANS64 P3, [R2+URZ+0x38840], R3 ;  /* 0x038840030200b5a7 */ /* 0x000ea4000806007f */
[----:B--2---:R-:W-:Y:S05]  /*11ac0*/  @!P3 BRA `(.L_x_3341) ;  /* 0xfffffffc00f0b947 */ /* 0x004fea000383ffff */
[----:B------:R-:W-:Y:S05]  /*11ad0*/  BRA `(.L_x_3384) ;  /* 0xffffffe000547947 */ /* 0x000fea000383ffff */
.L_x_3343:
[----:B--2---:R2:W3:Y:S02]  /*11ae0*/  SYNCS.PHASECHK.TRANS64.TRYWAIT P3, [R2+URZ+0x38860], R3 ;  /* 0x03886003020075a7 */ /* 0x0044e4000806017f */
[----:B---3--:R-:W-:Y:S05]  /*11af0*/  @!P3 NANOSLEEP.SYNCS 0x989680 ;  /* 0x009896800000b95d */ /* 0x008fea0003900000 */
[----:B------:R-:W3:Y:S02]  /*11b00*/  @!P3 SYNCS.PHASECHK.TRANS64 P3, [R2+URZ+0x38860], R3 ;  /* 0x038860030200b5a7 */ /* 0x000ee4000806007f */
[----:B---3--:R-:W-:Y:S05]  /*11b10*/  @!P3 BRA `(.L_x_3343) ;  /* 0xfffffffc00f0b947 */ /* 0x008fea000383ffff */
[----:B------:R-:W-:Y:S05]  /*11b20*/  BRA `(.L_x_3385) ;  /* 0xffffffe0009c7947 */ /* 0x000fea000383ffff */
.L_x_3349:
[----:B-1----:R1:W2:Y:S02]  /*11b30*/  SYNCS.PHASECHK.TRANS64.TRYWAIT P3, [R3+URZ+0x38840], R2 ;  /* 0x03884002030075a7 */ /* 0x0022a4000806017f */
[----:B--2---:R-:W-:Y:S05]  /*11b40*/  @!P3 NANOSLEEP.SYNCS 0x989680 ;  /* 0x009896800000b95d */ /* 0x004fea0003900000 */
[----:B------:R-:W2:Y:S02]  /*11b50*/  @!P3 SYNCS.PHASECHK.TRANS64 P3, [R3+URZ+0x38840], R2 ;  /* 0x038840020300b5a7 */ /* 0x000ea4000806007f */
[----:B--2---:R-:W-:Y:S05]  /*11b60*/  @!P3 BRA `(.L_x_3349) ;  /* 0xfffffffc00f0b947 */ /* 0x004fea000383ffff */
[----:B------:R-:W-:Y:S05]  /*11b70*/  BRA `(.L_x_3386) ;  /* 0xffffffe8000c7947 */ /* 0x000fea000383ffff */
.L_x_3351:
[----:B---3--:R3:W4:Y:S02]  /*11b80*/  SYNCS.PHASECHK.TRANS64.TRYWAIT P3, [R3+URZ+0x38860], R2 ;  /* 0x03886002030075a7 */ /* 0x008724000806017f */
[----:B----4-:R-:W-:Y:S05]  /*11b90*/  @!P3 NANOSLEEP.SYNCS 0x989680 ;  /* 0x009896800000b95d */ /* 0x010fea0003900000 */
[----:B------:R-:W4:Y:S02]  /*11ba0*/  @!P3 SYNCS.PHASECHK.TRANS64 P3, [R3+URZ+0x38860], R2 ;  /* 0x038860020300b5a7 */ /* 0x000f24000806007f */
[----:B----4-:R-:W-:Y:S05]  /*11bb0*/  @!P3 BRA `(.L_x_3351) ;  /* 0xfffffffc00f0b947 */ /* 0x010fea000383ffff */
[----:B------:R-:W-:Y:S05]  /*11bc0*/  BRA `(.L_x_3387) ;  /* 0xffffffe800547947 */ /* 0x000fea000383ffff */
.L_x_3356:
[----:B-1----:R1:W2:Y:S02]  /*11bd0*/  SYNCS.PHASECHK.TRANS64.TRYWAIT P3, [R2+URZ+0x38840], R3 ;  /* 0x03884003020075a7 */ /* 0x0022a4000806017f */
[----:B--2---:R-:W-:Y:S05]  /*11be0*/  @!P3 NANOSLEEP.SYNCS 0x989680 ;  /* 0x009896800000b95d */ /* 0x004fea0003900000 */
[----:B------:R-:W2:Y:S02]  /*11bf0*/  @!P3 SYNCS.PHASECHK.TRANS64 P3, [R2+URZ+0x38840], R3 ;  /* 0x038840030200b5a7 */ /* 0x000ea4000806007f */
[----:B--2---:R-:W-:Y:S05]  /*11c00*/  @!P3 BRA `(.L_x_3356) ;  /* 0xfffffffc00f0b947 */ /* 0x004fea000383ffff */
[----:B------:R-:W-:Y:S05]  /*11c10*/  BRA `(.L_x_3388) ;  /* 0xffffffec00ac7947 */ /* 0x000fea000383ffff */
.L_x_3358:
[----:B---3--:R3:W4:Y:S02]  /*11c20*/  SYNCS.PHASECHK.TRANS64.TRYWAIT P3, [R2+URZ+0x38860], R3 ;  /* 0x03886003020075a7 */ /* 0x008724000806017f */
[----:B----4-:R-:W-:Y:S05]  /*11c30*/  @!P3 NANOSLEEP.SYNCS 0x989680 ;  /* 0x009896800000b95d */ /* 0x010fea0003900000 */
[----:B------:R-:W4:Y:S02]  /*11c40*/  @!P3 SYNCS.PHASECHK.TRANS64 P3, [R2+URZ+0x38860], R3 ;  /* 0x038860030200b5a7 */ /* 0x000f24000806007f */
[----:B----4-:R-:W-:Y:S05]  /*11c50*/  @!P3 BRA `(.L_x_3358) ;  /* 0xfffffffc00f0b947 */ /* 0x010fea000383ffff */
[----:B------:R-:W-:Y:S05]  /*11c60*/  BRA `(.L_x_3389) ;  /* 0xffffffec00f47947 */ /* 0x000fea000383ffff */
.L_x_3363:
[----:B------:R-:W-:Y:S01]  /*11c70*/  BSSY B0, `(.L_x_3390) ;  /* 0x0000007000007945 */ /* 0x000fe20003800000 */
[----:B--2---:R-:W-:Y:S01]  /*11c80*/  MOV R12, RZ ;  /* 0x000000ff000c7202 */ /* 0x004fe20000000f00 */
[----:B------:R-:W-:Y:S02]  /*11c90*/  IMAD.MOV.U32 R11, RZ, RZ, 0x1f ;  /* 0x0000001fff0b7424 */ /* 0x000fe400078e00ff */
[----:B------:R-:W-:-:S07]  /*11ca0*/  IMAD.MOV.U32 R15, RZ, RZ, -0x1 ;  /* 0xffffffffff0f7424 */ /* 0x000fce00078e00ff */
[----:B-1-34-:R-:W-:Y:S05]  /*11cb0*/  WARPSYNC.COLLECTIVE R15, `(.L_x_3391) ;  /* 0x000000000f087348 */ /* 0x01afea0003c00000 */
[----:B------:R2:W1:Y:S02]  /*11cc0*/  SHFL.IDX P6, R14, R13, R12, R11 ;  /* 0x0000000c0d0e7389 */ /* 0x00046400000c000b */
[----:B-1234-:R-:W-:Y:S01]  /*11cd0*/  ENDCOLLECTIVE ;  /* 0x000000000000791b */ /* 0x01efe20003800000 */
.L_x_3391:
[----:B------:R-:W-:Y:S05]  /*11ce0*/  BSYNC B0 ;  /* 0x0000000000007941 */ /* 0x000fea0003800000 */
.L_x_3390:
[----:B------:R-:W-:Y:S05]  /*11cf0*/  BRA `(.L_x_3392) ;  /* 0xfffffff400287947 */ /* 0x000fea000383ffff */
.L_x_3365:
[----:B-1----:R1:W2:Y:S02]  /*11d00*/  SYNCS.PHASECHK.TRANS64.TRYWAIT P0, [R7+URZ+0x38820], R0 ;  /* 0x03882000070075a7 */ /* 0x0022a4000800017f */
[----:B--2---:R-:W-:Y:S05]  /*11d10*/  @!P0 NANOSLEEP.SYNCS 0x989680 ;  /* 0x009896800000895d */ /* 0x004fea0003900000 */
[----:B------:R-:W2:Y:S02]  /*11d20*/  @!P0 SYNCS.PHASECHK.TRANS64 P0, [R7+URZ+0x38820], R0 ;  /* 0x03882000070085a7 */ /* 0x000ea4000800007f */
[----:B--2---:R-:W-:Y:S05]  /*11d30*/  @!P0 BRA `(.L_x_3365) ;  /* 0xfffffffc00f08947 */ /* 0x004fea000383ffff */
[----:B------:R-:W-:Y:S05]  /*11d40*/  BRA `(.L_x_3393) ;  /* 0xfffffff400707947 */ /* 0x000fea000383ffff */
.L_x_3369:
[----:B-1----:R1:W2:Y:S02]  /*11d50*/  SYNCS.PHASECHK.TRANS64.TRYWAIT P0, [R5+URZ], R4 ;  /* 0x00000004050075a7 */ /* 0x0022a4000800017f */
[----:B--2---:R-:W-:Y:S05]  /*11d60*/  @!P0 NANOSLEEP.SYNCS 0x989680 ;  /* 0x009896800000895d */ /* 0x004fea0003900000 */
[----:B------:R-:W2:Y:S02]  /*11d70*/  @!P0 SYNCS.PHASECHK.TRANS64 P0, [R5+URZ], R4 ;  /* 0x00000004050085a7 */ /* 0x000ea4000800007f */
[----:B--2---:R-:W-:Y:S05]  /*11d80*/  @!P0 BRA `(.L_x_3369) ;  /* 0xfffffffc00f08947 */ /* 0x004fea000383ffff */
[----:B------:R-:W-:Y:S05]  /*11d90*/  BRA `(.L_x_3394) ;  /* 0xfffffff400cc7947 */ /* 0x000fea000383ffff */
.L_x_3370:
[----:B--2---:R2:W3:Y:S02]  /*11da0*/  SYNCS.PHASECHK.TRANS64.TRYWAIT P0, [R3+URZ], R0 ;  /* 0x00000000030075a7 */ /* 0x0044e4000800017f */
[----:B---3--:R-:W-:Y:S05]  /*11db0*/  @!P0 NANOSLEEP.SYNCS 0x989680 ;  /* 0x009896800000895d */ /* 0x008fea0003900000 */
[----:B------:R-:W3:Y:S02]  /*11dc0*/  @!P0 SYNCS.PHASECHK.TRANS64 P0, [R3+URZ], R0 ;  /* 0x00000000030085a7 */ /* 0x000ee4000800007f */
[----:B---3--:R-:W-:Y:S05]  /*11dd0*/  @!P0 BRA `(.L_x_3370) ;  /* 0xfffffffc00f08947 */ /* 0x008fea000383ffff */
[----:B------:R-:W-:Y:S05]  /*11de0*/  BRA `(.L_x_3395) ;  /* 0xfffffff400c07947 */ /* 0x000fea000383ffff */
.L_x_3372:
[----:B-1----:R1:W2:Y:S02]  /*11df0*/  SYNCS.PHASECHK.TRANS64.TRYWAIT P0, [R5+URZ], R4 ;  /* 0x00000004050075a7 */ /* 0x0022a4000800017f */
[----:B--2---:R-:W-:Y:S05]  /*11e00*/  @!P0 NANOSLEEP.SYNCS 0x989680 ;  /* 0x009896800000895d */ /* 0x004fea0003900000 */
[----:B------:R-:W2:Y:S02]  /*11e10*/  @!P0 SYNCS.PHASECHK.TRANS64 P0, [R5+URZ], R4 ;  /* 0x00000004050085a7 */ /* 0x000ea4000800007f */
[----:B--2---:R-:W-:Y:S05]  /*11e20*/  @!P0 BRA `(.L_x_3372) ;  /* 0xfffffffc00f08947 */ /* 0x004fea000383ffff */
[----:B------:R-:W-:Y:S05]  /*11e30*/  BRA `(.L_x_3396) ;  /* 0xfffffff400c47947 */ /* 0x000fea000383ffff */
.L_x_3397:
        /* <DEDUP_REMOVED lines=12> */
.L_x_4562:


//--------------------- .text._ZN7cutlass13device_kernelIN5flash11enable_sm90INS1_16FlashAttnFwdSm90INS1_25CollectiveMainloopFwdSm90ILi2EN4cute5tupleIJNS5_1CILi1EEES8_S8_EEENS6_IJNS7_ILi64EEESA_SA_EEELi512ENS_6half_tEfNS_4arch4Sm90ELb1ELb0ELb0ELb1ELb0ELb0ELb0ELb0ELb0ELb0ELb0ELb0EEENS1_21CollectiveEpilogueFwdINS6_IJSA_NS7_ILi512EEESA_EEES9_SC_SE_Li256ELb1ELb0ELb0ELb0EEENS1_36VarlenDynamicPersistentTileSchedulerILi64ELi64ELi256ELi32ELb0ELb0ELb1ELb1ELb1ELb1EEEEEEEEEvNT_6ParamsE --------------------------
	.section	.text._ZN7cutlass13device_kernelIN5flash11enable_sm90INS1_16FlashAttnFwdSm90INS1_25CollectiveMainloopFwdSm90ILi2EN4cute5tupleIJNS5_1CILi1EEES8_S8_EEENS6_IJNS7_ILi64EEESA_SA_EEELi512ENS_6half_tEfNS_4arch4Sm90ELb1ELb0ELb0ELb1ELb0ELb0ELb0ELb0ELb0ELb0ELb0ELb0EEENS1_21CollectiveEpilogueFwdINS6_IJSA_NS7_ILi512EEESA_EEES9_SC_SE_Li256ELb1ELb0ELb0ELb0EEENS1_36VarlenDynamicPersistentTileSchedulerILi64ELi64ELi256ELi32ELb0ELb0ELb1ELb1ELb1ELb1EEEEEEEEEvNT_6ParamsE,"ax",@progbits
	.align	128
.text._ZN7cutlass13device_kernelIN5flash11enable_sm90INS1_16FlashAttnFwdSm90INS1_25CollectiveMainloopFwdSm90ILi2EN4cute5tupleIJNS5_1CILi1EEES8_S8_EEENS6_IJNS7_ILi64EEESA_SA_EEELi512ENS_6half_tEfNS_4arch4Sm90ELb1ELb0ELb0ELb1ELb0ELb0ELb0ELb0ELb0ELb0ELb0ELb0EEENS1_21CollectiveEpilogueFwdINS6_IJSA_NS7_ILi512EEESA_EEES9_SC_SE_Li256ELb1ELb0ELb0ELb0EEENS1_36VarlenDynamicPersistentTileSchedulerILi64ELi64ELi256ELi32ELb0ELb0ELb1ELb1ELb1ELb1EEEEEEEEEvNT_6ParamsE:
        .type           _ZN7cutlass13device_kernelIN5flash11enable_sm90INS1_16FlashAttnFwdSm90INS1_25CollectiveMainloopFwdSm90ILi2EN4cute5tupleIJNS5_1CILi1EEES8_S8_EEENS6_IJNS7_ILi64EEESA_SA_EEELi512ENS_6half_tEfNS_4arch4Sm90ELb1ELb0ELb0ELb1ELb0ELb0ELb0ELb0ELb0ELb0ELb0ELb0EEENS1_21CollectiveEpilogueFwdINS6_IJSA_NS7_ILi512EEESA_EEES9_SC_SE_Li256ELb1ELb0ELb0ELb0EEENS1_36VarlenDynamicPersistentTileSchedulerILi64ELi64ELi256ELi32ELb0ELb0ELb1ELb1ELb1ELb1EEEEEEEEEvNT_6ParamsE,@function
        .size           _ZN7cutlass13device_kernelIN5flash11enable_sm90INS1_16FlashAttnFwdSm90INS1_25CollectiveMainloopFwdSm90ILi2EN4cute5tupleIJNS5_1CILi1EEES8_S8_EEENS6_IJNS7_ILi64EEESA_SA_EEELi512ENS_6half_tEfNS_4arch4Sm90ELb1ELb0ELb0ELb1ELb0ELb0ELb0ELb0ELb0ELb0ELb0ELb0EEENS1_21CollectiveEpilogueFwdINS6_IJSA_NS7_ILi512EEESA_EEES9_SC_SE_Li256ELb1ELb0ELb0ELb0EEENS1_36VarlenDynamicPersistentTileSchedulerILi64ELi64ELi256ELi32ELb0ELb0ELb1ELb1ELb1ELb1EEEEEEEEEvNT_6ParamsE,(.L_x_4563 - _ZN7cutlass13device_kernelIN5flash11enable_sm90INS1_16FlashAttnFwdSm90INS1_25CollectiveMainloopFwdSm90ILi2EN4cute5tupleIJNS5_1CILi1EEES8_S8_EEENS6_IJNS7_ILi64EEESA_SA_EEELi512ENS_6half_tEfNS_4arch4Sm90ELb1ELb0ELb0ELb1ELb0ELb0ELb0ELb0ELb0ELb0ELb0ELb0EEENS1_21CollectiveEpilogueFwdINS6_IJSA_NS7_ILi512EEESA_EEES9_SC_SE_Li256ELb1ELb0ELb0ELb0EEENS1_36VarlenDynamicPersistentTileSchedulerILi64ELi64ELi256ELi32ELb0ELb0ELb1ELb1ELb1ELb1EEEEEEEEEvNT_6ParamsE)
        .other          _ZN7cutlass13device_kernelIN5flash11enable_sm90INS1_16FlashAttnFwdSm90INS1_25CollectiveMainloopFwdSm90ILi2EN4cute5tupleIJNS5_1CILi1EEES8_S8_EEENS6_IJNS7_ILi64EEESA_SA_EEELi512ENS_6half_tEfNS_4arch4Sm90ELb1ELb0ELb0ELb1ELb0ELb0ELb0ELb0ELb0ELb0ELb0ELb0EEENS1_21CollectiveEpilogueFwdINS6_IJSA_NS7_ILi512EEESA_EEES9_SC_SE_Li256ELb1ELb0ELb0ELb0EEENS1_36VarlenDynamicPersistentTileSchedulerILi64ELi64ELi256ELi32ELb0ELb0ELb1ELb1ELb1ELb1EEEEEEEEEvNT_6ParamsE,@"STO_CUDA_ENTRY STV_DEFAULT"
_ZN7cutlass13device_kernelIN5flash11enable_sm90INS1_16FlashAttnFwdSm90INS1_25CollectiveMainloopFwdSm90ILi2EN4cute5tupleIJNS5_1CILi1EEES8_S8_EEENS6_IJNS7_ILi64EEESA_SA_EEELi512ENS_6half_tEfNS_4arch4Sm90ELb1ELb0ELb0ELb1ELb0ELb0ELb0ELb0ELb0ELb0ELb0ELb0EEENS1_21CollectiveEpilogueFwdINS6_IJSA_NS7_ILi512EEESA_EEES9_SC_SE_Li256ELb1ELb0ELb0ELb0EEENS1_36VarlenDynamicPersistentTileSchedulerILi64ELi64ELi256ELi32ELb0ELb0ELb1ELb1ELb1ELb1EEEEEEEEEvNT_6ParamsE:
        /* <DEDUP_REMOVED lines=21> */
.L_x_3399:
[----:B------:R-:W-:Y:S05]  /*0150*/  BSYNC B0 ;  /* 0x0000000000007941 */ /* 0x000fea0003800000 */
.L_x_3398:
        /* <DEDUP_REMOVED lines=37> */
.L_x_3400:
        /* <DEDUP_REMOVED lines=22> */
.L_x_3401:
        /* <DEDUP_REMOVED lines=18> */
.L_x_3402:
        /* <DEDUP_REMOVED lines=22> */
.L_x_3403:
        /* <DEDUP_REMOVED lines=22> */
.L_x_3404:
[----:B------:R-:W-:Y:S01]  /*08f0*/  PLOP3.LUT P0, PT, PT, PT, UP0, 0x80, 0x0 ;  /* 0x000000000000781c */ /* 0x000fe20003f0f008 */
[----:B------:R-:W-:Y:S01]  /*0900*/  UMOV UR36, 0x1 ;  /* 0x0000000100247882 */ /* 0x000fe20000000000 */
[----:B------:R-:W-:Y:S01]  /*0910*/  NOP ;  /* 0x0000000000007918 */ /* 0x000fe20000000000 */
[----:B------:R-:W-:Y:S01]  /*0920*/  USEL UR36, UR36, 0x2, !UP0 ;  /* 0x0000000224247887 */ /* 0x000fe2000c000000 */
[----:B------:R-:W-:Y:S01]  /*0930*/  ULDC.64 UR48, c[0x0][0x208] ;  /* 0x0000820000307ab9 */ /* 0x000fe20000000a00 */
[----:B012-4-:R-:W-:Y:S08]  /*0940*/  BAR.SYNC.DEFER_BLOCKING 0x0 ;  /* 0x0000000000007b1d */ /* 0x017ff00000010000 */
[----:B------:R-:W-:Y:S05]  /*0950*/  @!P0 BRA `(.L_x_3405) ;  /* 0x000000a800b88947 */ /* 0x000fea0003800000 */
.L_x_3406:
        /* <DEDUP_REMOVED lines=20> */
[----:B------:R-:W-:Y:S01]  /*0aa0*/  MOV R23, 0x40 ;  /* 0x0000004000177802 */ /* 0x000fe20000000f00 */
[----:B------:R-:W-:Y:S01]  /*0ab0*/  ULOP3.LUT UR41, UR36, 0x1, URZ, 0xfc, !UPT ;  /* 0x0000000124297892 */ /* 0x000fe2000f8efc3f */
[----:B------:R-:W-:Y:S01]  /*0ac0*/  R2UR UR52, R13 ;  /* 0x000000000d3472ca */ /* 0x000fe200000e0000 */
[----:B------:R-:W-:Y:S01]  /*0ad0*/  UMOV UR37, URZ ;  /* 0x0000003f00257c82 */ /* 0x000fe20008000000 */
[----:B------:R-:W-:Y:S01]  /*0ae0*/  SHF.R.S32.HI R0, RZ, 0x1f, R189 ;  /* 0x0000001fff007819 */ /* 0x000fe200000114bd */
[----:B------:R-:W-:Y:S01]  /*0af0*/  UMOV UR38, URZ ;  /* 0x0000003f00267c82 */ /* 0x000fe20008000000 */
[----:B------:R-:W-:Y:S01]  /*0b00*/  R2UR UR5, R14 ;  /* 0x000000000e0572ca */ /* 0x000fe200000e0000 */
[----:B------:R-:W-:Y:S01]  /*0b10*/  UMOV UR39, URZ ;  /* 0x0000003f00277c82 */ /* 0x000fe20008000000 */
[CC--:B------:R-:W-:Y:S02]  /*0b20*/  LEA.HI R2, R0.reuse, R189.reuse, RZ, 0x4 ;  /* 0x000000bd00027211 */ /* 0x0c0fe400078f20ff */
[----:B------:R-:W-:-:S02]  /*0b30*/  LEA.HI R6, R0, R189, RZ, 0x5 ;  /* 0x000000bd00067211 */ /* 0x000fc400078f28ff */
[----:B------:R-:W-:Y:S02]  /*0b40*/  SHF.R.S32.HI R3, RZ, 0x4, R2 ;  /* 0x00000004ff037819 */ /* 0x000fe40000011402 */
[--C-:B------:R-:W-:Y:S02]  /*0b50*/  SHF.R.S32.HI R12, RZ, 0x5, R6.reuse ;  /* 0x00000005ff0c7819 */ /* 0x100fe40000011406 */
[C---:B------:R-:W-:Y:S02]  /*0b60*/  LEA.HI R5, R2.reuse, R3, RZ, 0x1 ;  /* 0x0000000302057211 */ /* 0x040fe400078f08ff */
[----:B------:R-:W-:Y:S02]  /*0b70*/  LOP3.LUT R2, R2, 0xfffffff0, RZ, 0xc0, !PT ;  /* 0xfffffff002027812 */ /* 0x000fe400078ec0ff */
[----:B------:R-:W-:Y:S02]  /*0b80*/  LOP3.LUT R8, R5, 0x1ffffffe, RZ, 0xc0, !PT ;  /* 0x1ffffffe05087812 */ /* 0x000fe400078ec0ff */
[----:B------:R-:W-:Y:S01]  /*0b90*/  SHF.R.S32.HI R5, RZ, 0x1f, R6 ;  /* 0x0000001fff057819 */ /* 0x000fe20000011406 */
[----:B------:R-:W-:Y:S01]  /*0ba0*/  IMAD.IADD R6, R189, 0x1, -R2 ;  /* 0x00000001bd067824 */ /* 0x000fe200078e0a02 */
[----:B------:R-:W-:Y:S01]  /*0bb0*/  LEA.HI R4, R0, R189, RZ, 0x7 ;  /* 0x000000bd00047211 */ /* 0x000fe200078f38ff */
[----:B------:R-:W-:Y:S01]  /*0bc0*/  IMAD.IADD R9, R3, 0x1, -R8 ;  /* 0x0000000103097824 */ /* 0x000fe200078e0a08 */
[----:B------:R-:W-:-:S02]  /*0bd0*/  LEA.HI R5, R5, R12, RZ, 0x2 ;  /* 0x0000000c05057211 */ /* 0x000fc400078f10ff */
[----:B------:R-:W-:Y:S01]  /*0be0*/  SHF.R.S32.HI R3, RZ, 0x1f, R6 ;  /* 0x0000001fff037819 */ /* 0x000fe20000011406 */
[----:B------:R-:W-:Y:S01]  /*0bf0*/  IMAD.SHL.U32 R9, R9, 0x8, RZ ;  /* 0x0000000809097824 */ /* 0x000fe200078e00ff */
        /* <DEDUP_REMOVED lines=8> */
[----:B------:R-:W-:Y:S01]  /*0c80*/  IADD3 R2, R189, -R2, RZ ;  /* 0x80000002bd027210 */ /* 0x000fe20007ffe0ff */
[----:B------:R-:W-:Y:S01]  /*0c90*/  IMAD R188, R8, 0x10, R11 ;  /* 0x0000001008bc7824 */ /* 0x000fe200078e020b */
[----:B------:R-:W-:-:S02]  /*0ca0*/  IADD3 R8, R6, -R7, RZ ;  /* 0x8000000706087210 */ /* 0x000fc40007ffe0ff */
[----:B------:R-:W-:Y:S01]  /*0cb0*/  LOP3.LUT R11, R10, 0x7ffffe00, RZ, 0xc0, !PT ;  /* 0x7ffffe000a0b7812 */ /* 0x000fe200078ec0ff */
[----:B------:R-:W-:Y:S01]  /*0cc0*/  IMAD.U32 R188, R188, 0x40, R9 ;  /* 0x00000040bcbc7824 */ /* 0x000fe200078e0009 */
[----:B------:R-:W-:Y:S01]  /*0cd0*/  SHF.R.S32.HI R3, RZ, 0x1f, R2 ;  /* 0x0000001fff037819 */ /* 0x000fe20000011402 */
[C---:B------:R-:W-:Y:S01]  /*0ce0*/  IMAD.SHL.U32 R10, R8.reuse, 0x40, RZ ;  /* 0x00000040080a7824 */ /* 0x040fe200078e00ff */
[----:B------:R-:W-:Y:S01]  /*0cf0*/  R2P PR, R8, 0x6 ;  /* 0x0000000608007804 */ /* 0x000fe20000000000 */
[----:B------:R-:W-:Y:S01]  /*0d00*/  IMAD R11, R12, 0x400, R11 ;  /* 0x000004000c0b7824 */ /* 0x000fe200078e020b */
[----:B------:R-:W-:Y:S02]  /*0d10*/  LEA.HI R5, R3, R2, RZ, 0x2 ;  /* 0x0000000203057211 */ /* 0x000fe400078f10ff */
[----:B------:R-:W-:Y:S02]  /*0d20*/  LOP3.LUT R10, R10, 0x1c0, RZ, 0xc0, !PT ;  /* 0x000001c00a0a7812 */ /* 0x000fe400078ec0ff */
[----:B------:R-:W-:-:S02]  /*0d30*/  SHF.R.S32.HI R6, RZ, 0x2, R5 ;  /* 0x00000002ff067819 */ /* 0x000fc40000011405 */
[----:B------:R-:W-:Y:S02]  /*0d40*/  LOP3.LUT R9, R10, 0x8, R9, 0xf8, !PT ;  /* 0x000000080a097812 */ /* 0x000fe400078ef809 */
[----:B------:R-:W-:Y:S02]  /*0d50*/  SHF.R.S32.HI R7, RZ, 0x1f, R5 ;  /* 0x0000001fff077819 */ /* 0x000fe40000011405 */
[----:B------:R-:W-:Y:S02]  /*0d60*/  SHF.R.U32.HI R10, RZ, 0x3, R10 ;  /* 0x00000003ff0a7819 */ /* 0x000fe4000001160a */
[----:B------:R-:W-:Y:S02]  /*0d70*/  LEA.HI R7, R7, R6, RZ, 0x3 ;  /* 0x0000000607077211 */ /* 0x000fe400078f18ff */
[----:B------:R-:W-:Y:S02]  /*0d80*/  LOP3.LUT R10, R9, R10, RZ, 0x3c, !PT ;  /* 0x0000000a090a7212 */ /* 0x000fe400078e3cff */
[----:B------:R-:W-:-:S02]  /*0d90*/  LEA.HI R3, R3, R2, RZ, 0x5 ;  /* 0x0000000203037211 */ /* 0x000fc400078f28ff */
[----:B------:R-:W-:Y:S01]  /*0da0*/  LOP3.LUT R7, R7, 0xfffffff8, RZ, 0xc0, !PT ;  /* 0xfffffff807077812 */ /* 0x000fe200078ec0ff */
[----:B------:R-:W-:Y:S01]  /*0db0*/  IMAD.IADD R10, R11, 0x1, R10 ;  /* 0x000000010b0a7824 */ /* 0x000fe200078e020a */
[----:B------:R-:W-:Y:S02]  /*0dc0*/  LOP3.LUT R5, R5, 0x7ffffffc, RZ, 0xc0, !PT ;  /* 0x7ffffffc05057812 */ /* 0x000fe400078ec0ff */
[----:B------:R-:W-:Y:S01]  /*0dd0*/  IADD3 R6, R6, -R7, RZ ;  /* 0x8000000706067210 */ /* 0x000fe20007ffe0ff */
[----:B------:R-:W-:Y:S01]  /*0de0*/  IMAD.MOV.U32 R7, RZ, RZ, R15 ;  /* 0x000000ffff077224 */ /* 0x000fe200078e000f */
[----:B------:R-:W-:Y:S01]  /*0df0*/  SHF.R.S32.HI R3, RZ, 0x5, R3 ;  /* 0x00000005ff037819 */ /* 0x000fe20000011403 */
[----:B------:R-:W-:Y:S01]  /*0e00*/  IMAD.IADD R5, R2, 0x1, -R5 ;  /* 0x0000000102057824 */ /* 0x000fe200078e0a05 */
[----:B------:R-:W-:Y:S02]  /*0e10*/  LEA.HI R0, R0, R189, RZ, 0x3 ;  /* 0x000000bd00007211 */ /* 0x000fe400078f18ff */
[----:B------:R-:W-:Y:S01]  /*0e20*/  LEA R19, R10, UR40, 0x1 ;  /* 0x000000280a137c11 */ /* 0x000fe2000f8e08ff */
[----:B------:R-:W-:Y:S01]  /*0e30*/  IMAD R2, R3, 0x10, R6 ;  /* 0x0000001003027824 */ /* 0x000fe200078e0206 */
[----:B------:R-:W-:Y:S01]  /*0e40*/  LEA.HI R4, R4, R185, RZ, 0x1 ;  /* 0x000000b904047211 */ /* 0x000fe200078f08ff */
[----:B------:R-:W-:Y:S01]  /*0e50*/  IMAD.SHL.U32 R16, R5, 0x2, RZ ;  /* 0x0000000205107824 */ /* 0x000fe200078e00ff */
[----:B------:R-:W-:Y:S01]  /*0e60*/  LOP3.LUT R6, R0, 0x1ffffff8, RZ, 0xc0, !PT ;  /* 0x1ffffff800067812 */ /* 0x000fe200078ec0ff */
[C---:B------:R-:W-:Y:S01]  /*0e70*/  VIADD R184, R19.reuse, 0x26800 ;  /* 0x0002680013b87836 */ /* 0x040fe20000000000 */
[----:B------:R-:W-:Y:S01]  /*0e80*/  LOP3.LUT R4, R4, 0xfffffe, RZ, 0xc0, !PT ;  /* 0x00fffffe04047812 */ /* 0x000fe200078ec0ff */
[----:B------:R-:W-:Y:S01]  /*0e90*/  VIADD R22, R19, 0x26820 ;  /* 0x0002682013167836 */ /* 0x000fe20000000000 */
[----:B------:R-:W-:Y:S01]  /*0ea0*/  SEL R23, R23, 0xffffffc0, !P2 ;  /* 0xffffffc017177807 */ /* 0x000fe20005000000 */
[----:B------:R-:W-:Y:S01]  /*0eb0*/  IMAD.IADD R6, R189, 0x1, -R6 ;  /* 0x00000001bd067824 */ /* 0x000fe200078e0a06 */
[----:B------:R-:W-:Y:S01]  /*0ec0*/  SHF.R.S32.HI R186, RZ, 0x3, R0 ;  /* 0x00000003ffba7819 */ /* 0x000fe20000011400 */
[----:B------:R-:W-:-:S02]  /*0ed0*/  @P1 VIADD R22, R184, 0xffffffe0 ;  /* 0xffffffe0b8161836 */ /* 0x000fc40000000000 */
[----:B------:R-:W-:Y:S01]  /*0ee0*/  IMAD.IADD R4, R185, 0x1, -R4 ;  /* 0x00000001b9047824 */ /* 0x000fe200078e0a04 */
[----:B------:R-:W-:Y:S01]  /*0ef0*/  SHF.L.U32 R17, R6, 0x3, RZ ;  /* 0x0000000306117819 */ /* 0x000fe200000006ff */
[----:B------:R-:W-:Y:S01]  /*0f00*/  IMAD.IADD R184, R184, 0x1, R23 ;  /* 0x00000001b8b87824 */ /* 0x000fe200078e0217 */
[----:B------:R-:W-:Y:S01]  /*0f10*/  IADD3 R23, R23, R22, RZ ;  /* 0x0000001617177210 */ /* 0x000fe20007ffe0ff */
[----:B------:R-:W-:-:S07]  /*0f20*/  IMAD.SHL.U32 R18, R4, 0x100, RZ ;  /* 0x0000010004127824 */ /* 0x000fce00078e00ff */
.L_x_3462:
[----:B0-----:R-:W0:Y:S01]  /*0f30*/  LDC.64 R4, c[0x0][0xc60] ;  /* 0x00031800ff047b82 */ /* 0x001e220000000a00 */
[----:B------:R-:W-:Y:S01]  /*0f40*/  ULDC.64 UR6, c[0x0][0xa28] ;  /* 0x00028a0000067ab9 */ /* 0x000fe20000000a00 */
[----:B------:R-:W-:Y:S01]  /*0f50*/  ULDC.64 UR8, c[0x0][0xa18] ;  /* 0x0002860000087ab9 */ /* 0x000fe20000000a00 */
[----:B------:R-:W-:Y:S01]  /*0f60*/  ULDC UR4, c[0x0][0x404] ;  /* 0x0001010000047ab9 */ /* 0x000fe20000000800 */
[----:B0-----:R-:W-:-:S06]  /*0f70*/  IMAD.WIDE R4, R7, 0x4, R4 ;  /* 0x0000000407047825 */ /* 0x001fcc00078e0204 */
[----:B--2---:R-:W2:Y:S01]  /*0f80*/  LDG.E R4, desc[UR48][R4.64] ;  /* 0x0000003004047981 */ /* 0x004ea2000c1e1900 */
[----:B------:R-:W-:Y:S02]  /*0f90*/  UISETP.NE.U32.AND UP0, UPT, UR6, URZ, UPT ;  /* 0x0000003f0600728c */ /* 0x000fe4000bf05070 */
[----:B------:R-:W-:Y:S02]  /*0fa0*/  UISETP.NE.U32.AND UP1, UPT, UR8, URZ, UPT ;  /* 0x0000003f0800728c */ /* 0x000fe4000bf25070 */
[----:B------:R-:W-:Y:S02]  /*0fb0*/  UISETP.NE.AND.EX UP0, UPT, UR7, URZ, UPT, UP0 ;  /* 0x0000003f0700728c */ /* 0x000fe4000bf05300 */
[----:B------:R-:W-:-:S04]  /*0fc0*/  UISETP.NE.AND.EX UP1, UPT, UR9, URZ, UPT, UP1 ;  /* 0x0000003f0900728c */ /* 0x000fc8000bf25310 */
[----:B------:R-:W-:Y:S02]  /*0fd0*/  PLOP3.LUT P0, PT, PT, PT, UP0, 0x80, 0x0 ;  /* 0x000000000000781c */ /* 0x000fe40003f0f008 */
[----:B------:R-:W-:Y:S02]  /*0fe0*/  PLOP3.LUT P2, PT, PT, PT, UP1, 0x80, 0x0 ;  /* 0x000000000000781c */ /* 0x000fe40003f4f018 */
[----:B--2---:R-:W-:-:S13]  /*0ff0*/  R2UR UR42, R4 ;  /* 0x00000000042a72ca */ /* 0x004fda00000e0000 */
[----:B------:R-:W-:Y:S02]  /*1000*/  USHF.R.S32.HI UR43, URZ, 0x1f, UR42 ;  /* 0x0000001f3f2b7899 */ /* 0x000fe4000801142a */
[----:B------:R-:W-:-:S04]  /*1010*/  @UP0 ULEA UR6, UP2, UR42, UR6, 0x2 ;  /* 0x000000062a060291 */ /* 0x000fc8000f84103f */
[----:B------:R-:W-:Y:S02]  /*1020*/  @UP0 ULEA.HI.X UR7, UR42, UR7, UR43, 0x2, UP2 ;  /* 0x000000072a070291 */ /* 0x000fe400090f142b */
[----:B------:R-:W-:Y:S01]  /*1030*/  @UP1 ULEA UR8, UP0, UR42, UR8, 0x2 ;  /* 0x000000082a081291 */ /* 0x000fe2000f80103f */
[----:B------:R-:W-:-:S03]  /*1040*/  IMAD.U32 R4, RZ, RZ, UR6 ;  /* 0x00000006ff047e24 */ /* 0x000fc6000f8e00ff */
[----:B------:R-:W-:Y:S01]  /*1050*/  @UP1 ULEA.HI.X UR9, UR42, UR9, UR43, 0x2, UP0 ;  /* 0x000000092a091291 */ /* 0x000fe200080f142b */
[----:B------:R-:W-:Y:S01]  /*1060*/  IMAD.U32 R5, RZ, RZ, UR7 ;  /* 0x00000007ff057e24 */ /* 0x000fe2000f8e00ff */
[----:B------:R-:W-:Y:S01]  /*1070*/  ULDC.64 UR6, c[0x0][0x3f8] ;  /* 0x0000fe0000067ab9 */ /* 0x000fe20000000a00 */
[----:B------:R-:W-:-:S03]  /*1080*/  IMAD.U32 R6, RZ, RZ, UR8 ;  /* 0x00000008ff067e24 */ /* 0x000fc6000f8e00ff */
[----:B------:R-:W-:Y:S01]  /*1090*/  IMAD.U32 R7, RZ, RZ, UR9 ;  /* 0x00000009ff077e24 */ /* 0x000fe2000f8e00ff */
[----:B------:R-:W2:Y:S01]  /*10a0*/  @P0 LDG.E R4, desc[UR48][R4.64] ;  /* 0x0000003004040981 */ /* 0x000ea2000c1e1900 */
[----:B------:R-:W-:Y:S01]  /*10b0*/  UISETP.NE.U32.AND UP0, UPT, UR6, URZ, UPT ;  /* 0x0000003f0600728c */ /* 0x000fe2000bf05070 */
[----:B------:R-:W-:Y:S02]  /*10c0*/  ULDC.64 UR8, c[0x0][0xa20] ;  /* 0x0002880000087ab9 */ /* 0x000fe40000000a00 */
[----:B---3--:R-:W3:Y:S01]  /*10d0*/  @P2 LDG.E R6, desc[UR48][R6.64] ;  /* 0x0000003006062981 */ /* 0x008ee2000c1e1900 */
[----:B------:R-:W-:Y:S01]  /*10e0*/  UISETP.NE.AND.EX UP0, UPT, UR7, URZ, UPT, UP0 ;  /* 0x0000003f0700728c */ /* 0x000fe2000bf05300 */
[----:B------:R-:W-:Y:S01]  /*10f0*/  ISETP.NE.U32.AND P1, PT, RZ, UR8, PT ;  /* 0x00000008ff007c0c */ /* 0x000fe2000bf25070 */
[----:B------:R-:W-:Y:S01]  /*1100*/  ULDC UR6, c[0x0][0x2e0] ;  /* 0x0000b80000067ab9 */ /* 0x000fe20000000800 */
[----:B------:R-:W-:Y:S01]  /*1110*/  UMOV UR50, URZ ;  /* 0x0000003f00327c82 */ /* 0x000fe20008000000 */
[----:B------:R-:W-:Y:S01]  /*1120*/  USEL UR4, UR4, 0x1, UP0 ;  /* 0x0000000104047887 */ /* 0x000fe20008000000 */
[----:B------:R-:W-:Y:S01]  /*1130*/  ISETP.NE.AND.EX P1, PT, RZ, UR9, PT, P1 ;  /* 0x00000009ff007c0c */ /* 0x000fe2000bf25310 */
[----:B------:R-:W-:Y:S01]  /*1140*/  ULDC UR51, c[0x0][0x288] ;  /* 0x0000a20000337ab9 */ /* 0x000fe20000000800 */
[----:B------:R-:W-:Y:S01]  /*1150*/  UMOV UR44, UR5 ;  /* 0x00000005002c7c82 */ /* 0x000fe20008000000 */
[----:B------:R-:W-:Y:S01]  /*1160*/  UIMAD UR6, UR4, UR6, URZ ;  /* 0x00000006040672a4 */ /* 0x000fe2000f8e023f */
[----:B--2---:R-:W-:-:S02]  /*1170*/  @P0 R2UR UR50, R4 ;  /* 0x00000000043202ca */ /* 0x004fc400000e0000 */
[----:B---3--:R-:W-:Y:S01]  /*1180*/  @P2 R2UR UR51, R6 ;  /* 0x00000000063322ca */ /* 0x008fe200000e0000 */
[----:B-1---5:R-:W-:-:S14]  /*1190*/  @P2 BRA `(.L_x_3407) ;  /* 0x0000000000342947 */ /* 0x022fdc0003800000 */
[----:B------:R-:W-:Y:S02]  /*11a0*/  ULDC.64 UR4, c[0x0][0xa00] ;  /* 0x0002800000047ab9 */ /* 0x000fe40000000a00 */
[----:B------:R-:W-:-:S04]  /*11b0*/  ISETP.NE.U32.AND P0, PT, RZ, UR4, PT ;  /* 0x00000004ff007c0c */ /* 0x000fc8000bf05070 */
[----:B------:R-:W-:-:S13]  /*11c0*/  ISETP.NE.AND.EX P0, PT, RZ, UR5, PT, P0 ;  /* 0x00000005ff007c0c */ /* 0x000fda000bf05300 */
[----:B------:R-:W-:Y:S05]  /*11d0*/  @!P0 BRA `(.L_x_3407) ;  /* 0x0000000000248947 */ /* 0x000fea0003800000 */
[----:B------:R-:W-:Y:S02]  /*11e0*/  ULDC.64 UR4, c[0x0][0xa00] ;  /* 0x0002800000047ab9 */ /* 0x000fe40000000a00 */
[----:B------:R-:W-:-:S06]  /*11f0*/  UIMAD.WIDE UR4, UR42, 0x4, UR4 ;  /* 0x000000042a0478a5 */ /* 0x000fcc000f8e0204 */
[----:B------:R-:W-:Y:S01]  /*1200*/  MOV R4, UR4 ;  /* 0x0000000400047c02 */ /* 0x000fe20008000f00 */
[----:B------:R-:W-:-:S05]  /*1210*/  IMAD.U32 R5, RZ, RZ, UR5 ;  /* 0x00000005ff057e24 */ /* 0x000fca000f8e00ff */
[----:B------:R-:W2:Y:S04]  /*1220*/  LDG.E R3, desc[UR48][R4.64] ;  /* 0x0000003004037981 */ /* 0x000ea8000c1e1900 */
[----:B------:R-:W3:Y:S01]  /*1230*/  LDG.E R0, desc[UR48][R4.64+0x4] ;  /* 0x0000043004007981 */ /* 0x000ee2000c1e1900 */
[----:B--2---:R-:W-:Y:S02]  /*1240*/  R2UR UR51, R3 ;  /* 0x00000000033372ca */ /* 0x004fe400000e0000 */
[----:B---3--:R-:W-:-:S13]  /*1250*/  R2UR UR4, R0 ;  /* 0x00000000000472ca */ /* 0x008fda00000e0000 */
[----:B------:R-:W-:-:S12]  /*1260*/  UIADD3 UR51, -UR51, UR4, URZ ;  /* 0x0000000433337290 */ /* 0x000fd8000fffe13f */
.L_x_3407:
[----:B------:R-:W-:Y:S01]  /*1270*/  UMOV UR45, UR52 ;  /* 0x00000034002d7c82 */ /* 0x000fe20008000000 */
[----:B------:R-:W-:Y:S05]  /*1280*/  @!P1 BRA `(.L_x_3408) ;  /* 0x00000000001c9947 */ /* 0x000fea0003800000 */
[----:B------:R-:W-:-:S04]  /*1290*/  ULEA UR4, UP0, UR42, UR8, 0x2 ;  /* 0x000000082a047291 */ /* 0x000fc8000f80103f */
[----:B------:R-:W-:Y:S02]  /*12a0*/  ULEA.HI.X UR5, UR42, UR9, UR43, 0x2, UP0 ;  /* 0x000000092a057291 */ /* 0x000fe400080f142b */
[----:B------:R-:W-:-:S04]  /*12b0*/  IMAD.U32 R4, RZ, RZ, UR4 ;  /* 0x00000004ff047e24 */ /* 0x000fc8000f8e00ff */
[----:B------:R-:W-:-:S05]  /*12c0*/  IMAD.U32 R5, RZ, RZ, UR5 ;  /* 0x00000005ff057e24 */ /* 0x000fca000f8e00ff */
[----:B------:R-:W2:Y:S02]  /*12d0*/  LDG.E R4, desc[UR48][R4.64] ;  /* 0x0000003004047981 */ /* 0x000ea4000c1e1900 */
[----:B--2---:R-:W-:Y:S01]  /*12e0*/  R2UR UR6, R4 ;  /* 0x00000000040672ca */ /* 0x004fe200000e0000 */
[----:B------:R-:W-:-:S14]  /*12f0*/  BRA `(.L_x_3409) ;  /* 0x0000000000347947 */ /* 0x000fdc0003800000 */
.L_x_3408:
[----:B------:R-:W-:Y:S02]  /*1300*/  ULDC.64 UR4, c[0x0][0xa08] ;  /* 0x0002820000047ab9 */ /* 0x000fe40000000a00 */
[----:B------:R-:W-:-:S04]  /*1310*/  ISETP.NE.U32.AND P0, PT, RZ, UR4, PT ;  /* 0x00000004ff007c0c */ /* 0x000fc8000bf05070 */
[----:B------:R-:W-:-:S13]  /*1320*/  ISETP.NE.AND.EX P0, PT, RZ, UR5, PT, P0 ;  /* 0x00000005ff007c0c */ /* 0x000fda000bf05300 */
[----:B------:R-:W-:Y:S05]  /*1330*/  @!P0 BRA `(.L_x_3409) ;  /* 0x0000000000248947 */ /* 0x000fea0003800000 */
[----:B------:R-:W-:Y:S02]  /*1340*/  ULDC.64 UR4, c[0x0][0xa08] ;  /* 0x0002820000047ab9 */ /* 0x000fe40000000a00 */
[----:B------:R-:W-:-:S06]  /*1350*/  UIMAD.WIDE UR4, UR42, 0x4, UR4 ;  /* 0x000000042a0478a5 */ /* 0x000fcc000f8e0204 */
[----:B------:R-:W-:Y:S01]  /*1360*/  IMAD.U32 R4, RZ, RZ, UR4 ;  /* 0x00000004ff047e24 */ /* 0x000fe2000f8e00ff */
[----:B------:R-:W-:-:S05]  /*1370*/  MOV R5, UR5 ;  /* 0x0000000500057c02 */ /* 0x000fca0008000f00 */
[----:B------:R-:W2:Y:S04]  /*1380*/  LDG.E R3, desc[UR48][R4.64] ;  /* 0x0000003004037981 */ /* 0x000ea8000c1e1900 */
[----:B------:R-:W3:Y:S01]  /*1390*/  LDG.E R0, desc[UR48][R4.64+0x4] ;  /* 0x0000043004007981 */ /* 0x000ee2000c1e1900 */
[----:B--2---:R-:W-:Y:S02]  /*13a0*/  R2UR UR6, R3 ;  /* 0x00000000030672ca */ /* 0x004fe400000e0000 */
[----:B---3--:R-:W-:-:S13]  /*13b0*/  R2UR UR4, R0 ;  /* 0x00000000000472ca */ /* 0x008fda00000e0000 */
[----:B------:R-:W-:-:S12]  /*13c0*/  UIADD3 UR6, -UR6, UR4, URZ ;  /* 0x0000000406067290 */ /* 0x000fd8000fffe13f */
.L_x_3409:
[----:B------:R-:W-:Y:S01]  /*13d0*/  UIADD3 UR50, -UR50, UR6, URZ ;  /* 0x0000000632327290 */ /* 0x000fe2000fffe13f */
[----:B------:R-:W-:Y:S01]  /*13e0*/  IMAD.MOV.U32 R3, RZ, RZ, RZ ;  /* 0x000000ffff037224 */ /* 0x000fe200078e00ff */
[----:B------:R-:W-:Y:S01]  /*13f0*/  ULEA UR5, UR52, 0x7f, 0x6 ;  /* 0x0000007f34057891 */ /* 0x000fe2000f8e303f */
[----:B------:R-:W-:Y:S01]  /*1400*/  IMAD.MOV.U32 R0, RZ, RZ, RZ ;  /* 0x000000ffff007224 */ /* 0x000fe200078e00ff */
[----:B------:R-:W-:Y:S01]  /*1410*/  UIADD3 UR4, UR50, 0x3f, URZ ;  /* 0x0000003f32047890 */ /* 0x000fe2000fffe03f */
[----:B------:R-:W-:Y:S01]  /*1420*/  CS2R R150, SRZ ;  /* 0x0000000000967805 */ /* 0x000fe2000001ff00 */
[----:B------:R-:W-:Y:S01]  /*1430*/  UIADD3 UR6, UR50, UR5, -UR51 ;  /* 0x0000000532067290 */ /* 0x000fe2000fffe833 */
[----:B------:R-:W-:Y:S01]  /*1440*/  CS2R R148, SRZ ;  /* 0x0000000000947805 */ /* 0x000fe2000001ff00 */
[----:B------:R-:W-:Y:S01]  /*1450*/  UISETP.NE.AND UP0, UPT, UR46, 0x1, UPT ;  /* 0x000000012e00788c */ /* 0x000fe2000bf05270 */
[----:B------:R-:W-:Y:S01]  /*1460*/  CS2R R146, SRZ ;  /* 0x0000000000927805 */ /* 0x000fe2000001ff00 */
[----:B------:R-:W-:Y:S01]  /*1470*/  USHF.R.S32.HI UR5, URZ, 0x1f, UR4 ;  /* 0x0000001f3f057899 */ /* 0x000fe20008011404 */
[----:B------:R-:W-:Y:S01]  /*1480*/  CS2R R144, SRZ ;  /* 0x0000000000907805 */ /* 0x000fe2000001ff00 */
[----:B------:R-:W-:Y:S01]  /*1490*/  USHF.R.S32.HI UR7, URZ, 0x1f, UR6 ;  /* 0x0000001f3f077899 */ /* 0x000fe20008011406 */
[----:B------:R-:W-:Y:S01]  /*14a0*/  CS2R R142, SRZ ;  /* 0x00000000008e7805 */ /* 0x000fe2000001ff00 */
[----:B------:R-:W-:Y:S01]  /*14b0*/  ULEA.HI UR5, UR5, UR4, URZ, 0x6 ;  /* 0x0000000405057291 */ /* 0x000fe2000f8f303f */
[----:B------:R-:W-:Y:S01]  /*14c0*/  PLOP3.LUT P0, PT, PT, PT, UP0, 0x80, 0x0 ;  /* 0x000000000000781c */ /* 0x000fe20003f0f008 */
[----:B------:R-:W-:Y:S01]  /*14d0*/  ULEA.HI UR7, UR7, UR6, URZ, 0x6 ;  /* 0x0000000607077291 */ /* 0x000fe2000f8f303f */
[----:B------:R-:W-:Y:S01]  /*14e0*/  CS2R R140, SRZ ;  /* 0x00000000008c7805 */ /* 0x000fe2000001ff00 */
[----:B------:R-:W-:Y:S01]  /*14f0*/  USHF.R.S32.HI UR5, URZ, 0x6, UR5 ;  /* 0x000000063f057899 */ /* 0x000fe20008011405 */
[----:B------:R-:W-:Y:S01]  /*1500*/  CS2R R138, SRZ ;  /* 0x00000000008a7805 */ /* 0x000fe2000001ff00 */
[----:B------:R-:W-:Y:S01]  /*1510*/  USHF.R.S32.HI UR7, URZ, 0x6, UR7 ;  /* 0x000000063f077899 */ /* 0x000fe20008011407 */
[----:B------:R-:W-:-:S02]  /*1520*/  CS2R R136, SRZ ;  /* 0x0000000000887805 */ /* 0x000fc4000001ff00 */
[----:B------:R-:W-:Y:S02]  /*1530*/  CS2R R134, SRZ ;  /* 0x0000000000867805 */ /* 0x000fe4000001ff00 */
[----:B------:R-:W-:Y:S01]  /*1540*/  CS2R R132, SRZ ;  /* 0x0000000000847805 */ /* 0x000fe2000001ff00 */
[----:B------:R-:W-:Y:S01]  /*1550*/  UISETP.LT.AND UP1, UPT, UR5, UR7, UPT ;  /* 0x000000070500728c */ /* 0x000fe2000bf21270 */
[----:B------:R-:W-:Y:S02]  /*1560*/  CS2R R130, SRZ ;  /* 0x0000000000827805 */ /* 0x000fe4000001ff00 */
[----:B------:R-:W-:Y:S02]  /*1570*/  CS2R R128, SRZ ;  /* 0x0000000000807805 */ /* 0x000fe4000001ff00 */
        /* <DEDUP_REMOVED lines=53> */
[----:B------:R-:W-:Y:S06]  /*18d0*/  @!P0 BRA `(.L_x_3410) ;  /* 0x0000001800248947 */ /* 0x000fec0003800000 */
[----:B------:R-:W-:Y:S01]  /*18e0*/  UISETP.GE.AND UP0, UPT, UR53, 0x1, UPT ;  /* 0x000000013500788c */ /* 0x000fe2000bf06270 */
[----:B------:R-:W-:-:S05]  /*18f0*/  PLOP3.LUT P0, PT, PT, PT, PT, 0x80, 0x0 ;  /* 0x000000000000781c */ /* 0x000fca0003f0f070 */
[----:B------:R-:W-:-:S13]  /*1900*/  PLOP3.LUT P1, PT, PT, PT, UP0, 0x80, 0x0 ;  /* 0x000000000000781c */ /* 0x000fda0003f2f008 */
        /* <DEDUP_REMOVED lines=15> */
.L_x_3412:
[----:B------:R-:W-:Y:S01]  /*1a00*/  ULEA UR21, UR39, UR40, 0x3 ;  /* 0x0000002827157291 */ /* 0x000fe2000f8e183f */
[----:B------:R-:W-:-:S05]  /*1a10*/  IMAD.U32 R4, RZ, RZ, UR38 ;  /* 0x00000026ff047e24 */ /* 0x000fca000f8e00ff */
[----:B------:R-:W-:-:S04]  /*1a20*/  SHF.L.U32 R4, R4, 0x1f, RZ ;  /* 0x0000001f04047819 */ /* 0x000fc800000006ff */
[----:B------:R-:W0:Y:S02]  /*1a30*/  SYNCS.PHASECHK.TRANS64.TRYWAIT P1, [UR21+0x28c50], R4 ;  /* 0x028c5004ff0075a7 */ /* 0x000e240008020155 */
[----:B0-----:R-:W-:Y:S05]  /*1a40*/  @!P1 BRA `(.L_x_3413) ;  /* 0x000000e800b09947 */ /* 0x001fea0003800000 */
.L_x_3548:
        /* <DEDUP_REMOVED lines=24> */
[----:B------:R-:W-:-:S06]  /*1bd0*/  UISETP.GE.AND UP0, UPT, UR53, 0x2, UPT ;  /* 0x000000023500788c */ /* 0x000fcc000bf06270 */
[----:B------:R-:W-:Y:S02]  /*1be0*/  PLOP3.LUT P1, PT, PT, PT, UP0, 0x80, 0x0 ;  /* 0x000000000000781c */ /* 0x000fe40003f2f008 */
        /* <DEDUP_REMOVED lines=19> */
[----:B------:R-:W-:-:S06]  /*1d20*/  UIADD3 UR53, UR53, -0x2, URZ ;  /* 0xfffffffe35357890 */ /* 0x000fcc000fffe03f */
[----:B0-----:R-:W-:-:S07]  /*1d30*/  IMAD.U32 R4, RZ, RZ, UR53 ;  /* 0x00000035ff047e24 */ /* 0x001fce000f8e00ff */
.L_x_3419:
[----:B------:R-:W-:Y:S01]  /*1d40*/  BAR.SYNC.DEFER_BLOCKING 0xe, 0x100 ;  /* 0x0384000000007b1d */ /* 0x000fe20000010000 */
[----:B-1----:R-:W-:Y:S01]  /*1d50*/  IMAD.U32 R5, RZ, RZ, UR39 ;  /* 0x00000027ff057e24 */ /* 0x002fe2000f8e00ff */
[----:B------:R-:W-:Y:S01]  /*1d60*/  UIADD3 UR39, UR39, 0x1, URZ ;  /* 0x0000000127277890 */ /* 0x000fe2000fffe03f */
[C---:B------:R-:W-:Y:S01]  /*1d70*/  ISETP.GT.AND P3, PT, R4.reuse, RZ, PT ;  /* 0x000000ff0400720c */ /* 0x040fe20003f64270 */
[----:B------:R-:W-:Y:S02]  /*1d80*/  VIADD R4, R4, 0xffffffff ;  /* 0xffffffff04047836 */ /* 0x000fe40000000000 */
[----:B------:R-:W-:Y:S01]  /*1d90*/  IMAD R5, R5, 0x40, R2 ;  /* 0x0000004005057824 */ /* 0x000fe200078e0202 */
        /* <DEDUP_REMOVED lines=137> */
.L_x_3415:
[----:B------:R-:W-:Y:S01]  /*2630*/  ULEA UR21, UR39, UR40, 0x3 ;  /* 0x0000002827157291 */ /* 0x000fe2000f8e183f */
[----:B------:R-:W-:-:S04]  /*2640*/  MOV R5, UR38 ;  /* 0x0000002600057c02 */ /* 0x000fc80008000f00 */
[----:B------:R-:W-:-:S04]  /*2650*/  SHF.L.U32 R5, R5, 0x1f, RZ ;  /* 0x0000001f05057819 */ /* 0x000fc800000006ff */
[----:B------:R0:W1:Y:S01]  /*2660*/  SYNCS.PHASECHK.TRANS64.TRYWAIT P1, [UR21+0x28c50], R5 ;  /* 0x028c5005ff0075a7 */ /* 0x0000620008020155 */
[----:B------:R-:W-:Y:S05]  /*2670*/  @!P0 BRA `(.L_x_3416) ;  /* 0x0000000000048947 */ /* 0x000fea0003800000 */
[----:B------:R-:W-:Y:S01]  /*2680*/  BPT.TRAP 0x1 ;  /* 0x000000040000795c */ /* 0x000fe20000300000 */
.L_x_3416:
[----:B-1----:R-:W-:Y:S05]  /*2690*/  @P1 BRA `(.L_x_3417) ;  /* 0x0000000000081947 */ /* 0x002fea0003800000 */
[----:B------:R-:W1:Y:S02]  /*26a0*/  SYNCS.PHASECHK.TRANS64.TRYWAIT P1, [UR21+0x28c50], R5 ;  /* 0x028c5005ff0075a7 */ /* 0x000e640008020155 */
[----:B-1----:R-:W-:Y:S05]  /*26b0*/  @!P1 BRA `(.L_x_3418) ;  /* 0x000000dc00ac9947 */ /* 0x002fea0003800000 */
.L_x_3417:
        /* <DEDUP_REMOVED lines=29> */
.L_x_3414:
[----:B------:R-:W-:Y:S01]  /*2890*/  BAR.SYNC.DEFER_BLOCKING 0xe, 0x100 ;  /* 0x0384000000007b1d */ /* 0x000fe20000010000 */
[----:B-1----:R-:W-:Y:S01]  /*28a0*/  IMAD.U32 R5, RZ, RZ, UR39 ;  /* 0x00000027ff057e24 */ /* 0x002fe2000f8e00ff */
        /* <DEDUP_REMOVED lines=140> */
.L_x_3410:
[----:B------:R-:W-:Y:S01]  /*3170*/  UISETP.GE.AND UP0, UPT, UR53, 0x1, UPT ;  /* 0x000000013500788c */ /* 0x000fe2000bf06270 */
[----:B------:R-:W-:-:S05]  /*3180*/  PLOP3.LUT P0, PT, PT, PT, PT, 0x80, 0x0 ;  /* 0x000000000000781c */ /* 0x000fca0003f0f070 */
[----:B------:R-:W-:-:S13]  /*3190*/  PLOP3.LUT P1, PT, PT, PT, UP0, 0x80, 0x0 ;  /* 0x000000000000781c */ /* 0x000fda0003f2f008 */
        /* <DEDUP_REMOVED lines=31> */
.L_x_3420:
        /* <DEDUP_REMOVED lines=9> */
.L_x_3549:
[----:B------:R-:W-:Y:S05]  /*3420*/  @!P0 BRA `(.L_x_3422) ;  /* 0x0000000000048947 */ /* 0x000fea0003800000 */
[----:B------:R-:W-:Y:S01]  /*3430*/  BPT.TRAP 0x1 ;  /* 0x000000040000795c */ /* 0x000fe20000300000 */
.L_x_3422:
[----:B------:R-:W-:Y:S02]  /*3440*/  IMAD.U32 R7, RZ, RZ, UR39 ;  /* 0x00000027ff077e24 */ /* 0x000fe4000f8e00ff */
[----:B------:R-:W-:-:S03]  /*3450*/  IMAD.U32 R8, RZ, RZ, UR38 ;  /* 0x00000026ff087e24 */ /* 0x000fc6000f8e00ff */
[----:B------:R-:W-:Y:S02]  /*3460*/  LEA R7, R7, UR40, 0x3 ;  /* 0x0000002807077c11 */ /* 0x000fe4000f8e18ff */
[----:B------:R-:W-:-:S04]  /*3470*/  SHF.L.U32 R8, R8, 0x1f, RZ ;  /* 0x0000001f08087819 */ /* 0x000fc800000006ff */
[----:B------:R1:W2:Y:S01]  /*3480*/  SYNCS.PHASECHK.TRANS64.TRYWAIT P1, [R7+URZ+0x28c30], R8 ;  /* 0x028c3008070075a7 */ /* 0x0002a2000802017f */
[----:B------:R-:W-:Y:S05]  /*3490*/  @!P0 BRA `(.L_x_3423) ;  /* 0x0000000000048947 */ /* 0x000fea0003800000 */
[----:B------:R-:W-:Y:S01]  /*34a0*/  BPT.TRAP 0x1 ;  /* 0x000000040000795c */ /* 0x000fe20000300000 */
.L_x_3423:
[----:B--2---:R-:W-:Y:S05]  /*34b0*/  @P1 BRA `(.L_x_3424) ;  /* 0x0000000000081947 */ /* 0x004fea0003800000 */
[----:B------:R-:W2:Y:S02]  /*34c0*/  SYNCS.PHASECHK.TRANS64.TRYWAIT P1, [R7+URZ+0x28c30], R8 ;  /* 0x028c3008070075a7 */ /* 0x000ea4000802017f */
[----:B--2---:R-:W-:Y:S05]  /*34d0*/  @!P1 BRA `(.L_x_3425) ;  /* 0x000000d000549947 */ /* 0x004fea0003800000 */
.L_x_3424:
[----:B0-----:R-:W0:Y:S01]  /*34e0*/  S2R R0, SR_TID.X ;  /* 0x0000000000007919 */ /* 0x001e220000002100 */
[----:B------:R-:W-:-:S04]  /*34f0*/  UIADD3 UR4, UR40, 0x22400, URZ ;  /* 0x0002240028047890 */ /* 0x000fc8000fffe03f */
[----:B------:R-:W-:-:S04]  /*3500*/  USHF.R.U32.HI UR4, URZ, 0x4, UR4 ;  /* 0x000000043f047899 */ /* 0x000fc80008011604 */
[----:B------:R-:W-:Y:S01]  /*3510*/  ULOP3.LUT UR4, UR4, 0x3fff, URZ, 0xc0, !UPT ;  /* 0x00003fff04047892 */ /* 0x000fe2000f8ec03f */
[----:B0-----:R-:W-:-:S05]  /*3520*/  LOP3.LUT R3, R0, 0x7f, RZ, 0xc0, !PT ;  /* 0x0000007f00037812 */ /* 0x001fca00078ec0ff */
        /* <DEDUP_REMOVED lines=10> */
[----:B------:R-:W-:Y:S01]  /*35d0*/  IMAD.U32 R5, RZ, RZ, UR52 ;  /* 0x00000034ff057e24 */ /* 0x000fe2000f8e00ff */
[----:B------:R-:W-:Y:S01]  /*35e0*/  UMOV UR7, 0x40000040 ;  /* 0x4000004000077882 */ /* 0x000fe20000000000 */
[----:B------:R-:W-:Y:S01]  /*35f0*/  UMOV UR5, 0x40000040 ;  /* 0x4000004000057882 */ /* 0x000fe20000000000 */
[----:B------:R-:W-:Y:S01]  /*3600*/  ULOP3.LUT UR4, UR4, 0x3fff, URZ, 0xc0, !UPT ;  /* 0x00003fff04047892 */ /* 0x000fe2000f8ec03f */
[----:B------:R-:W-:Y:S01]  /*3610*/  IMAD R5, R5, 0x40, R2 ;  /* 0x0000004005057824 */ /* 0x000fe200078e0202 */
[----:B------:R-:W-:Y:S01]  /*3620*/  UMOV UR11, 0x40000040 ;  /* 0x40000040000b7882 */ /* 0x000fe20000000000 */
[----:B------:R-:W-:Y:S01]  /*3630*/  UMOV UR9, 0x40000040 ;  /* 0x4000004000097882 */ /* 0x000fe20000000000 */
[----:B------:R-:W-:-:S02]  /*3640*/  ULEA UR18, UR39, UR18, 0x9 ;  /* 0x0000001227127291 */ /* 0x000fc4000f8e483f */
[----:B------:R-:W-:Y:S02]  /*3650*/  ULOP3.LUT UR16, UR4, 0x10000, URZ, 0xfc, !UPT ;  /* 0x0001000004107892 */ /* 0x000fe4000f8efc3f */
[----:B------:R-:W-:Y:S02]  /*3660*/  UIADD3 UR6, UR18, 0x2, URZ ;  /* 0x0000000212067890 */ /* 0x000fe4000fffe03f */
[----:B------:R-:W-:Y:S02]  /*3670*/  UIADD3 UR4, UR16, 0x2, URZ ;  /* 0x0000000210047890 */ /* 0x000fe4000fffe03f */
[----:B------:R-:W-:Y:S02]  /*3680*/  UIADD3 UR10, UR18, 0x4, URZ ;  /* 0x00000004120a7890 */ /* 0x000fe4000fffe03f */
[----:B------:R-:W-:Y:S02]  /*3690*/  UIADD3 UR8, UR16, 0x4, URZ ;  /* 0x0000000410087890 */ /* 0x000fe4000fffe03f */
[----:B------:R-:W-:Y:S01]  /*36a0*/  HGMMA.64x64x16.F32 R24, gdesc[UR16], RZ, !UPT, gsb0 ;  /* 0x00e00000101879f0 */ /* 0x000fe2000c0008ff */
[----:B------:R-:W-:-:S02]  /*36b0*/  UIADD3 UR14, UR18, 0x6, URZ ;  /* 0x00000006120e7890 */ /* 0x000fc4000fffe03f */
[----:B------:R-:W-:Y:S01]  /*36c0*/  UIADD3 UR12, UR16, 0x6, URZ ;  /* 0x00000006100c7890 */ /* 0x000fe2000fffe03f */
[----:B------:R-:W-:Y:S01]  /*36d0*/  UMOV UR15, 0x40000040 ;  /* 0x40000040000f7882 */ /* 0x000fe20000000000 */
[----:B------:R-:W-:Y:S01]  /*36e0*/  UMOV UR13, 0x40000040 ;  /* 0x40000040000d7882 */ /* 0x000fe20000000000 */
[----:B------:R-:W-:Y:S02]  /*36f0*/  WARPGROUP.DEPBAR.LE gsb0, 0x0 ;  /* 0x00008000000079c5 */ /* 0x000fe40000010000 */
[----:B------:R-:W-:-:S06]  /*3700*/  WARPGROUP.ARRIVE ;  /* 0x00000000000079c5 */ /* 0x000fcc0000000000 */
[----:B------:R-:W-:Y:S01]  /*3710*/  HGMMA.64x64x16.F32 R24, gdesc[UR4], R24, gsb0 ;  /* 0x00e00000041879f0 */ /* 0x000fe20008000818 */
[----:B------:R-:W-:Y:S02]  /*3720*/  UMOV UR6, 0x40 ;  /* 0x0000004000067882 */ /* 0x000fe40000000000 */
[----:B------:R-:W-:-:S04]  /*3730*/  UIMAD UR6, UR53, -0x40, UR6 ;  /* 0xffffffc0350678a4 */ /* 0x000fc8000f8e0206 */
[----:B------:R-:W-:Y:S02]  /*3740*/  UIADD3 UR7, UR50, 0x1, UR6 ;  /* 0x0000000132077890 */ /* 0x000fe4000fffe006 */
[----:B------:R-:W-:-:S04]  /*3750*/  IMAD.U32 R3, RZ, RZ, UR6 ;  /* 0x00000006ff037e24 */ /* 0x000fc8000f8e00ff */
[----:B------:R-:W-:Y:S02]  /*3760*/  MOV R9, UR7 ;  /* 0x0000000700097c02 */ /* 0x000fe40008000f00 */
[----:B------:R-:W-:Y:S02]  /*3770*/  IADD3 R3, -R16, UR50, R3 ;  /* 0x0000003210037c10 */ /* 0x000fe4000fffe103 */
[----:B------:R-:W-:-:S04]  /*3780*/  IADD3 R4, R9, -UR51, -R16 ;  /* 0x8000003309047c10 */ /* 0x000fc8000fffe810 */
[----:B------:R-:W-:-:S04]  /*3790*/  IADD3 R6, R4, 0x8, R5 ;  /* 0x0000000804067810 */ /* 0x000fc80007ffe005 */
[----:B------:R-:W-:Y:S02]  /*37a0*/  VIMNMX R6, R3, R6, PT ;  /* 0x0000000603067248 */ /* 0x000fe40003fe0100 */
[----:B------:R-:W-:Y:S02]  /*37b0*/  VIADDMNMX R3, R5, R4, R3, PT ;  /* 0x0000000405037246 */ /* 0x000fe40003800103 */
[C---:B------:R-:W-:Y:S02]  /*37c0*/  ISETP.GT.AND P2, PT, R6.reuse, RZ, PT ;  /* 0x000000ff0600720c */ /* 0x040fe40003f44270 */
[C---:B------:R-:W-:Y:S02]  /*37d0*/  ISETP.GT.AND P3, PT, R6.reuse, 0x1, PT ;  /* 0x000000010600780c */ /* 0x040fe40003f64270 */
[----:B------:R-:W-:Y:S01]  /*37e0*/  ISETP.GT.AND P4, PT, R6, 0x8, PT ;  /* 0x000000080600780c */ /* 0x000fe20003f84270 */
[----:B------:R-:W-:Y:S02]  /*37f0*/  WARPGROUP.DEPBAR.LE gsb0, 0x0 ;  /* 0x00008000000079c5 */ /* 0x000fe40000010000 */
[----:B------:R-:W-:-:S06]  /*3800*/  WARPGROUP.ARRIVE ;  /* 0x00000000000079c5 */ /* 0x000fcc0000000000 */
[----:B------:R-:W-:Y:S01]  /*3810*/  HGMMA.64x64x16.F32 R24, gdesc[UR8], R24, gsb0 ;  /* 0x00e00000081879f0 */ /* 0x000fe20008000818 */
[----:B------:R-:W-:Y:S02]  /*3820*/  ULDC UR10, c[0x0][0x988] ;  /* 0x00026200000a7ab9 */ /* 0x000fe40000000800 */
[----:B------:R-:W-:Y:S02]  /*3830*/  WARPGROUP.DEPBAR.LE gsb0, 0x0 ;  /* 0x00008000000079c5 */ /* 0x000fe40000010000 */
[----:B------:R-:W-:-:S06]  /*3840*/  WARPGROUP.ARRIVE ;  /* 0x00000000000079c5 */ /* 0x000fcc0000000000 */
[----:B------:R-:W-:Y:S03]  /*3850*/  HGMMA.64x64x16.F32 R24, gdesc[UR12], R24, gsb0 ;  /* 0x00e000000c1879f0 */ /* 0x000fe60008000818 */
[----:B------:R-:W-:Y:S02]  /*3860*/  WARPGROUP.DEPBAR.LE gsb0, 0x0 ;  /* 0x00008000000079c5 */ /* 0x000fe40000010000 */
[----:B------:R-:W-:Y:S02]  /*3870*/  FSEL R26, R26, -INF , P2 ;  /* 0xff8000001a1a7808 */ /* 0x000fe40001000000 */
[----:B------:R-:W-:Y:S02]  /*3880*/  FSEL R27, R27, -INF , P3 ;  /* 0xff8000001b1b7808 */ /* 0x000fe40001800000 */
        /* <DEDUP_REMOVED lines=39> */
[----:B------:R-:W-:Y:S02]  /*3b00*/  FSEL R55, R55, -INF , P2 ;  /* 0xff80000037377808 */ /* 0x000fe40001000000 */
[----:B------:R-:W-:Y:S02]  /*3b10*/  FMNMX.FTZ R6, R54, R9, !PT ;  /* 0x0000000936067209 */ /* 0x000fe40007810000 */
[----:B------:R-:W-:Y:S02]  /*3b20*/  ISETP.GT.AND P2, PT, R3, RZ, PT ;  /* 0x000000ff0300720c */ /* 0x000fe40003f44270 */
[----:B------:R-:W-:Y:S02]  /*3b30*/  FMNMX.FTZ R6, R55, R6, !PT ;  /* 0x0000000637067209 */ /* 0x000fe40007810000 */
[----:B------:R-:W-:-:S02]  /*3b40*/  ISETP.GT.AND P3, PT, R3, 0x1, PT ;  /* 0x000000010300780c */ /* 0x000fc40003f64270 */
[----:B------:R-:W-:Y:S01]  /*3b50*/  ISETP.GT.AND P4, PT, R3, 0x8, PT ;  /* 0x000000080300780c */ /* 0x000fe20003f84270 */
[----:B------:R-:W0:Y:S01]  /*3b60*/  SHFL.BFLY PT, R9, R6, 0x2, 0x1f ;  /* 0x0c401f0006097f89 */ /* 0x000e2200000e0000 */
[----:B------:R-:W-:Y:S02]  /*3b70*/  FSEL R24, R24, -INF , P2 ;  /* 0xff80000018187808 */ /* 0x000fe40001000000 */
        /* <DEDUP_REMOVED lines=13> */
[----:B0-----:R-:W-:Y:S02]  /*3c50*/  FMNMX.FTZ R10, R6, R9, !PT ;  /* 0x00000009060a7209 */ /* 0x001fe40007810000 */
[----:B------:R-:W-:Y:S02]  /*3c60*/  ISETP.GT.AND P2, PT, R3, 0x19, PT ;  /* 0x000000190300780c */ /* 0x000fe40003f44270 */
[----:B------:R-:W-:Y:S01]  /*3c70*/  FSEL R36, R36, -INF , P3 ;  /* 0xff80000024247808 */ /* 0x000fe20001800000 */
[----:B------:R-:W0:Y:S01]  /*3c80*/  SHFL.BFLY PT, R11, R10, 0x1, 0x1f ;  /* 0x0c201f000a0b7f89 */ /* 0x000e2200000e0000 */
        /* <DEDUP_REMOVED lines=25> */
[----:B------:R-:W-:Y:S02]  /*3e20*/  FSEL R53, R53, -INF , P3 ;  /* 0xff80000035357808 */ /* 0x000fe40001800000 */
[----:B------:R-:W-:Y:S02]  /*3e30*/  FMNMX.FTZ R4, R52, R3, !PT ;  /* 0x0000000334047209 */ /* 0x000fe40007810000 */
[----:B0-----:R-:W-:Y:S02]  /*3e40*/  FMNMX.FTZ R5, R10, R11, !PT ;  /* 0x0000000b0a057209 */ /* 0x001fe40007810000 */
[----:B------:R-:W-:Y:S02]  /*3e50*/  FMNMX.FTZ R4, R53, R4, !PT ;  /* 0x0000000435047209 */ /* 0x000fe40007810000 */
[C---:B------:R-:W-:Y:S01]  /*3e60*/  FSETP.NEU.FTZ.AND P5, PT, R5.reuse, -INF , PT ;  /* 0xff8000000500780b */ /* 0x040fe20003fbd000 */
[----:B------:R-:W-:Y:S02]  /*3e70*/  FMUL.FTZ R6, R5, UR10 ;  /* 0x0000000a05067c20 */ /* 0x000fe40008410000 */
[----:B------:R-:W0:Y:S03]  /*3e80*/  SHFL.BFLY PT, R3, R4, 0x2, 0x1f ;  /* 0x0c401f0004037f89 */ /* 0x000e2600000e0000 */
[----:B------:R-:W-:-:S05]  /*3e90*/  FSEL R6, R6, RZ, P5 ;  /* 0x000000ff06067208 */ /* 0x000fca0002800000 */
        /* <DEDUP_REMOVED lines=16> */
[----:B0-----:R-:W-:Y:S01]  /*3fa0*/  FMNMX.FTZ R3, R4, R3, !PT ;  /* 0x0000000304037209 */ /* 0x001fe20007810000 */
[----:B------:R-:W-:Y:S04]  /*3fb0*/  MUFU.EX2 R26, R26 ;  /* 0x0000001a001a7308 */ /* 0x000fe80000000800 */
[----:B------:R-:W0:Y:S04]  /*3fc0*/  SHFL.BFLY PT, R4, R3, 0x1, 0x1f ;  /* 0x0c201f0003047f89 */ /* 0x000e2800000e0000 */
[----:B------:R-:W3:Y:S08]  /*3fd0*/  MUFU.EX2 R27, R27 ;  /* 0x0000001b001b7308 */ /* 0x000ef00000000800 */
[----:B------:R-:W-:Y:S08]  /*3fe0*/  MUFU.EX2 R30, R30 ;  /* 0x0000001e001e7308 */ /* 0x000ff00000000800 */
[----:B------:R-:W4:Y:S01]  /*3ff0*/  MUFU.EX2 R31, R31 ;  /* 0x0000001f001f7308 */ /* 0x000f220000000800 */
[----:B---3--:R-:W-:-:S02]  /*4000*/  F2FP.F16.F32.PACK_AB R153, R27, R26 ;  /* 0x0000001a1b99723e */ /* 0x008fc400000000ff */
[----:B0-----:R-:W-:-:S04]  /*4010*/  FMNMX.FTZ R4, R3, R4, !PT ;  /* 0x0000000403047209 */ /* 0x001fc80007810000 */
[C---:B------:R-:W-:Y:S01]  /*4020*/  FSETP.NEU.FTZ.AND P2, PT, R4.reuse, -INF , PT ;  /* 0xff8000000400780b */ /* 0x040fe20003f5d000 */
[----:B------:R-:W-:Y:S01]  /*4030*/  FMUL.FTZ R3, R4, UR10 ;  /* 0x0000000a04037c20 */ /* 0x000fe20008410000 */
[----:B------:R-:W0:Y:S04]  /*4040*/  MUFU.EX2 R34, R34 ;  /* 0x0000002200227308 */ /* 0x000e280000000800 */
[----:B------:R-:W-:Y:S01]  /*4050*/  FSEL R6, R3, RZ, P2 ;  /* 0x000000ff03067208 */ /* 0x000fe20001000000 */
[----:B------:R-:W-:Y:S01]  /*4060*/  FADD.FTZ R3, R26, R27 ;  /* 0x0000001b1a037221 */ /* 0x000fe20000010000 */
[----:B----4-:R-:W-:Y:S02]  /*4070*/  F2FP.F16.F32.PACK_AB R155, R31, R30 ;  /* 0x0000001e1f9b723e */ /* 0x010fe400000000ff */
[----:B------:R-:W3:Y:S01]  /*4080*/  MUFU.EX2 R35, R35 ;  /* 0x0000002300237308 */ /* 0x000ee20000000800 */
        /* <DEDUP_REMOVED lines=16> */
[----:B0-----:R-:W-:Y:S01]  /*4190*/  FADD.FTZ R12, R34, R11 ;  /* 0x0000000b220c7221 */ /* 0x001fe20000010000 */
        /* <DEDUP_REMOVED lines=8> */
[----:B---3--:R-:W-:-:S06]  /*4220*/  F2FP.F16.F32.PACK_AB R157, R35, R34 ;  /* 0x00000022239d723e */ /* 0x008fcc00000000ff */
[----:B------:R-:W0:Y:S01]  /*4230*/  MUFU.EX2 R29, R29 ;  /* 0x0000001d001d7308 */ /* 0x000e220000000800 */
[----:B----4-:R-:W-:Y:S01]  /*4240*/  FADD.FTZ R9, R24, R25 ;  /* 0x0000001918097221 */ /* 0x010fe20000010000 */
[----:B------:R-:W-:-:S06]  /*4250*/  F2FP.F16.F32.PACK_AB R152, R25, R24 ;  /* 0x000000181998723e */ /* 0x000fcc00000000ff */
[----:B------:R-:W3:Y:S01]  /*4260*/  MUFU.EX2 R32, R32 ;  /* 0x0000002000207308 */ /* 0x000ee20000000800 */
[----:B-----5:R-:W-:Y:S01]  /*4270*/  FADD.FTZ R10, R28, R9 ;  /* 0x000000091c0a7221 */ /* 0x020fe20000010000 */
[----:B------:R-:W-:-:S06]  /*4280*/  FADD.FTZ R9, R35, R12 ;  /* 0x0000000c23097221 */ /* 0x000fcc0000010000 */
[----:B------:R-:W4:Y:S01]  /*4290*/  MUFU.EX2 R38, R38 ;  /* 0x0000002600267308 */ /* 0x000f220000000800 */
[C---:B0-----:R-:W-:Y:S01]  /*42a0*/  FADD.FTZ R3, R29.reuse, R10 ;  /* 0x0000000a1d037221 */ /* 0x041fe20000010000 */
[----:B------:R-:W-:Y:S01]  /*42b0*/  F2FP.F16.F32.PACK_AB R154, R29, R28 ;  /* 0x0000001c1d9a723e */ /* 0x000fe200000000ff */
[----:B------:R-:W-:Y:S06]  /*42c0*/  BAR.SYNC.DEFER_BLOCKING 0xf, 0x100 ;  /* 0x03c4000000007b1d */ /* 0x000fec0000010000 */
[----:B------:R-:W0:Y:S01]  /*42d0*/  MUFU.EX2 R33, R33 ;  /* 0x0000002100217308 */ /* 0x000e220000000800 */
[----:B---3--:R-:W-:-:S07]  /*42e0*/  FADD.FTZ R10, R32, R3 ;  /* 0x00000003200a7221 */ /* 0x008fce0000010000 */
[----:B------:R-:W3:Y:S01]  /*42f0*/  MUFU.EX2 R39, R39 ;  /* 0x0000002700277308 */ /* 0x000ee20000000800 */
[----:B----4-:R-:W-:-:S07]  /*4300*/  FADD.FTZ R12, R38, R9 ;  /* 0x00000009260c7221 */ /* 0x010fce0000010000 */
[----:B------:R-:W4:Y:S01]  /*4310*/  MUFU.EX2 R36, R36 ;  /* 0x0000002400247308 */ /* 0x000f220000000800 */
[C---:B0-----:R-:W-:Y:S01]  /*4320*/  FADD.FTZ R3, R33.reuse, R10 ;  /* 0x0000000a21037221 */ /* 0x041fe20000010000 */
[----:B------:R-:W-:Y:S01]  /*4330*/  F2FP.F16.F32.PACK_AB R156, R33, R32 ;  /* 0x00000020219c723e */ /* 0x000fe200000000ff */
[----:B------:R0:W-:Y:S05]  /*4340*/  STSM.16.M88.4 [R19+0x26800], R152 ;  /* 0x0268009813007844 */ /* 0x0001ea0000000200 */
[----:B------:R-:W5:Y:S01]  /*4350*/  MUFU.EX2 R42, R42 ;  /* 0x0000002a002a7308 */ /* 0x000f620000000800 */
[C---:B---3--:R-:W-:Y:S01]  /*4360*/  FADD.FTZ R9, R39.reuse, R12 ;  /* 0x0000000c27097221 */ /* 0x048fe20000010000 */
[----:B------:R-:W-:-:S06]  /*4370*/  F2FP.F16.F32.PACK_AB R159, R39, R38 ;  /* 0x00000026279f723e */ /* 0x000fcc00000000ff */
[----:B------:R-:W3:Y:S01]  /*4380*/  MUFU.EX2 R37, R37 ;  /* 0x0000002500257308 */ /* 0x000ee20000000800 */
[----:B----4-:R-:W-:-:S07]  /*4390*/  FADD.FTZ R10, R36, R3 ;  /* 0x00000003240a7221 */ /* 0x010fce0000010000 */
[----:B------:R-:W4:Y:S01]  /*43a0*/  MUFU.EX2 R40, R40 ;  /* 0x0000002800287308 */ /* 0x000f220000000800 */
[----:B-----5:R-:W-:-:S07]  /*43b0*/  FADD.FTZ R12, R42, R9 ;  /* 0x000000092a0c7221 */ /* 0x020fce0000010000 */
[----:B------:R-:W5:Y:S01]  /*43c0*/  MUFU.EX2 R43, R43 ;  /* 0x0000002b002b7308 */ /* 0x000f620000000800 */
[C---:B---3--:R-:W-:Y:S01]  /*43d0*/  FADD.FTZ R9, R37.reuse, R10 ;  /* 0x0000000a25097221 */ /* 0x048fe20000010000 */
[----:B------:R-:W-:-:S05]  /*43e0*/  F2FP.F16.F32.PACK_AB R158, R37, R36 ;  /* 0x00000024259e723e */ /* 0x000fca00000000ff */
[----:B------:R0:W-:Y:S01]  /*43f0*/  STSM.16.M88.4 [R22], R156 ;  /* 0x0000009c16007844 */ /* 0x0001e20000000200 */
[----:B------:R-:W3:Y:S01]  /*4400*/  MUFU.EX2 R41, R41 ;  /* 0x0000002900297308 */ /* 0x000ee20000000800 */
[----:B----4-:R-:W-:-:S07]  /*4410*/  FADD.FTZ R10, R40, R9 ;  /* 0x00000009280a7221 */ /* 0x010fce0000010000 */
[----:B------:R-:W4:Y:S01]  /*4420*/  MUFU.EX2 R46, R46 ;  /* 0x0000002e002e7308 */ /* 0x000f220000000800 */
[C---:B-----5:R-:W-:Y:S01]  /*4430*/  FADD.FTZ R11, R43.reuse, R12 ;  /* 0x0000000c2b0b7221 */ /* 0x060fe20000010000 */
[----:B------:R-:W-:-:S06]  /*4440*/  F2FP.F16.F32.PACK_AB R161, R43, R42 ;  /* 0x0000002a2ba1723e */ /* 0x000fcc00000000ff */
[----:B------:R-:W-:Y:S01]  /*4450*/  MUFU.EX2 R44, R44 ;  /* 0x0000002c002c7308 */ /* 0x000fe20000000800 */
[C---:B---3--:R-:W-:Y:S01]  /*4460*/  FADD.FTZ R9, R41.reuse, R10 ;  /* 0x0000000a29097221 */ /* 0x048fe20000010000 */
[----:B------:R-:W-:-:S06]  /*4470*/  F2FP.F16.F32.PACK_AB R160, R41, R40 ;  /* 0x0000002829a0723e */ /* 0x000fcc00000000ff */
[----:B------:R-:W3:Y:S01]  /*4480*/  MUFU.EX2 R47, R47 ;  /* 0x0000002f002f7308 */ /* 0x000ee20000000800 */
[----:B----4-:R-:W-:-:S07]  /*4490*/  FADD.FTZ R10, R46, R11 ;  /* 0x0000000b2e0a7221 */ /* 0x010fce0000010000 */
[----:B------:R-:W4:Y:S08]  /*44a0*/  MUFU.EX2 R45, R45 ;  /* 0x0000002d002d7308 */ /* 0x000f300000000800 */
[----:B------:R-:W-:Y:S01]  /*44b0*/  MUFU.EX2 R50, R50 ;  /* 0x0000003200327308 */ /* 0x000fe20000000800 */
[C---:B---3--:R-:W-:Y:S01]  /*44c0*/  F2FP.F16.F32.PACK_AB R163, R47.reuse, R46 ;  /* 0x0000002e2fa3723e */ /* 0x048fe200000000ff */
[----:B------:R-:W-:-:S06]  /*44d0*/  FADD.FTZ R47, R47, R10 ;  /* 0x0000000a2f2f7221 */ /* 0x000fcc0000010000 */
[----:B------:R-:W3:Y:S01]  /*44e0*/  MUFU.EX2 R51, R51 ;  /* 0x0000003300337308 */ /* 0x000ee20000000800 */
[----:B----4-:R-:W-:-:S05]  /*44f0*/  F2FP.F16.F32.PACK_AB R162, R45, R44 ;  /* 0x0000002c2da2723e */ /* 0x010fca00000000ff */
[----:B------:R0:W-:Y:S02]  /*4500*/  STSM.16.M88.4 [R184], R160 ;  /* 0x000000a0b8007844 */ /* 0x0001e40000000200 */
[----:B------:R-:W-:Y:S08]  /*4510*/  MUFU.EX2 R48, R48 ;  /* 0x0000003000307308 */ /* 0x000ff00000000800 */
[----:B------:R-:W4:Y:S01]  /*4520*/  MUFU.EX2 R49, R49 ;  /* 0x0000003100317308 */ /* 0x000f220000000800 */
[----:B---3--:R-:W-:Y:S01]  /*4530*/  F2FP.F16.F32.PACK_AB R165, R51, R50 ;  /* 0x0000003233a5723e */ /* 0x008fe200000000ff */
[----:B------:R-:W-:-:S04]  /*4540*/  FADD.FTZ R50, R50, R47 ;  /* 0x0000002f32327221 */ /* 0x000fc80000010000 */
[----:B------:R-:W-:Y:S02]  /*4550*/  FADD.FTZ R51, R51, R50 ;  /* 0x0000003233337221 */ /* 0x000fe40000010000 */
[----:B------:R-:W-:Y:S08]  /*4560*/  MUFU.EX2 R54, R54 ;  /* 0x0000003600367308 */ /* 0x000ff00000000800 */
[----:B------:R-:W3:Y:S01]  /*4570*/  MUFU.EX2 R55, R55 ;  /* 0x0000003700377308 */ /* 0x000ee20000000800 */
[----:B----4-:R-:W-:-:S07]  /*4580*/  F2FP.F16.F32.PACK_AB R164, R49, R48 ;  /* 0x0000003031a4723e */ /* 0x010fce00000000ff */
[----:B------:R-:W-:Y:S08]  /*4590*/  MUFU.EX2 R52, R52 ;  /* 0x0000003400347308 */ /* 0x000ff00000000800 */
[----:B------:R4:W5:Y:S01]  /*45a0*/  MUFU.EX2 R3, R6 ;  /* 0x0000000600037308 */ /* 0x0009620000000800 */
[----:B---3--:R-:W-:Y:S01]  /*45b0*/  F2FP.F16.F32.PACK_AB R167, R55, R54 ;  /* 0x0000003637a7723e */ /* 0x008fe200000000ff */
[----:B----4-:R-:W-:-:S04]  /*45c0*/  FADD.FTZ R6, R44, R9 ;  /* 0x000000092c067221 */ /* 0x010fc80000010000 */
        /* <DEDUP_REMOVED lines=11> */
.L_x_3426:
[----:B------:R3:W4:Y:S01]  /*4680*/  SYNCS.PHASECHK.TRANS64.TRYWAIT P2, [R7+URZ+0x28c50], R8 ;  /* 0x028c5008070075a7 */ /* 0x000722000804017f */
[----:B------:R-:W-:Y:S05]  /*4690*/  @!P0 BRA `(.L_x_3427) ;  /* 0x0000000000048947 */ /* 0x000fea0003800000 */
[----:B------:R-:W-:Y:S01]  /*46a0*/  BPT.TRAP 0x1 ;  /* 0x000000040000795c */ /* 0x000fe20000300000 */
.L_x_3427:
[----:B----4-:R-:W-:Y:S05]  /*46b0*/  @P2 BRA `(.L_x_3428) ;  /* 0x0000000000082947 */ /* 0x010fea0003800000 */
[----:B------:R-:W4:Y:S02]  /*46c0*/  SYNCS.PHASECHK.TRANS64.TRYWAIT P2, [R7+URZ+0x28c50], R8 ;  /* 0x028c5008070075a7 */ /* 0x000f24000804017f */
[----:B----4-:R-:W-:Y:S05]  /*46d0*/  @!P2 BRA `(.L_x_3429) ;  /* 0x000000bc00e8a947 */ /* 0x010fea0003800000 */
.L_x_3428:
[----:B------:R-:W-:Y:S01]  /*46e0*/  ULEA UR11, UR39, UR47, 0xc ;  /* 0x0000002f270b7291 */ /* 0x000fe2000f8e603f */
[----:B------:R-:W-:Y:S01]  /*46f0*/  WARPGROUP.ARRIVE ;  /* 0x00000000000079c5 */ /* 0x000fe20000000000 */
[----:B------:R-:W-:Y:S01]  /*4700*/  UMOV UR7, 0x40000040 ;  /* 0x4000004000077882 */ /* 0x000fe20000000000 */
[----:B------:R-:W-:Y:S01]  /*4710*/  UIADD3 UR21, UR53, -0x2, URZ ;  /* 0xfffffffe35157890 */ /* 0x000fe2000fffe03f */
[----:B-1234-:R-:W-:-:S03]  /*4720*/  @!P1 VIADD R7, R7, 0x28c60 ;  /* 0x00028c6007079836 */ /* 0x01efc60000000000 */
[----:B------:R-:W-:Y:S02]  /*4730*/  UMOV UR6, UR11 ;  /* 0x0000000b00067c82 */ /* 0x000fe40008000000 */
[----:B------:R-:W-:Y:S01]  /*4740*/  HGMMA.64x256x16.F32 R24, R152, gdesc[UR4].tnspB, RZ, !UPT, gsb0 ;  /* 0x43e0000498187df0 */ /* 0x000fe2000c0008ff */
[----:B------:R-:W-:Y:S01]  /*4750*/  UIADD3 UR6, UR11, 0x80, URZ ;  /* 0x000000800b067890 */ /* 0x000fe2000fffe03f */
[----:B------:R-:W-:Y:S01]  /*4760*/  @!P1 PRMT R7, RZ, 0x654, R7 ;  /* 0x00000654ff079816 */ /* 0x000fe20000000007 */
        /* <DEDUP_REMOVED lines=17> */
[----:B------:R-:W-:-:S04]  /*4880*/  UIADD3 UR6, UR50, -UR51, URZ ;  /* 0x8000003332067290 */ /* 0x000fc8000fffe03f */
[----:B------:R-:W-:-:S04]  /*4890*/  ULEA UR6, UR52, UR6, 0x6 ;  /* 0x0000000634067291 */ /* 0x000fc8000f8e303f */
        /* <DEDUP_REMOVED lines=21> */
[----:B------:R-:W-:-:S05]  /*49f0*/  ULDC UR22, c[0x0][0x988] ;  /* 0x0002620000167ab9 */ /* 0x000fca0000000800 */
.L_x_3439:
[----:B------:R-:W-:-:S04]  /*4a00*/  UIADD3 UR39, UR23, 0x1, URZ ;  /* 0x0000000117277890 */ /* 0x000fc8000fffe03f */
[----:B------:R-:W-:-:S04]  /*4a10*/  UISETP.NE.AND UP0, UPT, UR39, 0x2, UPT ;  /* 0x000000022700788c */ /* 0x000fc8000bf05270 */
[----:B------:R-:W-:Y:S02]  /*4a20*/  USEL UR6, URZ, 0x1, UP0 ;  /* 0x000000013f067887 */ /* 0x000fe40008000000 */
[----:B------:R-:W-:Y:S02]  /*4a30*/  USEL UR39, UR39, URZ, UP0 ;  /* 0x0000003f27277287 */ /* 0x000fe40008000000 */
[----:B------:R-:W-:Y:S01]  /*4a40*/  ULOP3.LUT UR38, UR38, UR6, URZ, 0x3c, !UPT ;  /* 0x0000000626267292 */ /* 0x000fe2000f8e3c3f */
[----:B0-23--:R-:W-:Y:S11]  /*4a50*/  @!P0 BRA `(.L_x_3431) ;  /* 0x0000000000048947 */ /* 0x00dff60003800000 */
[----:B------:R-:W-:Y:S01]  /*4a60*/  BPT.TRAP 0x1 ;  /* 0x000000040000795c */ /* 0x000fe20000300000 */
.L_x_3431:
[----:B------:R-:W-:Y:S01]  /*4a70*/  ULEA UR24, UR39, UR40, 0x3 ;  /* 0x0000002827187291 */ /* 0x000fe2000f8e183f */
[----:B-1----:R-:W-:-:S05]  /*4a80*/  IMAD.U32 R7, RZ, RZ, UR38 ;  /* 0x00000026ff077e24 */ /* 0x002fca000f8e00ff */
[----:B------:R-:W-:-:S04]  /*4a90*/  SHF.L.U32 R7, R7, 0x1f, RZ ;  /* 0x0000001f07077819 */ /* 0x000fc800000006ff */
[----:B------:R1:W2:Y:S01]  /*4aa0*/  SYNCS.PHASECHK.TRANS64.TRYWAIT P2, [UR24+0x28c30], R7 ;  /* 0x028c3007ff0075a7 */ /* 0x0002a20008040158 */
[----:B------:R-:W-:Y:S05]  /*4ab0*/  @!P0 BRA `(.L_x_3432) ;  /* 0x0000000000048947 */ /* 0x000fea0003800000 */
[----:B------:R-:W-:Y:S01]  /*4ac0*/  BPT.TRAP 0x1 ;  /* 0x000000040000795c */ /* 0x000fe20000300000 */
.L_x_3432:
[----:B--2---:R-:W-:Y:S05]  /*4ad0*/  @P2 BRA `(.L_x_3433) ;  /* 0x0000000000082947 */ /* 0x004fea0003800000 */
[----:B------:R-:W2:Y:S02]  /*4ae0*/  SYNCS.PHASECHK.TRANS64.TRYWAIT P2, [UR24+0x28c30], R7 ;  /* 0x028c3007ff0075a7 */ /* 0x000ea40008040158 */
[----:B--2---:R-:W-:Y:S05]  /*4af0*/  @!P2 BRA `(.L_x_3434) ;  /* 0x000000b800f4a947 */ /* 0x004fea0003800000 */
.L_x_3433:
[----:B------:R-:W-:Y:S01]  /*4b00*/  R2UR UR18, R0 ;  /* 0x00000000001272ca */ /* 0x000fe200000e0000 */
[----:B0-----:R-:W-:Y:S01]  /*4b10*/  WARPGROUP.ARRIVE ;  /* 0x00000000000079c5 */ /* 0x001fe20000000000 */
        /* <DEDUP_REMOVED lines=12> */
[----:B------:R-:W-:Y:S02]  /*4be0*/  UMOV UR6, 0x1 ;  /* 0x0000000100067882 */ /* 0x000fe40000000000 */
[----:B------:R-:W-:-:S04]  /*4bf0*/  UIMAD UR6, UR21, -0x40, UR6 ;  /* 0xffffffc0150678a4 */ /* 0x000fc8000f8e0206 */
[----:B------:R-:W-:-:S04]  /*4c00*/  ULEA UR6, UR52, UR6, 0x6 ;  /* 0x0000000634067291 */ /* 0x000fc8000f8e303f */
[----:B------:R-:W-:-:S06]  /*4c10*/  UIADD3 UR6, -UR51, UR6, UR50 ;  /* 0x0000000633067290 */ /* 0x000fcc000fffe132 */
[----:B--2---:R-:W-:-:S04]  /*4c20*/  IADD3 R4, R2, UR6, -R16 ;  /* 0x0000000602047c10 */ /* 0x004fc8000fffe810 */
        /* <DEDUP_REMOVED lines=59> */
[----:B------:R-:W0:Y:S01]  /*4fe0*/  SHFL.BFLY PT, R11, R10, 0x2, 0x1f ;  /* 0x0c401f000a0b7f89 */ /* 0x000e2200000e0000 */
[----:B------:R-:W-:Y:S02]  /*4ff0*/  ISETP.GT.AND P4, PT, R5, 0x28, PT ;  /* 0x000000280500780c */ /* 0x000fe40003f84270 */
[----:B------:R-:W-:Y:S02]  /*5000*/  FSEL R155, R155, -INF , P3 ;  /* 0xff8000009b9b7808 */ /* 0x000fe40001800000 */
[----:B------:R-:W-:-:S02]  /*5010*/  ISETP.GT.AND P3, PT, R5, 0x9, PT ;  /* 0x000000090500780c */ /* 0x000fc40003f64270 */
[----:B------:R-:W-:Y:S02]  /*5020*/  ISETP.GT.AND P5, PT, R5, 0x29, PT ;  /* 0x000000290500780c */ /* 0x000fe40003fa4270 */
[----:B------:R-:W-:Y:S02]  /*5030*/  FSEL R159, R159, -INF , P3 ;  /* 0xff8000009f9f7808 */ /* 0x000fe40001800000 */
[----:B------:R-:W-:Y:S02]  /*5040*/  ISETP.GT.AND P3, PT, R5, 0x11, PT ;  /* 0x000000110500780c */ /* 0x000fe40003f64270 */
[----:B------:R-:W-:Y:S02]  /*5050*/  FSEL R174, R174, -INF , P4 ;  /* 0xff800000aeae7808 */ /* 0x000fe40002000000 */
[----:B------:R-:W-:Y:S02]  /*5060*/  FSEL R163, R163, -INF , P3 ;  /* 0xff800000a3a37808 */ /* 0x000fe40001800000 */
[----:B------:R-:W-:-:S02]  /*5070*/  ISETP.GT.AND P3, PT, R5, 0x19, PT ;  /* 0x000000190500780c */ /* 0x000fc40003f64270 */
[----:B------:R-:W-:Y:S02]  /*5080*/  FSEL R175, R175, -INF , P5 ;  /* 0xff800000afaf7808 */ /* 0x000fe40002800000 */
[----:B------:R-:W-:Y:S02]  /*5090*/  FSEL R167, R167, -INF , P3 ;  /* 0xff800000a7a77808 */ /* 0x000fe40001800000 */
[C---:B------:R-:W-:Y:S02]  /*50a0*/  ISETP.GT.AND P3, PT, R5.reuse, 0x21, PT ;  /* 0x000000210500780c */ /* 0x040fe40003f64270 */
[----:B0-----:R-:W-:Y:S02]  /*50b0*/  FMNMX.FTZ R12, R10, R11, !PT ;  /* 0x0000000b0a0c7209 */ /* 0x001fe40007810000 */
[----:B------:R-:W-:Y:S02]  /*50c0*/  FSEL R11, R154, -INF , P2 ;  /* 0xff8000009a0b7808 */ /* 0x000fe40001000000 */
[----:B------:R-:W-:Y:S01]  /*50d0*/  ISETP.GT.AND P2, PT, R5, 0x8, PT ;  /* 0x000000080500780c */ /* 0x000fe20003f44270 */
[----:B------:R-:W0:Y:S01]  /*50e0*/  SHFL.BFLY PT, R15, R12, 0x1, 0x1f ;  /* 0x0c201f000c0f7f89 */ /* 0x000e2200000e0000 */
[----:B------:R-:W-:-:S02]  /*50f0*/  FMNMX.FTZ R4, R11, R8, !PT ;  /* 0x000000080b047209 */ /* 0x000fc40007810000 */
[----:B------:R-:W-:Y:S02]  /*5100*/  FSEL R158, R158, -INF , P2 ;  /* 0xff8000009e9e7808 */ /* 0x000fe40001000000 */
[----:B------:R-:W-:Y:S02]  /*5110*/  FMNMX.FTZ R13, R155, R4, !PT ;  /* 0x000000049b0d7209 */ /* 0x000fe40007810000 */
[----:B------:R-:W-:Y:S02]  /*5120*/  ISETP.GT.AND P2, PT, R5, 0x10, PT ;  /* 0x000000100500780c */ /* 0x000fe40003f44270 */
        /* <DEDUP_REMOVED lines=25> */
[----:B0-----:R-:W-:Y:S02]  /*52c0*/  FMNMX.FTZ R4, R12, R15, !PT ;  /* 0x0000000f0c047209 */ /* 0x001fe40007810000 */
[----:B------:R-:W-:-:S02]  /*52d0*/  FSEL R183, R183, -INF , P4 ;  /* 0xff800000b7b77808 */ /* 0x000fc40002000000 */
[----:B------:R-:W-:Y:S01]  /*52e0*/  FMNMX.FTZ R10, R182, R5, !PT ;  /* 0x00000005b60a7209 */ /* 0x000fe20007810000 */
[C---:B------:R-:W-:Y:S01]  /*52f0*/  FMUL.FTZ R12, R4.reuse, UR10 ;  /* 0x0000000a040c7c20 */ /* 0x040fe20008410000 */
[----:B------:R-:W-:Y:S02]  /*5300*/  FSETP.NEU.FTZ.AND P2, PT, R4, -INF , PT ;  /* 0xff8000000400780b */ /* 0x000fe40003f5d000 */
[----:B------:R-:W-:Y:S02]  /*5310*/  FMNMX.FTZ R5, R183, R10, !PT ;  /* 0x0000000ab7057209 */ /* 0x000fe40007810000 */
[----:B------:R-:W-:-:S03]  /*5320*/  FSEL R20, R12, RZ, P2 ;  /* 0x000000ff0c147208 */ /* 0x000fc60001000000 */
[----:B------:R-:W0:Y:S02]  /*5330*/  SHFL.BFLY PT, R12, R5, 0x2, 0x1f ;  /* 0x0c401f00050c7f89 */ /* 0x000e2400000e0000 */
[--C-:B------:R-:W-:Y:S01]  /*5340*/  FFMA.FTZ R13, R153, UR10, -R20.reuse ;  /* 0x0000000a990d7c23 */ /* 0x100fe20008010814 */
[--C-:B------:R-:W-:Y:S01]  /*5350*/  FFMA.FTZ R154, R156, UR10, -R20.reuse ;  /* 0x0000000a9c9a7c23 */ /* 0x100fe20008010814 */
[--C-:B------:R-:W-:Y:S01]  /*5360*/  FFMA.FTZ R156, R160, UR10, -R20.reuse ;  /* 0x0000000aa09c7c23 */ /* 0x100fe20008010814 */
[--C-:B------:R-:W-:Y:S01]  /*5370*/  FFMA.FTZ R160, R168, UR10, -R20.reuse ;  /* 0x0000000aa8a07c23 */ /* 0x100fe20008010814 */
[----:B------:R-:W-:Y:S01]  /*5380*/  FSEL R168, R4, RZ, P2 ;  /* 0x000000ff04a87208 */ /* 0x000fe20001000000 */
[--C-:B------:R-:W-:Y:S01]  /*5390*/  FFMA.FTZ R21, R161, UR10, -R20.reuse ;  /* 0x0000000aa1157c23 */ /* 0x100fe20008010814 */
[--C-:B------:R-:W-:Y:S01]  /*53a0*/  FFMA.FTZ R152, R152, UR10, -R20.reuse ;  /* 0x0000000a98987c23 */ /* 0x100fe20008010814 */
[--C-:B------:R-:W-:Y:S01]  /*53b0*/  FFMA.FTZ R161, R165, UR10, -R20.reuse ;  /* 0x0000000aa5a17c23 */ /* 0x100fe20008010814 */
[--C-:B------:R-:W-:Y:S01]  /*53c0*/  FFMA.FTZ R165, R169, UR10, -R20.reuse ;  /* 0x0000000aa9a57c23 */ /* 0x100fe20008010814 */
[----:B------:R-:W-:Y:S01]  /*53d0*/  FADD.FTZ R168, -R168, R9 ;  /* 0x00000009a8a87221 */ /* 0x000fe20000010100 */
[--C-:B------:R-:W-:Y:S01]  /*53e0*/  FFMA.FTZ R169, R173, UR10, -R20.reuse ;  /* 0x0000000aada97c23 */ /* 0x100fe20008010814 */
[--C-:B------:R-:W-:Y:S01]  /*53f0*/  FFMA.FTZ R10, R164, UR10, -R20.reuse ;  /* 0x0000000aa40a7c23 */ /* 0x100fe20008010814 */
[--C-:B------:R-:W-:Y:S01]  /*5400*/  FFMA.FTZ R173, R177, UR10, -R20.reuse ;  /* 0x0000000ab1ad7c23 */ /* 0x100fe20008010814 */
[----:B------:R-:W-:Y:S01]  /*5410*/  FMUL.FTZ R9, R168, UR10 ;  /* 0x0000000aa8097c20 */ /* 0x000fe20008410000 */
[--C-:B------:R-:W-:Y:S01]  /*5420*/  FFMA.FTZ R15, R157, UR10, -R20.reuse ;  /* 0x0000000a9d0f7c23 */ /* 0x100fe20008010814 */
[--C-:B------:R-:W-:Y:S01]  /*5430*/  FFMA.FTZ R164, R176, UR10, -R20.reuse ;  /* 0x0000000ab0a47c23 */ /* 0x100fe20008010814 */
[----:B------:R-:W-:Y:S01]  /*5440*/  FFMA.FTZ R177, R181, UR10, -R20 ;  /* 0x0000000ab5b17c23 */ /* 0x000fe20008010814 */
[----:B------:R-:W-:Y:S01]  /*5450*/  MUFU.EX2 R152, R152 ;  /* 0x0000009800987308 */ /* 0x000fe20000000800 */
[----:B------:R-:W-:-:S02]  /*5460*/  MOV R168, UR24 ;  /* 0x0000001800a87c02 */ /* 0x000fc40008000f00 */
[----:B0-----:R-:W-:Y:S01]  /*5470*/  FMNMX.FTZ R14, R5, R12, !PT ;  /* 0x0000000c050e7209 */ /* 0x001fe20007810000 */
[----:B------:R-:W-:-:S04]  /*5480*/  FFMA.FTZ R12, R172, UR10, -R20 ;  /* 0x0000000aac0c7c23 */ /* 0x000fc80008010814 */
[----:B------:R-:W0:Y:S01]  /*5490*/  MUFU.EX2 R9, R9 ;  /* 0x0000000900097308 */ /* 0x000e220000000800 */
[----:B------:R-:W2:Y:S07]  /*54a0*/  SHFL.BFLY PT, R5, R14, 0x1, 0x1f ;  /* 0x0c201f000e057f89 */ /* 0x000eae00000e0000 */
[----:B------:R-:W3:Y:S08]  /*54b0*/  MUFU.EX2 R13, R13 ;  /* 0x0000000d000d7308 */ /* 0x000ef00000000800 */
[----:B------:R-:W4:Y:S01]  /*54c0*/  MUFU.EX2 R154, R154 ;  /* 0x0000009a009a7308 */ /* 0x000f220000000800 */
[----:B0-----:R-:W-:Y:S01]  /*54d0*/  FFMA.FTZ R176, R9, R3, R152 ;  /* 0x0000000309b07223 */ /* 0x001fe20000010098 */
[-C--:B------:R-:W-:Y:S01]  /*54e0*/  FMUL.FTZ R24, R24, R9.reuse ;  /* 0x0000000918187220 */ /* 0x080fe20000410000 */
[-C--:B------:R-:W-:Y:S01]  /*54f0*/  FMUL.FTZ R25, R25, R9.reuse ;  /* 0x0000000919197220 */ /* 0x080fe20000410000 */
[-C--:B------:R-:W-:Y:S01]  /*5500*/  FMUL.FTZ R28, R28, R9.reuse ;  /* 0x000000091c1c7220 */ /* 0x080fe20000410000 */
[-C--:B------:R-:W-:Y:S01]  /*5510*/  FMUL.FTZ R29, R29, R9.reuse ;  /* 0x000000091d1d7220 */ /* 0x080fe20000410000 */
[-C--:B------:R-:W-:Y:S01]  /*5520*/  FMUL.FTZ R32, R32, R9.reuse ;  /* 0x0000000920207220 */ /* 0x080fe20000410000 */
[----:B------:R-:W-:Y:S01]  /*5530*/  FMUL.FTZ R33, R33, R9 ;  /* 0x0000000921217220 */ /* 0x000fe20000410000 */
[----:B------:R-:W0:Y:S01]  /*5540*/  MUFU.EX2 R15, R15 ;  /* 0x0000000f000f7308 */ /* 0x000e220000000800 */
[C---:B---3--:R-:W-:Y:S01]  /*5550*/  FADD.FTZ R181, R13.reuse, R176 ;  /* 0x000000b00db57221 */ /* 0x048fe20000010000 */
[----:B--2---:R-:W-:Y:S01]  /*5560*/  FMNMX.FTZ R5, R14, R5, !PT ;  /* 0x000000050e057209 */ /* 0x004fe20007810000 */
[----:B------:R-:W-:Y:S01]  /*5570*/  FFMA.FTZ R14, R180, UR10, -R20 ;  /* 0x0000000ab40e7c23 */ /* 0x000fe20008010814 */
[----:B------:R-:W-:Y:S01]  /*5580*/  F2FP.F16.F32.PACK_AB R152, R13, R152 ;  /* 0x000000980d98723e */ /* 0x000fe200000000ff */
[-C--:B------:R-:W-:Y:S01]  /*5590*/  FMUL.FTZ R36, R36, R9.reuse ;  /* 0x0000000924247220 */ /* 0x080fe20000410000 */
[C---:B------:R-:W-:Y:S01]  /*55a0*/  FSETP.NEU.FTZ.AND P3, PT, R5.reuse, -INF , PT ;  /* 0xff8000000500780b */ /* 0x040fe20003f7d000 */
[----:B------:R-:W-:Y:S01]  /*55b0*/  FMUL.FTZ R153, R5, UR10 ;  /* 0x0000000a05997c20 */ /* 0x000fe20008410000 */
[----:B------:R-:W-:Y:S01]  /*55c0*/  MUFU.EX2 R156, R156 ;  /* 0x0000009c009c7308 */ /* 0x000fe20000000800 */
[----:B----4-:R-:W-:Y:S01]  /*55d0*/  FADD.FTZ R176, R154, R181 ;  /* 0x000000b59ab07221 */ /* 0x010fe20000010000 */
[-C--:B------:R-:W-:Y:S01]  /*55e0*/  FMUL.FTZ R37, R37, R9.reuse ;  /* 0x0000000925257220 */ /* 0x080fe20000410000 */
[-C--:B------:R-:W-:Y:S01]  /*55f0*/  FMUL.FTZ R40, R40, R9.reuse ;  /* 0x0000000928287220 */ /* 0x080fe20000410000 */
[----:B------:R-:W-:Y:S01]  /*5600*/  FSEL R172, R153, RZ, P3 ;  /* 0x000000ff99ac7208 */ /* 0x000fe20001800000 */
[-C--:B------:R-:W-:Y:S01]  /*5610*/  FMUL.FTZ R41, R41, R9.reuse ;  /* 0x0000000929297220 */ /* 0x080fe20000410000 */
[-C--:B------:R-:W-:Y:S01]  /*5620*/  FMUL.FTZ R44, R44, R9.reuse ;  /* 0x000000092c2c7220 */ /* 0x080fe20000410000 */
[----:B------:R-:W-:Y:S01]  /*5630*/  FMUL.FTZ R45, R45, R9 ;  /* 0x000000092d2d7220 */ /* 0x000fe20000410000 */
[----:B------:R-:W-:Y:S01]  /*5640*/  MUFU.EX2 R21, R21 ;  /* 0x0000001500157308 */ /* 0x000fe20000000800 */
[--C-:B------:R-:W-:Y:S01]  /*5650*/  FFMA.FTZ R153, R11, UR10, -R172.reuse ;  /* 0x0000000a0b997c23 */ /* 0x100fe200080108ac */
[----:B------:R-:W-:Y:S01]  /*5660*/  FSEL R11, R5, RZ, P3 ;  /* 0x000000ff050b7208 */ /* 0x000fe20001800000 */
[--C-:B------:R-:W-:Y:S01]  /*5670*/  FFMA.FTZ R20, R155, UR10, -R172.reuse ;  /* 0x0000000a9b147c23 */ /* 0x100fe200080108ac */
[--C-:B------:R-:W-:Y:S01]  /*5680*/  FFMA.FTZ R155, R158, UR10, -R172.reuse ;  /* 0x0000000a9e9b7c23 */ /* 0x100fe200080108ac */
[--C-:B------:R-:W-:Y:S01]  /*5690*/  FFMA.FTZ R158, R159, UR10, -R172.reuse ;  /* 0x0000000a9f9e7c23 */ /* 0x100fe200080108ac */
[----:B------:R-:W-:Y:S01]  /*56a0*/  FFMA.FTZ R157, R162, UR10, -R172 ;  /* 0x0000000aa29d7c23 */ /* 0x000fe200080108ac */
[----:B------:R-:W-:Y:S01]  /*56b0*/  FADD.FTZ R11, -R11, R8 ;  /* 0x000000080b0b7221 */ /* 0x000fe20000010100 */
[----:B------:R-:W-:Y:S01]  /*56c0*/  MUFU.EX2 R153, R153 ;  /* 0x0000009900997308 */ /* 0x000fe20000000800 */
[----:B------:R-:W-:Y:S01]  /*56d0*/  FFMA.FTZ R162, R163, UR10, -R172 ;  /* 0x0000000aa3a27c23 */ /* 0x000fe200080108ac */
[----:B------:R-:W-:-:S02]  /*56e0*/  IMAD.MOV R163, RZ, RZ, -R18 ;  /* 0x000000ffffa37224 */ /* 0x000fc400078e0a12 */
[----:B------:R-:W-:Y:S01]  /*56f0*/  FMUL.FTZ R8, R11, UR10 ;  /* 0x0000000a0b087c20 */ /* 0x000fe20008410000 */
[--C-:B------:R-:W-:Y:S01]  /*5700*/  FFMA.FTZ R159, R166, UR10, -R172.reuse ;  /* 0x0000000aa69f7c23 */ /* 0x100fe200080108ac */
[--C-:B------:R-:W-:Y:S01]  /*5710*/  FFMA.FTZ R166, R167, UR10, -R172.reuse ;  /* 0x0000000aa7a67c23 */ /* 0x100fe200080108ac */
[--C-:B------:R-:W-:Y:S01]  /*5720*/  FFMA.FTZ R171, R171, UR10, -R172.reuse ;  /* 0x0000000aabab7c23 */ /* 0x100fe200080108ac */
[----:B------:R-:W-:Y:S01]  /*5730*/  ISETP.NE.AND P2, PT, R16, R163, PT ;  /* 0x000000a31000720c */ /* 0x000fe20003f45270 */
[----:B------:R-:W-:Y:S01]  /*5740*/  MUFU.EX2 R20, R20 ;  /* 0x0000001400147308 */ /* 0x000fe20000000800 */
[----:B------:R-:W-:Y:S02]  /*5750*/  @!P1 VIADD R163, R168, 0x28c40 ;  /* 0x00028c40a8a39836 */ /* 0x000fe40000000000 */
[--C-:B------:R-:W-:Y:S01]  /*5760*/  FFMA.FTZ R11, R170, UR10, -R172.reuse ;  /* 0x0000000aaa0b7c23 */ /* 0x100fe200080108ac */
[--C-:B------:R-:W-:Y:S01]  /*5770*/  FFMA.FTZ R174, R174, UR10, -R172.reuse ;  /* 0x0000000aaeae7c23 */ /* 0x100fe200080108ac */
[--C-:B------:R-:W-:Y:S01]  /*5780*/  FFMA.FTZ R175, R175, UR10, -R172.reuse ;  /* 0x0000000aafaf7c23 */ /* 0x100fe200080108ac */
[--C-:B------:R-:W-:Y:S01]  /*5790*/  FFMA.FTZ R178, R178, UR10, -R172.reuse ;  /* 0x0000000ab2b27c23 */ /* 0x100fe200080108ac */
[----:B------:R-:W-:Y:S01]  /*57a0*/  @!P1 PRMT R163, RZ, 0x654, R163 ;  /* 0x00000654ffa39816 */ /* 0x000fe200000000a3 */
[--C-:B------:R-:W-:Y:S01]  /*57b0*/  FFMA.FTZ R179, R179, UR10, -R172.reuse ;  /* 0x0000000ab3b37c23 */ /* 0x100fe200080108ac */
[----:B------:R-:W2:Y:S01]  /*57c0*/  MUFU.EX2 R8, R8 ;  /* 0x0000000800087308 */ /* 0x000ea20000000800 */
[--C-:B------:R-:W-:Y:S01]  /*57d0*/  FFMA.FTZ R182, R182, UR10, -R172.reuse ;  /* 0x0000000ab6b67c23 */ /* 0x100fe200080108ac */
[----:B------:R3:W-:Y:S01]  /*57e0*/  @!P1 SYNCS.ARRIVE.TRANS64.RED.A1T0 RZ, [R163+URZ], RZ ;  /* 0x000000ffa3ff99a7 */ /* 0x0007e2000810043f */
[----:B------:R-:W-:Y:S01]  /*57f0*/  FFMA.FTZ R172, R183, UR10, -R172 ;  /* 0x0000000ab7ac7c23 */ /* 0x000fe200080108ac */
[----:B0-----:R-:W-:Y:S01]  /*5800*/  F2FP.F16.F32.PACK_AB R154, R15, R154 ;  /* 0x0000009a0f9a723e */ /* 0x001fe200000000ff */
[-C--:B------:R-:W-:Y:S01]  /*5810*/  FMUL.FTZ R48, R48, R9.reuse ;  /* 0x0000000930307220 */ /* 0x080fe20000410000 */
[-C--:B------:R-:W-:Y:S01]  /*5820*/  FMUL.FTZ R49, R49, R9.reuse ;  /* 0x0000000931317220 */ /* 0x080fe20000410000 */
[-C--:B------:R-:W-:Y:S01]  /*5830*/  FMUL.FTZ R52, R52, R9.reuse ;  /* 0x0000000934347220 */ /* 0x080fe20000410000 */
[----:B------:R-:W0:Y:S01]  /*5840*/  MUFU.EX2 R155, R155 ;  /* 0x0000009b009b7308 */ /* 0x000e220000000800 */
[----:B------:R-:W-:Y:S01]  /*5850*/  FMUL.FTZ R53, R53, R9 ;  /* 0x0000000935357220 */ /* 0x000fe20000410000 */
[----:B---3--:R-:W-:-:S02]  /*5860*/  IMAD.U32 R163, RZ, RZ, UR23 ;  /* 0x00000017ffa37e24 */ /* 0x008fc4000f8e00ff */
[-C--:B------:R-:W-:Y:S01]  /*5870*/  FMUL.FTZ R56, R56, R9.reuse ;  /* 0x0000000938387220 */ /* 0x080fe20000410000 */
[-C--:B------:R-:W-:Y:S01]  /*5880*/  FMUL.FTZ R57, R57, R9.reuse ;  /* 0x0000000939397220 */ /* 0x080fe20000410000 */
[-C--:B------:R-:W-:Y:S01]  /*5890*/  FMUL.FTZ R60, R60, R9.reuse ;  /* 0x000000093c3c7220 */ /* 0x080fe20000410000 */
[----:B------:R-:W-:Y:S02]  /*58a0*/  @!P2 IMAD R3, R163, 0x40, R2 ;  /* 0x00000040a303a824 */ /* 0x000fe400078e0202 */
[----:B------:R-:W-:Y:S01]  /*58b0*/  FMUL.FTZ R61, R61, R9 ;  /* 0x000000093d3d7220 */ /* 0x000fe20000410000 */
[----:B------:R-:W3:Y:S01]  /*58c0*/  MUFU.EX2 R158, R158 ;  /* 0x0000009e009e7308 */ /* 0x000ee20000000800 */
[----:B--2---:R-:W-:Y:S01]  /*58d0*/  FFMA.FTZ R167, R8, R6, R153 ;  /* 0x0000000608a77223 */ /* 0x004fe20000010099 */
[----:B------:R-:W-:Y:S01]  /*58e0*/  F2FP.F16.F32.PACK_AB R153, R20, R153 ;  /* 0x000000991499723e */ /* 0x000fe200000000ff */
[-C--:B------:R-:W-:Y:S01]  /*58f0*/  FMUL.FTZ R64, R64, R9.reuse ;  /* 0x0000000940407220 */ /* 0x080fe20000410000 */
[----:B------:R-:W-:Y:S01]  /*5900*/  @!P2 LEA R3, R3, UR40, 0x2 ;  /* 0x000000280303ac11 */ /* 0x000fe2000f8e10ff */
[----:B------:R-:W-:Y:S01]  /*5910*/  FADD.FTZ R6, R20, R167 ;  /* 0x000000a714067221 */ /* 0x000fe20000010000 */
[-C--:B------:R-:W-:Y:S01]  /*5920*/  FMUL.FTZ R65, R65, R9.reuse ;  /* 0x0000000941417220 */ /* 0x080fe20000410000 */
[-C--:B------:R-:W-:Y:S01]  /*5930*/  FMUL.FTZ R68, R68, R9.reuse ;  /* 0x0000000944447220 */ /* 0x080fe20000410000 */
[----:B------:R-:W-:Y:S01]  /*5940*/  MUFU.EX2 R157, R157 ;  /* 0x0000009d009d7308 */ /* 0x000fe20000000800 */
[----:B0-----:R-:W-:Y:S01]  /*5950*/  FADD.FTZ R167, R155, R6 ;  /* 0x000000069ba77221 */ /* 0x001fe20000010000 */
[----:B------:R-:W-:Y:S01]  /*5960*/  @!P2 STS [R3+0x28800], R9 ;  /* 0x028800090300a388 */ /* 0x000fe20000000800 */
[-C--:B------:R-:W-:Y:S01]  /*5970*/  FMUL.FTZ R69, R69, R9.reuse ;  /* 0x0000000945457220 */ /* 0x080fe20000410000 */
[-C--:B------:R-:W-:Y:S01]  /*5980*/  FMUL.FTZ R72, R72, R9.reuse ;  /* 0x0000000948487220 */ /* 0x080fe20000410000 */
[-C--:B------:R-:W-:Y:S01]  /*5990*/  FMUL.FTZ R73, R73, R9.reuse ;  /* 0x0000000949497220 */ /* 0x080fe20000410000 */
[----:B------:R0:W-:Y:S01]  /*59a0*/  @!P2 STS [R3+0x28820], R8 ;  /* 0x028820080300a388 */ /* 0x0001e20000000800 */
[----:B------:R-:W-:Y:S01]  /*59b0*/  FMUL.FTZ R76, R76, R9 ;  /* 0x000000094c4c7220 */ /* 0x000fe20000410000 */
[----:B------:R-:W-:Y:S01]  /*59c0*/  MUFU.EX2 R162, R162 ;  /* 0x000000a200a27308 */ /* 0x000fe20000000800 */
        /* <DEDUP_REMOVED lines=41> */
[----:B------:R-:W-:Y:S01]  /*5c60*/  FADD.FTZ R176, R158, R167 ;  /* 0x000000a79eb07221 */ /* 0x000fe20000010000 */
[----:B--2---:R-:W-:Y:S01]  /*5c70*/  F2FP.F16.F32.PACK_AB R158, R161, R10 ;  /* 0x0000000aa19e723e */ /* 0x004fe200000000ff */
[-C--:B------:R-:W-:Y:S01]  /*5c80*/  FMUL.FTZ R141, R141, R9.reuse ;  /* 0x000000098d8d7220 */ /* 0x080fe20000410000 */
[----:B------:R-:W-:Y:S01]  /*5c90*/  FMUL.FTZ R144, R144, R9 ;  /* 0x0000000990907220 */ /* 0x000fe20000410000 */
[----:B------:R-:W-:Y:S01]  /*5ca0*/  FADD.FTZ R167, R157, R176 ;  /* 0x000000b09da77221 */ /* 0x000fe20000010000 */
[----:B------:R-:W-:Y:S01]  /*5cb0*/  F2FP.F16.F32.PACK_AB R157, R162, R157 ;  /* 0x0000009da29d723e */ /* 0x000fe200000000ff */
[----:B------:R-:W2:Y:S01]  /*5cc0*/  MUFU.EX2 R160, R160 ;  /* 0x000000a000a07308 */ /* 0x000ea20000000800 */
[-C--:B------:R-:W-:Y:S01]  /*5cd0*/  FMUL.FTZ R145, R145, R9.reuse ;  /* 0x0000000991917220 */ /* 0x080fe20000410000 */
[-C--:B------:R-:W-:Y:S01]  /*5ce0*/  FMUL.FTZ R148, R148, R9.reuse ;  /* 0x0000000994947220 */ /* 0x080fe20000410000 */
[----:B------:R-:W-:Y:S01]  /*5cf0*/  FMUL.FTZ R149, R149, R9 ;  /* 0x0000000995957220 */ /* 0x000fe20000410000 */
        /* <DEDUP_REMOVED lines=13> */
[----:B----4-:R-:W-:Y:S01]  /*5dd0*/  FADD.FTZ R174, R156, R171 ;  /* 0x000000ab9cae7221 */ /* 0x010fe20000010000 */
[----:B------:R-:W-:Y:S01]  /*5de0*/  F2FP.F16.F32.PACK_AB R156, R21, R156 ;  /* 0x0000009c159c723e */ /* 0x000fe200000000ff */
[-C--:B------:R-:W-:Y:S01]  /*5df0*/  FMUL.FTZ R47, R47, R8.reuse ;  /* 0x000000082f2f7220 */ /* 0x080fe20000410000 */
[-C--:B------:R-:W-:Y:S01]  /*5e00*/  FMUL.FTZ R50, R50, R8.reuse ;  /* 0x0000000832327220 */ /* 0x080fe20000410000 */
[----:B------:R-:W-:Y:S01]  /*5e10*/  FADD.FTZ R171, R21, R174 ;  /* 0x000000ae15ab7221 */ /* 0x000fe20000010000 */
[----:B------:R-:W-:Y:S01]  /*5e20*/  FADD.FTZ R174, R162, R167 ;  /* 0x000000a7a2ae7221 */ /* 0x000fe20000010000 */
[-C--:B------:R-:W-:Y:S01]  /*5e30*/  FMUL.FTZ R51, R51, R8.reuse ;  /* 0x0000000833337220 */ /* 0x080fe20000410000 */
[----:B------:R-:W0:Y:S01]  /*5e40*/  MUFU.EX2 R165, R165 ;  /* 0x000000a500a57308 */ /* 0x000e220000000800 */
[----:B------:R-:W-:Y:S01]  /*5e50*/  FADD.FTZ R176, R10, R171 ;  /* 0x000000ab0ab07221 */ /* 0x000fe20000010000 */
[----:B------:R-:W-:Y:S01]  /*5e60*/  FADD.FTZ R167, R159, R174 ;  /* 0x000000ae9fa77221 */ /* 0x000fe20000010000 */
[----:B-----5:R-:W-:Y:S01]  /*5e70*/  F2FP.F16.F32.PACK_AB R159, R166, R159 ;  /* 0x0000009fa69f723e */ /* 0x020fe200000000ff */
[-C--:B------:R-:W-:Y:S01]  /*5e80*/  FMUL.FTZ R54, R54, R8.reuse ;  /* 0x0000000836367220 */ /* 0x080fe20000410000 */
[----:B------:R-:W-:Y:S01]  /*5e90*/  FADD.FTZ R13, R161, R176 ;  /* 0x000000b0a10d7221 */ /* 0x000fe20000010000 */
[----:B------:R-:W-:Y:S01]  /*5ea0*/  FADD.FTZ R174, R166, R167 ;  /* 0x000000a7a6ae7221 */ /* 0x000fe20000010000 */
[-C--:B------:R-:W-:Y:S01]  /*5eb0*/  FMUL.FTZ R55, R55, R8.reuse ;  /* 0x0000000837377220 */ /* 0x080fe20000410000 */
[----:B------:R-:W4:Y:S01]  /*5ec0*/  MUFU.EX2 R12, R12 ;  /* 0x0000000c000c7308 */ /* 0x000f220000000800 */
[----:B--2---:R-:W-:Y:S01]  /*5ed0*/  FADD.FTZ R176, R160, R13 ;  /* 0x0000000da0b07221 */ /* 0x004fe20000010000 */
[----:B-1----:R-:W-:Y:S01]  /*5ee0*/  FADD.FTZ R13, R11, R174 ;  /* 0x000000ae0b0d7221 */ /* 0x002fe20000010000 */
[----:B------:R-:W-:Y:S01]  /*5ef0*/  F2FP.F16.F32.PACK_AB R161, R170, R11 ;  /* 0x0000000baaa1723e */ /* 0x000fe200000000ff */
[----:B------:R3:W-:Y:S01]  /*5f00*/  STSM.16.M88.4 [R22], R156 ;  /* 0x0000009c16007844 */ /* 0x0007e20000000200 */
[-C--:B------:R-:W-:Y:S01]  /*5f10*/  FMUL.FTZ R58, R58, R8.reuse ;  /* 0x000000083a3a7220 */ /* 0x080fe20000410000 */
[----:B------:R-:W-:Y:S01]  /*5f20*/  FADD.FTZ R20, R170, R13 ;  /* 0x0000000daa147221 */ /* 0x000fe20000010000 */
[----:B------:R-:W-:Y:S01]  /*5f30*/  FMUL.FTZ R59, R59, R8 ;  /* 0x000000083b3b7220 */ /* 0x000fe20000410000 */
[----:B------:R-:W1:Y:S01]  /*5f40*/  MUFU.EX2 R6, R175 ;  /* 0x000000af00067308 */ /* 0x000e620000000800 */
        /* <DEDUP_REMOVED lines=8> */
[----:B----4-:R-:W-:Y:S01]  /*5fd0*/  FADD.FTZ R174, R12, R3 ;  /* 0x000000030cae7221 */ /* 0x010fe20000010000 */
[----:B------:R-:W-:Y:S01]  /*5fe0*/  FADD.FTZ R3, R163, R20 ;  /* 0x00000014a3037221 */ /* 0x000fe20000010000 */
[-C--:B------:R-:W-:Y:S01]  /*5ff0*/  FMUL.FTZ R71, R71, R8.reuse ;  /* 0x0000000847477220 */ /* 0x080fe20000410000 */
[-C--:B------:R-:W-:Y:S01]  /*6000*/  FMUL.FTZ R74, R74, R8.reuse ;  /* 0x000000084a4a7220 */ /* 0x080fe20000410000 */
[-C--:B------:R-:W-:Y:S01]  /*6010*/  FMUL.FTZ R75, R75, R8.reuse ;  /* 0x000000084b4b7220 */ /* 0x080fe20000410000 */
[-C--:B------:R-:W-:Y:S01]  /*6020*/  FMUL.FTZ R78, R78, R8.reuse ;  /* 0x000000084e4e7220 */ /* 0x080fe20000410000 */
[-C--:B------:R-:W-:Y:S01]  /*6030*/  FMUL.FTZ R79, R79, R8.reuse ;  /* 0x000000084f4f7220 */ /* 0x080fe20000410000 */
[----:B------:R-:W2:Y:S01]  /*6040*/  MUFU.EX2 R178, R178 ;  /* 0x000000b200b27308 */ /* 0x000ea20000000800 */
        /* <DEDUP_REMOVED lines=14> */
[----:B------:R3:W-:Y:S01]  /*6130*/  STSM.16.M88.4 [R184], R160 ;  /* 0x000000a0b8007844 */ /* 0x0007e20000000200 */
        /* <DEDUP_REMOVED lines=25> */
[C---:B--2---:R-:W-:Y:S01]  /*62d0*/  FADD.FTZ R3, R173.reuse, R10 ;  /* 0x0000000aad037221 */ /* 0x044fe20000010000 */
[----:B------:R-:W-:Y:S01]  /*62e0*/  F2FP.F16.F32.PACK_AB R164, R173, R164 ;  /* 0x000000a4ada4723e */ /* 0x000fe200000000ff */
        /* <DEDUP_REMOVED lines=11> */
[----:B------:R-:W-:-:S02]  /*63a0*/  FMUL.FTZ R151, R151, R8 ;  /* 0x0000000897977220 */ /* 0x000fc40000410000 */
[----:B------:R-:W1:Y:S01]  /*63b0*/  MUFU.EX2 R172, R172 ;  /* 0x000000ac00ac7308 */ /* 0x000e620000000800 */
[----:B0-----:R-:W-:Y:S01]  /*63c0*/  FADD.FTZ R6, R14, R3 ;  /* 0x000000030e067221 */ /* 0x001fe20000010000 */
[----:B--2---:R-:W-:-:S03]  /*63d0*/  F2FP.F16.F32.PACK_AB R166, R177, R14 ;  /* 0x0000000eb1a6723e */ /* 0x004fc600000000ff */
[----:B------:R-:W-:Y:S01]  /*63e0*/  FADD.FTZ R3, R177, R6 ;  /* 0x00000006b1037221 */ /* 0x000fe20000010000 */
[C---:B-1----:R-:W-:Y:S01]  /*63f0*/  F2FP.F16.F32.PACK_AB R167, R172.reuse, R167 ;  /* 0x000000a7aca7723e */ /* 0x042fe200000000ff */
[----:B------:R-:W-:-:S04]  /*6400*/  FADD.FTZ R6, R172, R11 ;  /* 0x0000000bac067221 */ /* 0x000fc80000010000 */
[----:B------:R3:W-:Y:S01]  /*6410*/  STSM.16.M88.4 [R23], R164 ;  /* 0x000000a417007844 */ /* 0x0007e20000000200 */
[----:B------:R-:W-:Y:S05]  /*6420*/  @!P0 BRA `(.L_x_3435) ;  /* 0x0000000000048947 */ /* 0x000fea0003800000 */
[----:B------:R-:W-:Y:S01]  /*6430*/  BPT.TRAP 0x1 ;  /* 0x000000040000795c */ /* 0x000fe20000300000 */
.L_x_3435:
[----:B------:R0:W1:Y:S01]  /*6440*/  SYNCS.PHASECHK.TRANS64.TRYWAIT P2, [UR24+0x28c50], R7 ;  /* 0x028c5007ff0075a7 */ /* 0x0000620008040158 */
[----:B------:R-:W-:Y:S05]  /*6450*/  @!P0 BRA `(.L_x_3436) ;  /* 0x0000000000048947 */ /* 0x000fea0003800000 */
[----:B------:R-:W-:Y:S01]  /*6460*/  BPT.TRAP 0x1 ;  /* 0x000000040000795c */ /* 0x000fe20000300000 */
.L_x_3436:
[----:B-1----:R-:W-:Y:S05]  /*6470*/  @P2 BRA `(.L_x_3437) ;  /* 0x0000000000082947 */ /* 0x002fea0003800000 */
[----:B------:R-:W1:Y:S02]  /*6480*/  SYNCS.PHASECHK.TRANS64.TRYWAIT P2, [UR24+0x28c50], R7 ;  /* 0x028c5007ff0075a7 */ /* 0x000e640008040158 */
[----:B-1----:R-:W-:Y:S05]  /*6490*/  @!P2 BRA `(.L_x_3438) ;  /* 0x000000a000a4a947 */ /* 0x002fea0003800000 */
.L_x_3437:
[----:B------:R-:W-:Y:S01]  /*64a0*/  ULEA UR11, UR39, UR47, 0xc ;  /* 0x0000002f270b7291 */ /* 0x000fe2000f8e603f */
[----:B------:R-:W-:Y:S01]  /*64b0*/  WARPGROUP.ARRIVE ;  /* 0x00000000000079c5 */ /* 0x000fe20000000000 */
[----:B------:R-:W-:Y:S01]  /*64c0*/  UMOV UR7, 0x40000040 ;  /* 0x4000004000077882 */ /* 0x000fe20000000000 */
[----:B------:R-:W-:Y:S01]  /*64d0*/  UISETP.GT.AND UP0, UPT, UR21, UR20, UPT ;  /* 0x000000141500728c */ /* 0x000fe2000bf04270 */
[----:B-1----:R-:W-:Y:S01]  /*64e0*/  @!P1 VIADD R168, R168, 0x28c60 ;  /* 0x00028c60a8a89836 */ /* 0x002fe20000000000 */
        /* <DEDUP_REMOVED lines=37> */
.L_x_3430:
[----:B------:R-:W-:-:S13]  /*6740*/  ISETP.LE.AND P2, PT, RZ, UR21, PT ;  /* 0x00000015ff007c0c */ /* 0x000fda000bf43270 */
[----:B------:R-:W-:Y:S05]  /*6750*/  @!P2 BRA `(.L_x_3440) ;  /* 0x00000018002ca947 */ /* 0x000fea0003800000 */
[----:B------:R-:W-:Y:S01]  /*6760*/  IMAD.MOV.U32 R8, RZ, RZ, R5 ;  /* 0x000000ffff087224 */ /* 0x000fe200078e0005 */
[----:B------:R-:W-:Y:S01]  /*6770*/  UMOV UR22, UR39 ;  /* 0x0000002700167c82 */ /* 0x000fe20008000000 */
[----:B------:R-:W-:Y:S01]  /*6780*/  IMAD.MOV.U32 R9, RZ, RZ, R4 ;  /* 0x000000ffff097224 */ /* 0x000fe200078e0004 */
[----:B------:R-:W-:-:S06]  /*6790*/  ULDC UR20, c[0x0][0x988] ;  /* 0x0002620000147ab9 */ /* 0x000fcc0000000800 */
.L_x_3449:
[----:B------:R-:W-:-:S04]  /*67a0*/  UIADD3 UR39, UR22, 0x1, URZ ;  /* 0x0000000116277890 */ /* 0x000fc8000fffe03f */
[----:B------:R-:W-:-:S04]  /*67b0*/  UISETP.NE.AND UP0, UPT, UR39, 0x2, UPT ;  /* 0x000000022700788c */ /* 0x000fc8000bf05270 */
[----:B------:R-:W-:Y:S02]  /*67c0*/  USEL UR6, URZ, 0x1, UP0 ;  /* 0x000000013f067887 */ /* 0x000fe40008000000 */
[----:B------:R-:W-:Y:S02]  /*67d0*/  USEL UR39, UR39, URZ, UP0 ;  /* 0x0000003f27277287 */ /* 0x000fe40008000000 */
[----:B------:R-:W-:Y:S01]  /*67e0*/  ULOP3.LUT UR38, UR38, UR6, URZ, 0x3c, !UPT ;  /* 0x0000000626267292 */ /* 0x000fe2000f8e3c3f */
[----:B-12-4-:R-:W-:Y:S11]  /*67f0*/  @!P0 BRA `(.L_x_3441) ;  /* 0x0000000000048947 */ /* 0x016ff60003800000 */
[----:B------:R-:W-:Y:S01]  /*6800*/  BPT.TRAP 0x1 ;  /* 0x000000040000795c */ /* 0x000fe20000300000 */
.L_x_3441:
[----:B------:R-:W-:Y:S01]  /*6810*/  ULEA UR23, UR39, UR40, 0x3 ;  /* 0x0000002827177291 */ /* 0x000fe2000f8e183f */
[----:B01----:R-:W-:-:S05]  /*6820*/  IMAD.U32 R7, RZ, RZ, UR38 ;  /* 0x00000026ff077e24 */ /* 0x003fca000f8e00ff */
[----:B------:R-:W-:-:S04]  /*6830*/  SHF.L.U32 R7, R7, 0x1f, RZ ;  /* 0x0000001f07077819 */ /* 0x000fc800000006ff */
[----:B------:R0:W1:Y:S01]  /*6840*/  SYNCS.PHASECHK.TRANS64.TRYWAIT P2, [UR23+0x28c30], R7 ;  /* 0x028c3007ff0075a7 */ /* 0x0000620008040157 */
[----:B------:R-:W-:Y:S05]  /*6850*/  @!P0 BRA `(.L_x_3442) ;  /* 0x0000000000048947 */ /* 0x000fea0003800000 */
[----:B------:R-:W-:Y:S01]  /*6860*/  BPT.TRAP 0x1 ;  /* 0x000000040000795c */ /* 0x000fe20000300000 */
.L_x_3442:
[----:B-1----:R-:W-:Y:S05]  /*6870*/  @P2 BRA `(.L_x_3443) ;  /* 0x0000000000082947 */ /* 0x002fea0003800000 */
[----:B------:R-:W1:Y:S02]  /*6880*/  SYNCS.PHASECHK.TRANS64.TRYWAIT P2, [UR23+0x28c30], R7 ;  /* 0x028c3007ff0075a7 */ /* 0x000e640008040157 */
[----:B-1----:R-:W-:Y:S05]  /*6890*/  @!P2 BRA `(.L_x_3444) ;  /* 0x0000009c00b8a947 */ /* 0x002fea0003800000 */
.L_x_3443:
[----:B------:R-:W-:Y:S01]  /*68a0*/  R2UR UR18, R0 ;  /* 0x00000000001272ca */ /* 0x000fe200000e0000 */
[----:B--23--:R-:W-:Y:S01]  /*68b0*/  WARPGROUP.ARRIVE ;  /* 0x00000000000079c5 */ /* 0x00cfe20000000000 */
        /* <DEDUP_REMOVED lines=20> */
[----:B-1----:R-:W-:-:S04]  /*6a00*/  FMNMX.FTZ R4, R152, R9, !PT ;  /* 0x0000000998047209 */ /* 0x002fc80007810000 */
        /* <DEDUP_REMOVED lines=49> */
[----:B------:R-:W-:Y:S01]  /*6d20*/  IADD3 R173, -R18, RZ, RZ ;  /* 0x000000ff12ad7210 */ /* 0x000fe20007ffe1ff */
[----:B------:R-:W2:Y:S01]  /*6d30*/  MUFU.EX2 R9, R9 ;  /* 0x0000000900097308 */ /* 0x000ea20000000800 */
[----:B------:R-:W-:Y:S01]  /*6d40*/  FMNMX.FTZ R12, R182, R5, !PT ;  /* 0x00000005b60c7209 */ /* 0x000fe20007810000 */
[----:B------:R-:W-:Y:S01]  /*6d50*/  FFMA.FTZ R181, R181, UR10, -R190 ;  /* 0x0000000ab5b57c23 */ /* 0x000fe200080108be */
[----:B------:R-:W-:-:S02]  /*6d60*/  ISETP.NE.AND P2, PT, R16, R173, PT ;  /* 0x000000ad1000720c */ /* 0x000fc40003f45270 */
[----:B------:R-:W-:-:S03]  /*6d70*/  FMNMX.FTZ R5, R183, R12, !PT ;  /* 0x0000000cb7057209 */ /* 0x000fc60007810000 */
[----:B------:R3:W-:Y:S01]  /*6d80*/  MUFU.EX2 R12, R157 ;  /* 0x0000009d000c7308 */ /* 0x0007e20000000800 */
[-C--:B-1----:R-:W-:Y:S01]  /*6d90*/  FMUL.FTZ R24, R24, R10.reuse ;  /* 0x0000000a18187220 */ /* 0x082fe20000410000 */
[----:B------:R-:W1:Y:S01]  /*6da0*/  SHFL.BFLY PT, R20, R5, 0x2, 0x1f ;  /* 0x0c401f0005147f89 */ /* 0x000e6200000e0000 */
[-C--:B------:R-:W-:Y:S01]  /*6db0*/  FMUL.FTZ R25, R25, R10.reuse ;  /* 0x0000000a19197220 */ /* 0x080fe20000410000 */
[-C--:B------:R-:W-:Y:S01]  /*6dc0*/  FMUL.FTZ R28, R28, R10.reuse ;  /* 0x0000000a1c1c7220 */ /* 0x080fe20000410000 */
[-C--:B------:R-:W-:Y:S01]  /*6dd0*/  FMUL.FTZ R29, R29, R10.reuse ;  /* 0x0000000a1d1d7220 */ /* 0x080fe20000410000 */
[-C--:B------:R-:W-:Y:S01]  /*6de0*/  FMUL.FTZ R32, R32, R10.reuse ;  /* 0x0000000a20207220 */ /* 0x080fe20000410000 */
[-C--:B------:R-:W-:Y:S01]  /*6df0*/  FMUL.FTZ R33, R33, R10.reuse ;  /* 0x0000000a21217220 */ /* 0x080fe20000410000 */
[----:B------:R-:W-:Y:S01]  /*6e00*/  MUFU.EX2 R152, R152 ;  /* 0x0000009800987308 */ /* 0x000fe20000000800 */
[--C-:B---3--:R-:W-:Y:S01]  /*6e10*/  FFMA.FTZ R157, R177, UR10, -R190.reuse ;  /* 0x0000000ab19d7c23 */ /* 0x108fe200080108be */
[----:B--2---:R-:W-:Y:S01]  /*6e20*/  FFMA.FTZ R3, R10, R3, R9 ;  /* 0x000000030a037223 */ /* 0x004fe20000010009 */
        /* <DEDUP_REMOVED lines=15> */
[----:B-1----:R-:W-:Y:S01]  /*6f20*/  FMNMX.FTZ R161, R5, R20, !PT ;  /* 0x0000001405a17209 */ /* 0x002fe20007810000 */
[--C-:B------:R-:W-:Y:S01]  /*6f30*/  FFMA.FTZ R20, R172, UR10, -R190.reuse ;  /* 0x0000000aac147c23 */ /* 0x100fe200080108be */
[-C--:B------:R-:W-:Y:S01]  /*6f40*/  FMUL.FTZ R61, R61, R10.reuse ;  /* 0x0000000a3d3d7220 */ /* 0x080fe20000410000 */
[-C--:B------:R-:W-:Y:S01]  /*6f50*/  FMUL.FTZ R64, R64, R10.reuse ;  /* 0x0000000a40407220 */ /* 0x080fe20000410000 */
[-C--:B------:R-:W-:Y:S01]  /*6f60*/  FMUL.FTZ R65, R65, R10.reuse ;  /* 0x0000000a41417220 */ /* 0x080fe20000410000 */
[----:B------:R-:W1:Y:S01]  /*6f70*/  SHFL.BFLY PT, R168, R161, 0x1, 0x1f ;  /* 0x0c201f00a1a87f89 */ /* 0x000e6200000e0000 */
        /* <DEDUP_REMOVED lines=9> */
[----:B--2---:R-:W-:Y:S01]  /*7010*/  FFMA.FTZ R164, R176, UR10, -R190 ;  /* 0x0000000ab0a47c23 */ /* 0x004fe200080108be */
        /* <DEDUP_REMOVED lines=13> */
[----:B-1----:R-:W-:Y:S01]  /*70f0*/  FMNMX.FTZ R5, R161, R168, !PT ;  /* 0x000000a8a1057209 */ /* 0x002fe20007810000 */
        /* <DEDUP_REMOVED lines=19> */
[--C-:B-1----:R-:W-:Y:S01]  /*7230*/  FFMA.FTZ R180, R167, UR10, -R177.reuse ;  /* 0x0000000aa7b47c23 */ /* 0x102fe200080108b1 */
[----:B------:R-:W-:Y:S01]  /*7240*/  FFMA.FTZ R167, R170, UR10, -R177 ;  /* 0x0000000aaaa77c23 */ /* 0x000fe200080108b1 */
[----:B------:R-:W-:-:S02]  /*7250*/  IMAD.U32 R170, RZ, RZ, UR23 ;  /* 0x00000017ffaa7e24 */ /* 0x000fc4000f8e00ff */
[--C-:B------:R-:W-:Y:S01]  /*7260*/  FFMA.FTZ R171, R174, UR10, -R177.reuse ;  /* 0x0000000aaeab7c23 */ /* 0x100fe200080108b1 */
[--C-:B------:R-:W-:Y:S01]  /*7270*/  FFMA.FTZ R174, R175, UR10, -R177.reuse ;  /* 0x0000000aafae7c23 */ /* 0x100fe200080108b1 */
[----:B------:R-:W-:Y:S02]  /*7280*/  IMAD.U32 R175, RZ, RZ, UR22 ;  /* 0x00000016ffaf7e24 */ /* 0x000fe4000f8e00ff */
[--C-:B------:R-:W-:Y:S01]  /*7290*/  FFMA.FTZ R173, R178, UR10, -R177.reuse ;  /* 0x0000000ab2ad7c23 */ /* 0x100fe200080108b1 */
[----:B------:R-:W1:Y:S01]  /*72a0*/  MUFU.EX2 R168, R168 ;  /* 0x000000a800a87308 */ /* 0x000e620000000800 */
[----:B------:R-:W-:Y:S02]  /*72b0*/  @!P1 VIADD R154, R170, 0x28c40 ;  /* 0x00028c40aa9a9836 */ /* 0x000fe40000000000 */
[--C-:B------:R-:W-:Y:S01]  /*72c0*/  FFMA.FTZ R182, R182, UR10, -R177.reuse ;  /* 0x0000000ab6b67c23 */ /* 0x100fe200080108b1 */
[----:B------:R-:W-:Y:S02]  /*72d0*/  @!P2 IMAD R158, R175, 0x40, R2 ;  /* 0x00000040af9ea824 */ /* 0x000fe400078e0202 */
[--C-:B------:R-:W-:Y:S01]  /*72e0*/  FFMA.FTZ R183, R183, UR10, -R177.reuse ;  /* 0x0000000ab7b77c23 */ /* 0x100fe200080108b1 */
[----:B------:R-:W-:Y:S01]  /*72f0*/  FFMA.FTZ R179, R179, UR10, -R177 ;  /* 0x0000000ab3b37c23 */ /* 0x000fe200080108b1 */
[----:B------:R-:W-:Y:S01]  /*7300*/  @!P1 PRMT R154, RZ, 0x654, R154 ;  /* 0x00000654ff9a9816 */ /* 0x000fe2000000009a */
[-C--:B------:R-:W-:Y:S01]  /*7310*/  FMUL.FTZ R116, R116, R10.reuse ;  /* 0x0000000a74747220 */ /* 0x080fe20000410000 */
[----:B------:R-:W2:Y:S01]  /*7320*/  MUFU.EX2 R155, R155 ;  /* 0x0000009b009b7308 */ /* 0x000ea20000000800 */
[----:B------:R-:W-:Y:S01]  /*7330*/  @!P2 LEA R158, R158, UR40, 0x2 ;  /* 0x000000289e9eac11 */ /* 0x000fe2000f8e10ff */
[----:B------:R3:W-:Y:S01]  /*7340*/  @!P1 SYNCS.ARRIVE.TRANS64.RED.A1T0 RZ, [R154+URZ], RZ ;  /* 0x000000ff9aff99a7 */ /* 0x0007e2000810043f */
[-C--:B------:R-:W-:Y:S01]  /*7350*/  FMUL.FTZ R117, R117, R10.reuse ;  /* 0x0000000a75757220 */ /* 0x080fe20000410000 */
[-C--:B------:R-:W-:Y:S01]  /*7360*/  FMUL.FTZ R120, R120, R10.reuse ;  /* 0x0000000a78787220 */ /* 0x080fe20000410000 */
[-C--:B------:R-:W-:Y:S01]  /*7370*/  FMUL.FTZ R121, R121, R10.reuse ;  /* 0x0000000a79797220 */ /* 0x080fe20000410000 */
[----:B------:R-:W-:Y:S01]  /*7380*/  @!P2 STS [R158+0x28800], R10 ;  /* 0x0288000a9e00a388 */ /* 0x000fe20000000800 */
[----:B------:R-:W-:Y:S01]  /*7390*/  FMUL.FTZ R124, R124, R10 ;  /* 0x0000000a7c7c7220 */ /* 0x000fe20000410000 */
[----:B------:R-:W4:Y:S01]  /*73a0*/  MUFU.EX2 R165, R165 ;  /* 0x000000a500a57308 */ /* 0x000f220000000800 */
[----:B-1----:R-:W-:Y:S01]  /*73b0*/  FFMA.FTZ R6, R169, R6, R168 ;  /* 0x00000006a9067223 */ /* 0x002fe200000100a8 */
[C---:B---3--:R-:W-:Y:S01]  /*73c0*/  FADD.FTZ R154, R152.reuse, R3 ;  /* 0x00000003989a7221 */ /* 0x048fe20000010000 */
[----:B------:R1:W-:Y:S01]  /*73d0*/  @!P2 STS [R158+0x28820], R169 ;  /* 0x028820a99e00a388 */ /* 0x0003e20000000800 */
[----:B------:R-:W-:Y:S01]  /*73e0*/  F2FP.F16.F32.PACK_AB R152, R152, R9 ;  /* 0x000000099898723e */ /* 0x000fe200000000ff */
[-C--:B------:R-:W-:Y:S01]  /*73f0*/  FMUL.FTZ R125, R125, R10.reuse ;  /* 0x0000000a7d7d7220 */ /* 0x080fe20000410000 */
[----:B------:R-:W-:Y:S01]  /*7400*/  FADD.FTZ R3, R11, R154 ;  /* 0x0000009a0b037221 */ /* 0x000fe20000010000 */
[-C--:B------:R-:W-:Y:S01]  /*7410*/  FMUL.FTZ R128, R128, R10.reuse ;  /* 0x0000000a80807220 */ /* 0x080fe20000410000 */
[----:B------:R-:W3:Y:S01]  /*7420*/  MUFU.EX2 R172, R172 ;  /* 0x000000ac00ac7308 */ /* 0x000ee20000000800 */
        /* <DEDUP_REMOVED lines=20> */
[----:B------:R-:W-:Y:S01]  /*7570*/  FMUL.FTZ R149, R149, R10 ;  /* 0x0000000a95957220 */ /* 0x000fe20000410000 */
[----:B------:R-:W-:Y:S01]  /*7580*/  FADD.FTZ R154, R160, R175 ;  /* 0x000000afa09a7221 */ /* 0x000fe20000010000 */
[----:B------:R-:W-:Y:S01]  /*7590*/  F2FP.F16.F32.PACK_AB R156, R13, R156 ;  /* 0x0000009c0d9c723e */ /* 0x000fe200000000ff */
[----:B------:R-:W3:Y:S01]  /*75a0*/  MUFU.EX2 R163, R163 ;  /* 0x000000a300a37308 */ /* 0x000ee20000000800 */
[----:B--2---:R-:W-:Y:S01]  /*75b0*/  FADD.FTZ R3, R159, R6 ;  /* 0x000000069f037221 */ /* 0x004fe20000010000 */
[----:B-1----:R-:W-:Y:S01]  /*75c0*/  F2FP.F16.F32.PACK_AB R158, R15, R14 ;  /* 0x0000000e0f9e723e */ /* 0x002fe200000000ff */
        /* <DEDUP_REMOVED lines=64> */
[-C--:B------:R-:W-:Y:S01]  /*79d0*/  FMUL.FTZ R118, R118, R169.reuse ;  /* 0x000000a976767220 */ /* 0x080fe20000410000 */
[----:B------:R-:W-:Y:S01]  /*79e0*/  F2FP.F16.F32.PACK_AB R153, R155, R168 ;  /* 0x000000a89b99723e */ /* 0x000fe200000000ff */
[----:B------:R-:W-:Y:S01]  /*79f0*/  FMUL.FTZ R119, R119, R169 ;  /* 0x000000a977777220 */ /* 0x000fe20000410000 */
[----:B------:R-:W-:Y:S01]  /*7a00*/  F2FP.F16.F32.PACK_AB R154, R12, R11 ;  /* 0x0000000b0c9a723e */ /* 0x000fe200000000ff */
[----:B------:R-:W-:Y:S01]  /*7a10*/  FMUL.FTZ R122, R122, R169 ;  /* 0x000000a97a7a7220 */ /* 0x000fe20000410000 */
[----:B------:R-:W3:Y:S01]  /*7a20*/  MUFU.EX2 R174, R174 ;  /* 0x000000ae00ae7308 */ /* 0x000ee20000000800 */
[----:B-1----:R-:W-:Y:S01]  /*7a30*/  FADD.FTZ R3, R171, R6 ;  /* 0x00000006ab037221 */ /* 0x002fe20000010000 */
[----:B------:R-:W-:Y:S01]  /*7a40*/  F2FP.F16.F32.PACK_AB R155, R172, R165 ;  /* 0x000000a5ac9b723e */ /* 0x000fe200000000ff */
[----:B------:R-:W-:Y:S01]  /*7a50*/  BAR.SYNC.DEFER_BLOCKING 0xf, 0x100 ;  /* 0x03c4000000007b1d */ /* 0x000fe20000010000 */
        /* <DEDUP_REMOVED lines=18> */
[----:B------:R-:W-:-:S03]  /*7b80*/  FMUL.FTZ R151, R151, R169 ;  /* 0x000000a997977220 */ /* 0x000fc60000410000 */
[----:B------:R-:W3:Y:S01]  /*7b90*/  MUFU.EX2 R8, R181 ;  /* 0x000000b500087308 */ /* 0x000ee20000000800 */
[C---:B-1----:R-:W-:Y:S01]  /*7ba0*/  FADD.FTZ R10, R157.reuse, R10 ;  /* 0x0000000a9d0a7221 */ /* 0x042fe20000010000 */
[----:B------:R-:W-:Y:S01]  /*7bb0*/  F2FP.F16.F32.PACK_AB R164, R157, R164 ;  /* 0x000000a49da4723e */ /* 0x000fe200000000ff */
[----:B------:R1:W-:Y:S01]  /*7bc0*/  STSM.16.M88.4 [R19+0x26800], R152 ;  /* 0x0268009813007844 */ /* 0x0003e20000000200 */
[----:B------:R-:W-:Y:S01]  /*7bd0*/  F2FP.F16.F32.PACK_AB R157, R176, R159 ;  /* 0x0000009fb09d723e */ /* 0x000fe200000000ff */
[----:B------:R-:W-:Y:S01]  /*7be0*/  FADD.FTZ R3, R161, R10 ;  /* 0x0000000aa1037221 */ /* 0x000fe20000010000 */
[----:B------:R-:W-:Y:S02]  /*7bf0*/  F2FP.F16.F32.PACK_AB R159, R180, R163 ;  /* 0x000000a3b49f723e */ /* 0x000fe400000000ff */
[----:B------:R-:W4:Y:S01]  /*7c00*/  MUFU.EX2 R178, R179 ;  /* 0x000000b300b27308 */ /* 0x000f220000000800 */
[----:B--2---:R-:W-:Y:S01]  /*7c10*/  FADD.FTZ R9, R173, R6 ;  /* 0x00000006ad097221 */ /* 0x004fe20000010000 */
[----:B------:R-:W-:Y:S01]  /*7c20*/  F2FP.F16.F32.PACK_AB R163, R174, R171 ;  /* 0x000000abaea3723e */ /* 0x000fe200000000ff */
[----:B------:R1:W-:Y:S05]  /*7c30*/  STSM.16.M88.4 [R22], R156 ;  /* 0x0000009c16007844 */ /* 0x0003ea0000000200 */
[----:B------:R-:W2:Y:S01]  /*7c40*/  MUFU.EX2 R182, R182 ;  /* 0x000000b600b67308 */ /* 0x000ea20000000800 */
[C---:B---3--:R-:W-:Y:S01]  /*7c50*/  F2FP.F16.F32.PACK_AB R166, R8.reuse, R161 ;  /* 0x000000a108a6723e */ /* 0x048fe200000000ff */
[----:B------:R-:W-:Y:S01]  /*7c60*/  FADD.FTZ R3, R8, R3 ;  /* 0x0000000308037221 */ /* 0x000fe20000010000 */
[----:B------:R-:W-:-:S05]  /*7c70*/  F2FP.F16.F32.PACK_AB R161, R190, R167 ;  /* 0x000000a7bea1723e */ /* 0x000fca00000000ff */
[----:B------:R-:W3:Y:S01]  /*7c80*/  MUFU.EX2 R183, R183 ;  /* 0x000000b700b77308 */ /* 0x000ee20000000800 */
[C---:B----4-:R-:W-:Y:S01]  /*7c90*/  FADD.FTZ R9, R178.reuse, R9 ;  /* 0x00000009b2097221 */ /* 0x050fe20000010000 */
[----:B------:R-:W-:Y:S01]  /*7ca0*/  F2FP.F16.F32.PACK_AB R165, R178, R173 ;  /* 0x000000adb2a5723e */ /* 0x000fe200000000ff */
[----:B------:R1:W-:Y:S02]  /*7cb0*/  STSM.16.M88.4 [R184], R160 ;  /* 0x000000a0b8007844 */ /* 0x0003e40000000200 */
[----:B--2---:R-:W-:Y:S01]  /*7cc0*/  FADD.FTZ R6, R182, R9 ;  /* 0x00000009b6067221 */ /* 0x004fe20000010000 */
[----:B---3--:R-:W-:-:S03]  /*7cd0*/  F2FP.F16.F32.PACK_AB R167, R183, R182 ;  /* 0x000000b6b7a7723e */ /* 0x008fc600000000ff */
[----:B------:R-:W-:Y:S02]  /*7ce0*/  FADD.FTZ R6, R183, R6 ;  /* 0x00000006b7067221 */ /* 0x000fe40000010000 */
[----:B------:R1:W-:Y:S01]  /*7cf0*/  STSM.16.M88.4 [R23], R164 ;  /* 0x000000a417007844 */ /* 0x0003e20000000200 */
[----:B------:R-:W-:Y:S05]  /*7d00*/  @!P0 BRA `(.L_x_3445) ;  /* 0x0000000000048947 */ /* 0x000fea0003800000 */
[----:B------:R-:W-:Y:S01]  /*7d10*/  BPT.TRAP 0x1 ;  /* 0x000000040000795c */ /* 0x000fe20000300000 */
.L_x_3445:
[----:B------:R2:W3:Y:S01]  /*7d20*/  SYNCS.PHASECHK.TRANS64.TRYWAIT P2, [UR23+0x28c50], R7 ;  /* 0x028c5007ff0075a7 */ /* 0x0004e20008040157 */
[----:B------:R-:W-:Y:S05]  /*7d30*/  @!P0 BRA `(.L_x_3446) ;  /* 0x0000000000048947 */ /* 0x000fea0003800000 */
[----:B------:R-:W-:Y:S01]  /*7d40*/  BPT.TRAP 0x1 ;  /* 0x000000040000795c */ /* 0x000fe20000300000 */
.L_x_3446:
[----:B---3--:R-:W-:Y:S05]  /*7d50*/  @P2 BRA `(.L_x_3447) ;  /* 0x0000000000082947 */ /* 0x008fea0003800000 */
[----:B------:R-:W3:Y:S02]  /*7d60*/  SYNCS.PHASECHK.TRANS64.TRYWAIT P2, [UR23+0x28c50], R7 ;  /* 0x028c5007ff0075a7 */ /* 0x000ee40008040157 */
[----:B---3--:R-:W-:Y:S05]  /*7d70*/  @!P2 BRA `(.L_x_3448) ;  /* 0x000000880098a947 */ /* 0x008fea0003800000 */
.L_x_3447:
        /* <DEDUP_REMOVED lines=41> */
.L_x_3440:
[----:B------:R-:W5:Y:S01]  /*8010*/  SHFL.BFLY PT, R0, R3, 0x2, 0x1f ;  /* 0x0c401f0003007f89 */ /* 0x000f6200000e0000 */
[----:B------:R-:W-:Y:S01]  /*8020*/  IMAD.U32 R11, RZ, RZ, UR10 ;  /* 0x0000000aff0b7e24 */ /* 0x000fe2000f8e00ff */
[----:B------:R-:W-:Y:S01]  /*8030*/  UIADD3 UR37, UR37, 0x1, URZ ;  /* 0x0000000125257890 */ /* 0x000fe2000fffe03f */
[----:B------:R-:W-:Y:S01]  /*8040*/  IMAD.U32 R15, RZ, RZ, UR10 ;  /* 0x0000000aff0f7e24 */ /* 0x000fe2000f8e00ff */
[----:B------:R-:W0:Y:S01]  /*8050*/  SHFL.BFLY PT, R9, R6, 0x2, 0x1f ;  /* 0x0c401f0006097f89 */ /* 0x000e2200000e0000 */
[----:B------:R-:W-:Y:S08]  /*8060*/  BAR.ARV 0x8, 0xa0 ;  /* 0x0202800000007b1d */ /* 0x000ff00000002000 */
[----:B------:R-:W-:Y:S01]  /*8070*/  BAR.SYNC.DEFER_BLOCKING 0xf, 0x100 ;  /* 0x03c4000000007b1d */ /* 0x000fe20000010000 */
[----:B-----5:R-:W-:Y:S01]  /*8080*/  FADD.FTZ R0, R0, R3 ;  /* 0x0000000300007221 */ /* 0x020fe20000010000 */
[----:B------:R-:W-:Y:S01]  /*8090*/  IMAD.U32 R3, RZ, RZ, UR39 ;  /* 0x00000027ff037e24 */ /* 0x000fe2000f8e00ff */
[----:B------:R-:W-:Y:S01]  /*80a0*/  UIADD3 UR39, UR39, 0x1, URZ ;  /* 0x0000000127277890 */ /* 0x000fe2000fffe03f */
[----:B0-----:R-:W-:-:S02]  /*80b0*/  FADD.FTZ R9, R9, R6 ;  /* 0x0000000609097221 */ /* 0x001fc40000010000 */
[----:B-12---:R-:W0:Y:S01]  /*80c0*/  SHFL.BFLY PT, R7, R0, 0x1, 0x1f ;  /* 0x0c201f0000077f89 */ /* 0x006e2200000e0000 */
[----:B------:R-:W-:-:S03]  /*80d0*/  UISETP.NE.AND UP0, UPT, UR39, 0x2, UPT ;  /* 0x000000022700788c */ /* 0x000fc6000bf05270 */
[----:B------:R-:W1:Y:S01]  /*80e0*/  SHFL.BFLY PT, R8, R9, 0x1, 0x1f ;  /* 0x0c201f0009087f89 */ /* 0x000e6200000e0000 */
[----:B------:R-:W-:Y:S02]  /*80f0*/  USEL UR4, URZ, 0x1, UP0 ;  /* 0x000000013f047887 */ /* 0x000fe40008000000 */
[----:B------:R-:W-:Y:S02]  /*8100*/  USEL UR39, UR39, URZ, UP0 ;  /* 0x0000003f27277287 */ /* 0x000fe40008000000 */
[----:B------:R-:W-:Y:S01]  /*8110*/  ULOP3.LUT UR38, UR38, UR4, URZ, 0x3c, !UPT ;  /* 0x0000000426267292 */ /* 0x000fe2000f8e3c3f */
[----:B0-----:R-:W-:Y:S01]  /*8120*/  FADD.FTZ R12, R0, R7 ;  /* 0x00000007000c7221 */ /* 0x001fe20000010000 */
[----:B------:R-:W-:Y:S02]  /*8130*/  IMAD.MOV R7, RZ, RZ, -R18 ;  /* 0x000000ffff077224 */ /* 0x000fe400078e0a12 */
[----:B-1----:R-:W-:Y:S02]  /*8140*/  FADD.FTZ R13, R9, R8 ;  /* 0x00000008090d7221 */ /* 0x002fe40000010000 */
[----:B------:R-:W-:-:S02]  /*8150*/  FSETP.NE.FTZ.AND P1, PT, R12, RZ, PT ;  /* 0x000000ff0c00720b */ /* 0x000fc40003f35000 */
[----:B------:R-:W-:Y:S02]  /*8160*/  ISETP.NE.AND P0, PT, R16, R7, PT ;  /* 0x000000071000720c */ /* 0x000fe40003f05270 */
[----:B------:R-:W-:Y:S02]  /*8170*/  CS2R R6, SRZ ;  /* 0x0000000000067805 */ /* 0x000fe4000001ff00 */
[----:B------:R-:W-:-:S07]  /*8180*/  FSETP.NE.FTZ.AND P2, PT, R13, RZ, PT ;  /* 0x000000ff0d00720b */ /* 0x000fce0003f55000 */
[----:B------:R-:W0:Y:S02]  /*8190*/  @P1 MUFU.RCP R7, R12 ;  /* 0x0000000c00071308 */ /* 0x000e240000001000 */
[----:B------:R-:W-:Y:S01]  /*81a0*/  @!P0 LEA R0, R3, R2, 0x6 ;  /* 0x0000000203008211 */ /* 0x000fe200078e30ff */
[----:B------:R-:W-:-:S03]  /*81b0*/  IMAD.MOV.U32 R3, RZ, RZ, -0x800000 ;  /* 0xff800000ff037424 */ /* 0x000fc600078e00ff */
[----:B------:R-:W-:Y:S01]  /*81c0*/  @P2 FMUL.FTZ R15, R15, 0.69314718246459960938 ;  /* 0x3f3172180f0f2820 */ /* 0x000fe20000410000 */
[----:B------:R-:W-:Y:S01]  /*81d0*/  @!P0 LEA R9, R0, UR40, 0x2 ;  /* 0x0000002800098c11 */ /* 0x000fe2000f8e10ff */
[----:B------:R-:W-:Y:S01]  /*81e0*/  IMAD.MOV.U32 R0, RZ, RZ, -0x800000 ;  /* 0xff800000ff007424 */ /* 0x000fe200078e00ff */
[----:B------:R-:W1:Y:S08]  /*81f0*/  @P2 MUFU.RCP R6, R13 ;  /* 0x0000000d00062308 */ /* 0x000e700000001000 */
[----:B------:R-:W2:Y:S01]  /*8200*/  @P1 MUFU.LG2 R12, R12 ;  /* 0x0000000c000c1308 */ /* 0x000ea20000000c00 */
[----:B0-----:R0:W-:Y:S01]  /*8210*/  @!P0 STS [R9+0x28800], R7 ;  /* 0x0288000709008388 */ /* 0x0011e20000000800 */
[-C--:B---3--:R-:W-:Y:S01]  /*8220*/  FMUL.FTZ R161, R24, R7.reuse ;  /* 0x0000000718a17220 */ /* 0x088fe20000410000 */
[-C--:B------:R-:W-:Y:S01]  /*8230*/  FMUL.FTZ R8, R25, R7.reuse ;  /* 0x0000000719087220 */ /* 0x080fe20000410000 */
[-C--:B------:R-:W-:Y:S01]  /*8240*/  FMUL.FTZ R10, R28, R7.reuse ;  /* 0x000000071c0a7220 */ /* 0x080fe20000410000 */
        /* <DEDUP_REMOVED lines=64> */
[----:B--2---:R-:W-:Y:S01]  /*8650*/  @P1 FMUL.FTZ R12, R12, 0.69314718246459960938 ;  /* 0x3f3172180c0c1820 */ /* 0x004fe20000410000 */
[----:B---3--:R-:W-:Y:S01]  /*8660*/  @P2 FMUL.FTZ R14, R13, 0.69314718246459960938 ;  /* 0x3f3172180d0e2820 */ /* 0x008fe20000410000 */
[-C--:B-1----:R-:W-:Y:S01]  /*8670*/  FMUL.FTZ R9, R26, R6.reuse ;  /* 0x000000061a097220 */ /* 0x082fe20000410000 */
        /* <DEDUP_REMOVED lines=67> */
.L_x_3411:
[----:B------:R-:W0:Y:S08]  /*8ab0*/  S2UR UR4, SR_CgaCtaId ;  /* 0x00000000000479c3 */ /* 0x000e300000008800 */
[----:B------:R-:W-:Y:S06]  /*8ac0*/  BAR.SYNC.DEFER_BLOCKING 0x5, 0x120 ;  /* 0x0144800000007b1d */ /* 0x000fec0000010000 */
[----:B------:R-:W-:Y:S01]  /*8ad0*/  UMOV UR40, 0x400 ;  /* 0x0000040000287882 */ /* 0x000fe20000000000 */
[----:B------:R-:W-:Y:S01]  /*8ae0*/  BSSY B0, `(.L_x_3450) ;  /* 0x0000291000007945 */ /* 0x000fe20003800000 */
[----:B0-----:R-:W-:-:S09]  /*8af0*/  ULEA UR40, UR4, UR40, 0x18 ;  /* 0x0000002804287291 */ /* 0x001fd2000f8ec03f */
[----:B------:R-:W0:Y:S02]  /*8b00*/  LDS.128 R4, [UR40+0x28cd0] ;  /* 0x028cd028ff047984 */ /* 0x000e240008000c00 */
[----:B0-----:R-:W-:Y:S02]  /*8b10*/  R2UR UR52, R5 ;  /* 0x00000000053472ca */ /* 0x001fe400000e0000 */
[----:B------:R-:W-:Y:S01]  /*8b20*/  R2UR UR5, R6 ;  /* 0x00000000060572ca */ /* 0x000fe200000e0000 */
        /* <DEDUP_REMOVED lines=10> */
[----:B------:R-:W-:Y:S01]  /*8bd0*/  F2FP.F16.F32.PACK_AB R8, R8, R161 ;  /* 0x000000a10808723e */ /* 0x000fe200000000ff */
[----:B------:R-:W-:Y:S01]  /*8be0*/  UISETP.NE.U32.AND UP0, UPT, UR8, URZ, UPT ;  /* 0x0000003f0800728c */ /* 0x000fe2000bf05070 */
[----:B------:R-:W-:-:S02]  /*8bf0*/  F2FP.F16.F32.PACK_AB R11, R31, R11 ;  /* 0x0000000b1f0b723e */ /* 0x000fc400000000ff */
[----:B------:R-:W-:Y:S01]  /*8c00*/  F2FP.F16.F32.PACK_AB R33, R35, R34 ;  /* 0x000000222321723e */ /* 0x000fe200000000ff */
[----:B------:R-:W-:Y:S01]  /*8c10*/  UISETP.NE.AND.EX UP0, UPT, UR9, URZ, UPT, UP0 ;  /* 0x0000003f0900728c */ /* 0x000fe2000bf05300 */
[----:B------:R-:W-:Y:S02]  /*8c20*/  F2FP.F16.F32.PACK_AB R40, R41, R40 ;  /* 0x000000282928723e */ /* 0x000fe400000000ff */
[----:B------:R-:W-:Y:S02]  /*8c30*/  F2FP.F16.F32.PACK_AB R34, R37, R36 ;  /* 0x000000242522723e */ /* 0x000fe400000000ff */
[----:B------:R-:W-:Y:S02]  /*8c40*/  F2FP.F16.F32.PACK_AB R35, R39, R38 ;  /* 0x000000262723723e */ /* 0x000fe400000000ff */
[----:B------:R-:W-:Y:S02]  /*8c50*/  F2FP.F16.F32.PACK_AB R41, R43, R42 ;  /* 0x0000002a2b29723e */ /* 0x000fe400000000ff */
[----:B------:R-:W-:Y:S01]  /*8c60*/  F2FP.F16.F32.PACK_AB R48, R49, R48 ;  /* 0x000000303130723e */ /* 0x000fe200000000ff */
[----:B------:R-:W-:Y:S01]  /*8c70*/  UMOV UR6, UR40 ;  /* 0x0000002800067c82 */ /* 0x000fe20008000000 */
[----:B0-----:R-:W-:Y:S01]  /*8c80*/  UMOV UR7, UR4 ;  /* 0x0000000400077c82 */ /* 0x001fe20008000000 */
[----:B------:R-:W-:Y:S01]  /*8c90*/  F2FP.F16.F32.PACK_AB R42, R45, R44 ;  /* 0x0000002c2d2a723e */ /* 0x000fe200000000ff */
[----:B------:R-:W-:Y:S01]  /*8ca0*/  IMAD.U32 R127, RZ, RZ, UR7 ;  /* 0x00000007ff7f7e24 */ /* 0x000fe2000f8e00ff */
[----:B------:R-:W-:Y:S01]  /*8cb0*/  MOV R126, UR6 ;  /* 0x00000006007e7c02 */ /* 0x000fe20008000f00 */
[----:B------:R-:W-:Y:S01]  /*8cc0*/  ULDC.64 UR6, c[0x0][0xbd8] ;  /* 0x0002f60000067ab9 */ /* 0x000fe20000000a00 */
[----:B------:R-:W-:Y:S01]  /*8cd0*/  F2FP.F16.F32.PACK_AB R43, R47, R46 ;  /* 0x0000002e2f2b723e */ /* 0x000fe200000000ff */
[----:B------:R-:W-:Y:S01]  /*8ce0*/  UISETP.NE.U32.AND UP1, UPT, UR6, URZ, UPT ;  /* 0x0000003f0600728c */ /* 0x000fe2000bf25070 */
[----:B------:R-:W-:Y:S01]  /*8cf0*/  F2FP.F16.F32.PACK_AB R49, R51, R50 ;  /* 0x000000323331723e */ /* 0x000fe200000000ff */
[----:B------:R-:W-:Y:S01]  /*8d00*/  IMAD.WIDE R122, R188, 0x2, R126 ;  /* 0x00000002bc7a7825 */ /* 0x000fe200078e027e */
[----:B------:R-:W-:Y:S01]  /*8d10*/  F2FP.F16.F32.PACK_AB R56, R57, R56 ;  /* 0x000000383938723e */ /* 0x000fe200000000ff */
[----:B------:R-:W-:Y:S01]  /*8d20*/  UISETP.NE.AND.EX UP1, UPT, UR7, URZ, UPT, UP1 ;  /* 0x0000003f0700728c */ /* 0x000fe2000bf25310 */
[----:B------:R-:W-:Y:S01]  /*8d30*/  F2FP.F16.F32.PACK_AB R50, R53, R52 ;  /* 0x000000343532723e */ /* 0x000fe200000000ff */
[----:B------:R-:W-:Y:S01]  /*8d40*/  UIADD3 UR4, UP2, UR10, UR6, URZ ;  /* 0x000000060a047290 */ /* 0x000fe2000ff5e03f */
[C---:B------:R-:W-:Y:S01]  /*8d50*/  IADD3 R177, P0, R122.reuse, 0x40, RZ ;  /* 0x000000407ab17810 */ /* 0x040fe20007f1e0ff */
[----:B------:R-:W-:Y:S01]  /*8d60*/  @UP0 UIADD3 UR6, UP3, UR10, UR8, URZ ;  /* 0x000000080a060290 */ /* 0x000fe2000ff7e03f */
[C---:B------:R-:W-:Y:S01]  /*8d70*/  IADD3 R183, P6, R122.reuse, 0x2020, RZ ;  /* 0x000020207ab77810 */ /* 0x040fe20007fde0ff */
[----:B------:R-:W-:Y:S01]  /*8d80*/  UIADD3.X UR8, UR11, UR7, URZ, UP2, !UPT ;  /* 0x000000070b087290 */ /* 0x000fe200097fe43f */
[----:B------:R-:W-:Y:S01]  /*8d90*/  LOP3.LUT R6, R177, 0x380, RZ, 0xc0, !PT ;  /* 0x00000380b1067812 */ /* 0x000fe200078ec0ff */
[--C-:B------:R-:W-:Y:S01]  /*8da0*/  IMAD.X R13, RZ, RZ, R123.reuse, P0 ;  /* 0x000000ffff0d7224 */ /* 0x100fe200000e067b */
[----:B------:R-:W-:Y:S01]  /*8db0*/  IADD3 R175, P1, R122, 0x20, RZ ;  /* 0x000000207aaf7810 */ /* 0x000fe20007f3e0ff */
[--C-:B------:R-:W-:Y:S01]  /*8dc0*/  IMAD.X R25, RZ, RZ, R123.reuse, P6 ;  /* 0x000000ffff197224 */ /* 0x100fe200030e067b */
[----:B------:R-:W-:Y:S01]  /*8dd0*/  SHF.R.U64 R6, R6, 0x3, RZ ;  /* 0x0000000306067819 */ /* 0x000fe200000012ff */
[----:B------:R-:W-:Y:S01]  /*8de0*/  @UP0 UIADD3.X UR7, UR11, UR9, URZ, UP3, !UPT ;  /* 0x000000090b070290 */ /* 0x000fe20009ffe43f */
[----:B------:R-:W-:Y:S01]  /*8df0*/  IADD3 R197, P0, R122, 0x4020, RZ ;  /* 0x000040207ac57810 */ /* 0x000fe20007f1e0ff */
[----:B------:R-:W-:Y:S01]  /*8e00*/  IMAD.X R5, RZ, RZ, R123, P1 ;  /* 0x000000ffff057224 */ /* 0x000fe200008e067b */
[----:B------:R-:W-:-:S02]  /*8e10*/  LOP3.LUT R12, R6, R177, RZ, 0x3c, !PT ;  /* 0x000000b1060c7212 */ /* 0x000fc400078e3cff */
[----:B------:R-:W-:Y:S02]  /*8e20*/  LOP3.LUT R6, R183, 0x380, RZ, 0xc0, !PT ;  /* 0x00000380b7067812 */ /* 0x000fe400078ec0ff */
[----:B------:R-:W-:Y:S02]  /*8e30*/  IADD3 R191, P5, R122, 0x2040, RZ ;  /* 0x000020407abf7810 */ /* 0x000fe40007fbe0ff */
[----:B------:R-:W-:Y:S02]  /*8e40*/  SHF.R.U64 R6, R6, 0x3, RZ ;  /* 0x0000000306067819 */ /* 0x000fe400000012ff */
[----:B------:R-:W-:Y:S01]  /*8e50*/  IADD3 R195, P1, R122, 0x4000, RZ ;  /* 0x000040007ac37810 */ /* 0x000fe20007f3e0ff */
[--C-:B------:R-:W-:Y:S01]  /*8e60*/  IMAD.X R83, RZ, RZ, R123.reuse, P5 ;  /* 0x000000ffff537224 */ /* 0x100fe200028e067b */
[----:B------:R-:W-:Y:S02]  /*8e70*/  LOP3.LUT R24, R6, R183, RZ, 0x3c, !PT ;  /* 0x000000b706187212 */ /* 0x000fe400078e3cff */
[----:B------:R-:W-:Y:S01]  /*8e80*/  LOP3.LUT R6, R197, 0x380, RZ, 0xc0, !PT ;  /* 0x00000380c5067812 */ /* 0x000fe200078ec0ff */
[----:B------:R-:W-:Y:S01]  /*8e90*/  IMAD.X R91, RZ, RZ, R123, P1 ;  /* 0x000000ffff5b7224 */ /* 0x000fe200008e067b */
[----:B------:R-:W-:-:S02]  /*8ea0*/  IADD3 R179, P4, R122, 0x60, RZ ;  /* 0x000000607ab37810 */ /* 0x000fc40007f9e0ff */
[----:B------:R-:W-:Y:S02]  /*8eb0*/  SHF.R.U64 R6, R6, 0x3, RZ ;  /* 0x0000000306067819 */ /* 0x000fe400000012ff */
[C---:B------:R-:W-:Y:S01]  /*8ec0*/  LOP3.LUT R107, R122.reuse, 0x380, RZ, 0xc0, !PT ;  /* 0x000003807a6b7812 */ /* 0x040fe200078ec0ff */
[--C-:B------:R-:W-:Y:S01]  /*8ed0*/  IMAD.X R15, RZ, RZ, R123.reuse, P4 ;  /* 0x000000ffff0f7224 */ /* 0x100fe200020e067b */
[C---:B------:R-:W-:Y:S02]  /*8ee0*/  IADD3 R181, P3, R122.reuse, 0x2000, RZ ;  /* 0x000020007ab57810 */ /* 0x040fe40007f7e0ff */
[C---:B------:R-:W-:Y:S02]  /*8ef0*/  IADD3 R193, P2, R122.reuse, 0x2060, RZ ;  /* 0x000020607ac17810 */ /* 0x040fe40007f5e0ff */
[C---:B------:R-:W-:Y:S02]  /*8f00*/  IADD3 R205, P5, R122.reuse, 0x6020, RZ ;  /* 0x000060207acd7810 */ /* 0x040fe40007fbe0ff */
[----:B------:R-:W-:Y:S01]  /*8f10*/  LOP3.LUT R4, R175, 0x380, RZ, 0xc0, !PT ;  /* 0x00000380af047812 */ /* 0x000fe200078ec0ff */
[--C-:B------:R-:W-:Y:S01]  /*8f20*/  IMAD.X R87, RZ, RZ, R123.reuse, P2 ;  /* 0x000000ffff577224 */ /* 0x100fe200010e067b */
[----:B------:R-:W-:Y:S01]  /*8f30*/  IADD3 R118, P1, R122, 0x6060, RZ ;  /* 0x000060607a767810 */ /* 0x000fe20007f3e0ff */
[----:B------:R-:W-:Y:S01]  /*8f40*/  IMAD.X R111, RZ, RZ, R123, P5 ;  /* 0x000000ffff6f7224 */ /* 0x000fe200028e067b */
[----:B------:R-:W-:-:S02]  /*8f50*/  LOP3.LUT R14, R179, 0x380, RZ, 0xc0, !PT ;  /* 0x00000380b30e7812 */ /* 0x000fc400078ec0ff */
[----:B------:R-:W-:Y:S01]  /*8f60*/  LOP3.LUT R94, R6, R197, RZ, 0x3c, !PT ;  /* 0x000000c5065e7212 */ /* 0x000fe200078e3cff */
[----:B------:R-:W-:Y:S01]  /*8f70*/  IMAD.X R119, RZ, RZ, R123, P1 ;  /* 0x000000ffff777224 */ /* 0x000fe200008e067b */
[----:B------:R-:W-:Y:S02]  /*8f80*/  SHF.R.U64 R107, R107, 0x3, RZ ;  /* 0x000000036b6b7819 */ /* 0x000fe400000012ff */
[----:B------:R-:W-:Y:S02]  /*8f90*/  LOP3.LUT R20, R181, 0x380, RZ, 0xc0, !PT ;  /* 0x00000380b5147812 */ /* 0x000fe400078ec0ff */
[----:B------:R-:W-:Y:S02]  /*8fa0*/  LOP3.LUT R6, R205, 0x380, RZ, 0xc0, !PT ;  /* 0x00000380cd067812 */ /* 0x000fe400078ec0ff */
[----:B------:R-:W-:Y:S02]  /*8fb0*/  IADD3 R203, P6, R122, 0x6000, RZ ;  /* 0x000060007acb7810 */ /* 0x000fe40007fde0ff */
[----:B------:R-:W-:-:S02]  /*8fc0*/  SHF.R.U64 R4, R4, 0x3, RZ ;  /* 0x0000000304047819 */ /* 0x000fc400000012ff */
[C---:B------:R-:W-:Y:S02]  /*8fd0*/  IADD3 R199, P4, R122.reuse, 0x4040, RZ ;  /* 0x000040407ac77810 */ /* 0x040fe40007f9e0ff */
[----:B------:R-:W-:Y:S02]  /*8fe0*/  IADD3.X R21, RZ, R123, RZ, P3, !PT ;  /* 0x0000007bff157210 */ /* 0x000fe40001ffe4ff */
[C---:B------:R-:W-:Y:S01]  /*8ff0*/  IADD3 R114, P2, R122.reuse, 0x6040, RZ ;  /* 0x000060407a727810 */ /* 0x040fe20007f5e0ff */
[----:B------:R-:W-:Y:S01]  /*9000*/  IMAD.X R99, RZ, RZ, R123, P4 ;  /* 0x000000ffff637224 */ /* 0x000fe200020e067b */
[----:B------:R-:W-:Y:S02]  /*9010*/  LOP3.LUT R82, R191, 0x380, RZ, 0xc0, !PT ;  /* 0x00000380bf527812 */ /* 0x000fe400078ec0ff */
[----:B------:R-:W-:Y:S02]  /*9020*/  IADD3 R201, P3, R122, 0x4060, RZ ;  /* 0x000040607ac97810 */ /* 0x000fe40007f7e0ff */
[----:B------:R-:W-:-:S02]  /*9030*/  SHF.R.U64 R14, R14, 0x3, RZ ;  /* 0x000000030e0e7819 */ /* 0x000fc400000012ff */
[----:B------:R-:W-:Y:S01]  /*9040*/  LOP3.LUT R86, R193, 0x380, RZ, 0xc0, !PT ;  /* 0x00000380c1567812 */ /* 0x000fe200078ec0ff */
[--C-:B------:R-:W-:Y:S01]  /*9050*/  IMAD.X R103, RZ, RZ, R123.reuse, P3 ;  /* 0x000000ffff677224 */ /* 0x100fe200018e067b */
[----:B------:R-:W-:Y:S02]  /*9060*/  LOP3.LUT R110, R118, 0x380, RZ, 0xc0, !PT ;  /* 0x00000380766e7812 */ /* 0x000fe400078ec0ff */
[----:B------:R-:W-:Y:S01]  /*9070*/  LOP3.LUT R122, R107, R122, RZ, 0x3c, !PT ;  /* 0x0000007a6b7a7212 */ /* 0x000fe200078e3cff */
[----:B------:R-:W-:Y:S01]  /*9080*/  IMAD.X R107, RZ, RZ, R123, P6 ;  /* 0x000000ffff6b7224 */ /* 0x000fe200030e067b */
[----:B------:R-:W-:Y:S02]  /*9090*/  SHF.R.U64 R20, R20, 0x3, RZ ;  /* 0x0000000314147819 */ /* 0x000fe400000012ff */
[----:B------:R-:W-:Y:S02]  /*90a0*/  LOP3.LUT R90, R195, 0x380, RZ, 0xc0, !PT ;  /* 0x00000380c35a7812 */ /* 0x000fe400078ec0ff */
[----:B------:R-:W-:-:S02]  /*90b0*/  SHF.R.U64 R6, R6, 0x3, RZ ;  /* 0x0000000306067819 */ /* 0x000fc400000012ff */
[----:B------:R-:W-:Y:S02]  /*90c0*/  LOP3.LUT R4, R4, R175, RZ, 0x3c, !PT ;  /* 0x000000af04047212 */ /* 0x000fe400078e3cff */
[----:B------:R-:W-:Y:S02]  /*90d0*/  LOP3.LUT R106, R203, 0x380, RZ, 0xc0, !PT ;  /* 0x00000380cb6a7812 */ /* 0x000fe400078ec0ff */
[----:B------:R-:W-:Y:S02]  /*90e0*/  SHF.R.U64 R82, R82, 0x3, RZ ;  /* 0x0000000352527819 */ /* 0x000fe400000012ff */
[----:B------:R-:W-:Y:S02]  /*90f0*/  LOP3.LUT R98, R199, 0x380, RZ, 0xc0, !PT ;  /* 0x00000380c7627812 */ /* 0x000fe400078ec0ff */
[----:B------:R-:W-:Y:S02]  /*9100*/  LOP3.LUT R27, R114, 0x380, RZ, 0xc0, !PT ;  /* 0x00000380721b7812 */ /* 0x000fe400078ec0ff */
[----:B------:R-:W-:-:S02]  /*9110*/  LOP3.LUT R14, R14, R179, RZ, 0x3c, !PT ;  /* 0x000000b30e0e7212 */ /* 0x000fc400078e3cff */
[----:B------:R-:W-:Y:S02]  /*9120*/  SHF.R.U64 R86, R86, 0x3, RZ ;  /* 0x0000000356567819 */ /* 0x000fe400000012ff */
[----:B------:R-:W-:Y:S02]  /*9130*/  LOP3.LUT R102, R201, 0x380, RZ, 0xc0, !PT ;  /* 0x00000380c9667812 */ /* 0x000fe400078ec0ff */
[----:B------:R-:W-:Y:S02]  /*9140*/  SHF.R.U64 R29, R110, 0x3, RZ ;  /* 0x000000036e1d7819 */ /* 0x000fe400000012ff */
[----:B------:R-:W-:Y:S02]  /*9150*/  LOP3.LUT R20, R20, R181, RZ, 0x3c, !PT ;  /* 0x000000b514147212 */ /* 0x000fe400078e3cff */
[----:B------:R-:W-:Y:S02]  /*9160*/  SHF.R.U64 R90, R90, 0x3, RZ ;  /* 0x000000035a5a7819 */ /* 0x000fe400000012ff */
[----:B------:R-:W-:-:S02]  /*9170*/  MOV R122, R122 ;  /* 0x0000007a007a7202 */ /* 0x000fc40000000f00 */
[----:B------:R-:W-:Y:S02]  /*9180*/  LOP3.LUT R110, R6, R205, RZ, 0x3c, !PT ;  /* 0x000000cd066e7212 */ /* 0x000fe400078e3cff */
[----:B------:R-:W-:Y:S01]  /*9190*/  SHF.R.U64 R106, R106, 0x3, RZ ;  /* 0x000000036a6a7819 */ /* 0x000fe200000012ff */
[----:B------:R0:W-:Y:S01]  /*91a0*/  STSM.16.M88.4 [R122], R8 ;  /* 0x000000087a007844 */ /* 0x0001e20000000200 */
[----:B------:R-:W-:Y:S02]  /*91b0*/  MOV R6, R4 ;  /* 0x0000000400067202 */ /* 0x000fe40000000f00 */
[----:B------:R-:W-:Y:S02]  /*91c0*/  LOP3.LUT R82, R82, R191, RZ, 0x3c, !PT ;  /* 0x000000bf52527212 */ /* 0x000fe400078e3cff */
[----:B------:R-:W-:Y:S01]  /*91d0*/  SHF.R.U64 R98, R98, 0x3, RZ ;  /* 0x0000000362627819 */ /* 0x000fe200000012ff */
[----:B------:R-:W-:Y:S01]  /*91e0*/  STSM.16.M88.4 [R6], R32 ;  /* 0x0000002006007844 */ /* 0x000fe20000000200 */
[----:B------:R-:W-:-:S02]  /*91f0*/  SHF.R.U64 R27, R27, 0x3, RZ ;  /* 0x000000031b1b7819 */ /* 0x000fc400000012ff */
[----:B------:R-:W-:Y:S02]  /*9200*/  MOV R12, R12 ;  /* 0x0000000c000c7202 */ /* 0x000fe40000000f00 */
[----:B------:R-:W-:Y:S02]  /*9210*/  LOP3.LUT R86, R86, R193, RZ, 0x3c, !PT ;  /* 0x000000c156567212 */ /* 0x000fe400078e3cff */
[----:B------:R-:W-:Y:S01]  /*9220*/  SHF.R.U64 R102, R102, 0x3, RZ ;  /* 0x0000000366667819 */ /* 0x000fe200000012ff */
[----:B------:R-:W-:Y:S01]  /*9230*/  STSM.16.M88.4 [R12], R40 ;  /* 0x000000280c007844 */ /* 0x000fe20000000200 */
[----:B------:R-:W-:Y:S01]  /*9240*/  MOV R14, R14 ;  /* 0x0000000e000e7202 */ /* 0x000fe20000000f00 */
[----:B0-----:R-:W-:Y:S01]  /*9250*/  IMAD.U32 R10, RZ, RZ, UR6 ;  /* 0x00000006ff0a7e24 */ /* 0x001fe2000f8e00ff */
        /* <DEDUP_REMOVED lines=10> */
[----:B------:R-:W-:Y:S01]  /*9300*/  F2FP.F16.F32.PACK_AB R72, R73, R72 ;  /* 0x000000484948723e */ /* 0x000fe200000000ff */
[----:B------:R-:W-:Y:S01]  /*9310*/  STSM.16.M88.4 [R20], R56 ;  /* 0x0000003814007844 */ /* 0x000fe20000000200 */
[----:B------:R-:W-:Y:S02]  /*9320*/  IADD3.X R95, RZ, R123, RZ, P0, !PT ;  /* 0x0000007bff5f7210 */ /* 0x000fe400007fe4ff */
[----:B------:R-:W-:Y:S02]  /*9330*/  LOP3.LUT R106, R106, R203, RZ, 0x3c, !PT ;  /* 0x000000cb6a6a7212 */ /* 0x000fe400078e3cff */
[----:B------:R-:W-:Y:S02]  /*9340*/  MOV R24, R24 ;  /* 0x0000001800187202 */ /* 0x000fe40000000f00 */
[----:B------:R-:W-:Y:S02]  /*9350*/  F2FP.F16.F32.PACK_AB R66, R69, R68 ;  /* 0x000000444542723e */ /* 0x000fe400000000ff */
[----:B------:R-:W-:-:S02]  /*9360*/  F2FP.F16.F32.PACK_AB R67, R71, R70 ;  /* 0x000000464743723e */ /* 0x000fc400000000ff */
[----:B------:R-:W-:Y:S02]  /*9370*/  F2FP.F16.F32.PACK_AB R73, R75, R74 ;  /* 0x0000004a4b49723e */ /* 0x000fe400000000ff */
[----:B------:R-:W-:Y:S01]  /*9380*/  IADD3.X R115, RZ, R123, RZ, P2, !PT ;  /* 0x0000007bff737210 */ /* 0x000fe200017fe4ff */
[----:B------:R-:W-:Y:S01]  /*9390*/  STSM.16.M88.4 [R24], R64 ;  /* 0x0000004018007844 */ /* 0x000fe20000000200 */
[----:B------:R-:W-:Y:S02]  /*93a0*/  LOP3.LUT R98, R98, R199, RZ, 0x3c, !PT ;  /* 0x000000c762627212 */ /* 0x000fe400078e3cff */
[----:B------:R-:W-:Y:S02]  /*93b0*/  LOP3.LUT R114, R27, R114, RZ, 0x3c, !PT ;  /* 0x000000721b727212 */ /* 0x000fe400078e3cff */
        /* <DEDUP_REMOVED lines=19> */
[----:B------:R-:W-:Y:S02]  /*94f0*/  MOV R4, R106 ;  /* 0x0000006a00047202 */ /* 0x000fe40000000f00 */
        /* <DEDUP_REMOVED lines=11> */
[----:B------:R-:W-:Y:S01]  /*95b0*/  LOP3.LUT R118, R29, R118, RZ, 0x3c, !PT ;  /* 0x000000761d767212 */ /* 0x000fe200078e3cff */
[----:B------:R-:W-:Y:S01]  /*95c0*/  STSM.16.M88.4 [R98], R104 ;  /* 0x0000006862007844 */ /* 0x000fe20000000200 */
[----:B------:R-:W-:Y:S02]  /*95d0*/  MOV R102, R102 ;  /* 0x0000006600667202 */ /* 0x000fe40000000f00 */
[----:B------:R-:W-:Y:S02]  /*95e0*/  F2FP.F16.F32.PACK_AB R113, R167, R166 ;  /* 0x000000a6a771723e */ /* 0x000fe400000000ff */
        /* <DEDUP_REMOVED lines=16> */
[----:B------:R-:W-:Y:S01]  /*96f0*/  STSM.16.M88.4 [R110], R128 ;  /* 0x000000806e007844 */ /* 0x000fe20000000200 */
[----:B------:R-:W-:-:S02]  /*9700*/  F2FP.F16.F32.PACK_AB R138, R141, R140 ;  /* 0x0000008c8d8a723e */ /* 0x000fc400000000ff */
[----:B------:R-:W-:Y:S02]  /*9710*/  F2FP.F16.F32.PACK_AB R139, R143, R142 ;  /* 0x0000008e8f8b723e */ /* 0x000fe400000000ff */
[----:B------:R-:W-:Y:S01]  /*9720*/  F2FP.F16.F32.PACK_AB R145, R147, R146 ;  /* 0x000000929391723e */ /* 0x000fe200000000ff */
[----:B0-----:R-:W-:Y:S01]  /*9730*/  IMAD.U32 R4, RZ, RZ, UR4 ;  /* 0x00000004ff047e24 */ /* 0x001fe2000f8e00ff */
[----:B------:R-:W-:Y:S01]  /*9740*/  MOV R118, R118 ;  /* 0x0000007600767202 */ /* 0x000fe20000000f00 */
[----:B------:R0:W-:Y:S01]  /*9750*/  STSM.16.M88.4 [R8], R136 ;  /* 0x0000008808007844 */ /* 0x0001e20000000200 */
[----:B------:R-:W-:Y:S02]  /*9760*/  F2FP.F16.F32.PACK_AB R146, R149, R148 ;  /* 0x000000949592723e */ /* 0x000fe400000000ff */
[----:B------:R-:W-:Y:S02]  /*9770*/  F2FP.F16.F32.PACK_AB R147, R151, R150 ;  /* 0x000000969793723e */ /* 0x000fe400000000ff */
[----:B------:R-:W-:-:S02]  /*9780*/  PLOP3.LUT P6, PT, PT, PT, UP0, 0x80, 0x0 ;  /* 0x000000000000781c */ /* 0x000fc40003fcf008 */
[----:B------:R-:W-:Y:S01]  /*9790*/  PLOP3.LUT P0, PT, PT, PT, UP1, 0x80, 0x0 ;  /* 0x000000000000781c */ /* 0x000fe20003f0f018 */
[----:B------:R1:W-:Y:S01]  /*97a0*/  STSM.16.M88.4 [R118], R144 ;  /* 0x0000009076007844 */ /* 0x0003e20000000200 */
[----:B------:R-:W-:Y:S01]  /*97b0*/  MOV R5, UR8 ;  /* 0x0000000800057c02 */ /* 0x000fe20008000f00 */
[----:B------:R-:W-:Y:S08]  /*97c0*/  BAR.SYNC.DEFER_BLOCKING 0x1, 0x100 ;  /* 0x0044000000007b1d */ /* 0x000ff00000010000 */
[----:B------:R2:W3:Y:S04]  /*97d0*/  @P6 LDG.E R10, desc[UR48][R10.64] ;  /* 0x000000300a0a6981 */ /* 0x0004e8000c1e1900 */
[----:B------:R-:W4:Y:S01]  /*97e0*/  @P0 LDG.E R6, desc[UR48][R4.64] ;  /* 0x0000003004060981 */ /* 0x000f22000c1e1900 */
[----:B------:R-:W-:Y:S01]  /*97f0*/  IMAD R9, R186, 0x40, R17 ;  /* 0x00000040ba097824 */ /* 0x000fe200078e0211 */
[----:B------:R-:W-:Y:S01]  /*9800*/  ULDC UR8, c[0x0][0xa88] ;  /* 0x0002a20000087ab9 */ /* 0x000fe20000000800 */
[----:B------:R-:W-:-:S02]  /*9810*/  UMOV UR4, URZ ;  /* 0x0000003f00047c82 */ /* 0x000fc40008000000 */
[----:B------:R-:W-:-:S03]  /*9820*/  IMAD.WIDE R126, R9, 0x2, R126 ;  /* 0x00000002097e7825 */ /* 0x000fc600078e027e */
[C---:B------:R-:W-:Y:S02]  /*9830*/  IADD3 R12, P2, R126.reuse, 0x1000, RZ ;  /* 0x000010007e0c7810 */ /* 0x040fe40007f5e0ff */
[C---:B------:R-:W-:Y:S02]  /*9840*/  IADD3 R33, P1, R126.reuse, 0x2000, RZ ;  /* 0x000020007e217810 */ /* 0x040fe40007f3e0ff */
[----:B--2---:R-:W-:Y:S02]  /*9850*/  P2R R11, PR, RZ, 0x4 ;  /* 0x00000004ff0b7803 */ /* 0x004fe40000000000 */
[C---:B------:R-:W-:Y:S02]  /*9860*/  IADD3 R25, P2, R126.reuse, 0x3000, RZ ;  /* 0x000030007e197810 */ /* 0x040fe40007f5e0ff */
[C---:B------:R-:W-:Y:S02]  /*9870*/  IADD3 R41, P3, R126.reuse, 0x4000, RZ ;  /* 0x000040007e297810 */ /* 0x040fe40007f7e0ff */
        /* <DEDUP_REMOVED lines=14> */
[----:B0-----:R-:W-:Y:S02]  /*9960*/  LOP3.LUT R8, R9, R12, RZ, 0x3c, !PT ;  /* 0x0000000c09087212 */ /* 0x001fe400078e3cff */
[----:B------:R-:W-:Y:S02]  /*9970*/  LOP3.LUT R32, R32, R33, RZ, 0x3c, !PT ;  /* 0x0000002120207212 */ /* 0x000fe400078e3cff */
[----:B------:R-:W-:Y:S02]  /*9980*/  LOP3.LUT R24, R24, R25, RZ, 0x3c, !PT ;  /* 0x0000001918187212 */ /* 0x000fe400078e3cff */
[----:B------:R-:W-:Y:S02]  /*9990*/  LOP3.LUT R40, R40, R41, RZ, 0x3c, !PT ;  /* 0x0000002928287212 */ /* 0x000fe400078e3cff */
[----:B------:R-:W-:-:S02]  /*99a0*/  LOP3.LUT R28, R28, R29, RZ, 0x3c, !PT ;  /* 0x0000001d1c1c7212 */ /* 0x000fc400078e3cff */
[----:B------:R-:W-:Y:S02]  /*99b0*/  LOP3.LUT R44, R44, R45, RZ, 0x3c, !PT ;  /* 0x0000002d2c2c7212 */ /* 0x000fe400078e3cff */
[----:B---3--:R-:W-:Y:S02]  /*99c0*/  @P6 R2UR UR8, R10 ;  /* 0x000000000a0862ca */ /* 0x008fe400000e0000 */
[----:B----4-:R-:W-:Y:S01]  /*99d0*/  @P0 R2UR UR4, R6 ;  /* 0x00000000060402ca */ /* 0x010fe200000e0000 */
[----:B-1----:R-:W-:-:S14]  /*99e0*/  @P6 BRA `(.L_x_3452) ;  /* 0x0000000000186947 */ /* 0x002fdc0003800000 */
[----:B------:R-:W-:Y:S05]  /*99f0*/  @!P0 BRA `(.L_x_3452) ;  /* 0x0000000000148947 */ /* 0x000fea0003800000 */
[----:B------:R-:W2:Y:S04]  /*9a00*/  LDG.E R10, desc[UR48][R4.64] ;  /* 0x00000030040a7981 */ /* 0x000ea8000c1e1900 */
[----:B------:R-:W3:Y:S01]  /*9a10*/  LDG.E R6, desc[UR48][R4.64+0x4] ;  /* 0x0000043004067981 */ /* 0x000ee2000c1e1900 */
[----:B--2---:R-:W-:Y:S02]  /*9a20*/  R2UR UR6, R10 ;  /* 0x000000000a0672ca */ /* 0x004fe400000e0000 */
[----:B---3--:R-:W-:-:S13]  /*9a30*/  R2UR UR8, R6 ;  /* 0x00000000060872ca */ /* 0x008fda00000e0000 */
[----:B------:R-:W-:-:S12]  /*9a40*/  UIADD3 UR8, -UR6, UR8, URZ ;  /* 0x0000000806087290 */ /* 0x000fd8000fffe13f */
.L_x_3452:
        /* <DEDUP_REMOVED lines=23> */
[----:B------:R-:W-:Y:S01]  /*9bc0*/  IMAD.X R37, RZ, RZ, R127, P0 ;  /* 0x000000ffff257224 */ /* 0x000fe200000e067f */
[----:B0-----:R-:W-:Y:S02]  /*9bd0*/  ISETP.NE.AND P6, PT, R4, RZ, PT ;  /* 0x000000ff0400720c */ /* 0x001fe40003fc5270 */
[----:B------:R-:W-:Y:S02]  /*9be0*/  LOP3.LUT R48, R48, R49, RZ, 0x3c, !PT ;  /* 0x0000003130307212 */ /* 0x000fe400078e3cff */
[----:B------:R-:W-:Y:S02]  /*9bf0*/  IADD3.X R41, RZ, R127, RZ, P3, !PT ;  /* 0x0000007fff297210 */ /* 0x000fe40001ffe4ff */
[----:B------:R-:W-:-:S02]  /*9c00*/  IADD3 R61, P2, R126, 0xa000, RZ ;  /* 0x0000a0007e3d7810 */ /* 0x000fc40007f5e0ff */
[C---:B------:R-:W-:Y:S02]  /*9c10*/  IADD3 R57, P3, R126.reuse, 0xb000, RZ ;  /* 0x0000b0007e397810 */ /* 0x040fe40007f7e0ff */
[C---:B------:R-:W-:Y:S02]  /*9c20*/  IADD3 R69, P4, R126.reuse, 0xc000, RZ ;  /* 0x0000c0007e457810 */ /* 0x040fe40007f9e0ff */
[C---:B------:R-:W-:Y:S02]  /*9c30*/  IADD3 R65, P5, R126.reuse, 0xd000, RZ ;  /* 0x0000d0007e417810 */ /* 0x040fe40007fbe0ff */
[C---:B------:R-:W-:Y:S02]  /*9c40*/  IADD3 R77, P0, R126.reuse, 0xe000, RZ ;  /* 0x0000e0007e4d7810 */ /* 0x040fe40007f1e0ff */
[----:B------:R-:W-:Y:S02]  /*9c50*/  IADD3.X R49, RZ, R127, RZ, P1, !PT ;  /* 0x0000007fff317210 */ /* 0x000fe40000ffe4ff */
[----:B------:R-:W-:-:S02]  /*9c60*/  IADD3 R5, P1, R126, 0xf000, RZ ;  /* 0x0000f0007e057810 */ /* 0x000fc40007f3e0ff */
[----:B------:R-:W-:Y:S02]  /*9c70*/  LOP3.LUT R60, R61, 0x380, RZ, 0xc0, !PT ;  /* 0x000003803d3c7812 */ /* 0x000fe400078ec0ff */
[----:B------:R-:W-:Y:S01]  /*9c80*/  LOP3.LUT R56, R57, 0x380, RZ, 0xc0, !PT ;  /* 0x0000038039387812 */ /* 0x000fe200078ec0ff */
[----:B------:R-:W-:Y:S01]  /*9c90*/  IMAD.X R73, RZ, RZ, R127, P1 ;  /* 0x000000ffff497224 */ /* 0x000fe200008e067f */
        /* <DEDUP_REMOVED lines=37> */
[C---:B------:R-:W-:Y:S01]  /*9ef0*/  IADD3 R10, R6.reuse, 0x8, RZ ;  /* 0x00000008060a7810 */ /* 0x040fe20007ffe0ff */
        /* <DEDUP_REMOVED lines=14> */
.L_x_3453:
        /* <DEDUP_REMOVED lines=11> */
[----:B------:R-:W5:Y:S01]  /*a090*/  LD.E.128 R32, desc[UR48][R32.64] ;  /* 0x0000003020207980 */ /* 0x000f62000c101d00 */
[----:B------:R-:W-:-:S02]  /*a0a0*/  SHF.L.U32 R5, R4, 0x1, RZ ;  /* 0x0000000104057819 */ /* 0x000fc400000006ff */
[----:B------:R-:W-:Y:S01]  /*a0b0*/  ISETP.GE.AND P0, PT, R6, UR14, PT ;  /* 0x0000000e06007c0c */ /* 0x000fe2000bf06270 */
[----:B------:R-:W5:Y:S01]  /*a0c0*/  LD.E.128 R24, desc[UR48][R24.64] ;  /* 0x0000003018187980 */ /* 0x000f62000c101d00 */
[----:B------:R-:W-:Y:S02]  /*a0d0*/  ISETP.GE.AND P1, PT, R84, UR14, PT ;  /* 0x0000000e54007c0c */ /* 0x000fe4000bf26270 */
[----:B------:R-:W-:Y:S01]  /*a0e0*/  LOP3.LUT R0, R5, 0x2, R0, 0xe2, !PT ;  /* 0x0000000205007812 */ /* 0x000fe200078ee200 */
[----:B------:R-:W5:Y:S01]  /*a0f0*/  LD.E.128 R40, desc[UR48][R40.64] ;  /* 0x0000003028287980 */ /* 0x000f62000c101d00 */
[----:B------:R-:W-:Y:S02]  /*a100*/  SEL R5, RZ, 0x4, P0 ;  /* 0x00000004ff057807 */ /* 0x000fe40000000000 */
[----:B------:R-:W-:Y:S01]  /*a110*/  SEL R4, RZ, 0x8, P1 ;  /* 0x00000008ff047807 */ /* 0x000fe20000800000 */
[----:B------:R-:W-:Y:S02]  /*a120*/  UIMAD UR6, UR12, UR10, URZ ;  /* 0x0000000a0c0672a4 */ /* 0x000fe4000f8e023f */
[----:B------:R-:W-:Y:S01]  /*a130*/  IMAD.U32 R21, RZ, RZ, UR10 ;  /* 0x0000000aff157e24 */ /* 0x000fe2000f8e00ff */
[----:B------:R-:W5:Y:S01]  /*a140*/  LD.E.128 R28, desc[UR48][R28.64] ;  /* 0x000000301c1c7980 */ /* 0x000f62000c101d00 */
[----:B------:R-:W-:Y:S01]  /*a150*/  LOP3.LUT R0, R4, R0, R5, 0xfe, !PT ;  /* 0x0000000004007212 */ /* 0x000fe200078efe05 */
[--C-:B------:R-:W-:Y:S01]  /*a160*/  IMAD.MOV.U32 R4, RZ, RZ, R17.reuse ;  /* 0x000000ffff047224 */ /* 0x100fe200078e0011 */
[----:B------:R-:W-:Y:S01]  /*a170*/  SHF.R.S32.HI R5, RZ, 0x1f, R17 ;  /* 0x0000001fff057819 */ /* 0x000fe20000011411 */
[----:B------:R-:W-:Y:S01]  /*a180*/  UIMAD UR6, UR4, UR11, UR6 ;  /* 0x0000000b040672a4 */ /* 0x000fe2000f8e0206 */
[----:B------:R-:W5:Y:S01]  /*a190*/  LD.E.128 R44, desc[UR48][R44.64] ;  /* 0x000000302c2c7980 */ /* 0x000f62000c101d00 */
[C---:B------:R-:W-:Y:S01]  /*a1a0*/  VIADD R86, R17.reuse, 0x100 ;  /* 0x0000010011567836 */ /* 0x040fe20000000000 */
[----:B------:R-:W-:Y:S01]  /*a1b0*/  ULDC.64 UR10, c[0x0][0xae0] ;  /* 0x0002b800000a7ab9 */ /* 0x000fe20000000a00 */
[----:B------:R-:W-:Y:S01]  /*a1c0*/  VIADD R88, R17, 0x140 ;  /* 0x0000014011587836 */ /* 0x000fe20000000000 */
[----:B------:R-:W5:Y:S01]  /*a1d0*/  LD.E.128 R36, desc[UR48][R36.64] ;  /* 0x0000003024247980 */ /* 0x000f62000c101d00 */
[----:B------:R-:W-:-:S03]  /*a1e0*/  IMAD.WIDE.U32 R4, R21, UR4, R4 ;  /* 0x0000000415047c25 */ /* 0x000fc6000f8e0004 */
        /* <DEDUP_REMOVED lines=9> */
[----:B------:R-:W-:Y:S01]  /*a280*/  VIADD R5, R5, UR6 ;  /* 0x0000000605057c36 */ /* 0x000fe20008000000 */
[----:B------:R-:W-:Y:S01]  /*a290*/  ISETP.GE.AND P0, PT, R86, UR14, PT ;  /* 0x0000000e56007c0c */ /* 0x000fe2000bf06270 */
[----:B------:R-:W-:Y:S01]  /*a2a0*/  @!PT LDS RZ, [RZ] ;  /* 0x00000000fffff984 */ /* 0x000fe20000000800 */
[----:B------:R-:W-:Y:S01]  /*a2b0*/  @!PT LDS RZ, [RZ] ;  /* 0x00000000fffff984 */ /* 0x000fe20000000800 */
[----:B------:R-:W-:Y:S01]  /*a2c0*/  @!PT LDS RZ, [RZ] ;  /* 0x00000000fffff984 */ /* 0x000fe20000000800 */
[----:B------:R-:W-:Y:S01]  /*a2d0*/  @!PT LDS RZ, [RZ] ;  /* 0x00000000fffff984 */ /* 0x000fe20000000800 */
[----:B------:R1:W-:Y:S06]  /*a2e0*/  MEMBAR.ALL.CTA ;  /* 0x0000000000007992 */ /* 0x0003ec0000008000 */
[----:B-1----:R-:W1:Y:S01]  /*a2f0*/  FENCE.VIEW.ASYNC.S ;  /* 0x00000000000073c6 */ /* 0x002e620000000000 */
[----:B------:R-:W-:Y:S01]  /*a300*/  IMAD.U32 R81, RZ, RZ, UR10 ;  /* 0x0000000aff517e24 */ /* 0x000fe2000f8e00ff */
[----:B------:R-:W-:Y:S01]  /*a310*/  ISETP.GE.AND P1, PT, R88, UR14, PT ;  /* 0x0000000e58007c0c */ /* 0x000fe2000bf26270 */
[----:B------:R-:W-:Y:S01]  /*a320*/  UIMAD UR7, UR45, -0x40, UR8 ;  /* 0xffffffc02d0778a4 */ /* 0x000fe2000f8e0208 */
[----:B------:R-:W-:Y:S01]  /*a330*/  IADD3 R80, R17, 0x180, RZ ;  /* 0x0000018011507810 */ /* 0x000fe20007ffe0ff */
[----:B------:R-:W-:-:S02]  /*a340*/  UIMAD UR6, UR44, UR11, UR4 ;  /* 0x0000000b2c0672a4 */ /* 0x000fc4000f8e0204 */
[----:B------:R-:W-:Y:S01]  /*a350*/  IMAD.WIDE.U32 R4, R81, UR44, R4 ;  /* 0x0000002c51047c25 */ /* 0x000fe2000f8e0004 */
[----:B------:R-:W-:Y:S01]  /*a360*/  SEL R21, RZ, 0x10, P0 ;  /* 0x00000010ff157807 */ /* 0x000fe20000000000 */
[----:B------:R-:W-:Y:S01]  /*a370*/  UIADD3 UR4, UR40, 0x28c20, URZ ;  /* 0x00028c2028047890 */ /* 0x000fe2000fffe03f */
[----:B------:R-:W-:Y:S01]  /*a380*/  SEL R20, RZ, 0x20, P1 ;  /* 0x00000020ff147807 */ /* 0x000fe20000800000 */
[----:B------:R-:W-:Y:S01]  /*a390*/  ULDC.64 UR8, c[0x0][0xae8] ;  /* 0x0002ba0000087ab9 */ /* 0x000fe20000000a00 */
[----:B------:R-:W-:Y:S01]  /*a3a0*/  ISETP.GE.AND P2, PT, R186, UR7, PT ;  /* 0x00000007ba007c0c */ /* 0x000fe2000bf46270 */
[----:B------:R-:W-:Y:S01]  /*a3b0*/  UPRMT UR4, URZ, 0x654, UR4 ;  /* 0x000006543f047896 */ /* 0x000fe20008000004 */
[----:B------:R-:W-:Y:S01]  /*a3c0*/  ISETP.GE.AND P0, PT, R80, UR14, PT ;  /* 0x0000000e50007c0c */ /* 0x000fe2000bf06270 */
[----:B------:R-:W-:Y:S01]  /*a3d0*/  VIADD R80, R186, 0x20 ;  /* 0x00000020ba507836 */ /* 0x000fe20000000000 */
[----:B------:R-:W-:Y:S01]  /*a3e0*/  LOP3.LUT R21, R20, R0, R21, 0xfe, !PT ;  /* 0x0000000014157212 */ /* 0x000fe200078efe15 */
[----:B------:R-:W-:Y:S01]  /*a3f0*/  VIADD R20, R17, 0x1c0 ;  /* 0x000001c011147836 */ /* 0x000fe20000000000 */
[----:B------:R-:W-:Y:S01]  /*a400*/  IADD3 R5, R5, UR6, RZ ;  /* 0x0000000605057c10 */ /* 0x000fe2000fffe0ff */
[----:B------:R-:W-:-:S02]  /*a410*/  UIMAD UR6, UR43, UR8, URZ ;  /* 0x000000082b0672a4 */ /* 0x000fc4000f8e023f */
[----:B------:R-:W-:Y:S01]  /*a420*/  IMAD.U32 R81, RZ, RZ, UR8 ;  /* 0x00000008ff517e24 */ /* 0x000fe2000f8e00ff */
[----:B------:R-:W-:Y:S01]  /*a430*/  SEL R0, RZ, 0x40, P0 ;  /* 0x00000040ff007807 */ /* 0x000fe20000000000 */
[----:B------:R-:W-:Y:S01]  /*a440*/  BSSY B1, `(.L_x_3454) ;  /* 0x0000028000017945 */ /* 0x000fe20003800000 */
[----:B------:R-:W-:Y:S01]  /*a450*/  UIMAD UR6, UR42, UR9, UR6 ;  /* 0x000000092a0672a4 */ /* 0x000fe2000f8e0206 */
[----:B------:R-:W-:Y:S01]  /*a460*/  ISETP.GE.AND P1, PT, R20, UR14, PT ;  /* 0x0000000e14007c0c */ /* 0x000fe2000bf26270 */
[----:B-1----:R-:W-:Y:S01]  /*a470*/  SYNCS.ARRIVE.TRANS64.RED.A1T0 RZ, [UR4], RZ ;  /* 0x000000ffffff79a7 */ /* 0x002fe20008100404 */
[----:B------:R-:W-:Y:S01]  /*a480*/  ISETP.GE.AND P0, PT, R80, UR7, PT ;  /* 0x0000000750007c0c */ /* 0x000fe2000bf06270 */
[----:B------:R-:W-:Y:S01]  /*a490*/  IMAD.WIDE.U32 R80, R81, UR42, R4 ;  /* 0x0000002a51507c25 */ /* 0x000fe2000f8e0004 */
[----:B------:R-:W-:Y:S02]  /*a4a0*/  LOP3.LUT R0, R21, R0, RZ, 0xfc, !PT ;  /* 0x0000000015007212 */ /* 0x000fe400078efcff */
        /* <DEDUP_REMOVED lines=8> */
[----:B------:R-:W-:Y:S01]  /*a530*/  MOV R5, R87 ;  /* 0x0000005700057202 */ /* 0x000fe20000000f00 */
        /* <DEDUP_REMOVED lines=24> */
.L_x_3455:
[----:B------:R-:W-:Y:S05]  /*a6c0*/  BSYNC B1 ;  /* 0x0000000000017941 */ /* 0x000fea0003800000 */
.L_x_3454:
        /* <DEDUP_REMOVED lines=31> */
.L_x_3451:
[----:B------:R-:W-:Y:S01]  /*a8c0*/  ULDC.64 UR6, c[0x0][0xbe0] ;  /* 0x0002f80000067ab9 */ /* 0x000fe20000000a00 */
[----:B------:R-:W-:Y:S02]  /*a8d0*/  USHF.L.U32 UR4, UR42, 0x2, URZ ;  /* 0x000000022a047899 */ /* 0x000fe4000800063f */
[----:B------:R-:W-:Y:S01]  /*a8e0*/  UISETP.NE.U32.AND UP0, UPT, UR6, URZ, UPT ;  /* 0x0000003f0600728c */ /* 0x000fe2000bf05070 */
[----:B------:R-:W-:Y:S01]  /*a8f0*/  ULDC.64 UR8, c[0x0][0xbd8] ;  /* 0x0002f60000087ab9 */ /* 0x000fe20000000a00 */
[----:B------:R-:W-:Y:S02]  /*a900*/  USHF.L.U64.HI UR10, UR42, 0x2, UR43 ;  /* 0x000000022a0a7899 */ /* 0x000fe4000801022b */
[----:B------:R-:W-:Y:S02]  /*a910*/  UISETP.NE.AND.EX UP1, UPT, UR7, URZ, UPT, UP0 ;  /* 0x0000003f0700728c */ /* 0x000fe4000bf25300 */
[----:B------:R-:W-:Y:S01]  /*a920*/  UISETP.NE.U32.AND UP0, UPT, UR8, URZ, UPT ;  /* 0x0000003f0800728c */ /* 0x000fe2000bf05070 */
[----:B------:R-:W-:Y:S01]  /*a930*/  MOV R3, RZ ;  /* 0x000000ff00037202 */ /* 0x000fe20000000f00 */
[----:B------:R-:W-:Y:S01]  /*a940*/  VIADD R12, R17, 0x40 ;  /* 0x00000040110c7836 */ /* 0x000fe20000000000 */
[----:B------:R-:W-:Y:S01]  /*a950*/  ULDC UR12, c[0x0][0xa8c] ;  /* 0x0002a300000c7ab9 */ /* 0x000fe20000000800 */
[----:B------:R-:W-:Y:S01]  /*a960*/  PLOP3.LUT P4, PT, PT, PT, UP1, 0x80, 0x0 ;  /* 0x000000000000781c */ /* 0x000fe20003f8f018 */
[----:B------:R-:W-:-:S04]  /*a970*/  UISETP.NE.AND.EX UP0, UPT, UR9, URZ, UPT, UP0 ;  /* 0x0000003f0900728c */ /* 0x000fc8000bf05300 */
[----:B------:R-:W-:Y:S02]  /*a980*/  @UP1 UIADD3 UR6, UP2, UR4, UR6, URZ ;  /* 0x0000000604061290 */ /* 0x000fe4000ff5e03f */
[----:B------:R-:W-:Y:S02]  /*a990*/  PLOP3.LUT P3, PT, PT, PT, UP0, 0x80, 0x0 ;  /* 0x000000000000781c */ /* 0x000fe40003f6f008 */
[----:B------:R-:W-:Y:S02]  /*a9a0*/  @UP1 UIADD3.X UR7, UR10, UR7, URZ, UP2, !UPT ;  /* 0x000000070a071290 */ /* 0x000fe400097fe43f */
[----:B------:R-:W-:Y:S01]  /*a9b0*/  UIADD3 UR4, UP1, UR4, UR8, URZ ;  /* 0x0000000804047290 */ /* 0x000fe2000ff3e03f */
[----:B------:R-:W-:-:S03]  /*a9c0*/  IMAD.U32 R8, RZ, RZ, UR6 ;  /* 0x00000006ff087e24 */ /* 0x000fc6000f8e00ff */
[----:B------:R-:W-:Y:S01]  /*a9d0*/  IMAD.U32 R9, RZ, RZ, UR7 ;  /* 0x00000007ff097e24 */ /* 0x000fe2000f8e00ff */
[----:B------:R-:W-:Y:S01]  /*a9e0*/  UIADD3.X UR6, UR10, UR9, URZ, UP1, !UPT ;  /* 0x000000090a067290 */ /* 0x000fe20008ffe43f */
[----:B------:R-:W-:-:S03]  /*a9f0*/  IMAD.U32 R4, RZ, RZ, UR4 ;  /* 0x00000004ff047e24 */ /* 0x000fc6000f8e00ff */
[----:B------:R0:W2:Y:S02]  /*aa00*/  @P4 LDG.E R8, desc[UR48][R8.64] ;  /* 0x0000003008084981 */ /* 0x0000a4000c1e1900 */
        /* <DEDUP_REMOVED lines=11> */
[----:B------:R-:W-:-:S02]  /*aac0*/  ISETP.GE.AND P2, PT, R15, UR12, PT ;  /* 0x0000000c0f007c0c */ /* 0x000fc4000bf46270 */
[----:B------:R-:W-:Y:S02]  /*aad0*/  ISETP.GT.AND P0, PT, R189, 0x3f, PT ;  /* 0x0000003fbd00780c */ /* 0x000fe40003f04270 */
        /* <DEDUP_REMOVED lines=12> */
.L_x_3457:
[----:B------:R-:W-:Y:S01]  /*aba0*/  USHF.R.S32.HI UR8, URZ, 0x1f, UR44 ;  /* 0x0000001f3f087899 */ /* 0x000fe2000801142c */
[----:B------:R-:W-:Y:S01]  /*abb0*/  BSSY B1, `(.L_x_3458) ;  /* 0x0000021000017945 */ /* 0x000fe20003800000 */
[----:B------:R-:W-:Y:S01]  /*abc0*/  USEL UR42, UR42, URZ, !UP0 ;  /* 0x0000003f2a2a7287 */ /* 0x000fe2000c000000 */
[C---:B------:R-:W-:Y:S01]  /*abd0*/  IADD3 R20, R17.reuse, 0x100, RZ ;  /* 0x0000010011147810 */ /* 0x040fe20007ffe0ff */
[----:B------:R-:W-:Y:S01]  /*abe0*/  USEL UR43, UR43, URZ, !UP0 ;  /* 0x0000003f2b2b7287 */ /* 0x000fe2000c000000 */
[----:B------:R-:W-:Y:S01]  /*abf0*/  VIADD R26, R17, 0x140 ;  /* 0x00000140111a7836 */ /* 0x000fe20000000000 */
[----:B------:R-:W-:Y:S02]  /*ac00*/  SHF.R.S32.HI R10, RZ, 0x1f, R17 ;  /* 0x0000001fff0a7819 */ /* 0x000fe40000011411 */
[----:B-----5:R-:W-:Y:S01]  /*ac10*/  SHF.R.S32.HI R6, RZ, 0x1f, R3 ;  /* 0x0000001fff067819 */ /* 0x020fe20000011403 */
[----:B------:R-:W-:Y:S07]  /*ac20*/  @P0 BRA `(.L_x_3459) ;  /* 0x0000000000640947 */ /* 0x000fee0003800000 */
        /* <DEDUP_REMOVED lines=9> */
[----:B------:R-:W-:Y:S02]  /*acc0*/  LEA.HI.X.SX32 R5, R0, R6, 0x1, P0 ;  /* 0x0000000600057211 */ /* 0x000fe400000f0eff */
[----:B------:R-:W-:Y:S01]  /*acd0*/  MOV R9, UR10 ;  /* 0x0000000a00097c02 */ /* 0x000fe20008000f00 */
[----:B------:R-:W-:-:S03]  /*ace0*/  UIMAD UR6, UR44, UR11, UR6 ;  /* 0x0000000b2c0672a4 */ /* 0x000fc6000f8e0206 */
[----:B------:R-:W-:Y:S01]  /*acf0*/  ULDC.64 UR10, c[0x0][0xb78] ;  /* 0x0002de00000a7ab9 */ /* 0x000fe20000000a00 */
[----:B------:R-:W-:Y:S01]  /*ad00*/  IMAD.WIDE.U32 R4, R9, UR44, R4 ;  /* 0x0000002c09047c25 */ /* 0x000fe2000f8e0004 */
[----:B------:R-:W-:-:S03]  /*ad10*/  UIMAD UR7, UR43, UR10, URZ ;  /* 0x0000000a2b0772a4 */ /* 0x000fc6000f8e023f */
[----:B------:R-:W-:Y:S01]  /*ad20*/  VIADD R5, R5, UR6 ;  /* 0x0000000605057c36 */ /* 0x000fe20008000000 */
[----:B------:R-:W-:Y:S01]  /*ad30*/  UIMAD UR7, UR42, UR11, UR7 ;  /* 0x0000000b2a0772a4 */ /* 0x000fe2000f8e0207 */
[----:B------:R-:W-:Y:S02]  /*ad40*/  IMAD.U32 R9, RZ, RZ, UR10 ;  /* 0x0000000aff097e24 */ /* 0x000fe4000f8e00ff */
[----:B------:R-:W-:Y:S02]  /*ad50*/  ULDC.64 UR10, c[0x0][0xb40] ;  /* 0x0002d000000a7ab9 */ /* 0x000fe40000000a00 */
[----:B------:R-:W-:-:S04]  /*ad60*/  IMAD.WIDE.U32 R4, R9, UR42, R4 ;  /* 0x0000002a09047c25 */ /* 0x000fc8000f8e0004 */
[----:B------:R-:W-:Y:S01]  /*ad70*/  VIADD R5, R5, UR7 ;  /* 0x0000000705057c36 */ /* 0x000fe20008000000 */
[----:B------:R-:W-:-:S04]  /*ad80*/  LEA R8, P0, R4, UR10, 0x2 ;  /* 0x0000000a04087c11 */ /* 0x000fc8000f8010ff */
[----:B------:R-:W-:Y:S01]  /*ad90*/  LEA.HI.X R9, R4, UR11, R5, 0x2, P0 ;  /* 0x0000000b04097c11 */ /* 0x000fe200080f1405 */
[----:B------:R-:W-:-:S05]  /*ada0*/  IMAD.MOV.U32 R5, RZ, RZ, -0x800000 ;  /* 0xff800000ff057424 */ /* 0x000fca00078e00ff */
[----:B------:R0:W-:Y:S03]  /*adb0*/  STG.E desc[UR48][R8.64], R5 ;  /* 0x0000000508007986 */ /* 0x0001e6000c101930 */
.L_x_3459:
[----:B------:R-:W-:Y:S05]  /*adc0*/  BSYNC B1 ;  /* 0x0000000000017941 */ /* 0x000fea0003800000 */
.L_x_3458:
[----:B------:R-:W-:Y:S01]  /*add0*/  ULDC.64 UR6, c[0x0][0xaa0] ;  /* 0x0002a80000067ab9 */ /* 0x000fe20000000a00 */
[----:B------:R-:W-:Y:S01]  /*ade0*/  MOV R4, R17 ;  /* 0x0000001100047202 */ /* 0x000fe20000000f00 */
        /* <DEDUP_REMOVED lines=9> */
[----:B------:R-:W-:Y:S01]  /*ae80*/  VIADD R8, R17, 0x180 ;  /* 0x0000018011087836 */ /* 0x000fe20000000000 */
[----:B------:R-:W-:Y:S01]  /*ae90*/  SEL R0, RZ, 0x10, P0 ;  /* 0x00000010ff007807 */ /* 0x000fe20000000000 */
[----:B------:R-:W-:-:S02]  /*aea0*/  IMAD.IADD R5, R5, 0x1, R3 ;  /* 0x0000000105057824 */ /* 0x000fc400078e0203 */
[----:B------:R-:W-:Y:S01]  /*aeb0*/  IMAD.U32 R3, RZ, RZ, UR6 ;  /* 0x00000006ff037e24 */ /* 0x000fe2000f8e00ff */
[----:B------:R-:W-:Y:S01]  /*aec0*/  UIMAD UR6, UR8, UR6, URZ ;  /* 0x00000006080672a4 */ /* 0x000fe2000f8e023f */
[----:B------:R-:W-:Y:S02]  /*aed0*/  ISETP.GE.AND P0, PT, R8, UR12, PT ;  /* 0x0000000c08007c0c */ /* 0x000fe4000bf06270 */
[----:B------:R-:W-:Y:S01]  /*aee0*/  IMAD.WIDE.U32 R4, R3, UR44, R4 ;  /* 0x0000002c03047c25 */ /* 0x000fe2000f8e0004 */
[----:B------:R-:W-:Y:S01]  /*aef0*/  UIMAD UR6, UR44, UR7, UR6 ;  /* 0x000000072c0672a4 */ /* 0x000fe2000f8e0206 */
[----:B------:R-:W-:Y:S01]  /*af00*/  IADD3 R3, R17, 0x1c0, RZ ;  /* 0x000001c011037810 */ /* 0x000fe20007ffe0ff */
[----:B------:R-:W-:Y:S01]  /*af10*/  UIMAD UR7, UR45, -0x40, UR4 ;  /* 0xffffffc02d0778a4 */ /* 0x000fe2000f8e0204 */
[----:B------:R-:W-:Y:S01]  /*af20*/  LOP3.LUT R11, R6, R11, R0, 0xfe, !PT ;  /* 0x0000000b060b7212 */ /* 0x000fe200078efe00 */
[----:B------:R-:W-:Y:S01]  /*af30*/  ULDC.64 UR8, c[0x0][0xae8] ;  /* 0x0002ba0000087ab9 */ /* 0x000fe20000000a00 */
[----:B------:R-:W-:Y:S01]  /*af40*/  SEL R0, RZ, 0x40, P0 ;  /* 0x00000040ff007807 */ /* 0x000fe20000000000 */
[----:B------:R-:W-:Y:S01]  /*af50*/  UIMAD UR4, UR43, UR8, URZ ;  /* 0x000000082b0472a4 */ /* 0x000fe2000f8e023f */
[----:B------:R-:W-:Y:S01]  /*af60*/  VIADD R5, R5, UR6 ;  /* 0x0000000605057c36 */ /* 0x000fe20008000000 */
[C---:B------:R-:W-:Y:S01]  /*af70*/  ISETP.GE.AND P1, PT, R186.reuse, UR7, PT ;  /* 0x00000007ba007c0c */ /* 0x040fe2000bf26270 */
[----:B------:R-:W-:Y:S01]  /*af80*/  IMAD.U32 R9, RZ, RZ, UR8 ;  /* 0x00000008ff097e24 */ /* 0x000fe2000f8e00ff */
[----:B------:R-:W-:Y:S01]  /*af90*/  UIMAD UR4, UR42, UR9, UR4 ;  /* 0x000000092a0472a4 */ /* 0x000fe2000f8e0204 */
[----:B------:R-:W-:Y:S01]  /*afa0*/  ISETP.GE.AND P2, PT, R3, UR12, PT ;  /* 0x0000000c03007c0c */ /* 0x000fe2000bf46270 */
[----:B------:R-:W-:Y:S01]  /*afb0*/  VIADD R6, R186, 0x20 ;  /* 0x00000020ba067836 */ /* 0x000fe20000000000 */
[----:B------:R-:W-:Y:S01]  /*afc0*/  LOP3.LUT R21, R11, R0, RZ, 0xfc, !PT ;  /* 0x000000000b157212 */ /* 0x000fe200078efcff */
[----:B------:R-:W-:Y:S01]  /*afd0*/  IMAD.WIDE.U32 R8, R9, UR42, R4 ;  /* 0x0000002a09087c25 */ /* 0x000fe2000f8e0004 */
[----:B------:R-:W-:-:S02]  /*afe0*/  SHF.R.S32.HI R5, RZ, 0x1f, R186 ;  /* 0x0000001fff057819 */ /* 0x000fc400000114ba */
[----:B------:R-:W-:Y:S01]  /*aff0*/  MOV R4, R186 ;  /* 0x000000ba00047202 */ /* 0x000fe20000000f00 */
[----:B------:R-:W-:Y:S01]  /*b000*/  IMAD.U32 R11, RZ, RZ, UR45 ;  /* 0x0000002dff0b7e24 */ /* 0x000fe2000f8e00ff */
[----:B------:R-:W-:Y:S01]  /*b010*/  SEL R0, RZ, 0x80, P2 ;  /* 0x00000080ff007807 */ /* 0x000fe20001000000 */
[----:B------:R-:W-:Y:S01]  /*b020*/  VIADD R13, R9, UR4 ;  /* 0x00000004090d7c36 */ /* 0x000fe20008000000 */
[----:B------:R-:W-:Y:S01]  /*b030*/  ISETP.GE.AND P0, PT, R6, UR7, PT ;  /* 0x0000000706007c0c */ /* 0x000fe2000bf06270 */
[----:B------:R-:W-:Y:S01]  /*b040*/  IMAD.WIDE R10, R11, 0x40, R4 ;  /* 0x000000400b0a7825 */ /* 0x000fe200078e0204 */
[----:B------:R-:W-:Y:S01]  /*b050*/  LOP3.LUT R0, R21, R0, RZ, 0xfc, !PT ;  /* 0x0000000015007212 */ /* 0x000fe200078efcff */
[----:B------:R-:W-:Y:S10]  /*b060*/  @P1 BRA `(.L_x_3461) ;  /* 0x0000000000681947 */ /* 0x000ff40003800000 */
        /* <DEDUP_REMOVED lines=26> */
.L_x_3461:
[----:B------:R-:W-:Y:S05]  /*b210*/  BSYNC B1 ;  /* 0x0000000000017941 */ /* 0x000fea0003800000 */
.L_x_3460:
        /* <DEDUP_REMOVED lines=29> */
.L_x_3456:
[----:B------:R-:W-:Y:S05]  /*b3f0*/  BSYNC B0 ;  /* 0x0000000000007941 */ /* 0x000fea0003800000 */
.L_x_3450:
[----:B------:R-:W-:Y:S02]  /*b400*/  ULDC UR4, c[0x0][0xc14] ;  /* 0x0003050000047ab9 */ /* 0x000fe40000000800 */
[----:B------:R-:W-:-:S13]  /*b410*/  ISETP.GE.AND P0, PT, R7, UR4, PT ;  /* 0x0000000407007c0c */ /* 0x000fda000bf06270 */
[----:B------:R-:W-:Y:S05]  /*b420*/  @!P0 BRA `(.L_x_3462) ;  /* 0xffffff5800c08947 */ /* 0x000fea000383ffff */
[----:B------:R-:W-:Y:S05]  /*b430*/  EXIT ;  /* 0x000000000000794d */ /* 0x000fea0003800000 */
.L_x_3405:
        /* <DEDUP_REMOVED lines=19> */
[C---:B------:R-:W-:Y:S02]  /*b570*/  ISETP.NE.AND P1, PT, R7.reuse, RZ, PT ;  /* 0x000000ff0700720c */ /* 0x040fe40003f25270 */
        /* <DEDUP_REMOVED lines=8> */
[----:B0-----:R-:W-:-:S04]  /*b600*/  SEL R5, R4, RZ, P1 ;  /* 0x000000ff04057207 */ /* 0x001fc80000800000 */
[----:B------:R-:W-:-:S05]  /*b610*/  IADD3 R5, R8, R5, RZ ;  /* 0x0000000508057210 */ /* 0x000fca0007ffe0ff */
[----:B------:R-:W0:Y:S02]  /*b620*/  SHFL.UP PT, R4, R5, 0x2, RZ ;  /* 0x0440000005047989 */ /* 0x000e2400000e00ff */
[----:B0-----:R-:W-:Y:S02]  /*b630*/  SEL R4, R4, RZ, P0 ;  /* 0x000000ff04047207 */ /* 0x001fe40000000000 */
[----:B------:R-:W-:-:S03]  /*b640*/  ISETP.GE.U32.AND P0, PT, R7, 0x4, PT ;  /* 0x000000040700780c */ /* 0x000fc60003f06070 */
[----:B------:R-:W-:-:S05]  /*b650*/  IMAD.IADD R4, R5, 0x1, R4 ;  /* 0x0000000105047824 */ /* 0x000fca00078e0204 */
[----:B------:R-:W0:Y:S05]  /*b660*/  SHFL.UP PT, R6, R4, 0x4, RZ ;  /* 0x0480000004067989 */ /* 0x000e2a00000e00ff */
[----:B------:R-:W-:-:S04]  /*b670*/  @P0 LOP3.LUT R0, R0, 0x8, RZ, 0xfc, !PT ;  /* 0x0000000800000812 */ /* 0x000fc800078efcff */
[----:B------:R-:W-:Y:S02]  /*b680*/  LOP3.LUT R0, R0, 0xfffffffb, RZ, 0xc0, !PT ;  /* 0xfffffffb00007812 */ /* 0x000fe400078ec0ff */
[----:B0-----:R-:W-:Y:S01]  /*b690*/  SEL R3, R6, RZ, P0 ;  /* 0x000000ff06037207 */ /* 0x001fe20000000000 */
[----:B------:R-:W-:Y:S01]  /*b6a0*/  IMAD.MOV.U32 R6, RZ, RZ, RZ ;  /* 0x000000ffff067224 */ /* 0x000fe200078e00ff */
        /* <DEDUP_REMOVED lines=22> */
.L_x_3467:
[----:B------:R-:W-:Y:S01]  /*b810*/  IADD3 R6, R6, 0x1f, RZ ;  /* 0x0000001f06067810 */ /* 0x000fe20007ffe0ff */
        /* <DEDUP_REMOVED lines=14> */
.L_x_3466:
[----:B------:R-:W-:Y:S05]  /*b900*/  BSYNC B0 ;  /* 0x0000000000007941 */ /* 0x000fea0003800000 */
.L_x_3465:
        /* <DEDUP_REMOVED lines=25> */
.L_x_3463:
[----:B------:R-:W-:-:S05]  /*baa0*/  IADD3 R7, -R2, R5, RZ ;  /* 0x0000000502077210 */ /* 0x000fca0007ffe1ff */
        /* <DEDUP_REMOVED lines=19> */
.L_x_3468:
[----:B-1----:R-:W-:Y:S01]  /*bbe0*/  IMAD.MOV R2, RZ, RZ, -R3 ;  /* 0x000000ffff027224 */ /* 0x002fe200078e0a03 */
[----:B--2---:R-:W-:Y:S01]  /*bbf0*/  IABS R4, R6 ;  /* 0x0000000600047213 */ /* 0x004fe20000000000 */
[----:B---3--:R-:W-:Y:S02]  /*bc00*/  IMAD R16, R16, UR4, R7 ;  /* 0x0000000410107c24 */ /* 0x008fe4000f8e0207 */
[----:B------:R-:W-:Y:S01]  /*bc10*/  IMAD R5, R2, R11, RZ ;  /* 0x0000000b02057224 */ /* 0x000fe200078e02ff */
[----:B------:R-:W-:Y:S01]  /*bc20*/  MOV R2, RZ ;  /* 0x000000ff00027202 */ /* 0x000fe20000000f00 */
[----:B------:R-:W-:-:S04]  /*bc30*/  IMAD.MOV R4, RZ, RZ, -R4 ;  /* 0x000000ffff047224 */ /* 0x000fc800078e0a04 */
        /* <DEDUP_REMOVED lines=28> */
[----:B------:R-:W-:Y:S01]  /*be00*/  IMAD R9, R2, R7, RZ ;  /* 0x0000000702097224 */ /* 0x000fe200078e02ff */
[----:B------:R-:W-:-:S05]  /*be10*/  MOV R2, RZ ;  /* 0x000000ff00027202 */ /* 0x000fca0000000f00 */
        /* <DEDUP_REMOVED lines=14> */
[----:B------:R-:W-:Y:S01]  /*bf00*/  @!P0 LOP3.LUT R2, RZ, R10, RZ, 0x33, !PT ;  /* 0x0000000aff028212 */ /* 0x000fe200078e33ff */
[----:B------:R-:W-:-:S04]  /*bf10*/  IMAD.MOV R10, RZ, RZ, -R10 ;  /* 0x000000ffff0a7224 */ /* 0x000fc800078e0a0a */
[----:B------:R-:W-:Y:S01]  /*bf20*/  IMAD R18, R2, R10, R5 ;  /* 0x0000000a02127224 */ /* 0x000fe200078e0205 */
[----:B------:R-:W-:-:S05]  /*bf30*/  LOP3.LUT R2, RZ, R2, RZ, 0x33, !PT ;  /* 0x00000002ff027212 */ /* 0x000fca00078e33ff */
[----:B------:R-:W-:Y:S01]  /*bf40*/  IMAD.IADD R17, R17, 0x1, R2 ;  /* 0x0000000111117824 */ /* 0x000fe200078e0202 */
[----:B------:R-:W-:Y:S06]  /*bf50*/  BRA `(.L_x_3469) ;  /* 0x00000000000c7947 */ /* 0x000fec0003800000 */
.L_x_3464:
[----:B------:R-:W-:Y:S01]  /*bf60*/  IMAD.MOV.U32 R17, RZ, RZ, RZ ;  /* 0x000000ffff117224 */ /* 0x000fe200078e00ff */
[----:B------:R-:W-:Y:S01]  /*bf70*/  MOV R16, UR6 ;  /* 0x0000000600107c02 */ /* 0x000fe20008000f00 */
[----:B------:R-:W-:-:S07]  /*bf80*/  IMAD.MOV.U32 R18, RZ, RZ, RZ ;  /* 0x000000ffff127224 */ /* 0x000fce00078e00ff */
.L_x_3469:
[----:B------:R-:W1:Y:S01]  /*bf90*/  S2R R2, SR_TID.X ;  /* 0x0000000000027919 */ /* 0x000e620000002100 */
[----:B------:R-:W-:Y:S01]  /*bfa0*/  STL [R1+0x20], RZ ;  /* 0x000020ff01007387 */ /* 0x000fe20000100800 */
        /* <DEDUP_REMOVED lines=10> */
[----:B------:R1:W-:Y:S03]  /*c050*/  STL [R1], RZ ;  /* 0x000000ff01007387 */ /* 0x0003e60000100800 */
[----:B------:R-:W-:Y:S05]  /*c060*/  @P0 BRA `(.L_x_3470) ;  /* 0x0000004000340947 */ /* 0x000fea0003800000 */
[----:B-1----:R-:W-:Y:S01]  /*c070*/  IMAD.MOV.U32 R0, RZ, RZ, 0x1 ;  /* 0x00000001ff007424 */ /* 0x002fe200078e00ff */
[----:B------:R1:W-:Y:S01]  /*c080*/  STL [R1], RZ ;  /* 0x000000ff01007387 */ /* 0x0003e20000100800 */
[----:B------:R-:W-:Y:S01]  /*c090*/  ULDC UR37, c[0x0][0xc] ;  /* 0x0000030000257ab9 */ /* 0x000fe20000000800 */
[----:B------:R-:W-:Y:S02]  /*c0a0*/  ULDC.64 UR38, c[0x0][0x198] ;  /* 0x0000660000267ab9 */ /* 0x000fe40000000a00 */
[----:B------:R1:W-:Y:S04]  /*c0b0*/  STL [R1+0x4], R0 ;  /* 0x0000040001007387 */ /* 0x0003e80000100800 */
[----:B------:R1:W-:Y:S02]  /*c0c0*/  STL [R1+0x20], RZ ;  /* 0x000020ff01007387 */ /* 0x0003e40000100800 */
.L_x_3535:
[----:B--2---:R-:W2:Y:S02]  /*c0d0*/  LDC.64 R2, c[0x0][0xc60] ;  /* 0x00031800ff027b82 */ /* 0x004ea40000000a00 */
[----:B--2---:R-:W-:-:S05]  /*c0e0*/  IMAD.WIDE R2, R19, 0x4, R2 ;  /* 0x0000000413027825 */ /* 0x004fca00078e0202 */
[----:B------:R-:W2:Y:S01]  /*c0f0*/  LDG.E R5, desc[UR48][R2.64] ;  /* 0x0000003002057981 */ /* 0x000ea2000c1e1900 */
[----:B------:R-:W-:Y:S05]  /*c100*/  YIELD ;  /* 0x0000000000007946 */ /* 0x000fea0003800000 */
[----:B------:R-:W-:Y:S01]  /*c110*/  ULDC.64 UR4, c[0x0][0xa28] ;  /* 0x00028a0000047ab9 */ /* 0x000fe20000000a00 */
[----:B-1----:R-:W-:Y:S01]  /*c120*/  IMAD.MOV.U32 R0, RZ, RZ, RZ ;  /* 0x000000ffff007224 */ /* 0x002fe200078e00ff */
[----:B------:R-:W-:Y:S01]  /*c130*/  ISETP.NE.U32.AND P0, PT, RZ, UR4, PT ;  /* 0x00000004ff007c0c */ /* 0x000fe2000bf05070 */
[----:B------:R-:W-:Y:S01]  /*c140*/  IMAD.MOV.U32 R6, RZ, RZ, RZ ;  /* 0x000000ffff067224 */ /* 0x000fe200078e00ff */
[----:B------:R-:W-:-:S02]  /*c150*/  ULDC.64 UR6, c[0x0][0xa08] ;  /* 0x0002820000067ab9 */ /* 0x000fc40000000a00 */
[----:B------:R-:W-:Y:S02]  /*c160*/  ISETP.NE.AND.EX P0, PT, RZ, UR5, PT, P0 ;  /* 0x00000005ff007c0c */ /* 0x000fe4000bf05300 */
[----:B--2---:R-:W-:Y:S01]  /*c170*/  SHF.R.S32.HI R4, RZ, 0x1f, R5 ;  /* 0x0000001fff047819 */ /* 0x004fe20000011405 */
[----:B------:R1:W-:Y:S10]  /*c180*/  STL [R1+0x10], R5 ;  /* 0x0000100501007387 */ /* 0x0003f40000100800 */
[----:B------:R-:W-:-:S04]  /*c190*/  @P0 LEA R2, P1, R5, UR4, 0x2 ;  /* 0x0000000405020c11 */ /* 0x000fc8000f8210ff */
[C-C-:B------:R-:W-:Y:S01]  /*c1a0*/  @P0 LEA.HI.X R3, R5.reuse, UR5, R4.reuse, 0x2, P1 ;  /* 0x0000000505030c11 */ /* 0x140fe200088f1404 */
[----:B------:R-:W-:Y:S02]  /*c1b0*/  ULDC.64 UR4, c[0x0][0xa18] ;  /* 0x0002860000047ab9 */ /* 0x000fe40000000a00 */
[----:B------:R-:W-:Y:S02]  /*c1c0*/  ISETP.NE.U32.AND P1, PT, RZ, UR4, PT ;  /* 0x00000004ff007c0c */ /* 0x000fe4000bf25070 */
[C---:B------:R-:W-:Y:S01]  /*c1d0*/  SHF.L.U32 R11, R5.reuse, 0x2, RZ ;  /* 0x00000002050b7819 */ /* 0x040fe200000006ff */
[----:B------:R2:W5:Y:S01]  /*c1e0*/  @P0 LDG.E R0, desc[UR48][R2.64] ;  /* 0x0000003002000981 */ /* 0x000562000c1e1900 */
[----:B------:R-:W-:Y:S02]  /*c1f0*/  ISETP.NE.AND.EX P1, PT, RZ, UR5, PT, P1 ;  /* 0x00000005ff007c0c */ /* 0x000fe4000bf25310 */
[----:B------:R-:W-:Y:S01]  /*c200*/  SHF.L.U64.HI R10, R5, 0x2, R4 ;  /* 0x00000002050a7819 */ /* 0x000fe20000010204 */
[----:B------:R-:W-:Y:S04]  /*c210*/  STL [R1+0x18], R11 ;  /* 0x0000180b01007387 */ /* 0x000fe80000100800 */
[----:B------:R-:W-:Y:S06]  /*c220*/  STL [R1+0x1c], R10 ;  /* 0x00001c0a01007387 */ /* 0x000fec0000100800 */
[----:B------:R-:W-:-:S04]  /*c230*/  @P1 IADD3 R8, P0, R11, UR4, RZ ;  /* 0x000000040b081c10 */ /* 0x000fc8000ff1e0ff */
[C---:B------:R-:W-:Y:S01]  /*c240*/  @P1 IADD3.X R9, R10.reuse, UR5, RZ, P0, !PT ;  /* 0x000000050a091c10 */ /* 0x040fe200087fe4ff */
[----:B------:R-:W-:Y:S02]  /*c250*/  ULDC.64 UR4, c[0x0][0xa00] ;  /* 0x0002800000047ab9 */ /* 0x000fe40000000a00 */
[----:B------:R-:W-:Y:S02]  /*c260*/  ISETP.NE.U32.AND P2, PT, RZ, UR4, PT ;  /* 0x00000004ff007c0c */ /* 0x000fe4000bf45070 */
[C---:B--2---:R-:W-:Y:S02]  /*c270*/  IADD3 R2, P0, R11.reuse, UR4, RZ ;  /* 0x000000040b027c10 */ /* 0x044fe4000ff1e0ff */
[----:B------:R-:W-:Y:S02]  /*c280*/  ISETP.NE.AND.EX P2, PT, RZ, UR5, PT, P2 ;  /* 0x00000005ff007c0c */ /* 0x000fe4000bf45320 */
[----:B------:R-:W-:Y:S01]  /*c290*/  IADD3.X R3, R10, UR5, RZ, P0, !PT ;  /* 0x000000050a037c10 */ /* 0x000fe200087fe4ff */
[----:B------:R-:W-:Y:S01]  /*c2a0*/  ULDC UR4, c[0x0][0x288] ;  /* 0x0000a20000047ab9 */ /* 0x000fe20000000800 */
[----:B------:R-:W-:-:S04]  /*c2b0*/  IADD3 R4, P0, R11, UR6, RZ ;  /* 0x000000060b047c10 */ /* 0x000fc8000ff1e0ff */
[----:B-1----:R-:W-:-:S05]  /*c2c0*/  IADD3.X R5, R10, UR7, RZ, P0, !PT ;  /* 0x000000070a057c10 */ /* 0x002fca00087fe4ff */
[----:B------:R-:W2:Y:S01]  /*c2d0*/  @P2 LDG.E R6, desc[UR48][R2.64] ;  /* 0x0000003002062981 */ /* 0x000ea2000c1e1900 */
[----:B------:R-:W-:-:S03]  /*c2e0*/  ISETP.NE.U32.AND P0, PT, RZ, UR6, PT ;  /* 0x00000006ff007c0c */ /* 0x000fc6000bf05070 */
[----:B--2---:R1:W-:Y:S02]  /*c2f0*/  STL [R1+0x24], R6 ;  /* 0x0000240601007387 */ /* 0x0043e40000100800 */
[----:B-1----:R-:W-:Y:S01]  /*c300*/  IMAD.U32 R6, RZ, RZ, UR4 ;  /* 0x00000004ff067e24 */ /* 0x002fe2000f8e00ff */
[----:B------:R-:W-:-:S05]  /*c310*/  ULDC.64 UR4, c[0x0][0x3f8] ;  /* 0x0000fe0000047ab9 */ /* 0x000fca0000000a00 */
[----:B------:R1:W5:Y:S01]  /*c320*/  @P1 LDG.E R6, desc[UR48][R8.64] ;  /* 0x0000003008061981 */ /* 0x000362000c1e1900 */
[----:B------:R-:W-:Y:S01]  /*c330*/  UISETP.NE.U32.AND UP0, UPT, UR4, URZ, UPT ;  /* 0x0000003f0400728c */ /* 0x000fe2000bf05070 */
[----:B------:R-:W-:Y:S02]  /*c340*/  ISETP.NE.AND.EX P0, PT, RZ, UR7, PT, P0 ;  /* 0x00000007ff007c0c */ /* 0x000fe4000bf05300 */
[----:B------:R-:W-:Y:S01]  /*c350*/  ULDC UR4, c[0x0][0x404] ;  /* 0x0001010000047ab9 */ /* 0x000fe20000000800 */
[----:B------:R-:W-:-:S03]  /*c360*/  UISETP.NE.AND.EX UP0, UPT, UR5, URZ, UPT, UP0 ;  /* 0x0000003f0500728c */ /* 0x000fc6000bf05300 */
[----:B------:R-:W-:Y:S01]  /*c370*/  ULDC UR5, c[0x0][0x2e0] ;  /* 0x0000b80000057ab9 */ /* 0x000fe20000000800 */
[----:B------:R-:W-:-:S04]  /*c380*/  USEL UR4, UR4, 0x1, UP0 ;  /* 0x0000000104047887 */ /* 0x000fc80008000000 */
[----:B------:R-:W-:-:S06]  /*c390*/  UIMAD UR4, UR4, UR5, URZ ;  /* 0x00000005040472a4 */ /* 0x000fcc000f8e023f */
[----:B------:R-:W-:Y:S01]  /*c3a0*/  IMAD.U32 R7, RZ, RZ, UR4 ;  /* 0x00000004ff077e24 */ /* 0x000fe2000f8e00ff */
[----:B-1----:R-:W-:Y:S06]  /*c3b0*/  @P1 BRA `(.L_x_3471) ;  /* 0x0000000000101947 */ /* 0x002fec0003800000 */
[----:B------:R-:W-:Y:S05]  /*c3c0*/  @!P2 BRA `(.L_x_3471) ;  /* 0x00000000000ca947 */ /* 0x000fea0003800000 */
[----:B-----5:R-:W2:Y:S04]  /*c3d0*/  LDG.E R6, desc[UR48][R2.64] ;  /* 0x0000003002067981 */ /* 0x020ea8000c1e1900 */
[----:B------:R-:W2:Y:S02]  /*c3e0*/  LDG.E R9, desc[UR48][R2.64+0x4] ;  /* 0x0000043002097981 */ /* 0x000ea4000c1e1900 */
[----:B--2---:R-:W-:-:S07]  /*c3f0*/  IMAD.IADD R6, R9, 0x1, -R6 ;  /* 0x0000000109067824 */ /* 0x004fce00078e0a06 */
.L_x_3471:
[----:B------:R-:W-:Y:S01]  /*c400*/  MOV R3, RZ ;  /* 0x000000ff00037202 */ /* 0x000fe20000000f00 */
[----:B------:R-:W-:-:S05]  /*c410*/  ULDC.64 UR4, c[0x0][0xa20] ;  /* 0x0002880000047ab9 */ /* 0x000fca0000000a00 */
[----:B------:R-:W2:Y:S01]  /*c420*/  @P0 LDG.E R3, desc[UR48][R4.64] ;  /* 0x0000003004030981 */ /* 0x000ea2000c1e1900 */
[----:B------:R-:W-:-:S04]  /*c430*/  ISETP.NE.U32.AND P1, PT, RZ, UR4, PT ;  /* 0x00000004ff007c0c */ /* 0x000fc8000bf25070 */
[----:B------:R-:W-:Y:S01]  /*c440*/  ISETP.NE.AND.EX P1, PT, RZ, UR5, PT, P1 ;  /* 0x00000005ff007c0c */ /* 0x000fe2000bf25310 */
[----:B--2--5:R-:W-:-:S05]  /*c450*/  IMAD.IADD R2, R3, 0x1, R0 ;  /* 0x0000000103027824 */ /* 0x024fca00078e0200 */
[----:B------:R1:W-:Y:S07]  /*c460*/  STL [R1+0x8], R2 ;  /* 0x0000080201007387 */ /* 0x0003ee0000100800 */
[----:B------:R-:W-:Y:S05]  /*c470*/  @!P1 BRA `(.L_x_3472) ;  /* 0x0000000000109947 */ /* 0x000fea0003800000 */
[----:B-1----:R-:W-:-:S04]  /*c480*/  IADD3 R2, P0, R11, UR4, RZ ;  /* 0x000000040b027c10 */ /* 0x002fc8000ff1e0ff */
[----:B------:R-:W-:-:S05]  /*c490*/  IADD3.X R3, R10, UR5, RZ, P0, !PT ;  /* 0x000000050a037c10 */ /* 0x000fca00087fe4ff */
[----:B------:R2:W5:Y:S01]  /*c4a0*/  LDG.E R7, desc[UR48][R2.64] ;  /* 0x0000003002077981 */ /* 0x000562000c1e1900 */
[----:B------:R-:W-:Y:S05]  /*c4b0*/  BRA `(.L_x_3473) ;  /* 0x0000000000107947 */ /* 0x000fea0003800000 */
.L_x_3472:
[----:B------:R-:W-:Y:S05]  /*c4c0*/  @!P0 BRA `(.L_x_3473) ;  /* 0x00000000000c8947 */ /* 0x000fea0003800000 */
[----:B-1----:R-:W2:Y:S04]  /*c4d0*/  LDG.E R2, desc[UR48][R4.64] ;  /* 0x0000003004027981 */ /* 0x002ea8000c1e1900 */
[----:B------:R-:W2:Y:S02]  /*c4e0*/  LDG.E R7, desc[UR48][R4.64+0x4] ;  /* 0x0000043004077981 */ /* 0x000ea4000c1e1900 */
[----:B--2---:R-:W-:-:S07]  /*c4f0*/  IMAD.IADD R7, R7, 0x1, -R2 ;  /* 0x0000000107077824 */ /* 0x004fce00078e0a02 */
.L_x_3473:
[----:B-----5:R-:W-:Y:S01]  /*c500*/  IMAD.IADD R7, R7, 0x1, -R0 ;  /* 0x0000000107077824 */ /* 0x020fe200078e0a00 */
[----:B------:R-:W-:Y:S01]  /*c510*/  LEA R0, R17, 0x7f, 0x6 ;  /* 0x0000007f11007811 */ /* 0x000fe200078e30ff */
[----:B------:R-:W-:Y:S03]  /*c520*/  BSSY B6, `(.L_x_3474) ;  /* 0x0000300000067945 */ /* 0x000fe60003800000 */
[C---:B------:R-:W-:Y:S01]  /*c530*/  IADD3 R6, R7.reuse, R0, -R6 ;  /* 0x0000000007067210 */ /* 0x040fe20007ffe806 */
[----:B------:R-:W-:-:S03]  /*c540*/  VIADD R7, R7, 0x3f ;  /* 0x0000003f07077836 */ /* 0x000fc60000000000 */
[----:B--2---:R-:W-:Y:S02]  /*c550*/  SHF.R.S32.HI R3, RZ, 0x1f, R6 ;  /* 0x0000001fff037819 */ /* 0x004fe40000011406 */
[----:B------:R-:W-:Y:S02]  /*c560*/  SHF.R.S32.HI R0, RZ, 0x1f, R7 ;  /* 0x0000001fff007819 */ /* 0x000fe40000011407 */
[----:B------:R-:W-:Y:S02]  /*c570*/  LEA.HI R3, R3, R6, RZ, 0x6 ;  /* 0x0000000603037211 */ /* 0x000fe400078f30ff */
[----:B------:R-:W-:Y:S02]  /*c580*/  LEA.HI R0, R0, R7, RZ, 0x6 ;  /* 0x0000000700007211 */ /* 0x000fe400078f30ff */
[----:B------:R-:W-:Y:S02]  /*c590*/  SHF.R.S32.HI R3, RZ, 0x6, R3 ;  /* 0x00000006ff037819 */ /* 0x000fe40000011403 */
[----:B------:R-:W-:-:S04]  /*c5a0*/  SHF.R.S32.HI R0, RZ, 0x6, R0 ;  /* 0x00000006ff007819 */ /* 0x000fc80000011400 */
[----:B-1----:R-:W-:-:S04]  /*c5b0*/  VIMNMX R2, R0, R3, PT ;  /* 0x0000000300027248 */ /* 0x002fc80003fe0100 */
[----:B------:R-:W-:Y:S01]  /*c5c0*/  ISETP.GT.AND P0, PT, R2, RZ, PT ;  /* 0x000000ff0200720c */ /* 0x000fe20003f04270 */
[----:B------:R1:W-:-:S12]  /*c5d0*/  STL [R1+0x14], R2 ;  /* 0x0000140201007387 */ /* 0x0003d80000100800 */
[----:B-1----:R-:W-:Y:S05]  /*c5e0*/  @P0 BRA `(.L_x_3475) ;  /* 0x0000000000440947 */ /* 0x002fea0003800000 */
[----:B------:R-:W1:Y:S02]  /*c5f0*/  S2R R2, SR_TID.X ;  /* 0x0000000000027919 */ /* 0x000e640000002100 */
[----:B-1----:R-:W-:-:S04]  /*c600*/  LOP3.LUT R2, R2, 0x1f, RZ, 0xc0, !PT ;  /* 0x0000001f02027812 */ /* 0x002fc800078ec0ff */
[----:B------:R-:W-:-:S13]  /*c610*/  ISETP.NE.AND P1, PT, R2, RZ, PT ;  /* 0x000000ff0200720c */ /* 0x000fda0003f25270 */
[----:B------:R-:W-:Y:S05]  /*c620*/  @P1 BRA `(.L_x_3476) ;  /* 0x0000002c00bc1947 */ /* 0x000fea0003800000 */
[----:B------:R-:W1:Y:S01]  /*c630*/  S2R R7, SR_LANEID ;  /* 0x0000000000077919 */ /* 0x000e620000000000 */
[----:B------:R-:W-:Y:S01]  /*c640*/  VOTEU.ANY UR4, UPT, PT ;  /* 0x0000000000047886 */ /* 0x000fe200038e0100 */
[----:B------:R-:W2:Y:S01]  /*c650*/  LDC.64 R2, c[0x0][0xc38] ;  /* 0x00030e00ff027b82 */ /* 0x000ea20000000a00 */
[----:B------:R-:W1:Y:S08]  /*c660*/  FLO.U32 R0, UR4 ;  /* 0x0000000400007d00 */ /* 0x000e7000080e0000 */
[----:B------:R-:W2:Y:S01]  /*c670*/  POPC R5, UR4 ;  /* 0x0000000400057d09 */ /* 0x000ea20008000000 */
[----:B-1----:R-:W-:-:S13]  /*c680*/  ISETP.EQ.U32.AND P0, PT, R0, R7, PT ;  /* 0x000000070000720c */ /* 0x002fda0003f02070 */
[----:B--2---:R-:W2:Y:S01]  /*c690*/  @P0 ATOMG.E.ADD.STRONG.GPU PT, R3, desc[UR48][R2.64], R5 ;  /* 0x00000005020309a8 */ /* 0x004ea200081ee1f0 */
[----:B------:R-:W1:Y:S02]  /*c6a0*/  S2R R4, SR_LTMASK ;  /* 0x0000000000047919 */ /* 0x000e640000003900 */
[----:B-1----:R-:W-:-:S04]  /*c6b0*/  LOP3.LUT R4, R4, UR4, RZ, 0xc0, !PT ;  /* 0x0000000404047c12 */ /* 0x002fc8000f8ec0ff */
[----:B------:R-:W1:Y:S01]  /*c6c0*/  POPC R7, R4 ;  /* 0x0000000400077309 */ /* 0x000e620000000000 */
[----:B--2---:R-:W1:Y:S02]  /*c6d0*/  SHFL.IDX PT, R0, R3, R0, 0x1f ;  /* 0x00001f0003007589 */ /* 0x004e6400000e0000 */
[----:B-1----:R-:W-:Y:S01]  /*c6e0*/  IADD3 R16, R0, UR37, R7 ;  /* 0x0000002500107c10 */ /* 0x002fe2000fffe007 */
[----:B------:R-:W-:Y:S06]  /*c6f0*/  BRA `(.L_x_3476) ;  /* 0x0000002c00887947 */ /* 0x000fec0003800000 */
.L_x_3475:
[----:B------:R-:W1:Y:S01]  /*c700*/  S2R R3, SR_CgaCtaId ;  /* 0x0000000000037919 */ /* 0x000e620000008800 */
[----:B------:R-:W-:-:S04]  /*c710*/  MOV R0, 0x400 ;  /* 0x0000040000007802 */ /* 0x000fc80000000f00 */
[----:B-1----:R-:W-:-:S04]  /*c720*/  LEA R2, R3, R0, 0x18 ;  /* 0x0000000003027211 */ /* 0x002fc800078ec0ff */
[----:B------:R-:W-:Y:S01]  /*c730*/  IADD3 R0, R2, 0x22400, RZ ;  /* 0x0002240002007810 */ /* 0x000fe20007ffe0ff */
[----:B------:R1:W-:Y:S03]  /*c740*/  STL [R1+0xc], R2 ;  /* 0x00000c0201007387 */ /* 0x0003e60000100800 */
[----:B------:R-:W-:-:S13]  /*c750*/  LOP3.LUT P0, RZ, R0, 0x3ff, RZ, 0xc0, !PT ;  /* 0x000003ff00ff7812 */ /* 0x000fda000780c0ff */
[----:B-1----:R-:W-:Y:S05]  /*c760*/  @!P0 BRA `(.L_x_3477) ;  /* 0x0000000000408947 */ /* 0x002fea0003800000 */
[----:B------:R-:W-:Y:S01]  /*c770*/  MOV R2, 0x0 ;  /* 0x0000000000027802 */ /* 0x000fe20000000f00 */
[----:B------:R-:W-:Y:S01]  /*c780*/  ULDC.64 UR6, c[0x4][0x88] ;  /* 0x0100220000067ab9 */ /* 0x000fe20000000a00 */
[----:B------:R-:W-:Y:S01]  /*c790*/  ULDC.64 UR8, c[0x4][0x90] ;  /* 0x0100240000087ab9 */ /* 0x000fe20000000a00 */
[----:B------:R-:W-:Y:S01]  /*c7a0*/  ULDC.64 UR4, c[0x4][0x8] ;  /* 0x0100020000047ab9 */ /* 0x000fe20000000a00 */
[----:B------:R-:W-:Y:S01]  /*c7b0*/  IMAD.U32 R4, RZ, RZ, UR6 ;  /* 0x00000006ff047e24 */ /* 0x000fe2000f8e00ff */
[----:B------:R-:W-:Y:S01]  /*c7c0*/  MOV R10, UR4 ;  /* 0x00000004000a7c02 */ /* 0x000fe20008000f00 */
        /* <DEDUP_REMOVED lines=10> */
.L_x_3477:
        /* <DEDUP_REMOVED lines=17> */
[----:B01----:R-:W-:-:S07]  /*c980*/  IMAD.MOV.U32 R13, RZ, RZ, RZ ;  /* 0x000000ffff0d7224 */ /* 0x003fce00078e00ff */
[----:B------:R-:W-:-:S07]  /*c990*/  LEPC R20, `(.L_x_3479) ;  /* 0x000000001014794e */ /* 0x000fce0000000000 */
[----:B--2---:R-:W-:Y:S05]  /*c9a0*/  CALL.ABS.NOINC R2 ;  /* 0x0000000002007343 */ /* 0x004fea0003c00000 */
.L_x_3479:
        /* <DEDUP_REMOVED lines=15> */
[----:B0-----:R-:W-:Y:S05]  /*caa0*/  CALL.ABS.NOINC R2 ;  /* 0x0000000002007343 */ /* 0x001fea0003c00000 */
.L_x_3478:
[----:B------:R-:W2:Y:S01]  /*cab0*/  LDL.LU R2, [R1+0x18] ;  /* 0x0000180001027983 */ /* 0x000ea20000300800 */
[----:B------:R-:W-:Y:S01]  /*cac0*/  ULDC.64 UR4, c[0x0][0x9f8] ;  /* 0x00027e0000047ab9 */ /* 0x000fe20000000a00 */
[----:B------:R-:W1:Y:S02]  /*cad0*/  LDC R4, c[0x0][0x428] ;  /* 0x00010a00ff047b82 */ /* 0x000e640000000800 */
        /* <DEDUP_REMOVED lines=17> */
[----:B-1----:R-:W-:Y:S01]  /*cbf0*/  ISETP.NE.AND P0, PT, R4, 0x1, PT ;  /* 0x000000010400780c */ /* 0x002fe20003f05270 */
[----:B------:R-:W-:Y:S01]  /*cc00*/  IMAD R17, R17, 0x40, R7 ;  /* 0x0000004011117824 */ /* 0x000fe200078e0207 */
[----:B------:R-:W-:Y:S02]  /*cc10*/  MOV R4, R18 ;  /* 0x0000001200047202 */ /* 0x000fe40000000f00 */
[----:B------:R-:W-:-:S09]  /*cc20*/  PLOP3.LUT P1, PT, P6, PT, PT, 0x8, 0x0 ;  /* 0x000000000000781c */ /* 0x000fd2000372e170 */
[----:B------:R-:W1:Y:S08]  /*cc30*/  @P0 LDC R5, c[0x0][0x42c] ;  /* 0x00010b00ff050b82 */ /* 0x000e700000000800 */
[----:B------:R-:W2:Y:S01]  /*cc40*/  @P0 LDC R6, c[0x0][0x430] ;  /* 0x00010c00ff060b82 */ /* 0x000ea20000000800 */
[----:B-1----:R-:W-:-:S05]  /*cc50*/  @P0 IMAD.HI.U32 R5, R18, R5, RZ ;  /* 0x0000000512050227 */ /* 0x002fca00078e00ff */
[----:B--2---:R-:W-:Y:S02]  /*cc60*/  @P0 SHF.R.U32.HI R4, RZ, R6, R5 ;  /* 0x00000006ff040219 */ /* 0x004fe40000011605 */
[----:B------:R-:W-:-:S04]  /*cc70*/  ISETP.NE.U32.AND P0, PT, RZ, UR4, PT ;  /* 0x00000004ff007c0c */ /* 0x000fc8000bf05070 */
[----:B------:R-:W-:-:S04]  /*cc80*/  ISETP.NE.AND.EX P0, PT, RZ, UR5, PT, P0 ;  /* 0x00000005ff007c0c */ /* 0x000fc8000bf05300 */
[----:B0-----:R-:W-:-:S09]  /*cc90*/  SEL R6, R8, RZ, !P0 ;  /* 0x000000ff08067207 */ /* 0x001fd20004000000 */
.L_x_3480:
        /* <DEDUP_REMOVED lines=19> */
.L_x_3552:
[----:B------:R-:W-:Y:S01]  /*cdd0*/  UMOV UR4, 0xffffffff ;  /* 0xffffffff00047882 */ /* 0x000fe20000000000 */
[----:B------:R-:W-:Y:S02]  /*cde0*/  SHF.R.S32.HI R5, RZ, 0x1f, R0 ;  /* 0x0000001fff057819 */ /* 0x000fe40000011400 */
[----:B------:R-:W-:Y:S05]  /*cdf0*/  BRA.DIV UR4, `(.L_x_3482) ;  /* 0x0000003a04c07947 */ /* 0x000fea000b800000 */
[----:B------:R-:W-:-:S13]  /*ce00*/  ELECT P6, URZ, PT ;  /* 0x00000000003f782f */ /* 0x000fda00038c0000 */
.L_x_3555:
[----:B------:R-:W-:Y:S05]  /*ce10*/  @!P6 BRA `(.L_x_3483) ;  /* 0x0000000000f8e947 */ /* 0x000fea0003800000 */
[----:B------:R-:W-:-:S04]  /*ce20*/  ISETP.NE.U32.AND P0, PT, R2, RZ, PT ;  /* 0x000000ff0200720c */ /* 0x000fc80003f05070 */
[----:B------:R-:W-:-:S13]  /*ce30*/  ISETP.NE.AND.EX P0, PT, R3, RZ, PT, P0 ;  /* 0x000000ff0300720c */ /* 0x000fda0003f05300 */
[----:B------:R-:W-:Y:S05]  /*ce40*/  @!P0 BRA `(.L_x_3484) ;  /* 0x0000000000448947 */ /* 0x000fea0003800000 */
[----:B------:R-:W0:Y:S01]  /*ce50*/  LDC R11, c[0x0][0x41c] ;  /* 0x00010700ff0b7b82 */ /* 0x000e220000000800 */
[----:B------:R-:W-:Y:S01]  /*ce60*/  ULDC.64 UR4, c[0x0][0x408] ;  /* 0x0001020000047ab9 */ /* 0x000fe20000000a00 */
[----:B0-----:R-:W-:-:S13]  /*ce70*/  ISETP.NE.AND P0, PT, R11, 0x1, PT ;  /* 0x000000010b00780c */ /* 0x001fda0003f05270 */
[----:B------:R-:W0:Y:S02]  /*ce80*/  @P0 LDC.64 R8, c[0x0][0x420] ;  /* 0x00010800ff080b82 */ /* 0x000e240000000a00 */
[----:B0-----:R-:W-:-:S04]  /*ce90*/  @P0 IMAD.HI.U32 R10, R7, R8, RZ ;  /* 0x00000008070a0227 */ /* 0x001fc800078e00ff */
        /* <DEDUP_REMOVED lines=9> */
[----:B------:R-:W-:-:S04]  /*cf30*/  LEA R10, P0, R8, R2, 0x2 ;  /* 0x00000002080a7211 */ /* 0x000fc800078010ff */
[----:B------:R-:W-:-:S05]  /*cf40*/  LEA.HI.X R11, R8, R3, R9, 0x2, P0 ;  /* 0x00000003080b7211 */ /* 0x000fca00000f1409 */
[----:B------:R0:W5:Y:S04]  /*cf50*/  LDG.E R9, desc[UR48][R10.64] ;  /* 0x000000300a097981 */ /* 0x000168000c1e1900 */
.L_x_3484:
[----:B------:R-:W2:Y:S01]  /*cf60*/  LDL R8, [R1] ;  /* 0x0000000001087983 */ /* 0x000ea20000100800 */
[----:B0-----:R-:W-:-:S03]  /*cf70*/  MOV R11, 0x400 ;  /* 0x00000400000b7802 */ /* 0x001fc60000000f00 */
[----:B------:R-:W3:Y:S01]  /*cf80*/  LDL R10, [R1+0x4] ;  /* 0x00000400010a7983 */ /* 0x000ee20000100800 */
[----:B------:R-:W0:Y:S02]  /*cf90*/  S2R R12, SR_CgaCtaId ;  /* 0x00000000000c7919 */ /* 0x000e240000008800 */
[----:B0-----:R-:W-:-:S05]  /*cfa0*/  LEA R11, R12, R11, 0x18 ;  /* 0x0000000b0c0b7211 */ /* 0x001fca00078ec0ff */
[----:B--2---:R-:W-:Y:S01]  /*cfb0*/  IMAD R8, R8, 0x8, R11 ;  /* 0x0000000808087824 */ /* 0x004fe200078e020b */
[----:B---3--:R-:W-:-:S04]  /*cfc0*/  SHF.L.U32 R10, R10, 0x1f, RZ ;  /* 0x0000001f0a0a7819 */ /* 0x008fc800000006ff */
[----:B------:R-:W0:Y:S02]  /*cfd0*/  SYNCS.PHASECHK.TRANS64.TRYWAIT P0, [R8+URZ+0x28c40], R10 ;  /* 0x028c400a080075a7 */ /* 0x000e24000800017f */
[----:B0-----:R-:W-:Y:S05]  /*cfe0*/  @!P0 BRA `(.L_x_3485) ;  /* 0x0000003800648947 */ /* 0x001fea0003800000 */
.L_x_3556:
        /* <DEDUP_REMOVED lines=11> */
.L_x_3486:
        /* <DEDUP_REMOVED lines=22> */
.L_x_3483:
        /* <DEDUP_REMOVED lines=22> */
[----:B--2---:R-:W-:-:S04]  /*d360*/  IADD3 R12, R12, 0x1, RZ ;  /* 0x000000010c0c7810 */ /* 0x004fc80007ffe0ff */
[----:B------:R-:W-:Y:S01]  /*d370*/  LEA.HI R6, R12, R12, RZ, 0x1 ;  /* 0x0000000c0c067211 */ /* 0x000fe200078f08ff */
[----:B------:R0:W-:Y:S03]  /*d380*/  STL [R1+0x20], R12 ;  /* 0x0000200c01007387 */ /* 0x0001e60000100800 */
[----:B------:R-:W-:-:S05]  /*d390*/  LOP3.LUT R6, R6, 0xfffffffe, RZ, 0xc0, !PT ;  /* 0xfffffffe06067812 */ /* 0x000fca00078ec0ff */
[----:B------:R-:W-:-:S05]  /*d3a0*/  IMAD.IADD R6, R12, 0x1, -R6 ;  /* 0x000000010c067824 */ /* 0x000fca00078e0a06 */
[----:B------:R-:W-:-:S04]  /*d3b0*/  SHF.L.U32 R6, R6, 0x1f, RZ ;  /* 0x0000001f06067819 */ /* 0x000fc800000006ff */
[----:B------:R-:W1:Y:S02]  /*d3c0*/  SYNCS.PHASECHK.TRANS64.TRYWAIT P0, [R10+URZ+0x28c20], R6 ;  /* 0x028c20060a0075a7 */ /* 0x000e64000800017f */
[----:B01----:R-:W-:Y:S05]  /*d3d0*/  @!P0 BRA `(.L_x_3488) ;  /* 0x00000034007c8947 */ /* 0x003fea0003800000 */
.L_x_3557:
[----:B------:R-:W-:Y:S05]  /*d3e0*/  BSYNC B0 ;  /* 0x0000000000007941 */ /* 0x000fea0003800000 */
.L_x_3487:
        /* <DEDUP_REMOVED lines=11> */
.L_x_3558:
        /* <DEDUP_REMOVED lines=11> */
.L_x_3492:
[----:B0-----:R-:W2:Y:S01]  /*d550*/  LDL R6, [R1] ;  /* 0x0000000001067983 */ /* 0x001ea20000100800 */
[----:B------:R-:W-:-:S03]  /*d560*/  MOV R10, 0x400 ;  /* 0x00000400000a7802 */ /* 0x000fc60000000f00 */
[----:B------:R-:W3:Y:S01]  /*d570*/  LDL R8, [R1+0x8] ;  /* 0x0000080001087983 */ /* 0x000ee20000100800 */
[----:B------:R-:W0:Y:S01]  /*d580*/  S2R R12, SR_CgaCtaId ;  /* 0x00000000000c7919 */ /* 0x000e220000008800 */
[----:B------:R-:W-:Y:S02]  /*d590*/  R2UR UR11, R7 ;  /* 0x00000000070b72ca */ /* 0x000fe400000e0000 */
        /* <DEDUP_REMOVED lines=52> */
.L_x_3490:
[----:B------:R-:W-:Y:S05]  /*d8e0*/  BSYNC B0 ;  /* 0x0000000000007941 */ /* 0x000fea0003800000 */
.L_x_3489:
[----:B------:R-:W2:Y:S01]  /*d8f0*/  LDL R7, [R1+0x14] ;  /* 0x0000140001077983 */ /* 0x000ea20000100800 */
[----:B------:R-:W-:Y:S01]  /*d900*/  BSSY B0, `(.L_x_3493) ;  /* 0x00001a6000007945 */ /* 0x000fe20003800000 */
[----:B--2---:R-:W-:-:S13]  /*d910*/  ISETP.GE.AND P0, PT, R7, 0x2, PT ;  /* 0x000000020700780c */ /* 0x004fda0003f06270 */
[----:B------:R-:W-:Y:S05]  /*d920*/  @!P0 BRA `(.L_x_3494) ;  /* 0x00000018008c8947 */ /* 0x000fea0003800000 */
[C---:B0-----:R-:W-:Y:S01]  /*d930*/  LOP3.LUT R6, R7.reuse, 0x1, RZ, 0xc0, !PT ;  /* 0x0000000107067812 */ /* 0x041fe200078ec0ff */
[----:B------:R-:W-:Y:S01]  /*d940*/  BSSY B1, `(.L_x_3495) ;  /* 0x000008f000017945 */ /* 0x000fe20003800000 */
[----:B------:R-:W-:Y:S02]  /*d950*/  IADD3 R10, R7, -0x2, RZ ;  /* 0xfffffffe070a7810 */ /* 0x000fe40007ffe0ff */
[----:B------:R-:W-:-:S03]  /*d960*/  ISETP.NE.U32.AND P0, PT, R6, 0x1, PT ;  /* 0x000000010600780c */ /* 0x000fc60003f05070 */
[----:B------:R-:W-:-:S10]  /*d970*/  IMAD.MOV.U32 R8, RZ, RZ, R10 ;  /* 0x000000ffff087224 */ /* 0x000fd400078e000a */
[----:B------:R-:W-:Y:S05]  /*d980*/  @!P0 BRA `(.L_x_3496) ;  /* 0x0000000800288947 */ /* 0x000fea0003800000 */
        /* <DEDUP_REMOVED lines=11> */
[----:B------:R-:W-:Y:S01]  /*da40*/  ISETP.NE.U32.AND P0, PT, R2, RZ, PT ;  /* 0x000000ff0200720c */ /* 0x000fe20003f05070 */
[----:B------:R-:W-:-:S03]  /*da50*/  IMAD.MOV.U32 R11, RZ, RZ, R10 ;  /* 0x000000ffff0b7224 */ /* 0x000fc600078e000a */
        /* <DEDUP_REMOVED lines=16> */
[----:B------:R-:W-:Y:S01]  /*db60*/  LEA.HI.X R3, R6, R3, R9, 0x2, P0 ;  /* 0x0000000306037211 */ /* 0x000fe200000f1409 */
[----:B------:R-:W-:-:S04]  /*db70*/  IMAD.MOV R6, RZ, RZ, -R8 ;  /* 0x000000ffff067224 */ /* 0x000fc800078e0a08 */
[----:B------:R1:W5:Y:S01]  /*db80*/  LDG.E R9, desc[UR48][R2.64] ;  /* 0x0000003002097981 */ /* 0x000362000c1e1900 */
[----:B------:R-:W-:-:S07]  /*db90*/  IMAD R11, R11, R6, R10 ;  /* 0x000000060b0b7224 */ /* 0x000fce00078e020a */
.L_x_3499:
[----:B-1----:R-:W1:Y:S01]  /*dba0*/  S2R R3, SR_CgaCtaId ;  /* 0x0000000000037919 */ /* 0x002e620000008800 */
[----:B------:R-:W-:-:S04]  /*dbb0*/  MOV R2, 0x400 ;  /* 0x0000040000027802 */ /* 0x000fc80000000f00 */
[----:B-1----:R-:W-:Y:S02]  /*dbc0*/  LEA R2, R3, R2, 0x18 ;  /* 0x0000000203027211 */ /* 0x002fe400078ec0ff */
[----:B------:R-:W-:-:S03]  /*dbd0*/  SHF.L.U32 R3, R12, 0x1f, RZ ;  /* 0x0000001f0c037819 */ /* 0x000fc600000006ff */
[----:B------:R-:W-:-:S04]  /*dbe0*/  IMAD R2, R13, 0x8, R2 ;  /* 0x000000080d027824 */ /* 0x000fc800078e0202 */
[----:B------:R-:W1:Y:S02]  /*dbf0*/  SYNCS.PHASECHK.TRANS64.TRYWAIT P0, [R2+URZ+0x28c40], R3 ;  /* 0x028c4003020075a7 */ /* 0x000e64000800017f */
[----:B-1----:R-:W-:Y:S05]  /*dc00*/  @!P0 BRA `(.L_x_3500) ;  /* 0x0000002c00a48947 */ /* 0x002fea0003800000 */
.L_x_3559:
        /* <DEDUP_REMOVED lines=11> */
.L_x_3501:
[----:B------:R-:W2:Y:S01]  /*dcc0*/  LDL R6, [R1] ;  /* 0x0000000001067983 */ /* 0x000ea20000100800 */
[----:B------:R-:W-:-:S03]  /*dcd0*/  MOV R8, 0x400 ;  /* 0x0000040000087802 */ /* 0x000fc60000000f00 */
[----:B------:R-:W3:Y:S01]  /*dce0*/  LDL R7, [R1+0x8] ;  /* 0x0000080001077983 */ /* 0x000ee20000100800 */
        /* <DEDUP_REMOVED lines=17> */
[----:B------:R-:W2:Y:S02]  /*de00*/  SYNCS.PHASECHK.TRANS64.TRYWAIT P0, [R2+URZ+0x28c60], R3 ;  /* 0x028c6003020075a7 */ /* 0x000ea4000800017f */
[----:B0-2---:R-:W-:Y:S05]  /*de10*/  @!P0 BRA `(.L_x_3502) ;  /* 0x0000002c00348947 */ /* 0x005fea0003800000 */
.L_x_3560:
        /* <DEDUP_REMOVED lines=8> */
.L_x_3503:
[----:B01----:R-:W2:Y:S01]  /*dea0*/  LDL R3, [R1] ;  /* 0x0000000001037983 */ /* 0x003ea20000100800 */
        /* <DEDUP_REMOVED lines=53> */
.L_x_3498:
[----:B------:R-:W-:Y:S05]  /*e200*/  BSYNC B2 ;  /* 0x0000000000027941 */ /* 0x000fea0003800000 */
.L_x_3497:
[----:B------:R-:W2:Y:S02]  /*e210*/  LDL.LU R2, [R1+0x14] ;  /* 0x0000140001027983 */ /* 0x000ea40000300800 */
[----:B--2---:R-:W-:-:S07]  /*e220*/  VIADD R8, R2, 0xfffffffd ;  /* 0xfffffffd02087836 */ /* 0x004fce0000000000 */
.L_x_3496:
[----:B------:R-:W-:Y:S05]  /*e230*/  BSYNC B1 ;  /* 0x0000000000017941 */ /* 0x000fea0003800000 */
.L_x_3495:
[----:B------:R-:W-:-:S13]  /*e240*/  ISETP.NE.AND P0, PT, R10, RZ, PT ;  /* 0x000000ff0a00720c */ /* 0x000fda0003f05270 */
[----:B------:R-:W-:Y:S05]  /*e250*/  @!P0 BRA `(.L_x_3494) ;  /* 0x0000001000408947 */ /* 0x000fea0003800000 */
.L_x_3518:
[----:B------:R-:W2:Y:S04]  /*e260*/  LDL.LU R3, [R1] ;  /* 0x0000000001037983 */ /* 0x000ea80000300800 */
[----:B------:R-:W3:Y:S01]  /*e270*/  LDL.LU R2, [R1+0x4] ;  /* 0x0000040001027983 */ /* 0x000ee20000300800 */
[----:B------:R-:W-:Y:S05]  /*e280*/  YIELD ;  /* 0x0000000000007946 */ /* 0x000fea0003800000 */
[----:B------:R-:W-:Y:S01]  /*e290*/  BSSY B1, `(.L_x_3504) ;  /* 0x0000082000017945 */ /* 0x000fe20003800000 */
[----:B--2---:R-:W-:-:S04]  /*e2a0*/  IADD3 R10, R3, 0x1, RZ ;  /* 0x00000001030a7810 */ /* 0x004fc80007ffe0ff */
[----:B------:R-:W-:-:S04]  /*e2b0*/  ISETP.NE.AND P0, PT, R10, 0x2, PT ;  /* 0x000000020a00780c */ /* 0x000fc80003f05270 */
[----:B0-----:R-:W-:Y:S02]  /*e2c0*/  SEL R11, RZ, 0x1, P0 ;  /* 0x00000001ff0b7807 */ /* 0x001fe40000000000 */
        /* <DEDUP_REMOVED lines=8> */
[----:B------:R-:W1:Y:S01]  /*e350*/  LDC R9, c[0x0][0x41c] ;  /* 0x00010700ff097b82 */ /* 0x000e620000000800 */
[----:B0-----:R-:W-:Y:S01]  /*e360*/  IMAD.MOV.U32 R12, RZ, RZ, R8 ;  /* 0x000000ffff0c7224 */ /* 0x001fe200078e0008 */
[----:B------:R-:W-:Y:S02]  /*e370*/  ULDC.64 UR6, c[0x0][0x408] ;  /* 0x0001020000067ab9 */ /* 0x000fe40000000a00 */
[----:B------:R-:W-:-:S04]  /*e380*/  IMAD R7, R5, UR6, RZ ;  /* 0x0000000605077c24 */ /* 0x000fc8000f8e02ff */
[----:B------:R-:W-:Y:S01]  /*e390*/  IMAD R7, R0, UR7, R7 ;  /* 0x0000000700077c24 */ /* 0x000fe2000f8e0207 */
[----:B-1----:R-:W-:-:S13]  /*e3a0*/  ISETP.NE.AND P0, PT, R9, 0x1, PT ;  /* 0x000000010900780c */ /* 0x002fda0003f05270 */
[----:B------:R-:W0:Y:S02]  /*e3b0*/  @P0 LDC.64 R2, c[0x0][0x420] ;  /* 0x00010800ff020b82 */ /* 0x000e240000000a00 */
[----:B0-----:R-:W-:-:S05]  /*e3c0*/  @P0 IMAD.HI.U32 R2, R8, R2, RZ ;  /* 0x0000000208020227 */ /* 0x001fca00078e00ff */
[----:B------:R-:W-:-:S04]  /*e3d0*/  @P0 SHF.R.U32.HI R12, RZ, R3, R2 ;  /* 0x00000003ff0c0219 */ /* 0x000fc80000011602 */
[--C-:B------:R-:W-:Y:S01]  /*e3e0*/  SHF.R.S32.HI R3, RZ, 0x1f, R12.reuse ;  /* 0x0000001fff037819 */ /* 0x100fe2000001140c */
[----:B------:R-:W-:-:S04]  /*e3f0*/  IMAD.MOV.U32 R2, RZ, RZ, R12 ;  /* 0x000000ffff027224 */ /* 0x000fc800078e000c */
[----:B------:R-:W-:-:S04]  /*e400*/  IMAD.WIDE.U32 R2, R0, UR6, R2 ;  /* 0x0000000600027c25 */ /* 0x000fc8000f8e0002 */
[----:B------:R-:W-:Y:S01]  /*e410*/  IMAD.IADD R3, R7, 0x1, R3 ;  /* 0x0000000107037824 */ /* 0x000fe200078e0203 */
[----:B------:R-:W-:-:S04]  /*e420*/  LEA R6, P0, R2, UR4, 0x2 ;  /* 0x0000000402067c11 */ /* 0x000fc8000f8010ff */
[----:B------:R-:W-:Y:S02]  /*e430*/  LEA.HI.X R7, R2, UR5, R3, 0x2, P0 ;  /* 0x0000000502077c11 */ /* 0x000fe400080f1403 */
[----:B------:R-:W-:-:S05]  /*e440*/  IADD3 R3, -R12, RZ, RZ ;  /* 0x000000ff0c037210 */ /* 0x000fca0007ffe1ff */
[----:B------:R-:W-:Y:S02]  /*e450*/  IMAD R3, R9, R3, R8 ;  /* 0x0000000309037224 */ /* 0x000fe400078e0208 */
[----:B------:R1:W5:Y:S05]  /*e460*/  LDG.E R9, desc[UR48][R6.64] ;  /* 0x0000003006097981 */ /* 0x00036a000c1e1900 */
.L_x_3506:
[----:B-1----:R-:W1:Y:S01]  /*e470*/  S2R R6, SR_CgaCtaId ;  /* 0x0000000000067919 */ /* 0x002e620000008800 */
[----:B------:R-:W-:Y:S02]  /*e480*/  MOV R2, 0x400 ;  /* 0x0000040000027802 */ /* 0x000fe40000000f00 */
[----:B------:R-:W-:Y:S02]  /*e490*/  SHF.L.U32 R7, R11, 0x1f, RZ ;  /* 0x0000001f0b077819 */ /* 0x000fe400000006ff */
[----:B-1----:R-:W-:-:S05]  /*e4a0*/  LEA R2, R6, R2, 0x18 ;  /* 0x0000000206027211 */ /* 0x002fca00078ec0ff */
[----:B------:R-:W-:-:S04]  /*e4b0*/  IMAD R2, R10, 0x8, R2 ;  /* 0x000000080a027824 */ /* 0x000fc800078e0202 */
[----:B------:R-:W1:Y:S02]  /*e4c0*/  SYNCS.PHASECHK.TRANS64.TRYWAIT P0, [R2+URZ+0x28c40], R7 ;  /* 0x028c4007020075a7 */ /* 0x000e64000800017f */
[----:B-1----:R-:W-:Y:S05]  /*e4d0*/  @!P0 BRA `(.L_x_3507) ;  /* 0x0000002400988947 */ /* 0x002fea0003800000 */
.L_x_3561:
[----:B------:R-:W2:Y:S02]  /*e4e0*/  S2R R6, SR_TID.X ;  /* 0x0000000000067919 */ /* 0x000ea40000002100 */
[----:B--2---:R-:W-:-:S04]  /*e4f0*/  LOP3.LUT R6, R6, 0x7f, RZ, 0xc0, !PT ;  /* 0x0000007f06067812 */ /* 0x004fc800078ec0ff */
[----:B------:R-:W-:-:S13]  /*e500*/  ISETP.NE.AND P0, PT, R6, RZ, PT ;  /* 0x000000ff0600720c */ /* 0x000fda0003f05270 */
[----:B------:R-:W-:Y:S05]  /*e510*/  @P0 BRA `(.L_x_3508) ;  /* 0x00000000001c0947 */ /* 0x000fea0003800000 */
[----:B------:R-:W2:Y:S01]  /*e520*/  S2R R6, SR_TID.X ;  /* 0x0000000000067919 */ /* 0x000ea20000002100 */
[----:B0-----:R-:W-:-:S04]  /*e530*/  IMAD.MOV.U32 R13, RZ, RZ, 0x2000 ;  /* 0x00002000ff0d7424 */ /* 0x001fc800078e00ff */
[----:B------:R3:W-:Y:S01]  /*e540*/  SYNCS.ARRIVE.TRANS64 RZ, [R2+URZ+0x28c30], R13 ;  /* 0x028c300d02ff79a7 */ /* 0x0007e2000800003f */
[----:B--2---:R-:W-:-:S04]  /*e550*/  LOP3.LUT R6, R6, 0x1f, RZ, 0xc0, !PT ;  /* 0x0000001f06067812 */ /* 0x004fc800078ec0ff */
[----:B------:R-:W-:-:S13]  /*e560*/  ISETP.NE.AND P1, PT, R6, RZ, PT ;  /* 0x000000ff0600720c */ /* 0x000fda0003f25270 */
[----:B---3--:R-:W-:Y:S05]  /*e570*/  @!P1 BRA `(.L_x_3508) ;  /* 0x0000000000049947 */ /* 0x008fea0003800000 */
[----:B------:R-:W-:Y:S01]  /*e580*/  BPT.TRAP 0x1 ;  /* 0x000000040000795c */ /* 0x000fe20000300000 */
.L_x_3508:
[----:B0-----:R-:W2:Y:S01]  /*e590*/  LDL R12, [R1+0x8] ;  /* 0x00000800010c7983 */ /* 0x001ea20000100800 */
[----:B------:R-:W-:Y:S01]  /*e5a0*/  MOV R6, 0x400 ;  /* 0x0000040000067802 */ /* 0x000fe20000000f00 */
[----:B------:R-:W0:Y:S01]  /*e5b0*/  S2R R13, SR_CgaCtaId ;  /* 0x00000000000d7919 */ /* 0x000e220000008800 */
        /* <DEDUP_REMOVED lines=13> */
[----:B--2---:R-:W-:-:S05]  /*e690*/  IMAD R6, R3, 0x40, R12 ;  /* 0x0000004003067824 */ /* 0x004fca00078e020c */
[----:B------:R-:W-:-:S13]  /*e6a0*/  R2UR UR11, R6 ;  /* 0x00000000060b72ca */ /* 0x000fda00000e0000 */
[----:B------:R0:W-:Y:S01]  /*e6b0*/  UTMALDG.4D [UR8], [UR4], desc[UR6] ;  /* 0x00000608040075b4 */ /* 0x0001e20008019000 */
[----:B------:R-:W2:Y:S02]  /*e6c0*/  SYNCS.PHASECHK.TRANS64.TRYWAIT P1, [R2+URZ+0x28c60], R7 ;  /* 0x028c6007020075a7 */ /* 0x000ea4000802017f */
[----:B0-2---:R-:W-:Y:S05]  /*e6d0*/  @!P1 BRA `(.L_x_3509) ;  /* 0x00000024002c9947 */ /* 0x005fea0003800000 */
.L_x_3562:
        /* <DEDUP_REMOVED lines=8> */
.L_x_3510:
[----:B01----:R-:W0:Y:S01]  /*e760*/  S2R R7, SR_CgaCtaId ;  /* 0x0000000000077919 */ /* 0x003e220000008800 */
[----:B--2---:R-:W-:Y:S01]  /*e770*/  MOV R3, 0x400 ;  /* 0x0000040000037802 */ /* 0x004fe20000000f00 */
        /* <DEDUP_REMOVED lines=15> */
[----:B0-----:R-:W-:-:S05]  /*e870*/  LEA R3, R7, R3, 0x18 ;  /* 0x0000000307037211 */ /* 0x001fca00078ec0ff */
        /* <DEDUP_REMOVED lines=35> */
.L_x_3505:
[----:B------:R-:W-:Y:S05]  /*eab0*/  BSYNC B1 ;  /* 0x0000000000017941 */ /* 0x000fea0003800000 */
.L_x_3504:
[----:B------:R-:W-:Y:S01]  /*eac0*/  VIADD R10, R10, 0x1 ;  /* 0x000000010a0a7836 */ /* 0x000fe20000000000 */
[----:B------:R-:W-:Y:S04]  /*ead0*/  BSSY B1, `(.L_x_3511) ;  /* 0x0000084000017945 */ /* 0x000fe80003800000 */
[----:B------:R-:W-:-:S04]  /*eae0*/  ISETP.NE.AND P0, PT, R10, 0x2, PT ;  /* 0x000000020a00780c */ /* 0x000fc80003f05270 */
[----:B------:R-:W-:Y:S02]  /*eaf0*/  SEL R2, RZ, 0x1, P0 ;  /* 0x00000001ff027807 */ /* 0x000fe40000000000 */
[----:B0-----:R-:W-:Y:S02]  /*eb00*/  SEL R12, R10, RZ, P0 ;  /* 0x000000ff0a0c7207 */ /* 0x001fe40000000000 */
        /* <DEDUP_REMOVED lines=16> */
[----:B------:R-:W-:-:S05]  /*ec10*/  IADD3 R3, -R2, RZ, RZ ;  /* 0x000000ff02037210 */ /* 0x000fca0007ffe1ff */
        /* <DEDUP_REMOVED lines=9> */
.L_x_3513:
[----:B------:R-:W2:Y:S01]  /*ecb0*/  S2R R3, SR_CgaCtaId ;  /* 0x0000000000037919 */ /* 0x000ea20000008800 */
[----:B------:R-:W-:-:S04]  /*ecc0*/  MOV R2, 0x400 ;  /* 0x0000040000027802 */ /* 0x000fc80000000f00 */
[----:B--2---:R-:W-:Y:S02]  /*ecd0*/  LEA R2, R3, R2, 0x18 ;  /* 0x0000000203027211 */ /* 0x004fe400078ec0ff */
[----:B------:R-:W-:-:S03]  /*ece0*/  SHF.L.U32 R3, R11, 0x1f, RZ ;  /* 0x0000001f0b037819 */ /* 0x000fc600000006ff */
[----:B------:R-:W-:-:S04]  /*ecf0*/  IMAD R2, R12, 0x8, R2 ;  /* 0x000000080c027824 */ /* 0x000fc800078e0202 */
[----:B------:R-:W2:Y:S02]  /*ed00*/  SYNCS.PHASECHK.TRANS64.TRYWAIT P0, [R2+URZ+0x28c40], R3 ;  /* 0x028c4003020075a7 */ /* 0x000ea4000800017f */
[----:B--2---:R-:W-:Y:S05]  /*ed10*/  @!P0 BRA `(.L_x_3514) ;  /* 0x0000001c00b08947 */ /* 0x004fea0003800000 */
.L_x_3563:
        /* <DEDUP_REMOVED lines=11> */
.L_x_3515:
[----:B------:R-:W3:Y:S01]  /*edd0*/  LDL R6, [R1] ;  /* 0x0000000001067983 */ /* 0x000ee20000100800 */
        /* <DEDUP_REMOVED lines=19> */
[----:B------:R-:W1:Y:S02]  /*ef10*/  SYNCS.PHASECHK.TRANS64.TRYWAIT P1, [R2+URZ+0x28c60], R3 ;  /* 0x028c6003020075a7 */ /* 0x000e64000802017f */
[----:B01----:R-:W-:Y:S05]  /*ef20*/  @!P1 BRA `(.L_x_3516) ;  /* 0x0000001c00409947 */ /* 0x003fea0003800000 */
.L_x_3564:
        /* <DEDUP_REMOVED lines=8> */
.L_x_3517:
        /* <DEDUP_REMOVED lines=54> */
.L_x_3512:
[----:B------:R-:W-:Y:S05]  /*f310*/  BSYNC B1 ;  /* 0x0000000000017941 */ /* 0x000fea0003800000 */
.L_x_3511:
[C---:B------:R-:W-:Y:S01]  /*f320*/  ISETP.GT.AND P0, PT, R8.reuse, 0x1, PT ;  /* 0x000000010800780c */ /* 0x040fe20003f04270 */
[----:B------:R-:W-:-:S04]  /*f330*/  VIADD R2, R8, 0xfffffffe ;  /* 0xfffffffe08027836 */ /* 0x000fc80000000000 */
[----:B------:R-:W-:-:S08]  /*f340*/  IMAD.MOV.U32 R8, RZ, RZ, R2 ;  /* 0x000000ffff087224 */ /* 0x000fd000078e0002 */
[----:B------:R-:W-:Y:S05]  /*f350*/  @P0 BRA `(.L_x_3518) ;  /* 0xffffffec00c00947 */ /* 0x000fea000383ffff */
.L_x_3494:
[----:B------:R-:W-:Y:S05]  /*f360*/  BSYNC B0 ;  /* 0x0000000000007941 */ /* 0x000fea0003800000 */
.L_x_3493:
[----:B------:R-:W2:Y:S01]  /*f370*/  LDL.LU R3, [R1] ;  /* 0x0000000001037983 */ /* 0x000ea20000300800 */
[----:B------:R-:W-:Y:S01]  /*f380*/  BSSY B0, `(.L_x_3519) ;  /* 0x0000016000007945 */ /* 0x000fe20003800000 */
[----:B------:R-:W1:Y:S02]  /*f390*/  S2R R2, SR_TID.X ;  /* 0x0000000000027919 */ /* 0x000e640000002100 */
[----:B-1----:R-:W-:-:S04]  /*f3a0*/  LOP3.LUT R2, R2, 0x1f, RZ, 0xc0, !PT ;  /* 0x0000001f02027812 */ /* 0x002fc800078ec0ff */
[----:B------:R-:W-:Y:S02]  /*f3b0*/  ISETP.NE.AND P1, PT, R2, RZ, PT ;  /* 0x000000ff0200720c */ /* 0x000fe40003f25270 */
[----:B--2---:R-:W-:-:S04]  /*f3c0*/  IADD3 R0, R3, 0x1, RZ ;  /* 0x0000000103007810 */ /* 0x004fc80007ffe0ff */
[----:B------:R-:W-:-:S04]  /*f3d0*/  ISETP.NE.AND P0, PT, R0, 0x2, PT ;  /* 0x000000020000780c */ /* 0x000fc80003f05270 */
[----:B------:R-:W-:Y:S02]  /*f3e0*/  SEL R2, R0, RZ, P0 ;  /* 0x000000ff00027207 */ /* 0x000fe40000000000 */
[----:B------:R-:W-:-:S03]  /*f3f0*/  SEL R0, RZ, 0x1, P0 ;  /* 0x00000001ff007807 */ /* 0x000fc60000000000 */
[----:B------:R1:W-:Y:S01]  /*f400*/  STL [R1], R2 ;  /* 0x0000000201007387 */ /* 0x0003e20000100800 */
[----:B------:R-:W-:Y:S05]  /*f410*/  @P1 BRA `(.L_x_3520) ;  /* 0x0000000000301947 */ /* 0x000fea0003800000 */
[----:B------:R-:W2:Y:S01]  /*f420*/  S2R R7, SR_LANEID ;  /* 0x0000000000077919 */ /* 0x000ea20000000000 */
[----:B------:R-:W-:Y:S01]  /*f430*/  VOTEU.ANY UR4, UPT, PT ;  /* 0x0000000000047886 */ /* 0x000fe200038e0100 */
[----:B-1----:R-:W1:Y:S01]  /*f440*/  LDC.64 R2, c[0x0][0xc38] ;  /* 0x00030e00ff027b82 */ /* 0x002e620000000a00 */
[----:B------:R-:W2:Y:S08]  /*f450*/  FLO.U32 R4, UR4 ;  /* 0x0000000400047d00 */ /* 0x000eb000080e0000 */
[----:B------:R-:W1:Y:S01]  /*f460*/  POPC R5, UR4 ;  /* 0x0000000400057d09 */ /* 0x000e620008000000 */
[----:B--2---:R-:W-:-:S13]  /*f470*/  ISETP.EQ.U32.AND P0, PT, R4, R7, PT ;  /* 0x000000070400720c */ /* 0x004fda0003f02070 */
[----:B-1----:R-:W2:Y:S01]  /*f480*/  @P0 ATOMG.E.ADD.STRONG.GPU PT, R3, desc[UR48][R2.64], R5 ;  /* 0x00000005020309a8 */ /* 0x002ea200081ee1f0 */
[----:B0-----:R-:W0:Y:S02]  /*f490*/  S2R R6, SR_LTMASK ;  /* 0x0000000000067919 */ /* 0x001e240000003900 */
[----:B0-----:R-:W-:-:S04]  /*f4a0*/  LOP3.LUT R6, R6, UR4, RZ, 0xc0, !PT ;  /* 0x0000000406067c12 */ /* 0x001fc8000f8ec0ff */
[----:B------:R-:W0:Y:S01]  /*f4b0*/  POPC R7, R6 ;  /* 0x0000000600077309 */ /* 0x000e220000000000 */
[----:B--2---:R-:W0:Y:S02]  /*f4c0*/  SHFL.IDX PT, R4, R3, R4, 0x1f ;  /* 0x00001f0403047589 */ /* 0x004e2400000e0000 */
[----:B0-----:R-:W-:-:S07]  /*f4d0*/  IADD3 R16, R4, UR37, R7 ;  /* 0x0000002504107c10 */ /* 0x001fce000fffe007 */
.L_x_3520:
[----:B------:R-:W-:Y:S05]  /*f4e0*/  BSYNC B0 ;  /* 0x0000000000007941 */ /* 0x000fea0003800000 */
.L_x_3519:
[----:B-1----:R-:W2:Y:S02]  /*f4f0*/  LDL.LU R2, [R1+0x4] ;  /* 0x0000040001027983 */ /* 0x002ea40000300800 */
[----:B--2---:R-:W-:-:S05]  /*f500*/  LOP3.LUT R2, R2, R0, RZ, 0x3c, !PT ;  /* 0x0000000002027212 */ /* 0x004fca00078e3cff */
[----:B------:R1:W-:Y:S02]  /*f510*/  STL [R1+0x4], R2 ;  /* 0x0000040201007387 */ /* 0x0003e40000100800 */
.L_x_3476:
[----:B------:R-:W-:Y:S05]  /*f520*/  BSYNC B6 ;  /* 0x0000000000067941 */ /* 0x000fea0003800000 */
.L_x_3474:
[----:B------:R-:W-:-:S03]  /*f530*/  UMOV UR4, 0xffffffff ;  /* 0xffffffff00047882 */ /* 0x000fc60000000000 */
[----:B------:R-:W-:Y:S05]  /*f540*/  BRA.DIV UR4, `(.L_x_3521) ;  /* 0x0000001604cc7947 */ /* 0x000fea000b800000 */
[----:B------:R2:W3:Y:S04]  /*f550*/  SHFL.IDX PT, R4, R16, RZ, 0x1f ;  /* 0x00001fff10047589 */ /* 0x0004e800000e0000 */
[----:B------:R2:W4:Y:S02]  /*f560*/  SHFL.IDX PT, R7, R16, 0x1, 0x1f ;  /* 0x00201f0010077f89 */ /* 0x00052400000e0000 */
.L_x_3568:
        /* <DEDUP_REMOVED lines=10> */
[----:B-1----:R-:W0:Y:S02]  /*f610*/  LDC.64 R2, c[0x0][0xc58] ;  /* 0x00031600ff027b82 */ /* 0x002e240000000a00 */
[----:B0-----:R-:W-:-:S05]  /*f620*/  IMAD.WIDE R2, R5, 0x4, R2 ;  /* 0x0000000405027825 */ /* 0x001fca00078e0202 */
[----:B------:R0:W5:Y:S02]  /*f630*/  LDG.E R17, desc[UR48][R2.64] ;  /* 0x0000003002117981 */ /* 0x000164000c1e1900 */
.L_x_3523:
[----:B------:R-:W-:Y:S05]  /*f640*/  BSYNC B0 ;  /* 0x0000000000007941 */ /* 0x000fea0003800000 */
.L_x_3522:
        /* <DEDUP_REMOVED lines=8> */
[----:B------:R-:W1:Y:S02]  /*f6d0*/  SHFL.UP PT, R14, R13, 0x2, RZ ;  /* 0x044000000d0e7989 */ /* 0x000e6400000e00ff */
[----:B-1----:R-:W-:Y:S02]  /*f6e0*/  SEL R2, R14, RZ, P1 ;  /* 0x000000ff0e027207 */ /* 0x002fe40000800000 */
        /* <DEDUP_REMOVED lines=13> */
.L_x_3576:
[----:B------:R-:W-:Y:S02]  /*f7c0*/  ULDC UR4, c[0x0][0xc10] ;  /* 0x0003040000047ab9 */ /* 0x000fe40000000800 */
[----:B------:R-:W-:-:S04]  /*f7d0*/  IMAD.U32 R5, RZ, RZ, UR4 ;  /* 0x00000004ff057e24 */ /* 0x000fc8000f8e00ff */
[----:B-1----:R-:W-:-:S05]  /*f7e0*/  IMAD R14, R14, R5, RZ ;  /* 0x000000050e0e7224 */ /* 0x002fca00078e02ff */
[----:B----4-:R-:W-:-:S04]  /*f7f0*/  IADD3 R7, R7, R14, RZ ;  /* 0x0000000e07077210 */ /* 0x010fc80007ffe0ff */
[----:B---3--:R-:W-:-:S13]  /*f800*/  ISETP.GT.AND P0, PT, R7, R4, PT ;  /* 0x000000040700720c */ /* 0x008fda0003f04270 */
[----:B------:R-:W-:Y:S05]  /*f810*/  @P0 BRA `(.L_x_3525) ;  /* 0x0000000000b40947 */ /* 0x000fea0003800000 */
[----:B------:R-:W1:Y:S02]  /*f820*/  LDC R0, c[0x0][0xc14] ;  /* 0x00030500ff007b82 */ /* 0x000e640000000800 */
.L_x_3530:
        /* <DEDUP_REMOVED lines=14> */
.L_x_3528:
[----:B------:R-:W-:Y:S05]  /*f910*/  BSYNC B0 ;  /* 0x0000000000007941 */ /* 0x000fea0003800000 */
.L_x_3527:
        /* <DEDUP_REMOVED lines=23> */
.L_x_3584:
[----:B------:R-:W-:Y:S02]  /*fa90*/  ULDC UR4, c[0x0][0xc10] ;  /* 0x0003040000047ab9 */ /* 0x000fe40000000800 */
[----:B------:R-:W-:-:S04]  /*faa0*/  IMAD.U32 R5, RZ, RZ, UR4 ;  /* 0x00000004ff057e24 */ /* 0x000fc8000f8e00ff */
[----:B-1----:R-:W-:-:S05]  /*fab0*/  IMAD R14, R14, R5, RZ ;  /* 0x000000050e0e7224 */ /* 0x002fca00078e02ff */
[----:B------:R-:W-:-:S04]  /*fac0*/  IADD3 R7, R14, R7, RZ ;  /* 0x000000070e077210 */ /* 0x000fc80007ffe0ff */
[----:B------:R-:W-:-:S13]  /*fad0*/  ISETP.GT.AND P0, PT, R7, R4, PT ;  /* 0x000000040700720c */ /* 0x000fda0003f04270 */
[----:B------:R-:W-:Y:S05]  /*fae0*/  @!P0 BRA `(.L_x_3530) ;  /* 0xfffffffc00508947 */ /* 0x000fea000383ffff */
.L_x_3525:
[----:B--2---:R-:W-:Y:S01]  /*faf0*/  IMAD.IADD R16, R7, 0x1, -R14 ;  /* 0x0000000107107824 */ /* 0x004fe200078e0a0e */
[----:B------:R-:W-:-:S03]  /*fb00*/  UMOV UR4, 0xffffffff ;  /* 0xffffffff00047882 */ /* 0x000fc60000000000 */
[----:B------:R-:W-:-:S05]  /*fb10*/  IMAD R3, R2, R5, R16 ;  /* 0x0000000502037224 */ /* 0x000fca00078e0210 */
[----:B------:R-:W-:Y:S01]  /*fb20*/  ISETP.GT.AND P6, PT, R3, R4, PT ;  /* 0x000000040300720c */ /* 0x000fe20003fc4270 */
[----:B------:R-:W-:-:S12]  /*fb30*/  BRA.DIV UR4, `(.L_x_3531) ;  /* 0x0000001a043c7947 */ /* 0x000fd8000b800000 */
[----:B------:R-:W-:-:S04]  /*fb40*/  VOTE.ANY R3, PT, !P6 ;  /* 0x0000000000037806 */ /* 0x000fc800070e0100 */
[----:B------:R-:W1:Y:S02]  /*fb50*/  POPC R6, R3 ;  /* 0x0000000300067309 */ /* 0x000e640000000000 */
[----:B-1----:R1:W2:Y:S02]  /*fb60*/  SHFL.IDX PT, R17, R17, R6, 0x1f ;  /* 0x00001f0611117589 */ /* 0x0022a400000e0000 */
.L_x_3588:
[----:B------:R-:W-:Y:S01]  /*fb70*/  ISETP.NE.AND P0, PT, R3, RZ, PT ;  /* 0x000000ff0300720c */ /* 0x000fe20003f05270 */
[----:B------:R-:W-:-:S12]  /*fb80*/  IMAD.MOV.U32 R7, RZ, RZ, RZ ;  /* 0x000000ffff077224 */ /* 0x000fd800078e00ff */
[----:B------:R-:W-:Y:S05]  /*fb90*/  @!P0 BRA `(.L_x_3532) ;  /* 0x0000000000108947 */ /* 0x000fea0003800000 */
[----:B------:R-:W-:Y:S01]  /*fba0*/  UMOV UR4, 0xffffffff ;  /* 0xffffffff00047882 */ /* 0x000fe20000000000 */
[----:B------:R-:W-:Y:S02]  /*fbb0*/  VIADD R12, R6, 0xffffffff ;  /* 0xffffffff060c7836 */ /* 0x000fe40000000000 */
[----:B------:R-:W-:Y:S05]  /*fbc0*/  BRA.DIV UR4, `(.L_x_3533) ;  /* 0x0000001a04607947 */ /* 0x000fea000b800000 */
[----:B------:R3:W4:Y:S02]  /*fbd0*/  SHFL.IDX PT, R7, R2, R12, 0x1f ;  /* 0x00001f0c02077589 */ /* 0x00072400000e0000 */
.L_x_3532:
        /* <DEDUP_REMOVED lines=10> */
[----:B------:R-:W0:Y:S02]  /*fc80*/  I2F.RP R10, R9 ;  /* 0x00000009000a7306 */ /* 0x000e240000209400 */
[----:B------:R-:W-:-:S06]  /*fc90*/  IADD3 R4, RZ, -R4, RZ ;  /* 0x80000004ff047210 */ /* 0x000fcc0007ffe0ff */
        /* <DEDUP_REMOVED lines=15> */
[----:B------:R-:W-:-:S04]  /*fd90*/  ISETP.GE.AND P0, PT, R3, RZ, PT ;  /* 0x000000ff0300720c */ /* 0x000fc80003f06270 */
[----:B------:R-:W-:-:S09]  /*fda0*/  MOV R9, R2 ;  /* 0x0000000200097202 */ /* 0x000fd20000000f00 */
[----:B------:R-:W-:Y:S01]  /*fdb0*/  @!P0 IMAD.MOV R9, RZ, RZ, -R9 ;  /* 0x000000ffff098224 */ /* 0x000fe200078e0a09 */
[----:B------:R-:W-:-:S13]  /*fdc0*/  ISETP.NE.AND P0, PT, R6, RZ, PT ;  /* 0x000000ff0600720c */ /* 0x000fda0003f05270 */
[----:B------:R-:W-:-:S05]  /*fdd0*/  @!P0 LOP3.LUT R9, RZ, R6, RZ, 0x33, !PT ;  /* 0x00000006ff098212 */ /* 0x000fca00078e33ff */
[----:B------:R-:W-:Y:S01]  /*fde0*/  IMAD R4, R8, R9, RZ ;  /* 0x0000000908047224 */ /* 0x000fe200078e02ff */
[----:B------:R-:W-:-:S03]  /*fdf0*/  IADD3 R9, -R9, RZ, RZ ;  /* 0x000000ff09097210 */ /* 0x000fc60007ffe1ff */
[----:B------:R-:W-:Y:S02]  /*fe00*/  IMAD.MOV R2, RZ, RZ, -R4 ;  /* 0x000000ffff027224 */ /* 0x000fe400078e0a04 */
[----:B------:R-:W-:-:S03]  /*fe10*/  IMAD R7, R6, R9, R7 ;  /* 0x0000000906077224 */ /* 0x000fc600078e0207 */
[----:B------:R-:W-:Y:S02]  /*fe20*/  VIADDMNMX R8, R2, R5, R8, PT ;  /* 0x0000000502087246 */ /* 0x000fe40003800108 */
[----:B------:R-:W-:Y:S02]  /*fe30*/  IADD3 R4, R7, R4, RZ ;  /* 0x0000000407047210 */ /* 0x000fe40007ffe0ff */
        /* <DEDUP_REMOVED lines=29> */
.L_x_3526:
[----:B------:R-:W-:Y:S01]  /*10010*/  UMOV UR4, URZ ;  /* 0x0000003f00047c82 */ /* 0x000fe20008000000 */
[----:B------:R-:W-:Y:S01]  /*10020*/  UMOV UR5, URZ ;  /* 0x0000003f00057c82 */ /* 0x000fe20008000000 */
[----:B------:R-:W-:Y:S01]  /*10030*/  ULDC UR6, c[0x0][0xc14] ;  /* 0x0003050000067ab9 */ /* 0x000fe20000000800 */
[----:B--2---:R-:W-:Y:S01]  /*10040*/  IMAD.MOV.U32 R16, RZ, RZ, R4 ;  /* 0x000000ffff107224 */ /* 0x004fe200078e0004 */
[----:B------:R-:W-:Y:S01]  /*10050*/  MOV R17, UR4 ;  /* 0x0000000400117c02 */ /* 0x000fe20008000f00 */
[----:B------:R-:W-:Y:S02]  /*10060*/  IMAD.U32 R18, RZ, RZ, UR5 ;  /* 0x00000005ff127e24 */ /* 0x000fe4000f8e00ff */
[----:B------:R-:W-:-:S07]  /*10070*/  IMAD.U32 R19, RZ, RZ, UR6 ;  /* 0x00000006ff137e24 */ /* 0x000fce000f8e00ff */
.L_x_3534:
        /* <DEDUP_REMOVED lines=12> */
.L_x_3470:
[----:B-1----:R-:W3:Y:S01]  /*10140*/  LDL.LU R0, [R1+0x20] ;  /* 0x0000200001007983 */ /* 0x002ee20000300800 */
[----:B------:R-:W-:Y:S01]  /*10150*/  BSSY B0, `(.L_x_3536) ;  /* 0x000000b000007945 */ /* 0x000fe20003800000 */
[----:B------:R-:W1:Y:S01]  /*10160*/  S2R R5, SR_CgaCtaId ;  /* 0x0000000000057919 */ /* 0x000e620000008800 */
[----:B---3--:R-:W-:-:S05]  /*10170*/  VIADD R0, R0, 0x1 ;  /* 0x0000000100007836 */ /* 0x008fca0000000000 */
[----:B--2---:R-:W-:-:S04]  /*10180*/  LEA.HI R2, R0, R0, RZ, 0x1 ;  /* 0x0000000000027211 */ /* 0x004fc800078f08ff */
[----:B------:R-:W-:-:S04]  /*10190*/  LOP3.LUT R3, R2, 0xfffffffe, RZ, 0xc0, !PT ;  /* 0xfffffffe02037812 */ /* 0x000fc800078ec0ff */
[----:B------:R-:W-:Y:S02]  /*101a0*/  IADD3 R3, R0, -R3, RZ ;  /* 0x8000000300037210 */ /* 0x000fe40007ffe0ff */
[----:B------:R-:W-:Y:S02]  /*101b0*/  MOV R0, 0x400 ;  /* 0x0000040000007802 */ /* 0x000fe40000000f00 */
[----:B------:R-:W-:Y:S02]  /*101c0*/  SHF.L.U32 R3, R3, 0x1f, RZ ;  /* 0x0000001f03037819 */ /* 0x000fe400000006ff */
[----:B-1----:R-:W-:-:S04]  /*101d0*/  LEA R0, R5, R0, 0x18 ;  /* 0x0000000005007211 */ /* 0x002fc800078ec0ff */
[----:B------:R-:W1:Y:S02]  /*101e0*/  SYNCS.PHASECHK.TRANS64.TRYWAIT P0, [R0+URZ+0x28c20], R3 ;  /* 0x028c2003000075a7 */ /* 0x000e64000800017f */
[----:B-1----:R-:W-:Y:S05]  /*101f0*/  @!P0 BRA `(.L_x_3537) ;  /* 0x0000001000fc8947 */ /* 0x002fea0003800000 */
.L_x_3591:
[----:B------:R-:W-:Y:S05]  /*10200*/  BSYNC B0 ;  /* 0x0000000000007941 */ /* 0x000fea0003800000 */
.L_x_3536:
[----:B------:R-:W-:-:S03]  /*10210*/  UMOV UR4, 0xffffffff ;  /* 0xffffffff00047882 */ /* 0x000fc60000000000 */
[----:B------:R-:W-:Y:S05]  /*10220*/  BRA.DIV UR4, `(.L_x_3538) ;  /* 0x0000001604047947 */ /* 0x000fea000b800000 */
[----:B------:R-:W2:Y:S02]  /*10230*/  S2R R2, SR_TID.X ;  /* 0x0000000000027919 */ /* 0x000ea40000002100 */
[----:B--2---:R-:W-:-:S04]  /*10240*/  SHF.R.U32.HI R2, RZ, 0x5, R2 ;  /* 0x00000005ff027819 */ /* 0x004fc80000011602 */
[----:B------:R-:W-:-:S05]  /*10250*/  LOP3.LUT R2, R2, 0x3, RZ, 0xc0, !PT ;  /* 0x0000000302027812 */ /* 0x000fca00078ec0ff */
[----:B------:R2:W3:Y:S02]  /*10260*/  SHFL.IDX PT, R14, R2, RZ, 0x1f ;  /* 0x00001fff020e7589 */ /* 0x0004e400000e0000 */
.L_x_3594:
[----:B---3--:R-:W-:Y:S01]  /*10270*/  ISETP.NE.AND P0, PT, R14, RZ, PT ;  /* 0x000000ff0e00720c */ /* 0x008fe20003f05270 */
[----:B------:R-:W-:-:S12]  /*10280*/  BSSY B0, `(.L_x_3539) ;  /* 0x0000027000007945 */ /* 0x000fd80003800000 */
[----:B------:R-:W-:Y:S05]  /*10290*/  @P0 BRA `(.L_x_3540) ;  /* 0x0000000000940947 */ /* 0x000fea0003800000 */
[----:B------:R-:W-:-:S03]  /*102a0*/  UMOV UR4, 0xffffffff ;  /* 0xffffffff00047882 */ /* 0x000fc60000000000 */
[----:B------:R-:W-:Y:S05]  /*102b0*/  BRA.DIV UR4, `(.L_x_3541) ;  /* 0x0000001604147947 */ /* 0x000fea000b800000 */
[----:B------:R-:W-:-:S13]  /*102c0*/  ELECT P6, URZ, PT ;  /* 0x00000000003f782f */ /* 0x000fda00038c0000 */
.L_x_3597:
[----:B------:R-:W-:Y:S05]  /*102d0*/  @!P6 BRA `(.L_x_3540) ;  /* 0x000000000084e947 */ /* 0x000fea0003800000 */
[----:B------:R-:W-:-:S06]  /*102e0*/  ULOP3.LUT UR4, UR36, 0x2, URZ, 0xfc, !UPT ;  /* 0x0000000224047892 */ /* 0x000fcc000f8efc3f */
[----:B--2---:R-:W-:-:S05]  /*102f0*/  IMAD.U32 R2, RZ, RZ, UR4 ;  /* 0x00000004ff027e24 */ /* 0x004fca000f8e00ff */
[----:B------:R-:W-:-:S13]  /*10300*/  ISETP.NE.AND P2, PT, R2, 0x3, PT ;  /* 0x000000030200780c */ /* 0x000fda0003f45270 */
[----:B------:R-:W-:Y:S05]  /*10310*/  @!P2 BRA `(.L_x_3542) ;  /* 0x000000000004a947 */ /* 0x000fea0003800000 */
[----:B------:R-:W-:Y:S01]  /*10320*/  BPT.TRAP 0x1 ;  /* 0x000000040000795c */ /* 0x000fe20000300000 */
.L_x_3542:
[----:B-1----:R-:W2:Y:S04]  /*10330*/  LDL R3, [R1] ;  /* 0x0000000001037983 */ /* 0x002ea80000100800 */
[----:B------:R-:W3:Y:S01]  /*10340*/  LDL.LU R7, [R1+0x4] ;  /* 0x0000040001077983 */ /* 0x000ee20000300800 */
[----:B------:R-:W-:-:S04]  /*10350*/  VIADD R2, R0, 0x28c40 ;  /* 0x00028c4000027836 */ /* 0x000fc80000000000 */
[C---:B--2---:R-:W-:Y:S01]  /*10360*/  IMAD R6, R3.reuse, 0x8, R2 ;  /* 0x0000000803067824 */ /* 0x044fe200078e0202 */
[----:B------:R-:W-:Y:S02]  /*10370*/  IADD3 R3, R3, 0x1, RZ ;  /* 0x0000000103037810 */ /* 0x000fe40007ffe0ff */
[----:B---3--:R-:W-:Y:S02]  /*10380*/  SHF.L.U32 R5, R7, 0x1f, RZ ;  /* 0x0000001f07057819 */ /* 0x008fe400000006ff */
[C---:B------:R-:W-:Y:S02]  /*10390*/  ISETP.NE.AND P1, PT, R3.reuse, 0x2, PT ;  /* 0x000000020300780c */ /* 0x040fe40003f25270 */
[----:B------:R-:W1:Y:S02]  /*103a0*/  SYNCS.PHASECHK.TRANS64.TRYWAIT P0, [R6+URZ], R5 ;  /* 0x00000005060075a7 */ /* 0x000e64000800017f */
[----:B------:R-:W-:Y:S02]  /*103b0*/  SEL R4, RZ, 0x1, P1 ;  /* 0x00000001ff047807 */ /* 0x000fe40000800000 */
[----:B------:R-:W-:-:S02]  /*103c0*/  SEL R3, R3, RZ, P1 ;  /* 0x000000ff03037207 */ /* 0x000fc40000800000 */
[----:B------:R-:W-:-:S03]  /*103d0*/  LOP3.LUT R4, R7, R4, RZ, 0x3c, !PT ;  /* 0x0000000407047212 */ /* 0x000fc600078e3cff */
[----:B------:R-:W-:Y:S01]  /*103e0*/  IMAD R7, R3, 0x8, R2 ;  /* 0x0000000803077824 */ /* 0x000fe200078e0202 */
[----:B------:R-:W-:Y:S01]  /*103f0*/  SHF.L.U32 R2, R4, 0x1f, RZ ;  /* 0x0000001f04027819 */ /* 0x000fe200000006ff */
[----:B-1----:R-:W-:Y:S06]  /*10400*/  @!P0 BRA `(.L_x_3543) ;  /* 0x0000001000e08947 */ /* 0x002fec0003800000 */
.L_x_3598:
[----:B------:R-:W2:Y:S02]  /*10410*/  SYNCS.PHASECHK.TRANS64.TRYWAIT P0, [R7+URZ], R2 ;  /* 0x00000002070075a7 */ /* 0x000ea4000800017f */
[----:B--2---:R-:W-:Y:S05]  /*10420*/  @!P0 BRA `(.L_x_3544) ;  /* 0x0000001000ec8947 */ /* 0x004fea0003800000 */
.L_x_3599:
[----:B------:R-:W-:Y:S05]  /*10430*/  @!P2 BRA `(.L_x_3545) ;  /* 0x000000000004a947 */ /* 0x000fea0003800000 */
[----:B------:R-:W-:Y:S01]  /*10440*/  BPT.TRAP 0x1 ;  /* 0x000000040000795c */ /* 0x000fe20000300000 */
.L_x_3545:
[----:B------:R-:W3:Y:S01]  /*10450*/  LDL.LU R4, [R1] ;  /* 0x0000000001047983 */ /* 0x000ee20000300800 */
[----:B------:R-:W-:-:S04]  /*10460*/  VIADD R0, R0, 0x28c60 ;  /* 0x00028c6000007836 */ /* 0x000fc80000000000 */
[----:B---3--:R-:W-:-:S04]  /*10470*/  IMAD R4, R4, 0x8, R0 ;  /* 0x0000000804047824 */ /* 0x008fc800078e0200 */
[----:B------:R-:W3:Y:S02]  /*10480*/  SYNCS.PHASECHK.TRANS64.TRYWAIT P0, [R4+URZ], R5 ;  /* 0x00000005040075a7 */ /* 0x000ee4000800017f */
[----:B---3--:R-:W-:Y:S05]  /*10490*/  @!P0 BRA `(.L_x_3546) ;  /* 0x0000001000e48947 */ /* 0x008fea0003800000 */
.L_x_3600:
[----:B------:R-:W-:-:S07]  /*104a0*/  LEA R3, R3, R0, 0x3 ;  /* 0x0000000003037211 */ /* 0x000fce00078e18ff */
.L_x_3547:
[----:B----4-:R4:W0:Y:S02]  /*104b0*/  SYNCS.PHASECHK.TRANS64.TRYWAIT P0, [R3+URZ], R2 ;  /* 0x00000002030075a7 */ /* 0x010824000800017f */
[----:B0-----:R-:W-:Y:S05]  /*104c0*/  @!P0 NANOSLEEP.SYNCS 0x989680 ;  /* 0x009896800000895d */ /* 0x001fea0003900000 */
[----:B------:R-:W0:Y:S02]  /*104d0*/  @!P0 SYNCS.PHASECHK.TRANS64 P0, [R3+URZ], R2 ;  /* 0x00000002030085a7 */ /* 0x000e24000800007f */
[----:B0-----:R-:W-:Y:S05]  /*104e0*/  @!P0 BRA `(.L_x_3547) ;  /* 0xfffffffc00f08947 */ /* 0x001fea000383ffff */
.L_x_3540:
[----:B------:R-:W-:Y:S05]  /*104f0*/  BSYNC B0 ;  /* 0x0000000000007941 */ /* 0x000fea0003800000 */
.L_x_3539:
[----:B------:R-:W-:Y:S05]  /*10500*/  EXIT ;  /* 0x000000000000794d */ /* 0x000fea0003800000 */
.L_x_3413:
[----:B0-----:R-:W-:-:S04]  /*10510*/  IMAD.U32 R5, RZ, RZ, UR21 ;  /* 0x00000015ff057e24 */ /* 0x001fc8000f8e00ff */
[----:B------:R0:W1:Y:S03]  /*10520*/  SYNCS.PHASECHK.TRANS64.TRYWAIT P1, [R5+URZ+0x28c50], R4 ;  /* 0x028c5004050075a7 */ /* 0x000066000802017f */
[----:B-1----:R-:W-:Y:S05]  /*10530*/  @!P1 NANOSLEEP.SYNCS 0x989680 ;  /* 0x009896800000995d */ /* 0x002fea0003900000 */
[----:B------:R-:W1:Y:S02]  /*10540*/  @!P1 SYNCS.PHASECHK.TRANS64 P1, [R5+URZ+0x28c50], R4 ;  /* 0x028c5004050095a7 */ /* 0x000e64000802007f */
[----:B-1----:R-:W-:Y:S05]  /*10550*/  @!P1 BRA `(.L_x_3413) ;  /* 0xfffffffc00ec9947 */ /* 0x002fea000383ffff */
[----:B------:R-:W-:Y:S05]  /*10560*/  BRA `(.L_x_3548) ;  /* 0xffffff1400387947 */ /* 0x000fea000383ffff */
.L_x_3418:
[----:B-1----:R-:W-:-:S04]  /*10570*/  IMAD.U32 R6, RZ, RZ, UR21 ;  /* 0x00000015ff067e24 */ /* 0x002fc8000f8e00ff */
[----:B------:R1:W2:Y:S03]  /*10580*/  SYNCS.PHASECHK.TRANS64.TRYWAIT P1, [R6+URZ+0x28c50], R5 ;  /* 0x028c5005060075a7 */ /* 0x0002a6000802017f */
[----:B--2---:R-:W-:Y:S05]  /*10590*/  @!P1 NANOSLEEP.SYNCS 0x989680 ;  /* 0x009896800000995d */ /* 0x004fea0003900000 */
[----:B------:R-:W2:Y:S02]  /*105a0*/  @!P1 SYNCS.PHASECHK.TRANS64 P1, [R6+URZ+0x28c50], R5 ;  /* 0x028c5005060095a7 */ /* 0x000ea4000802007f */
[----:B--2---:R-:W-:Y:S05]  /*105b0*/  @!P1 BRA `(.L_x_3418) ;  /* 0xfffffffc00ec9947 */ /* 0x004fea000383ffff */
[----:B------:R-:W-:Y:S05]  /*105c0*/  BRA `(.L_x_3417) ;  /* 0xffffff20003c7947 */ /* 0x000fea000383ffff */
.L_x_3421:
[----:B0-----:R-:W-:-:S04]  /*105d0*/  IMAD.U32 R3, RZ, RZ, UR40 ;  /* 0x00000028ff037e24 */ /* 0x001fc8000f8e00ff */
[----:B------:R0:W1:Y:S03]  /*105e0*/  SYNCS.PHASECHK.TRANS64.TRYWAIT P1, [R3+URZ+0x28c00], R0 ;  /* 0x028c0000030075a7 */ /* 0x000066000802017f */
[----:B-1----:R-:W-:Y:S05]  /*105f0*/  @!P1 NANOSLEEP.SYNCS 0x989680 ;  /* 0x009896800000995d */ /* 0x002fea0003900000 */
[----:B------:R-:W1:Y:S02]  /*10600*/  @!P1 SYNCS.PHASECHK.TRANS64 P1, [R3+URZ+0x28c00], R0 ;  /* 0x028c0000030095a7 */ /* 0x000e64000802007f */
[----:B-1----:R-:W-:Y:S05]  /*10610*/  @!P1 BRA `(.L_x_3421) ;  /* 0xfffffffc00ec9947 */ /* 0x002fea000383ffff */
[----:B------:R-:W-:Y:S05]  /*10620*/  BRA `(.L_x_3549) ;  /* 0xffffff2c007c7947 */ /* 0x000fea000383ffff */
.L_x_3425:
[----:B--2---:R2:W3:Y:S02]  /*10630*/  SYNCS.PHASECHK.TRANS64.TRYWAIT P1, [R7+URZ+0x28c30], R8 ;  /* 0x028c3008070075a7 */ /* 0x0044e4000802017f */
[----:B---3--:R-:W-:Y:S05]  /*10640*/  @!P1 NANOSLEEP.SYNCS 0x989680 ;  /* 0x009896800000995d */ /* 0x008fea0003900000 */
[----:B------:R-:W3:Y:S02]  /*10650*/  @!P1 SYNCS.PHASECHK.TRANS64 P1, [R7+URZ+0x28c30], R8 ;  /* 0x028c3008070095a7 */ /* 0x000ee4000802007f */
[----:B---3--:R-:W-:Y:S05]  /*10660*/  @!P1 BRA `(.L_x_3425) ;  /* 0xfffffffc00f09947 */ /* 0x008fea000383ffff */
[----:B------:R-:W-:Y:S05]  /*10670*/  BRA `(.L_x_3424) ;  /* 0xffffff2c00987947 */ /* 0x000fea000383ffff */
.L_x_3429:
[----:B----4-:R4:W0:Y:S02]  /*10680*/  SYNCS.PHASECHK.TRANS64.TRYWAIT P2, [R7+URZ+0x28c50], R8 ;  /* 0x028c5008070075a7 */ /* 0x010824000804017f */
[----:B0-----:R-:W-:Y:S05]  /*10690*/  @!P2 NANOSLEEP.SYNCS 0x989680 ;  /* 0x009896800000a95d */ /* 0x001fea0003900000 */
[----:B------:R-:W0:Y:S02]  /*106a0*/  @!P2 SYNCS.PHASECHK.TRANS64 P2, [R7+URZ+0x28c50], R8 ;  /* 0x028c50080700a5a7 */ /* 0x000e24000804007f */
[----:B0-----:R-:W-:Y:S05]  /*106b0*/  @!P2 BRA `(.L_x_3429) ;  /* 0xfffffffc00f0a947 */ /* 0x001fea000383ffff */
[----:B------:R-:W-:Y:S05]  /*106c0*/  BRA `(.L_x_3428) ;  /* 0xffffff4000047947 */ /* 0x000fea000383ffff */
.L_x_3434:
[----:B--2---:R-:W-:-:S04]  /*106d0*/  MOV R4, UR24 ;  /* 0x0000001800047c02 */ /* 0x004fc80008000f00 */
[----:B------:R2:W3:Y:S03]  /*106e0*/  SYNCS.PHASECHK.TRANS64.TRYWAIT P2, [R4+URZ+0x28c30], R7 ;  /* 0x028c3007040075a7 */ /* 0x0004e6000804017f */
[----:B---3--:R-:W-:Y:S05]  /*106f0*/  @!P2 NANOSLEEP.SYNCS 0x989680 ;  /* 0x009896800000a95d */ /* 0x008fea0003900000 */
[----:B------:R-:W3:Y:S02]  /*10700*/  @!P2 SYNCS.PHASECHK.TRANS64 P2, [R4+URZ+0x28c30], R7 ;  /* 0x028c30070400a5a7 */ /* 0x000ee4000804007f */
[----:B---3--:R-:W-:Y:S05]  /*10710*/  @!P2 BRA `(.L_x_3434) ;  /* 0xfffffffc00eca947 */ /* 0x008fea000383ffff */
[----:B------:R-:W-:Y:S05]  /*10720*/  BRA `(.L_x_3433) ;  /* 0xffffff4000f47947 */ /* 0x000fea000383ffff */
.L_x_3438:
[----:B-1----:R1:W2:Y:S02]  /*10730*/  SYNCS.PHASECHK.TRANS64.TRYWAIT P2, [R168+URZ+0x28c50], R7 ;  /* 0x028c5007a80075a7 */ /* 0x0022a4000804017f */
[----:B--2---:R-:W-:Y:S05]  /*10740*/  @!P2 NANOSLEEP.SYNCS 0x989680 ;  /* 0x009896800000a95d */ /* 0x004fea0003900000 */
[----:B------:R-:W2:Y:S02]  /*10750*/  @!P2 SYNCS.PHASECHK.TRANS64 P2, [R168+URZ+0x28c50], R7 ;  /* 0x028c5007a800a5a7 */ /* 0x000ea4000804007f */
[----:B--2---:R-:W-:Y:S05]  /*10760*/  @!P2 BRA `(.L_x_3438) ;  /* 0xfffffffc00f0a947 */ /* 0x004fea000383ffff */
[----:B------:R-:W-:Y:S05]  /*10770*/  BRA `(.L_x_3437) ;  /* 0xffffff5c00487947 */ /* 0x000fea000383ffff */
.L_x_3444:
[----:B-1----:R-:W-:-:S04]  /*10780*/  IMAD.U32 R4, RZ, RZ, UR23 ;  /* 0x00000017ff047e24 */ /* 0x002fc8000f8e00ff */
[----:B------:R1:W4:Y:S03]  /*10790*/  SYNCS.PHASECHK.TRANS64.TRYWAIT P2, [R4+URZ+0x28c30], R7 ;  /* 0x028c3007040075a7 */ /* 0x000326000804017f */
[----:B----4-:R-:W-:Y:S05]  /*107a0*/  @!P2 NANOSLEEP.SYNCS 0x989680 ;  /* 0x009896800000a95d */ /* 0x010fea0003900000 */
[----:B------:R-:W4:Y:S02]  /*107b0*/  @!P2 SYNCS.PHASECHK.TRANS64 P2, [R4+URZ+0x28c30], R7 ;  /* 0x028c30070400a5a7 */ /* 0x000f24000804007f */
[----:B----4-:R-:W-:Y:S05]  /*107c0*/  @!P2 BRA `(.L_x_3444) ;  /* 0xfffffffc00eca947 */ /* 0x010fea000383ffff */
[----:B------:R-:W-:Y:S05]  /*107d0*/  BRA `(.L_x_3443) ;  /* 0xffffff6000307947 */ /* 0x000fea000383ffff */
.L_x_3448:
[----:B---3--:R3:W4:Y:S02]  /*107e0*/  SYNCS.PHASECHK.TRANS64.TRYWAIT P2, [R170+URZ+0x28c50], R7 ;  /* 0x028c5007aa0075a7 */ /* 0x008724000804017f */
[----:B----4-:R-:W-:Y:S05]  /*107f0*/  @!P2 NANOSLEEP.SYNCS 0x989680 ;  /* 0x009896800000a95d */ /* 0x010fea0003900000 */
[----:B------:R-:W4:Y:S02]  /*10800*/  @!P2 SYNCS.PHASECHK.TRANS64 P2, [R170+URZ+0x28c50], R7 ;  /* 0x028c5007aa00a5a7 */ /* 0x000f24000804007f */
[----:B----4-:R-:W-:Y:S05]  /*10810*/  @!P2 BRA `(.L_x_3448) ;  /* 0xfffffffc00f0a947 */ /* 0x010fea000383ffff */
[----:B------:R-:W-:Y:S05]  /*10820*/  BRA `(.L_x_3447) ;  /* 0xffffff7400547947 */ /* 0x000fea000383ffff */
.L_x_3481:
        /* <DEDUP_REMOVED lines=8> */
[----:B------:R-:W-:Y:S05]  /*108b0*/  WARPSYNC.COLLECTIVE R15, `(.L_x_3551) ;  /* 0x000000000f087348 */ /* 0x000fea0003c00000 */
[----:B------:R0:W1:Y:S02]  /*108c0*/  SHFL.IDX P6, R14, R13, R12, R11 ;  /* 0x0000000c0d0e7389 */ /* 0x00006400000c000b */
[----:B01----:R-:W-:Y:S01]  /*108d0*/  ENDCOLLECTIVE ;  /* 0x000000000000791b */ /* 0x003fe20003800000 */
.L_x_3551:
[----:B------:R-:W-:Y:S05]  /*108e0*/  BSYNC B0 ;  /* 0x0000000000007941 */ /* 0x000fea0003800000 */
.L_x_3550:
[----:B------:R-:W-:Y:S05]  /*108f0*/  BRA `(.L_x_3552) ;  /* 0xffffffc400347947 */ /* 0x000fea000383ffff */
.L_x_3482:
[----:B------:R-:W-:Y:S01]  /*10900*/  BSSY B0, `(.L_x_3553) ;  /* 0x0000006000007945 */ /* 0x000fe20003800000 */
[----:B------:R-:W-:-:S07]  /*10910*/  IMAD.MOV.U32 R15, RZ, RZ, -0x1 ;  /* 0xffffffffff0f7424 */ /* 0x000fce00078e00ff */
[----:B------:R-:W-:Y:S05]  /*10920*/  WARPSYNC.COLLECTIVE R15, `(.L_x_3554) ;  /* 0x000000000f0c7348 */ /* 0x000fea0003c00000 */
[----:B------:R-:W-:Y:S02]  /*10930*/  ELECT P6, UR62, PT ;  /* 0x00000000003e782f */ /* 0x000fe400038c0000 */
[----:B------:R-:W-:Y:S01]  /*10940*/  MOV R14, UR62 ;  /* 0x0000003e000e7c02 */ /* 0x000fe20008000f00 */
[----:B------:R-:W-:Y:S10]  /*10950*/  ENDCOLLECTIVE ;  /* 0x000000000000791b */ /* 0x000ff40003800000 */
.L_x_3554:
[----:B------:R-:W-:Y:S05]  /*10960*/  BSYNC B0 ;  /* 0x0000000000007941 */ /* 0x000fea0003800000 */
.L_x_3553:
[----:B------:R-:W-:Y:S05]  /*10970*/  BRA `(.L_x_3555) ;  /* 0xffffffc400247947 */ /* 0x000fea000383ffff */
.L_x_3485:
[----:B0-----:R0:W1:Y:S02]  /*10980*/  SYNCS.PHASECHK.TRANS64.TRYWAIT P0, [R8+URZ+0x28c40], R10 ;  /* 0x028c400a080075a7 */ /* 0x001064000800017f */
[----:B-1----:R-:W-:Y:S05]  /*10990*/  @!P0 NANOSLEEP.SYNCS 0x989680 ;  /* 0x009896800000895d */ /* 0x002fea0003900000 */
[----:B------:R-:W1:Y:S02]  /*109a0*/  @!P0 SYNCS.PHASECHK.TRANS64 P0, [R8+URZ+0x28c40], R10 ;  /* 0x028c400a080085a7 */ /* 0x000e64000800007f */
[----:B-1----:R-:W-:Y:S05]  /*109b0*/  @!P0 BRA `(.L_x_3485) ;  /* 0xfffffffc00f08947 */ /* 0x002fea000383ffff */
[----:B------:R-:W-:Y:S05]  /*109c0*/  BRA `(.L_x_3556) ;  /* 0xffffffc400887947 */ /* 0x000fea000383ffff */
.L_x_3488:
        /* <DEDUP_REMOVED lines=8> */
.L_x_3491:
[----:B0-----:R0:W1:Y:S02]  /*10a50*/  SYNCS.PHASECHK.TRANS64.TRYWAIT P0, [R11+URZ+0x28c60], R6 ;  /* 0x028c60060b0075a7 */ /* 0x001064000800017f */
[----:B-1----:R-:W-:Y:S05]  /*10a60*/  @!P0 NANOSLEEP.SYNCS 0x989680 ;  /* 0x009896800000895d */ /* 0x002fea0003900000 */
[----:B------:R-:W1:Y:S02]  /*10a70*/  @!P0 SYNCS.PHASECHK.TRANS64 P0, [R11+URZ+0x28c60], R6 ;  /* 0x028c60060b0085a7 */ /* 0x000e64000800007f */
[----:B-1----:R-:W-:Y:S05]  /*10a80*/  @!P0 BRA `(.L_x_3491) ;  /* 0xfffffffc00f08947 */ /* 0x002fea000383ffff */
[----:B------:R-:W-:Y:S05]  /*10a90*/  BRA `(.L_x_3558) ;  /* 0xffffffc800807947 */ /* 0x000fea000383ffff */
.L_x_3500:
[----:B-1----:R1:W2:Y:S02]  /*10aa0*/  SYNCS.PHASECHK.TRANS64.TRYWAIT P0, [R2+URZ+0x28c40], R3 ;  /* 0x028c4003020075a7 */ /* 0x0022a4000800017f */
[----:B--2---:R-:W-:Y:S05]  /*10ab0*/  @!P0 NANOSLEEP.SYNCS 0x989680 ;  /* 0x009896800000895d */ /* 0x004fea0003900000 */
[----:B------:R-:W2:Y:S02]  /*10ac0*/  @!P0 SYNCS.PHASECHK.TRANS64 P0, [R2+URZ+0x28c40], R3 ;  /* 0x028c4003020085a7 */ /* 0x000ea4000800007f */
[----:B--2---:R-:W-:Y:S05]  /*10ad0*/  @!P0 BRA `(.L_x_3500) ;  /* 0xfffffffc00f08947 */ /* 0x004fea000383ffff */
[----:B------:R-:W-:Y:S05]  /*10ae0*/  BRA `(.L_x_3559) ;  /* 0xffffffd000487947 */ /* 0x000fea000383ffff */
.L_x_3502:
[----:B0-----:R0:W2:Y:S02]  /*10af0*/  SYNCS.PHASECHK.TRANS64.TRYWAIT P0, [R2+URZ+0x28c60], R3 ;  /* 0x028c6003020075a7 */ /* 0x0010a4000800017f */
[----:B--2---:R-:W-:Y:S05]  /*10b00*/  @!P0 NANOSLEEP.SYNCS 0x989680 ;  /* 0x009896800000895d */ /* 0x004fea0003900000 */
[----:B------:R-:W2:Y:S02]  /*10b10*/  @!P0 SYNCS.PHASECHK.TRANS64 P0, [R2+URZ+0x28c60], R3 ;  /* 0x028c6003020085a7 */ /* 0x000ea4000800007f */
[----:B--2---:R-:W-:Y:S05]  /*10b20*/  @!P0 BRA `(.L_x_3502) ;  /* 0xfffffffc00f08947 */ /* 0x004fea000383ffff */
[----:B------:R-:W-:Y:S05]  /*10b30*/  BRA `(.L_x_3560) ;  /* 0xffffffd000b87947 */ /* 0x000fea000383ffff */
.L_x_3507:
[----:B-1----:R1:W2:Y:S02]  /*10b40*/  SYNCS.PHASECHK.TRANS64.TRYWAIT P0, [R2+URZ+0x28c40], R7 ;  /* 0x028c4007020075a7 */ /* 0x0022a4000800017f */
[----:B--2---:R-:W-:Y:S05]  /*10b50*/  @!P0 NANOSLEEP.SYNCS 0x989680 ;  /* 0x009896800000895d */ /* 0x004fea0003900000 */
[----:B------:R-:W2:Y:S02]  /*10b60*/  @!P0 SYNCS.PHASECHK.TRANS64 P0, [R2+URZ+0x28c40], R7 ;  /* 0x028c4007020085a7 */ /* 0x000ea4000800007f */
[----:B--2---:R-:W-:Y:S05]  /*10b70*/  @!P0 BRA `(.L_x_3507) ;  /* 0xfffffffc00f08947 */ /* 0x004fea000383ffff */
[----:B------:R-:W-:Y:S05]  /*10b80*/  BRA `(.L_x_3561) ;  /* 0xffffffd800547947 */ /* 0x000fea000383ffff */
.L_x_3509:
[----:B0-----:R0:W2:Y:S02]  /*10b90*/  SYNCS.PHASECHK.TRANS64.TRYWAIT P1, [R2+URZ+0x28c60], R7 ;  /* 0x028c6007020075a7 */ /* 0x0010a4000802017f */
[----:B--2---:R-:W-:Y:S05]  /*10ba0*/  @!P1 NANOSLEEP.SYNCS 0x989680 ;  /* 0x009896800000995d */ /* 0x004fea0003900000 */
[----:B------:R-:W2:Y:S02]  /*10bb0*/  @!P1 SYNCS.PHASECHK.TRANS64 P1, [R2+URZ+0x28c60], R7 ;  /* 0x028c6007020095a7 */ /* 0x000ea4000802007f */
[----:B--2---:R-:W-:Y:S05]  /*10bc0*/  @!P1 BRA `(.L_x_3509) ;  /* 0xfffffffc00f09947 */ /* 0x004fea000383ffff */
[----:B------:R-:W-:Y:S05]  /*10bd0*/  BRA `(.L_x_3562) ;  /* 0xffffffd800c07947 */ /* 0x000fea000383ffff */
.L_x_3514:
[----:B--2---:R2:W3:Y:S02]  /*10be0*/  SYNCS.PHASECHK.TRANS64.TRYWAIT P0, [R2+URZ+0x28c40], R3 ;  /* 0x028c4003020075a7 */ /* 0x0044e4000800017f */
[----:B---3--:R-:W-:Y:S05]  /*10bf0*/  @!P0 NANOSLEEP.SYNCS 0x989680 ;  /* 0x009896800000895d */ /* 0x008fea0003900000 */
[----:B------:R-:W3:Y:S02]  /*10c00*/  @!P0 SYNCS.PHASECHK.TRANS64 P0, [R2+URZ+0x28c40], R3 ;  /* 0x028c4003020085a7 */ /* 0x000ee4000800007f */
[----:B---3--:R-:W-:Y:S05]  /*10c10*/  @!P0 BRA `(.L_x_3514) ;  /* 0xfffffffc00f08947 */ /* 0x008fea000383ffff */
[----:B------:R-:W-:Y:S05]  /*10c20*/  BRA `(.L_x_3563) ;  /* 0xffffffe0003c7947 */ /* 0x000fea000383ffff */
.L_x_3516:
[----:B0-----:R0:W1:Y:S02]  /*10c30*/  SYNCS.PHASECHK.TRANS64.TRYWAIT P1, [R2+URZ+0x28c60], R3 ;  /* 0x028c6003020075a7 */ /* 0x001064000802017f */
[----:B-1----:R-:W-:Y:S05]  /*10c40*/  @!P1 NANOSLEEP.SYNCS 0x989680 ;  /* 0x009896800000995d */ /* 0x002fea0003900000 */
[----:B------:R-:W1:Y:S02]  /*10c50*/  @!P1 SYNCS.PHASECHK.TRANS64 P1, [R2+URZ+0x28c60], R3 ;  /* 0x028c6003020095a7 */ /* 0x000e64000802007f */
[----:B-1----:R-:W-:Y:S05]  /*10c60*/  @!P1 BRA `(.L_x_3516) ;  /* 0xfffffffc00f09947 */ /* 0x002fea000383ffff */
[----:B------:R-:W-:Y:S05]  /*10c70*/  BRA `(.L_x_3564) ;  /* 0xffffffe000ac7947 */ /* 0x000fea000383ffff */
.L_x_3521:
[----:B------:R-:W-:Y:S01]  /*10c80*/  BSSY B0, `(.L_x_3565) ;  /* 0x0000008000007945 */ /* 0x000fe20003800000 */
[----:B0-----:R-:W-:Y:S01]  /*10c90*/  IMAD.MOV.U32 R13, RZ, RZ, R16 ;  /* 0x000000ffff0d7224 */ /* 0x001fe200078e0010 */
[----:B------:R-:W-:Y:S01]  /*10ca0*/  MOV R12, RZ ;  /* 0x000000ff000c7202 */ /* 0x000fe20000000f00 */
[----:B------:R-:W-:Y:S02]  /*10cb0*/  IMAD.MOV.U32 R11, RZ, RZ, 0x1f ;  /* 0x0000001fff0b7424 */ /* 0x000fe400078e00ff */
[----:B------:R-:W-:-:S07]  /*10cc0*/  IMAD.MOV.U32 R15, RZ, RZ, -0x1 ;  /* 0xffffffffff0f7424 */ /* 0x000fce00078e00ff */
[----:B-1----:R-:W-:Y:S05]  /*10cd0*/  WARPSYNC.COLLECTIVE R15, `(.L_x_3566) ;  /* 0x000000000f087348 */ /* 0x002fea0003c00000 */
[----:B------:R0:W2:Y:S02]  /*10ce0*/  SHFL.IDX P6, R14, R13, R12, R11 ;  /* 0x0000000c0d0e7389 */ /* 0x0000a400000c000b */
[----:B012---:R-:W-:Y:S01]  /*10cf0*/  ENDCOLLECTIVE ;  /* 0x000000000000791b */ /* 0x007fe20003800000 */
.L_x_3566:
[----:B------:R-:W-:Y:S05]  /*10d00*/  BSYNC B0 ;  /* 0x0000000000007941 */ /* 0x000fea0003800000 */
.L_x_3565:
        /* <DEDUP_REMOVED lines=8> */
.L_x_3567:
[----:B------:R-:W-:Y:S01]  /*10d90*/  MOV R7, R14 ;  /* 0x0000000e00077202 */ /* 0x000fe20000000f00 */
[----:B------:R-:W-:Y:S06]  /*10da0*/  BRA `(.L_x_3568) ;  /* 0xffffffe400f07947 */ /* 0x000fec000383ffff */
.L_x_3524:
[----:B------:R-:W-:Y:S01]  /*10db0*/  BSSY B0, `(.L_x_3569) ;  /* 0x0000008000007945 */ /* 0x000fe20003800000 */
[----:B-----5:R-:W-:Y:S01]  /*10dc0*/  IMAD.MOV.U32 R13, RZ, RZ, R17 ;  /* 0x000000ffff0d7224 */ /* 0x020fe200078e0011 */
[----:B------:R-:W-:Y:S01]  /*10dd0*/  MOV R15, 0xffffffff ;  /* 0xffffffff000f7802 */ /* 0x000fe20000000f00 */
[----:B------:R-:W-:Y:S02]  /*10de0*/  IMAD.MOV.U32 R12, RZ, RZ, 0x1 ;  /* 0x00000001ff0c7424 */ /* 0x000fe400078e00ff */
[----:B------:R-:W-:-:S07]  /*10df0*/  IMAD.MOV.U32 R11, RZ, RZ, RZ ;  /* 0x000000ffff0b7224 */ /* 0x000fce00078e00ff */
[----:B01234-:R-:W-:Y:S05]  /*10e00*/  WARPSYNC.COLLECTIVE R15, `(.L_x_3570) ;  /* 0x000000000f087348 */ /* 0x01ffea0003c00000 */
[----:B------:R0:W0:Y:S02]  /*10e10*/  SHFL.UP P6, R14, R13, R12, R11 ;  /* 0x0400000c0d0e7389 */ /* 0x00002400000c000b */
[----:B01234-:R-:W-:Y:S01]  /*10e20*/  ENDCOLLECTIVE ;  /* 0x000000000000791b */ /* 0x01ffe20003800000 */
.L_x_3570:
[----:B------:R-:W-:Y:S05]  /*10e30*/  BSYNC B0 ;  /* 0x0000000000007941 */ /* 0x000fea0003800000 */
.L_x_3569:
        /* <DEDUP_REMOVED lines=10> */
.L_x_3571:
        /* <DEDUP_REMOVED lines=8> */
.L_x_3572:
        /* <DEDUP_REMOVED lines=8> */
.L_x_3573:
        /* <DEDUP_REMOVED lines=8> */
.L_x_3574:
        /* <DEDUP_REMOVED lines=8> */
.L_x_3575:
[----:B------:R-:W-:Y:S05]  /*110e0*/  BRA `(.L_x_3576) ;  /* 0xffffffe400b47947 */ /* 0x000fea000383ffff */
.L_x_3529:
[----:B------:R-:W-:Y:S01]  /*110f0*/  BSSY B0, `(.L_x_3577) ;  /* 0x0000008000007945 */ /* 0x000fe20003800000 */
[----:B-----5:R-:W-:Y:S01]  /*11100*/  IMAD.MOV.U32 R13, RZ, RZ, R17 ;  /* 0x000000ffff0d7224 */ /* 0x020fe200078e0011 */
[----:B------:R-:W-:Y:S01]  /*11110*/  MOV R11, RZ ;  /* 0x000000ff000b7202 */ /* 0x000fe20000000f00 */
[----:B------:R-:W-:Y:S02]  /*11120*/  IMAD.MOV.U32 R12, RZ, RZ, 0x1 ;  /* 0x00000001ff0c7424 */ /* 0x000fe400078e00ff */
[----:B------:R-:W-:-:S07]  /*11130*/  IMAD.MOV.U32 R15, RZ, RZ, -0x1 ;  /* 0xffffffffff0f7424 */ /* 0x000fce00078e00ff */
[----:B0-2---:R-:W-:Y:S05]  /*11140*/  WARPSYNC.COLLECTIVE R15, `(.L_x_3578) ;  /* 0x000000000f087348 */ /* 0x005fea0003c00000 */
[----:B------:R1:W3:Y:S02]  /*11150*/  SHFL.UP P6, R14, R13, R12, R11 ;  /* 0x0400000c0d0e7389 */ /* 0x0002e400000c000b */
[----:B0123--:R-:W-:Y:S01]  /*11160*/  ENDCOLLECTIVE ;  /* 0x000000000000791b */ /* 0x00ffe20003800000 */
.L_x_3578:
[----:B------:R-:W-:Y:S05]  /*11170*/  BSYNC B0 ;  /* 0x0000000000007941 */ /* 0x000fea0003800000 */
.L_x_3577:
        /* <DEDUP_REMOVED lines=10> */
.L_x_3579:
        /* <DEDUP_REMOVED lines=8> */
.L_x_3580:
        /* <DEDUP_REMOVED lines=8> */
.L_x_3581:
        /* <DEDUP_REMOVED lines=8> */
.L_x_3582:
        /* <DEDUP_REMOVED lines=8> */
.L_x_3583:
[----:B------:R-:W-:Y:S05]  /*11420*/  BRA `(.L_x_3584) ;  /* 0xffffffe400987947 */ /* 0x000fea000383ffff */
.L_x_3531:
[----:B------:R-:W-:Y:S01]  /*11430*/  BSSY B0, `(.L_x_3585) ;  /* 0x0000006000007945 */ /* 0x000fe20003800000 */
[----:B------:R-:W-:Y:S01]  /*11440*/  PLOP3.LUT P6, PT, P6, PT, PT, 0x8, 0x0 ;  /* 0x000000000000781c */ /* 0x000fe200037ce170 */
[----:B------:R-:W-:-:S12]  /*11450*/  IMAD.MOV.U32 R15, RZ, RZ, -0x1 ;  /* 0xffffffffff0f7424 */ /* 0x000fd800078e00ff */
[----:B0-----:R-:W-:Y:S05]  /*11460*/  WARPSYNC.COLLECTIVE R15, `(.L_x_3586) ;  /* 0x000000000f087348 */ /* 0x001fea0003c00000 */
[----:B------:R-:W-:Y:S01]  /*11470*/  VOTE.ANY R14, PT, P6 ;  /* 0x00000000000e7806 */ /* 0x000fe200030e0100 */
[----:B0-----:R-:W-:Y:S06]  /*11480*/  ENDCOLLECTIVE ;  /* 0x000000000000791b */ /* 0x001fec0003800000 */
.L_x_3586:
[----:B------:R-:W-:Y:S05]  /*11490*/  BSYNC B0 ;  /* 0x0000000000007941 */ /* 0x000fea0003800000 */
.L_x_3585:
[----:B------:R-:W-:Y:S01]  /*114a0*/  MOV R3, R14 ;  /* 0x0000000e00037202 */ /* 0x000fe20000000f00 */
[----:B------:R-:W-:Y:S01]  /*114b0*/  IMAD.MOV.U32 R13, RZ, RZ, R17 ;  /* 0x000000ffff0d7224 */ /* 0x000fe200078e0011 */
[----:B------:R-:W-:Y:S01]  /*114c0*/  MOV R15, 0xffffffff ;  /* 0xffffffff000f7802 */ /* 0x000fe20000000f00 */
[----:B------:R-:W-:Y:S01]  /*114d0*/  IMAD.MOV.U32 R11, RZ, RZ, 0x1f ;  /* 0x0000001fff0b7424 */ /* 0x000fe200078e00ff */
[----:B------:R-:W0:Y:S02]  /*114e0*/  POPC R6, R3 ;  /* 0x0000000300067309 */ /* 0x000e240000000000 */
[----:B0-----:R-:W-:-:S07]  /*114f0*/  IMAD.MOV.U32 R12, RZ, RZ, R6 ;  /* 0x000000ffff0c7224 */ /* 0x001fce00078e0006 */
[----:B------:R-:W-:Y:S05]  /*11500*/  WARPSYNC.COLLECTIVE R15, `(.L_x_3587) ;  /* 0x000000000f087348 */ /* 0x000fea0003c00000 */
[----:B------:R0:W1:Y:S02]  /*11510*/  SHFL.IDX P6, R14, R13, R12, R11 ;  /* 0x0000000c0d0e7389 */ /* 0x00006400000c000b */
[----:B01----:R-:W-:Y:S01]  /*11520*/  ENDCOLLECTIVE ;  /* 0x000000000000791b */ /* 0x003fe20003800000 */
.L_x_3587:
[----:B------:R-:W-:Y:S01]  /*11530*/  IMAD.MOV.U32 R17, RZ, RZ, R14 ;  /* 0x000000ffff117224 */ /* 0x000fe200078e000e */
[----:B------:R-:W-:Y:S06]  /*11540*/  BRA `(.L_x_3588) ;  /* 0xffffffe400887947 */ /* 0x000fec000383ffff */
.L_x_3533:
[----:B------:R-:W-:Y:S01]  /*11550*/  BSSY B0, `(.L_x_3589) ;  /* 0x0000007000007945 */ /* 0x000fe20003800000 */
[----:B------:R-:W-:Y:S01]  /*11560*/  IMAD.MOV.U32 R13, RZ, RZ, R2 ;  /* 0x000000ffff0d7224 */ /* 0x000fe200078e0002 */
[----:B------:R-:W-:Y:S01]  /*11570*/  MOV R15, 0xffffffff ;  /* 0xffffffff000f7802 */ /* 0x000fe20000000f00 */
[----:B------:R-:W-:-:S07]  /*11580*/  IMAD.MOV.U32 R11, RZ, RZ, 0x1f ;  /* 0x0000001fff0b7424 */ /* 0x000fce00078e00ff */
[----:B012---:R-:W-:Y:S05]  /*11590*/  WARPSYNC.COLLECTIVE R15, `(.L_x_3590) ;  /* 0x000000000f087348 */ /* 0x007fea0003c00000 */
[----:B------:R3:W4:Y:S02]  /*115a0*/  SHFL.IDX P6, R14, R13, R12, R11 ;  /* 0x0000000c0d0e7389 */ /* 0x00072400000c000b */
[----:B01234-:R-:W-:Y:S01]  /*115b0*/  ENDCOLLECTIVE ;  /* 0x000000000000791b */ /* 0x01ffe20003800000 */
.L_x_3590:
[----:B------:R-:W-:Y:S05]  /*115c0*/  BSYNC B0 ;  /* 0x0000000000007941 */ /* 0x000fea0003800000 */
.L_x_3589:
[----:B------:R-:W-:Y:S01]  /*115d0*/  IMAD.MOV.U32 R7, RZ, RZ, R14 ;  /* 0x000000ffff077224 */ /* 0x000fe200078e000e */
[----:B------:R-:W-:Y:S06]  /*115e0*/  BRA `(.L_x_3532) ;  /* 0xffffffe4007c7947 */ /* 0x000fec000383ffff */
.L_x_3537:
[----:B-1----:R1:W2:Y:S02]  /*115f0*/  SYNCS.PHASECHK.TRANS64.TRYWAIT P0, [R0+URZ+0x28c20], R3 ;  /* 0x028c2003000075a7 */ /* 0x0022a4000800017f */
[----:B--2---:R-:W-:Y:S05]  /*11600*/  @!P0 NANOSLEEP.SYNCS 0x989680 ;  /* 0x009896800000895d */ /* 0x004fea0003900000 */
[----:B------:R-:W2:Y:S02]  /*11610*/  @!P0 SYNCS.PHASECHK.TRANS64 P0, [R0+URZ+0x28c20], R3 ;  /* 0x028c2003000085a7 */ /* 0x000ea4000800007f */
[----:B--2---:R-:W-:Y:S05]  /*11620*/  @!P0 BRA `(.L_x_3537) ;  /* 0xfffffffc00f08947 */ /* 0x004fea000383ffff */
[----:B------:R-:W-:Y:S05]  /*11630*/  BRA `(.L_x_3591) ;  /* 0xffffffe800f07947 */ /* 0x000fea000383ffff */
.L_x_3538:
[----:B------:R-:W2:Y:S01]  /*11640*/  S2R R2, SR_TID.X ;  /* 0x0000000000027919 */ /* 0x000ea20000002100 */
[----:B------:R-:W-:Y:S01]  /*11650*/  BSSY B0, `(.L_x_3592) ;  /* 0x000000a000007945 */ /* 0x000fe20003800000 */
[----:B------:R-:W-:Y:S01]  /*11660*/  IMAD.MOV.U32 R12, RZ, RZ, RZ ;  /* 0x000000ffff0c7224 */ /* 0x000fe200078e00ff */
[----:B------:R-:W-:Y:S01]  /*11670*/  MOV R11, 0x1f ;  /* 0x0000001f000b7802 */ /* 0x000fe20000000f00 */
[----:B------:R-:W-:Y:S01]  /*11680*/  IMAD.MOV.U32 R15, RZ, RZ, -0x1 ;  /* 0xffffffffff0f7424 */ /* 0x000fe200078e00ff */
[----:B--2---:R-:W-:-:S04]  /*11690*/  SHF.R.U32.HI R2, RZ, 0x5, R2 ;  /* 0x00000005ff027819 */ /* 0x004fc80000011602 */
[----:B------:R-:W-:-:S05]  /*116a0*/  LOP3.LUT R2, R2, 0x3, RZ, 0xc0, !PT ;  /* 0x0000000302027812 */ /* 0x000fca00078ec0ff */
[----:B0-----:R-:W-:-:S07]  /*116b0*/  IMAD.MOV.U32 R13, RZ, RZ, R2 ;  /* 0x000000ffff0d7224 */ /* 0x001fce00078e0002 */
[----:B-1----:R-:W-:Y:S05]  /*116c0*/  WARPSYNC.COLLECTIVE R15, `(.L_x_3593) ;  /* 0x000000000f087348 */ /* 0x002fea0003c00000 */
[----:B------:R0:W2:Y:S02]  /*116d0*/  SHFL.IDX P6, R14, R13, R12, R11 ;  /* 0x0000000c0d0e7389 */ /* 0x0000a400000c000b */
[----:B012---:R-:W-:Y:S01]  /*116e0*/  ENDCOLLECTIVE ;  /* 0x000000000000791b */ /* 0x007fe20003800000 */
.L_x_3593:
[----:B------:R-:W-:Y:S05]  /*116f0*/  BSYNC B0 ;  /* 0x0000000000007941 */ /* 0x000fea0003800000 */
.L_x_3592:
[----:B------:R-:W-:Y:S05]  /*11700*/  BRA `(.L_x_3594) ;  /* 0xffffffe800d87947 */ /* 0x000fea000383ffff */
.L_x_3541:
[----:B------:R-:W-:Y:S01]  /*11710*/  BSSY B1, `(.L_x_3595) ;  /* 0x0000006000017945 */ /* 0x000fe20003800000 */
[----:B------:R-:W-:-:S07]  /*11720*/  IMAD.MOV.U32 R15, RZ, RZ, -0x1 ;  /* 0xffffffffff0f7424 */ /* 0x000fce00078e00ff */
[----:B012---:R-:W-:Y:S05]  /*11730*/  WARPSYNC.COLLECTIVE R15, `(.L_x_3596) ;  /* 0x000000000f0c7348 */ /* 0x007fea0003c00000 */
[----:B------:R-:W-:Y:S02]  /*11740*/  ELECT P6, UR62, PT ;  /* 0x00000000003e782f */ /* 0x000fe400038c0000 */
[----:B------:R-:W-:Y:S01]  /*11750*/  MOV R14, UR62 ;  /* 0x0000003e000e7c02 */ /* 0x000fe20008000f00 */
[----:B012---:R-:W-:Y:S10]  /*11760*/  ENDCOLLECTIVE ;  /* 0x000000000000791b */ /* 0x007ff40003800000 */
.L_x_3596:
[----:B------:R-:W-:Y:S05]  /*11770*/  BSYNC B1 ;  /* 0x0000000000017941 */ /* 0x000fea0003800000 */
.L_x_3595:
[----:B------:R-:W-:Y:S05]  /*11780*/  BRA `(.L_x_3597) ;  /* 0xffffffe800d07947 */ /* 0x000fea000383ffff */
.L_x_3543:
[----:B-1----:R1:W2:Y:S02]  /*11790*/  SYNCS.PHASECHK.TRANS64.TRYWAIT P0, [R6+URZ], R5 ;  /* 0x00000005060075a7 */ /* 0x0022a4000800017f */
[----:B--2---:R-:W-:Y:S05]  /*117a0*/  @!P0 NANOSLEEP.SYNCS 0x989680 ;  /* 0x009896800000895d */ /* 0x004fea0003900000 */
[----:B------:R-:W2:Y:S02]  /*117b0*/  @!P0 SYNCS.PHASECHK.TRANS64 P0, [R6+URZ], R5 ;  /* 0x00000005060085a7 */ /* 0x000ea4000800007f */
[----:B--2---:R-:W-:Y:S05]  /*117c0*/  @!P0 BRA `(.L_x_3543) ;  /* 0xfffffffc00f08947 */ /* 0x004fea000383ffff */
[----:B------:R-:W-:Y:S05]  /*117d0*/  BRA `(.L_x_3598) ;  /* 0xffffffec000c7947 */ /* 0x000fea000383ffff */
.L_x_3544:
[----:B--2---:R2:W3:Y:S02]  /*117e0*/  SYNCS.PHASECHK.TRANS64.TRYWAIT P0, [R7+URZ], R2 ;  /* 0x00000002070075a7 */ /* 0x0044e4000800017f */
[----:B---3--:R-:W-:Y:S05]  /*117f0*/  @!P0 NANOSLEEP.SYNCS 0x989680 ;  /* 0x009896800000895d */ /* 0x008fea0003900000 */
[----:B------:R-:W3:Y:S02]  /*11800*/  @!P0 SYNCS.PHASECHK.TRANS64 P0, [R7+URZ], R2 ;  /* 0x00000002070085a7 */ /* 0x000ee4000800007f */
[----:B---3--:R-:W-:Y:S05]  /*11810*/  @!P0 BRA `(.L_x_3544) ;  /* 0xfffffffc00f08947 */ /* 0x008fea000383ffff */
[----:B------:R-:W-:Y:S05]  /*11820*/  BRA `(.L_x_3599) ;  /* 0xffffffec00007947 */ /* 0x000fea000383ffff */
.L_x_3546:
[----:B---3--:R3:W4:Y:S02]  /*11830*/  SYNCS.PHASECHK.TRANS64.TRYWAIT P0, [R4+URZ], R5 ;  /* 0x00000005040075a7 */ /* 0x008724000800017f */
[----:B----4-:R-:W-:Y:S05]  /*11840*/  @!P0 NANOSLEEP.SYNCS 0x989680 ;  /* 0x009896800000895d */ /* 0x010fea0003900000 */
[----:B------:R-:W4:Y:S02]  /*11850*/  @!P0 SYNCS.PHASECHK.TRANS64 P0, [R4+URZ], R5 ;  /* 0x00000005040085a7 */ /* 0x000f24000800007f */
[----:B----4-:R-:W-:Y:S05]  /*11860*/  @!P0 BRA `(.L_x_3546) ;  /* 0xfffffffc00f08947 */ /* 0x010fea000383ffff */
[----:B------:R-:W-:Y:S05]  /*11870*/  BRA `(.L_x_3600) ;  /* 0xffffffec00087947 */ /* 0x000fea000383ffff */
.L_x_3601:
        /* <DEDUP_REMOVED lines=16> */
.L_x_4563:


//--------------------- .text._ZN7cutlass13device_kernelIN5flash11enable_sm90INS1_16FlashAttnFwdSm90INS1_25CollectiveMainloopFwdSm90ILi2EN4cute5tupleIJNS5_1CILi1EEES8_S8_EEENS6_IJNS7_ILi64EEESA_SA_EEELi512ENS_6half_tEfNS_4arch4Sm90ELb1ELb0ELb0ELb1ELb0ELb1ELb0ELb0ELb0ELb0ELb0ELb0EEENS1_21CollectiveEpilogueFwdINS6_IJSA_NS7_ILi512EEESA_EEES9_SC_SE_Li256ELb1ELb0ELb0ELb0EEENS1_36VarlenDynamicPersistentTileSchedulerILi64ELi64ELi256ELi32ELb0ELb0ELb1ELb1ELb1ELb1EEEEEEEEEvNT_6ParamsE --------------------------
	.section	.text._ZN7cutlass13device_kernelIN5flash11enable_sm90INS1_16FlashAttnFwdSm90INS1_25CollectiveMainloopFwdSm90ILi2EN4cute5tupleIJNS5_1CILi1EEES8_S8_EEENS6_IJNS7_ILi64EEESA_SA_EEELi512ENS_6half_tEfNS_4arch4Sm90ELb1ELb0ELb0ELb1ELb0ELb1ELb0ELb0ELb0ELb0ELb0ELb0EEENS1_21CollectiveEpilogueFwdINS6_IJSA_NS7_ILi512EEESA_EEES9_SC_SE_Li256ELb1ELb0ELb0ELb0EEENS1_36VarlenDynamicPersistentTileSchedulerILi64ELi64ELi256ELi32ELb0ELb0ELb1ELb1ELb1ELb1EEEEEEEEEvNT_6ParamsE,"ax",@progbits
	.align	128
.text._ZN7cutlass13device_kernelIN5flash11enable_sm90INS1_16FlashAttnFwdSm90INS1_25CollectiveMainloopFwdSm90ILi2EN4cute5tupleIJNS5_1CILi1EEES8_S8_EEENS6_IJNS7_ILi64EEESA_SA_EEELi512ENS_6half_tEfNS_4arch4Sm90ELb1ELb0ELb0ELb1ELb0ELb1ELb0ELb0ELb0ELb0ELb0ELb0EEENS1_21CollectiveEpilogueFwdINS6_IJSA_NS7_ILi512EEESA_EEES9_SC_SE_Li256ELb1ELb0ELb0ELb0EEENS1_36VarlenDynamicPersistentTileSchedulerILi64ELi64ELi256ELi32ELb0ELb0ELb1ELb1ELb1ELb1EEEEEEEEEvNT_6ParamsE:
        .type           _ZN7cutlass13device_kernelIN5flash11enable_sm90INS1_16FlashAttnFwdSm90INS1_25CollectiveMainloopFwdSm90ILi2EN4cute5tupleIJNS5_1CILi1EEES8_S8_EEENS6_IJNS7_ILi64EEESA_SA_EEELi512ENS_6half_tEfNS_4arch4Sm90ELb1ELb0ELb0ELb1ELb0ELb1ELb0ELb0ELb0ELb0ELb0ELb0EEENS1_21CollectiveEpilogueFwdINS6_IJSA_NS7_ILi512EEESA_EEES9_SC_SE_Li256ELb1ELb0ELb0ELb0EEENS1_36VarlenDynamicPersistentTileSchedulerILi64ELi64ELi256ELi32ELb0ELb0ELb1ELb1ELb1ELb1EEEEEEEEEvNT_6ParamsE,@function
        .size           _ZN7cutlass13device_kernelIN5flash11enable_sm90INS1_16FlashAttnFwdSm90INS1_25CollectiveMainloopFwdSm90ILi2EN4cute5tupleIJNS5_1CILi1EEES8_S8_EEENS6_IJNS7_ILi64EEESA_SA_EEELi512ENS_6half_tEfNS_4arch4Sm90ELb1ELb0ELb0ELb1ELb0ELb1ELb0ELb0ELb0ELb0ELb0ELb0EEENS1_21CollectiveEpilogueFwdINS6_IJSA_NS7_ILi512EEESA_EEES9_SC_SE_Li256ELb1ELb0ELb0ELb0EEENS1_36VarlenDynamicPersistentTileSchedulerILi64ELi64ELi256ELi32ELb0ELb0ELb1ELb1ELb1ELb1EEEEEEEEEvNT_6ParamsE,(.L_x_4564 - _ZN7cutlass13device_kernelIN5flash11enable_sm90INS1_16FlashAttnFwdSm90INS1_25CollectiveMainloopFwdSm90ILi2EN4cute5tupleIJNS5_1CILi1EEES8_S8_EEENS6_IJNS7_ILi64EEESA_SA_EEELi512ENS_6half_tEfNS_4arch4Sm90ELb1ELb0ELb0ELb1ELb0ELb1ELb0ELb0ELb0ELb0ELb0ELb0EEENS1_21CollectiveEpilogueFwdINS6_IJSA_NS7_ILi512EEESA_EEES9_SC_SE_Li256ELb1ELb0ELb0ELb0EEENS1_36VarlenDynamicPersistentTileSchedulerILi64ELi64ELi256ELi32ELb0ELb0ELb1ELb1ELb1ELb1EEEEEEEEEvNT_6ParamsE)
        .other          _ZN7cutlass13device_kernelIN5flash11enable_sm90INS1_16FlashAttnFwdSm90INS1_25CollectiveMainloopFwdSm90ILi2EN4cute5tupleIJNS5_1CILi1EEES8_S8_EEENS6_IJNS7_ILi64EEESA_SA_EEELi512ENS_6half_tEfNS_4arch4Sm90ELb1ELb0ELb0ELb1ELb0ELb1ELb0ELb0ELb0ELb0ELb0ELb0EEENS1_21CollectiveEpilogueFwdINS6_IJSA_NS7_ILi512EEESA_EEES9_SC_SE_Li256ELb1ELb0ELb0ELb0EEENS1_36VarlenDynamicPersistentTileSchedulerILi64ELi64ELi256ELi32ELb0ELb0ELb1ELb1ELb1ELb1EEEEEEEEEvNT_6ParamsE,@"STO_CUDA_ENTRY STV_DEFAULT"
_ZN7cutlass13device_kernelIN5flash11enable_sm90INS1_16FlashAttnFwdSm90INS1_25CollectiveMainloopFwdSm90ILi2EN4cute5tupleIJNS5_1CILi1EEES8_S8_EEENS6_IJNS7_ILi64EEESA_SA_EEELi512ENS_6half_tEfNS_4arch4Sm90ELb1ELb0ELb0ELb1ELb0ELb1ELb0ELb0ELb0ELb0ELb0ELb0EEENS1_21CollectiveEpilogueFwdINS6_IJSA_NS7_ILi512EEESA_EEES9_SC_SE_Li256ELb1ELb0ELb0ELb0EEENS1_36VarlenDynamicPersistentTileSchedulerILi64ELi64ELi256ELi32ELb0ELb0ELb1ELb1ELb1ELb1EEEEEEEEEvNT_6ParamsE:
        /* <DEDUP_REMOVED lines=26> */
.L_x_3603:
[----:B------:R-:W-:Y:S05]  /*01a0*/  BSYNC B0 ;  /* 0x0000000000007941 */ /* 0x000fea0003800000 */
.L_x_3602:
        /* <DEDUP_REMOVED lines=37> */
.L_x_3604:
        /* <DEDUP_REMOVED lines=22> */
.L_x_3605:
        /* <DEDUP_REMOVED lines=18> */
.L_x_3606:
        /* <DEDUP_REMOVED lines=22> */
.L_x_3607:
        /* <DEDUP_REMOVED lines=22> */
.L_x_3608:
        /* <DEDUP_REMOVED lines=9> */
.L_x_3611:
        /* <DEDUP_REMOVED lines=42> */
[----:B------:R-:W-:-:S04]  /*0c70*/  LEA.HI R8, R8, R7, RZ, 0x3 ;  /* 0x0000000708087211 */ /* 0x000fc800078f18ff */
[----:B------:R-:W-:Y:S02]  /*0c80*/  LOP3.LUT R8, R8, 0xfffffff8, RZ, 0xc0, !PT ;  /* 0xfffffff808087812 */ /* 0x000fe400078ec0ff */
[----:B------:R-:W-:Y:S02]  /*0c90*/  LEA.HI R13, R12, R199, RZ, 0x2 ;  /* 0x000000c70c0d7211 */ /* 0x000fe400078f10ff */
[----:B------:R-:W-:Y:S01]  /*0ca0*/  LOP3.LUT R12, R10, 0xfffffff8, RZ, 0xc0, !PT ;  /* 0xfffffff80a0c7812 */ /* 0x000fe200078ec0ff */
[----:B------:R-:W-:Y:S01]  /*0cb0*/  IMAD.IADD R8, R7, 0x1, -R8 ;  /* 0x0000000107087824 */ /* 0x000fe200078e0a08 */
[----:B------:R-:W-:Y:S02]  /*0cc0*/  LOP3.LUT R7, R6, 0x7ffffffc, RZ, 0xc0, !PT ;  /* 0x7ffffffc06077812 */ /* 0x000fe400078ec0ff */
[----:B------:R-:W-:Y:S01]  /*0cd0*/  LOP3.LUT R16, R13, 0x3ffffc, RZ, 0xc0, !PT ;  /* 0x003ffffc0d107812 */ /* 0x000fe200078ec0ff */
[----:B------:R-:W-:Y:S01]  /*0ce0*/  IMAD.IADD R12, R9, 0x1, -R12 ;  /* 0x00000001090c7824 */ /* 0x000fe200078e0a0c */
[----:B------:R-:W-:Y:S01]  /*0cf0*/  SHF.R.S32.HI R212, RZ, 0x7, R3 ;  /* 0x00000007ffd47819 */ /* 0x000fe20000011403 */
[----:B------:R-:W-:Y:S01]  /*0d00*/  IMAD.IADD R7, R4, 0x1, -R7 ;  /* 0x0000000104077824 */ /* 0x000fe200078e0a07 */
[----:B------:R-:W-:Y:S01]  /*0d10*/  LEA.HI R5, R5, R4, RZ, 0x5 ;  /* 0x0000000405057211 */ /* 0x000fe200078f28ff */
[----:B------:R-:W-:Y:S01]  /*0d20*/  IMAD.IADD R16, R199, 0x1, -R16 ;  /* 0x00000001c7107824 */ /* 0x000fe200078e0a10 */
[----:B------:R-:W-:Y:S01]  /*0d30*/  LEA.HI R4, R0, R221, RZ, 0x3 ;  /* 0x000000dd00047211 */ /* 0x000fe200078f18ff */
[----:B------:R-:W-:Y:S01]  /*0d40*/  IMAD.IADD R14, R11, 0x1, -R14 ;  /* 0x000000010b0e7824 */ /* 0x000fe200078e0a0e */
[----:B------:R-:W-:Y:S01]  /*0d50*/  LEA R13, R212, R9, 0x8 ;  /* 0x00000009d40d7211 */ /* 0x000fe200078e40ff */
[----:B------:R-:W-:Y:S01]  /*0d60*/  IMAD.SHL.U32 R9, R12, 0x40, RZ ;  /* 0x000000400c097824 */ /* 0x000fe200078e00ff */
[----:B------:R-:W-:Y:S01]  /*0d70*/  LEA.HI R0, R0, R221, RZ, 0x2 ;  /* 0x000000dd00007211 */ /* 0x000fe200078f10ff */
[----:B------:R-:W-:Y:S01]  /*0d80*/  IMAD.SHL.U32 R14, R14, 0x8, RZ ;  /* 0x000000080e0e7824 */ /* 0x000fe200078e00ff */
[----:B------:R-:W-:Y:S01]  /*0d90*/  LEA R13, R16, R13, 0x4 ;  /* 0x0000000d100d7211 */ /* 0x000fe200078e20ff */
[----:B------:R-:W-:Y:S01]  /*0da0*/  IMAD.SHL.U32 R10, R10, 0x40, RZ ;  /* 0x000000400a0a7824 */ /* 0x000fe200078e00ff */
[----:B------:R-:W-:-:S02]  /*0db0*/  SHF.R.S32.HI R22, RZ, 0x2, R0 ;  /* 0x00000002ff167819 */ /* 0x000fc40000011400 */
[----:B------:R-:W-:Y:S02]  /*0dc0*/  LOP3.LUT R9, R9, 0x1c0, RZ, 0xc0, !PT ;  /* 0x000001c009097812 */ /* 0x000fe400078ec0ff */
[----:B------:R-:W-:Y:S01]  /*0dd0*/  SHF.R.S32.HI R5, RZ, 0x5, R5 ;  /* 0x00000005ff057819 */ /* 0x000fe20000011405 */
[----:B------:R-:W-:Y:S01]  /*0de0*/  VIADD R223, R22, 0x20 ;  /* 0x0000002016df7836 */ /* 0x000fe20000000000 */
[----:B------:R-:W-:Y:S02]  /*0df0*/  LEA R220, R13, R14, 0x6 ;  /* 0x0000000e0ddc7211 */ /* 0x000fe400078e30ff */
[----:B------:R-:W-:Y:S02]  /*0e00*/  LOP3.LUT R10, R10, 0x7ffffe00, RZ, 0xc0, !PT ;  /* 0x7ffffe000a0a7812 */ /* 0x000fe400078ec0ff */
[----:B------:R-:W-:Y:S01]  /*0e10*/  LOP3.LUT R14, R9, 0x8, R14, 0xf8, !PT ;  /* 0x00000008090e7812 */ /* 0x000fe200078ef80e */
[----:B------:R-:W-:Y:S01]  /*0e20*/  IMAD R190, R5, 0x10, R8 ;  /* 0x0000001005be7824 */ /* 0x000fe200078e0208 */
[----:B------:R-:W-:Y:S01]  /*0e30*/  SHF.R.U32.HI R9, RZ, 0x3, R9 ;  /* 0x00000003ff097819 */ /* 0x000fe20000011609 */
[----:B------:R-:W-:Y:S01]  /*0e40*/  IMAD R10, R199, 0x400, R10 ;  /* 0x00000400c70a7824 */ /* 0x000fe200078e020a */
[----:B------:R-:W-:-:S02]  /*0e50*/  LOP3.LUT R6, R0, 0xfffffffc, RZ, 0xc0, !PT ;  /* 0xfffffffc00067812 */ /* 0x000fc400078ec0ff */
[----:B------:R-:W-:Y:S02]  /*0e60*/  SHF.R.S32.HI R5, RZ, 0x1f, R0 ;  /* 0x0000001fff057819 */ /* 0x000fe40000011400 */
        /* <DEDUP_REMOVED lines=9> */
[----:B------:R-:W-:Y:S01]  /*0f00*/  IMAD.SHL.U32 R219, R0, 0x40, RZ ;  /* 0x0000004000db7824 */ /* 0x000fe200078e00ff */
[----:B------:R-:W-:Y:S01]  /*0f10*/  LOP3.LUT R218, R218, 0x1c0, RZ, 0xc0, !PT ;  /* 0x000001c0dada7812 */ /* 0x000fe200078ec0ff */
[----:B------:R-:W-:Y:S01]  /*0f20*/  IMAD R195, R9, 0x2, R2 ;  /* 0x0000000209c37824 */ /* 0x000fe200078e0202 */
[----:B------:R-:W-:Y:S01]  /*0f30*/  SHF.R.S32.HI R200, RZ, 0x3, R4 ;  /* 0x00000003ffc87819 */ /* 0x000fe20000011404 */
[----:B------:R-:W-:Y:S01]  /*0f40*/  IMAD.MOV.U32 R197, RZ, RZ, 0x40 ;  /* 0x00000040ffc57424 */ /* 0x000fe200078e00ff */
[----:B------:R-:W-:Y:S01]  /*0f50*/  LOP3.LUT R4, R4, 0x1ffffff8, RZ, 0xc0, !PT ;  /* 0x1ffffff804047812 */ /* 0x000fe200078ec0ff */
[----:B------:R-:W-:Y:S01]  /*0f60*/  VIADD R198, R195, 0x26800 ;  /* 0x00026800c3c67836 */ /* 0x000fe20000000000 */
[----:B------:R-:W-:-:S02]  /*0f70*/  LOP3.LUT R3, R3, 0xfffffe, RZ, 0xc0, !PT ;  /* 0x00fffffe03037812 */ /* 0x000fc400078ec0ff */
[----:B------:R-:W-:Y:S02]  /*0f80*/  LEA.HI R5, R5, R22, RZ, 0x3 ;  /* 0x0000001605057211 */ /* 0x000fe400078f18ff */
[----:B------:R-:W-:Y:S02]  /*0f90*/  LOP3.LUT R0, R218, 0x38, R16, 0xf8, !PT ;  /* 0x00000038da007812 */ /* 0x000fe400078ef810 */
[----:B------:R-:W-:Y:S02]  /*0fa0*/  SHF.R.U32.HI R222, RZ, 0x3, R218 ;  /* 0x00000003ffde7819 */ /* 0x000fe400000116da */
[----:B------:R-:W-:Y:S01]  /*0fb0*/  LOP3.LUT R219, R219, 0xfffffe00, RZ, 0xc0, !PT ;  /* 0xfffffe00dbdb7812 */ /* 0x000fe200078ec0ff */
[----:B------:R-:W-:Y:S01]  /*0fc0*/  IMAD.IADD R4, R221, 0x1, -R4 ;  /* 0x00000001dd047824 */ /* 0x000fe200078e0a04 */
[----:B------:R-:W-:Y:S01]  /*0fd0*/  SEL R197, R197, 0xffffffc0, !P2 ;  /* 0xffffffc0c5c57807 */ /* 0x000fe20005000000 */
[----:B------:R-:W-:Y:S01]  /*0fe0*/  IMAD.IADD R3, R212, 0x1, -R3 ;  /* 0x00000001d4037824 */ /* 0x000fe200078e0a03 */
[----:B------:R-:W-:Y:S01]  /*0ff0*/  IADD3 R196, R195, 0x26820, RZ ;  /* 0x00026820c3c47810 */ /* 0x000fe20007ffe0ff */
[----:B------:R-:W-:Y:S01]  /*1000*/  @P1 VIADD R196, R198, 0xffffffe0 ;  /* 0xffffffe0c6c41836 */ /* 0x000fe20000000000 */
[----:B------:R-:W-:-:S02]  /*1010*/  LOP3.LUT R5, R5, 0xfffffff8, RZ, 0xc0, !PT ;  /* 0xfffffff805057812 */ /* 0x000fc400078ec0ff */
[----:B------:R-:W-:Y:S01]  /*1020*/  LOP3.LUT R217, R219, R0, R222, 0xf6, !PT ;  /* 0x00000000dbd97212 */ /* 0x000fe200078ef6de */
[----:B------:R-:W-:Y:S01]  /*1030*/  IMAD.IADD R198, R198, 0x1, R197 ;  /* 0x00000001c6c67824 */ /* 0x000fe200078e02c5 */
[----:B------:R-:W-:Y:S01]  /*1040*/  MOV R189, RZ ;  /* 0x000000ff00bd7202 */ /* 0x000fe20000000f00 */
[----:B------:R-:W-:Y:S01]  /*1050*/  IMAD.MOV.U32 R206, RZ, RZ, RZ ;  /* 0x000000ffffce7224 */ /* 0x000fe200078e00ff */
[----:B------:R-:W-:Y:S01]  /*1060*/  CS2R R18, SRZ ;  /* 0x0000000000127805 */ /* 0x000fe2000001ff00 */
[----:B------:R-:W-:Y:S01]  /*1070*/  IMAD.MOV.U32 R23, RZ, RZ, RZ ;  /* 0x000000ffff177224 */ /* 0x000fe200078e00ff */
[----:B------:R-:W-:Y:S01]  /*1080*/  SHF.R.S32.HI R216, RZ, 0x1f, R22 ;  /* 0x0000001fffd87819 */ /* 0x000fe20000011416 */
[----:B------:R-:W-:Y:S01]  /*1090*/  IMAD.SHL.U32 R194, R3, 0x100, RZ ;  /* 0x0000010003c27824 */ /* 0x000fe200078e00ff */
[----:B------:R-:W-:Y:S01]  /*10a0*/  SHF.L.U32 R193, R4, 0x3, RZ ;  /* 0x0000000304c17819 */ /* 0x000fe200000006ff */
[----:B------:R-:W-:Y:S01]  /*10b0*/  IMAD.SHL.U32 R192, R7, 0x2, RZ ;  /* 0x0000000207c07824 */ /* 0x000fe200078e00ff */
[----:B------:R-:W-:Y:S01]  /*10c0*/  IADD3 R191, R22, -R5, RZ ;  /* 0x8000000516bf7210 */ /* 0x000fe20007ffe0ff */
[----:B------:R-:W-:Y:S01]  /*10d0*/  IMAD.IADD R197, R197, 0x1, R196 ;  /* 0x00000001c5c57824 */ /* 0x000fe200078e02c4 */
[----:B------:R-:W-:-:S02]  /*10e0*/  LEA R217, R217, R2, 0x1 ;  /* 0x00000002d9d97211 */ /* 0x000fc400078e08ff */
[----:B--2---:R-:W-:-:S07]  /*10f0*/  LOP3.LUT R188, R15, 0x1, RZ, 0xfc, !PT ;  /* 0x000000010fbc7812 */ /* 0x004fce00078efcff */
.L_x_3758:
[----:B0----5:R-:W0:Y:S01]  /*1100*/  LDC.64 R4, c[0x0][0xc60] ;  /* 0x00031800ff047b82 */ /* 0x021e220000000a00 */
[----:B------:R-:W-:Y:S01]  /*1110*/  ULDC.64 UR4, c[0x0][0xa28] ;  /* 0x00028a0000047ab9 */ /* 0x000fe20000000a00 */
[----:B------:R-:W-:Y:S01]  /*1120*/  ULDC.64 UR8, c[0x0][0xa18] ;  /* 0x0002860000087ab9 */ /* 0x000fe20000000a00 */
[----:B------:R-:W-:Y:S01]  /*1130*/  ULDC.64 UR6, c[0x0][0xa08] ;  /* 0x0002820000067ab9 */ /* 0x000fe20000000a00 */
[----:B0-----:R-:W-:-:S05]  /*1140*/  IMAD.WIDE R4, R187, 0x4, R4 ;  /* 0x00000004bb047825 */ /* 0x001fca00078e0204 */
[----:B------:R-:W2:Y:S01]  /*1150*/  LDG.E R205, desc[UR40][R4.64] ;  /* 0x0000002804cd7981 */ /* 0x000ea2000c1e1900 */
        /* <DEDUP_REMOVED lines=14> */
[----:B------:R-:W-:-:S03]  /*1240*/  IADD3 R8, P4, R203, UR6, RZ ;  /* 0x00000006cb087c10 */ /* 0x000fc6000ff9e0ff */
[----:B------:R0:W5:Y:S01]  /*1250*/  @P2 LDG.E R3, desc[UR40][R4.64] ;  /* 0x0000002804032981 */ /* 0x000162000c1e1900 */
[----:B-1--4-:R-:W-:Y:S01]  /*1260*/  @P1 IADD3 R6, P2, R203, UR8, RZ ;  /* 0x00000008cb061c10 */ /* 0x012fe2000ff5e0ff */
        /* <DEDUP_REMOVED lines=19> */
[----:B0--3--:R-:W-:Y:S06]  /*13a0*/  @P1 BRA `(.L_x_3613) ;  /* 0x0000000000241947 */ /* 0x009fec0003800000 */
        /* <DEDUP_REMOVED lines=9> */
.L_x_3613:
[----:B------:R-:W-:Y:S01]  /*1440*/  IMAD.U32 R32, RZ, RZ, UR5 ;  /* 0x00000005ff207e24 */ /* 0x000fe2000f8e00ff */
[----:B------:R-:W-:Y:S01]  /*1450*/  MOV R24, UR4 ;  /* 0x0000000400187c02 */ /* 0x000fe20008000f00 */
[----:B------:R-:W-:Y:S06]  /*1460*/  @!P2 BRA `(.L_x_3614) ;  /* 0x000000000010a947 */ /* 0x000fec0003800000 */
[----:B------:R-:W-:-:S04]  /*1470*/  IADD3 R4, P0, R203, UR8, RZ ;  /* 0x00000008cb047c10 */ /* 0x000fc8000ff1e0ff */
[----:B------:R-:W-:-:S05]  /*1480*/  IADD3.X R5, R204, UR9, RZ, P0, !PT ;  /* 0x00000009cc057c10 */ /* 0x000fca00087fe4ff */
[----:B------:R0:W5:Y:S01]  /*1490*/  LDG.E R24, desc[UR40][R4.64] ;  /* 0x0000002804187981 */ /* 0x000162000c1e1900 */
[----:B------:R-:W-:Y:S05]  /*14a0*/  BRA `(.L_x_3615) ;  /* 0x0000000000107947 */ /* 0x000fea0003800000 */
.L_x_3614:
[----:B------:R-:W-:Y:S05]  /*14b0*/  @!P0 BRA `(.L_x_3615) ;  /* 0x00000000000c8947 */ /* 0x000fea0003800000 */
[----:B------:R-:W2:Y:S04]  /*14c0*/  LDG.E R5, desc[UR40][R8.64] ;  /* 0x0000002808057981 */ /* 0x000ea8000c1e1900 */
[----:B------:R-:W2:Y:S02]  /*14d0*/  LDG.E R24, desc[UR40][R8.64+0x4] ;  /* 0x0000042808187981 */ /* 0x000ea4000c1e1900 */
[----:B--2---:R-:W-:-:S07]  /*14e0*/  IMAD.IADD R24, R24, 0x1, -R5 ;  /* 0x0000000118187824 */ /* 0x004fce00078e0a05 */
.L_x_3615:
        /* <DEDUP_REMOVED lines=15> */
[----:B------:R-:W-:Y:S02]  /*15e0*/  LEA R3, R185, 0x7f, 0x6 ;  /* 0x0000007fb9037811 */ /* 0x000fe400078e30ff */
[----:B------:R-:W-:Y:S01]  /*15f0*/  PLOP3.LUT P3, PT, PT, PT, PT, 0x80, 0x0 ;  /* 0x000000000000781c */ /* 0x000fe20003f6f070 */
[----:B------:R-:W-:-:S05]  /*1600*/  IMAD.MOV R46, RZ, RZ, -R11 ;  /* 0x000000ffff2e7224 */ /* 0x000fca00078e0a0b */
[----:B------:R-:W-:Y:S02]  /*1610*/  VIMNMX R46, RZ, R46, !PT ;  /* 0x0000002eff2e7248 */ /* 0x000fe40007fe0100 */
[----:B--2---:R-:W-:-:S05]  /*1620*/  @P0 IADD3 R32, -R0, R9, RZ ;  /* 0x0000000900200210 */ /* 0x004fca0007ffe1ff */
[----:B------:R-:W-:-:S04]  /*1630*/  IMAD.IADD R187, R11, 0x1, R32 ;  /* 0x000000010bbb7824 */ /* 0x000fc800078e0220 */
[C---:B------:R-:W-:Y:S01]  /*1640*/  VIADD R0, R187.reuse, 0x3f ;  /* 0x0000003fbb007836 */ /* 0x040fe20000000000 */
[----:B------:R-:W-:-:S04]  /*1650*/  IADD3 R4, R187, R3, -R184 ;  /* 0x00000003bb047210 */ /* 0x000fc80007ffe8b8 */
[----:B------:R-:W-:Y:S02]  /*1660*/  SHF.R.S32.HI R3, RZ, 0x1f, R0 ;  /* 0x0000001fff037819 */ /* 0x000fe40000011400 */
[----:B------:R-:W-:Y:S02]  /*1670*/  SHF.R.S32.HI R5, RZ, 0x1f, R4 ;  /* 0x0000001fff057819 */ /* 0x000fe40000011404 */
[----:B------:R-:W-:Y:S02]  /*1680*/  LEA.HI R3, R3, R0, RZ, 0x6 ;  /* 0x0000000003037211 */ /* 0x000fe400078f30ff */
[----:B------:R-:W-:Y:S02]  /*1690*/  LEA.HI R5, R5, R4, RZ, 0x6 ;  /* 0x0000000405057211 */ /* 0x000fe400078f30ff */
[----:B------:R-:W-:Y:S02]  /*16a0*/  SHF.R.S32.HI R3, RZ, 0x6, R3 ;  /* 0x00000006ff037819 */ /* 0x000fe40000011403 */
[----:B------:R-:W-:-:S04]  /*16b0*/  SHF.R.S32.HI R168, RZ, 0x6, R5 ;  /* 0x00000006ffa87819 */ /* 0x000fc80000011405 */
[----:B------:R-:W-:-:S04]  /*16c0*/  VIMNMX R168, R3, R168, PT ;  /* 0x000000a803a87248 */ /* 0x000fc80003fe0100 */
[----:B------:R-:W-:-:S04]  /*16d0*/  LEA R3, R168, -R11, 0x6 ;  /* 0x8000000ba8037211 */ /* 0x000fc800078e30ff */
[----:B------:R-:W-:-:S04]  /*16e0*/  VIMNMX R3, R3, R32, PT ;  /* 0x0000002003037248 */ /* 0x000fc80003fe0100 */
[----:B------:R-:W-:Y:S02]  /*16f0*/  ISETP.GT.AND P0, PT, R3, R46, PT ;  /* 0x0000002e0300720c */ /* 0x000fe40003f04270 */
[----:B------:R-:W-:-:S05]  /*1700*/  SHF.R.U32.HI R46, RZ, 0x6, R46 ;  /* 0x00000006ff2e7819 */ /* 0x000fca000001162e */
[----:B------:R-:W-:-:S06]  /*1710*/  IMAD.MOV.U32 R47, RZ, RZ, R46 ;  /* 0x000000ffff2f7224 */ /* 0x000fcc00078e002e */
[----:B------:R-:W-:-:S05]  /*1720*/  @P0 VIADD R0, R3, 0x3f ;  /* 0x0000003f03000836 */ /* 0x000fca0000000000 */
        /* <DEDUP_REMOVED lines=25> */
.L_x_3618:
[----:B------:R-:W-:Y:S05]  /*18c0*/  BSYNC B6 ;  /* 0x0000000000067941 */ /* 0x000fea0003800000 */
.L_x_3617:
        /* <DEDUP_REMOVED lines=13> */
[----:B------:R-:W-:Y:S01]  /*19a0*/  MOV R8, 0x70 ;  /* 0x0000007000087802 */ /* 0x000fe20000000f00 */
[----:B------:R-:W-:-:S02]  /*19b0*/  IMAD.U32 R10, RZ, RZ, UR4 ;  /* 0x00000004ff0a7e24 */ /* 0x000fc4000f8e00ff */
[----:B------:R-:W-:Y:S02]  /*19c0*/  IMAD.U32 R11, RZ, RZ, UR5 ;  /* 0x00000005ff0b7e24 */ /* 0x000fe4000f8e00ff */
[----:B------:R-:W-:Y:S02]  /*19d0*/  IMAD.MOV.U32 R12, RZ, RZ, 0x1 ;  /* 0x00000001ff0c7424 */ /* 0x000fe400078e00ff */
[----:B0-----:R-:W-:-:S07]  /*19e0*/  IMAD.MOV.U32 R13, RZ, RZ, RZ ;  /* 0x000000ffff0d7224 */ /* 0x001fce00078e00ff */
[----:B------:R-:W-:-:S07]  /*19f0*/  LEPC R20, `(.L_x_3620) ;  /* 0x000000001014794e */ /* 0x000fce0000000000 */
[----:B-1---5:R-:W-:Y:S05]  /*1a00*/  CALL.ABS.NOINC R14 ;  /* 0x000000000e007343 */ /* 0x022fea0003c00000 */
.L_x_3620:
[----:B------:R-:W-:Y:S05]  /*1a10*/  BSYNC B6 ;  /* 0x0000000000067941 */ /* 0x000fea0003800000 */
.L_x_3619:
        /* <DEDUP_REMOVED lines=8> */
[----:B------:R-:W2:Y:S06]  /*1aa0*/  LDC.64 R42, c[0x0][0x3d8] ;  /* 0x0000f600ff2a7b82 */ /* 0x000eac0000000a00 */
[----:B------:R-:W-:Y:S02]  /*1ab0*/  @P0 IADD3 R4, P1, R203, UR4, RZ ;  /* 0x00000004cb040c10 */ /* 0x000fe4000ff3e0ff */
[----:B------:R-:W3:Y:S02]  /*1ac0*/  LDC R63, c[0x0][0x3d4] ;  /* 0x0000f500ff3f7b82 */ /* 0x000ee40000000800 */
[----:B------:R-:W-:Y:S01]  /*1ad0*/  @P0 IADD3.X R5, R204, UR5, RZ, P1, !PT ;  /* 0x00000005cc050c10 */ /* 0x000fe20008ffe4ff */
[----:B------:R-:W-:-:S04]  /*1ae0*/  ULDC.64 UR4, c[0x0][0x2f8] ;  /* 0x0000be0000047ab9 */ /* 0x000fc80000000a00 */
[----:B------:R4:W3:Y:S01]  /*1af0*/  @P0 LDG.E R25, desc[UR40][R4.64] ;  /* 0x0000002804190981 */ /* 0x0008e2000c1e1900 */
[----:B0-----:R-:W-:Y:S01]  /*1b00*/  ISETP.NE.AND P0, PT, R0, 0x1, PT ;  /* 0x000000010000780c */ /* 0x001fe20003f05270 */
[----:B------:R-:W-:Y:S01]  /*1b10*/  IMAD.SHL.U32 R38, R211, 0x4, RZ ;  /* 0x00000004d3267824 */ /* 0x000fe200078e00ff */
[----:B------:R-:W-:Y:S01]  /*1b20*/  SHF.R.S32.HI R15, RZ, 0x1f, R27 ;  /* 0x0000001fff0f7819 */ /* 0x000fe2000001141b */
[-C--:B-1----:R-:W-:Y:S01]  /*1b30*/  IMAD.WIDE.U32 R48, R22, R28.reuse, R16 ;  /* 0x0000001c16307225 */ /* 0x082fe200078e0010 */
[----:B------:R-:W0:Y:S01]  /*1b40*/  LDC.64 R44, c[0x0][0x3e8] ;  /* 0x0000fa00ff2c7b82 */ /* 0x000e220000000a00 */
[----:B------:R-:W1:Y:S01]  /*1b50*/  S2R R26, SR_TID.X ;  /* 0x00000000001a7919 */ /* 0x000e620000002100 */
[----:B------:R-:W-:Y:S01]  /*1b60*/  SHF.R.S32.HI R39, RZ, 0x1f, R38 ;  /* 0x0000001fff277819 */ /* 0x000fe20000011426 */
[-C--:B------:R-:W-:Y:S01]  /*1b70*/  IMAD R6, R15, R28.reuse, RZ ;  /* 0x0000001c0f067224 */ /* 0x080fe200078e02ff */
[----:B------:R-:W-:Y:S01]  /*1b80*/  SHF.L.U32 R58, R191, 0x6, RZ ;  /* 0x00000006bf3a7819 */ /* 0x000fe200000006ff */
[----:B----4-:R-:W-:Y:S01]  /*1b90*/  IMAD.WIDE.U32 R4, R27, R28, RZ ;  /* 0x0000001c1b047225 */ /* 0x010fe200078e00ff */
[----:B--2---:R-:W-:-:S02]  /*1ba0*/  SHF.L.U64.HI R52, R42, 0x6, R43 ;  /* 0x000000062a347819 */ /* 0x004fc4000001022b */
[----:B------:R-:W2:Y:S01]  /*1bb0*/  LDC R61, c[0x0][0x3d4] ;  /* 0x0000f500ff3d7b82 */ /* 0x000ea20000000800 */
[----:B------:R-:W-:Y:S01]  /*1bc0*/  IMAD.SHL.U32 R53, R42, 0x40, RZ ;  /* 0x000000402a357824 */ /* 0x000fe200078e00ff */
[----:B------:R-:W-:Y:S01]  /*1bd0*/  LOP3.LUT R58, R58, 0x1c0, RZ, 0xc0, !PT ;  /* 0x000001c03a3a7812 */ /* 0x000fe200078ec0ff */
[----:B------:R-:W-:Y:S01]  /*1be0*/  IMAD.SHL.U32 R51, R28, 0x40, RZ ;  /* 0x000000401c337824 */ /* 0x000fe200078e00ff */
[C---:B---3--:R-:W-:Y:S01]  /*1bf0*/  ISETP.GE.AND P2, PT, R16.reuse, R63, PT ;  /* 0x0000003f1000720c */ /* 0x048fe20003f46270 */
[----:B------:R-:W-:Y:S01]  /*1c00*/  VIADD R76, R16, 0x20 ;  /* 0x00000020104c7836 */ /* 0x000fe20000000000 */
[----:B------:R-:W-:Y:S02]  /*1c10*/  SHF.R.U32.HI R62, RZ, 0x3, R58 ;  /* 0x00000003ff3e7819 */ /* 0x000fe4000001163a */
[----:B------:R-:W3:Y:S01]  /*1c20*/  @P0 LDC R3, c[0x0][0x42c] ;  /* 0x00010b00ff030b82 */ /* 0x000ee20000000800 */
[----:B------:R-:W-:Y:S02]  /*1c30*/  SEL R13, R63, RZ, P2 ;  /* 0x000000ff3f0d7207 */ /* 0x000fe40001000000 */
[----:B------:R-:W-:-:S02]  /*1c40*/  SHF.L.U64.HI R50, R28, 0x6, R29 ;  /* 0x000000061c327819 */ /* 0x000fc4000001021d */
[----:B------:R-:W-:Y:S02]  /*1c50*/  IADD3 R13, R16, R13, RZ ;  /* 0x0000000d100d7210 */ /* 0x000fe40007ffe0ff */
[----:B------:R-:W-:Y:S01]  /*1c60*/  P2R R72, PR, RZ, 0x4 ;  /* 0x00000004ff487803 */ /* 0x000fe20000000000 */
[----:B------:R-:W4:Y:S01]  /*1c70*/  @P0 LDC R7, c[0x0][0x430] ;  /* 0x00010c00ff070b82 */ /* 0x000f220000000800 */
[----:B------:R-:W-:Y:S01]  /*1c80*/  SHF.R.S32.HI R12, RZ, 0x1f, R13 ;  /* 0x0000001fff0c7819 */ /* 0x000fe2000001140d */
[----:B0-----:R-:W-:Y:S01]  /*1c90*/  IMAD.WIDE.U32 R10, R22, R44, R16 ;  /* 0x0000002c160a7225 */ /* 0x001fe200078e0010 */
[C---:B------:R-:W-:Y:S02]  /*1ca0*/  SHF.L.U64.HI R54, R44.reuse, 0x6, R45 ;  /* 0x000000062c367819 */ /* 0x040fe4000001022d */
[----:B------:R-:W-:Y:S01]  /*1cb0*/  SHF.L.U32 R63, R63, 0x1, RZ ;  /* 0x000000013f3f7819 */ /* 0x000fe200000006ff */
[----:B------:R-:W-:Y:S02]  /*1cc0*/  IMAD.SHL.U32 R55, R44, 0x40, RZ ;  /* 0x000000402c377824 */ /* 0x000fe400078e00ff */
[----:B------:R-:W0:Y:S01]  /*1cd0*/  LDC R60, c[0x0][0x2e4] ;  /* 0x0000b900ff3c7b82 */ /* 0x000e220000000800 */
[----:B-1----:R-:W-:-:S05]  /*1ce0*/  SHF.R.U32.HI R26, RZ, 0x7, R26 ;  /* 0x00000007ff1a7819 */ /* 0x002fca000001161a */
[----:B------:R-:W-:Y:S02]  /*1cf0*/  VIADD R59, R26, 0x8 ;  /* 0x000000081a3b7836 */ /* 0x000fe40000000000 */
[----:B---3--:R-:W-:-:S04]  /*1d00*/  @P0 IMAD.HI.U32 R0, R186, R3, RZ ;  /* 0x00000003ba000227 */ /* 0x008fc800078e00ff */
[----:B------:R-:W-:Y:S01]  /*1d10*/  IMAD R3, R27, R29, R6 ;  /* 0x0000001d1b037224 */ /* 0x000fe200078e0206 */
[----:B----4-:R-:W-:Y:S02]  /*1d20*/  @P0 SHF.R.U32.HI R186, RZ, R7, R0 ;  /* 0x00000007ffba0219 */ /* 0x010fe40000011600 */
[----:B------:R-:W-:Y:S02]  /*1d30*/  ISETP.NE.U32.AND P0, PT, RZ, UR6, PT ;  /* 0x00000006ff007c0c */ /* 0x000fe4000bf05070 */
[----:B------:R-:W-:Y:S02]  /*1d40*/  SHF.R.S32.HI R0, RZ, 0x1f, R186 ;  /* 0x0000001fff007819 */ /* 0x000fe400000114ba */
[----:B------:R-:W-:Y:S01]  /*1d50*/  ISETP.NE.AND.EX P0, PT, RZ, UR7, PT, P0 ;  /* 0x00000007ff007c0c */ /* 0x000fe2000bf05300 */
[----:B------:R-:W-:Y:S01]  /*1d60*/  ULDC.64 UR6, c[0x0][0x320] ;  /* 0x0000c80000067ab9 */ /* 0x000fe20000000a00 */
[----:B------:R-:W-:Y:S01]  /*1d70*/  IADD3 R5, R5, R3, RZ ;  /* 0x0000000305057210 */ /* 0x000fe20007ffe0ff */
[----:B------:R-:W-:-:S02]  /*1d80*/  IMAD R7, R0, UR6, RZ ;  /* 0x0000000600077c24 */ /* 0x000fc4000f8e02ff */
[----:B------:R-:W-:Y:S02]  /*1d90*/  IMAD R3, R0, UR4, RZ ;  /* 0x0000000400037c24 */ /* 0x000fe4000f8e02ff */
[C---:B------:R-:W-:Y:S02]  /*1da0*/  IMAD R9, R186.reuse, UR7, R7 ;  /* 0x00000007ba097c24 */ /* 0x040fe4000f8e0207 */
[----:B------:R-:W-:-:S04]  /*1db0*/  IMAD.WIDE.U32 R6, R186, UR6, R16 ;  /* 0x00000006ba067c25 */ /* 0x000fc8000f8e0010 */
[C---:B------:R-:W-:Y:S02]  /*1dc0*/  IMAD R3, R186.reuse, UR5, R3 ;  /* 0x00000005ba037c24 */ /* 0x040fe4000f8e0203 */
[----:B------:R-:W-:Y:S01]  /*1dd0*/  IMAD.WIDE.U32 R4, R186, UR4, R4 ;  /* 0x00000004ba047c25 */ /* 0x000fe2000f8e0004 */
[----:B------:R-:W-:-:S03]  /*1de0*/  ULDC.64 UR4, c[0x0][0x300] ;  /* 0x0000c00000047ab9 */ /* 0x000fc60000000a00 */
[----:B------:R-:W-:Y:S02]  /*1df0*/  IMAD.IADD R7, R7, 0x1, R9 ;  /* 0x0000000107077824 */ /* 0x000fe400078e0209 */
[----:B------:R-:W-:Y:S01]  /*1e00*/  IMAD.IADD R5, R5, 0x1, R3 ;  /* 0x0000000105057824 */ /* 0x000fe200078e0203 */
[----:B------:R-:W-:Y:S02]  /*1e10*/  SHF.R.S32.HI R0, RZ, 0x1f, R25 ;  /* 0x0000001fff007819 */ /* 0x000fe40000011419 */
[----:B------:R-:W-:Y:S02]  /*1e20*/  SEL R9, R25, RZ, !P0 ;  /* 0x000000ff19097207 */ /* 0x000fe40004000000 */
[----:B------:R-:W-:-:S03]  /*1e30*/  SEL R0, R0, RZ, !P0 ;  /* 0x000000ff00007207 */ /* 0x000fc60004000000 */
[----:B------:R-:W-:-:S04]  /*1e40*/  IMAD.WIDE.U32 R40, R9, UR4, R4 ;  /* 0x0000000409287c25 */ /* 0x000fc8000f8e0004 */
[----:B------:R-:W-:Y:S02]  /*1e50*/  IMAD R8, R0, UR4, RZ ;  /* 0x0000000400087c24 */ /* 0x000fe4000f8e02ff */
[----:B------:R-:W-:Y:S02]  /*1e60*/  IMAD R4, R216, R28, RZ ;  /* 0x0000001cd8047224 */ /* 0x000fe400078e02ff */
[----:B------:R-:W-:Y:S01]  /*1e70*/  IMAD R3, R9, UR5, R8 ;  /* 0x0000000509037c24 */ /* 0x000fe2000f8e0208 */
[----:B------:R-:W-:Y:S01]  /*1e80*/  ULDC.64 UR4, c[0x0][0x328] ;  /* 0x0000ca0000047ab9 */ /* 0x000fe20000000a00 */
[----:B------:R-:W-:Y:S02]  /*1e90*/  IMAD R5, R22, R29, R4 ;  /* 0x0000001d16057224 */ /* 0x000fe400078e0204 */
[----:B------:R-:W-:Y:S01]  /*1ea0*/  IMAD R8, R0, UR4, RZ ;  /* 0x0000000400087c24 */ /* 0x000fe2000f8e02ff */
[----:B------:R-:W-:Y:S01]  /*1eb0*/  IADD3 R0, R41, R3, RZ ;  /* 0x0000000329007210 */ /* 0x000fe20007ffe0ff */
[----:B------:R-:W-:Y:S01]  /*1ec0*/  IMAD R4, R216, R42, RZ ;  /* 0x0000002ad8047224 */ /* 0x000fe200078e02ff */
[----:B------:R-:W-:Y:S01]  /*1ed0*/  IADD3 R3, P0, R40, R48, RZ ;  /* 0x0000003028037210 */ /* 0x000fe20007f1e0ff */
[----:B------:R-:W-:Y:S01]  /*1ee0*/  IMAD.WIDE.U32 R36, R9, UR4, R6 ;  /* 0x0000000409247c25 */ /* 0x000fe2000f8e0006 */
[----:B------:R-:W-:-:S02]  /*1ef0*/  ULDC UR4, c[0x0][0x2e4] ;  /* 0x0000b90000047ab9 */ /* 0x000fc40000000800 */
[----:B------:R-:W-:Y:S01]  /*1f00*/  IADD3.X R48, R0, R49, R5, P0, !PT ;  /* 0x0000003100307210 */ /* 0x000fe200007fe405 */
[----:B------:R-:W-:Y:S01]  /*1f10*/  IMAD R75, R9, UR5, R8 ;  /* 0x00000005094b7c24 */ /* 0x000fe2000f8e0208 */
[----:B------:R-:W-:Y:S01]  /*1f20*/  LEA.HI R49, R12, R13, RZ, 0x3 ;  /* 0x0000000d0c317211 */ /* 0x000fe200078f18ff */
[----:B------:R-:W-:Y:S01]  /*1f30*/  IMAD R21, R22, R43, R4 ;  /* 0x0000002b16157224 */ /* 0x000fe200078e0204 */
[----:B------:R-:W-:Y:S01]  /*1f40*/  ISETP.GE.AND P0, PT, R16, UR4, PT ;  /* 0x0000000410007c0c */ /* 0x000fe2000bf06270 */
[-C--:B------:R-:W-:Y:S01]  /*1f50*/  IMAD.WIDE.U32 R8, R22, R42.reuse, R16 ;  /* 0x0000002a16087225 */ /* 0x080fe200078e0010 */
[----:B------:R-:W-:Y:S02]  /*1f60*/  LOP3.LUT R69, R49, 0xfffffff8, RZ, 0xc0, !PT ;  /* 0xfffffff831457812 */ /* 0x000fe400078ec0ff */
[----:B------:R-:W-:Y:S01]  /*1f70*/  ISETP.GE.AND P1, PT, R76, UR4, PT ;  /* 0x000000044c007c0c */ /* 0x000fe2000bf26270 */
[----:B------:R-:W-:Y:S01]  /*1f80*/  IMAD.WIDE.U32 R4, R22, R42, R38 ;  /* 0x0000002a16047225 */ /* 0x000fe200078e0026 */
[----:B------:R-:W-:-:S02]  /*1f90*/  SHF.R.S32.HI R73, RZ, 0x1f, R69 ;  /* 0x0000001fff497819 */ /* 0x000fc40000011445 */
[----:B------:R-:W-:Y:S01]  /*1fa0*/  IADD3 R75, R37, R75, RZ ;  /* 0x0000004b254b7210 */ /* 0x000fe20007ffe0ff */
[----:B------:R-:W-:Y:S02]  /*1fb0*/  IMAD.IADD R9, R21, 0x1, R9 ;  /* 0x0000000115097824 */ /* 0x000fe400078e0209 */
[----:B------:R-:W-:Y:S01]  /*1fc0*/  IMAD.IADD R5, R5, 0x1, R21 ;  /* 0x0000000105057824 */ /* 0x000fe200078e0215 */
[----:B-----5:R-:W-:Y:S01]  /*1fd0*/  SHF.R.S32.HI R21, RZ, 0x1f, R33 ;  /* 0x0000001fff157819 */ /* 0x020fe20000011421 */
[----:B------:R-:W-:-:S04]  /*1fe0*/  IMAD.WIDE.U32 R34, R33, R42, R8 ;  /* 0x0000002a21227225 */ /* 0x000fc800078e0008 */
[-C--:B------:R-:W-:Y:S02]  /*1ff0*/  IMAD R14, R21, R42.reuse, RZ ;  /* 0x0000002a150e7224 */ /* 0x080fe400078e02ff */
[----:B------:R-:W-:Y:S01]  /*2000*/  IMAD.WIDE.U32 R30, R33, R42, R4 ;  /* 0x0000002a211e7225 */ /* 0x000fe200078e0004 */
[----:B------:R-:W-:-:S03]  /*2010*/  LOP3.LUT R5, R58, 0x18, R16, 0xf8, !PT ;  /* 0x000000183a057812 */ /* 0x000fc600078ef810 */
[----:B------:R-:W-:Y:S01]  /*2020*/  IMAD R13, R33, R43, R14 ;  /* 0x0000002b210d7224 */ /* 0x000fe200078e020e */
[----:B------:R-:W-:Y:S01]  /*2030*/  LOP3.LUT R64, R5, R62, RZ, 0x3c, !PT ;  /* 0x0000003e05407212 */ /* 0x000fe200078e3cff */
[----:B------:R-:W1:Y:S01]  /*2040*/  LDC.64 R42, c[0x0][0x2d8] ;  /* 0x0000b600ff2a7b82 */ /* 0x000e620000000a00 */
[-C--:B------:R-:W-:Y:S01]  /*2050*/  IMAD R6, R216, R44.reuse, RZ ;  /* 0x0000002cd8067224 */ /* 0x080fe200078e02ff */
[----:B------:R-:W-:Y:S01]  /*2060*/  LOP3.LUT R5, R58, 0x38, R49, 0xf8, !PT ;  /* 0x000000383a057812 */ /* 0x000fe200078ef831 */
[----:B------:R-:W-:Y:S02]  /*2070*/  IMAD R12, R21, R44, RZ ;  /* 0x0000002c150c7224 */ /* 0x000fe400078e02ff */
[C---:B------:R-:W-:Y:S01]  /*2080*/  IMAD R25, R22.reuse, R45, R6 ;  /* 0x0000002d16197224 */ /* 0x040fe200078e0206 */
[----:B------:R-:W-:Y:S01]  /*2090*/  LOP3.LUT R68, R5, R62, RZ, 0x3c, !PT ;  /* 0x0000003e05447212 */ /* 0x000fe200078e3cff */
[----:B------:R-:W-:-:S04]  /*20a0*/  IMAD.WIDE.U32 R6, R22, R44, R38 ;  /* 0x0000002c16067225 */ /* 0x000fc800078e0026 */
[----:B------:R-:W-:Y:S02]  /*20b0*/  IMAD.IADD R11, R25, 0x1, R11 ;  /* 0x00000001190b7824 */ /* 0x000fe400078e020b */
[----:B------:R-:W-:Y:S02]  /*20c0*/  IMAD.IADD R7, R7, 0x1, R25 ;  /* 0x0000000107077824 */ /* 0x000fe400078e0219 */
[C---:B------:R-:W-:Y:S02]  /*20d0*/  IMAD R71, R33.reuse, R45, R12 ;  /* 0x0000002d21477224 */ /* 0x040fe400078e020c */
[----:B------:R-:W-:-:S04]  /*20e0*/  IMAD.WIDE.U32 R28, R33, R44, R10 ;  /* 0x0000002c211c7225 */ /* 0x000fc800078e000a */
[----:B------:R-:W-:Y:S01]  /*20f0*/  IMAD.WIDE.U32 R20, R33, R44, R6 ;  /* 0x0000002c21147225 */ /* 0x000fe200078e0006 */
[----:B------:R-:W-:Y:S02]  /*2100*/  IADD3 R44, P2, R22, R27, RZ ;  /* 0x0000001b162c7210 */ /* 0x000fe40007f5e0ff */
[----:B------:R-:W-:Y:S01]  /*2110*/  IADD3 R67, R71, R29, RZ ;  /* 0x0000001d47437210 */ /* 0x000fe20007ffe0ff */
[----:B------:R-:W-:Y:S02]  /*2120*/  IMAD R64, R199, 0x200, R64 ;  /* 0x00000200c7407824 */ /* 0x000fe400078e0240 */
[----:B------:R-:W-:Y:S02]  /*2130*/  IMAD.X R45, R216, 0x1, R15, P2 ;  /* 0x00000001d82d7824 */ /* 0x000fe400010e060f */
[----:B------:R-:W-:Y:S02]  /*2140*/  IMAD.IADD R65, R13, 0x1, R35 ;  /* 0x000000010d417824 */ /* 0x000fe400078e0223 */
[----:B------:R-:W-:-:S02]  /*2150*/  IMAD.IADD R66, R31, 0x1, R13 ;  /* 0x000000011f427824 */ /* 0x000fc400078e020d */
[----:B------:R-:W-:Y:S02]  /*2160*/  IMAD.IADD R71, R21, 0x1, R71 ;  /* 0x0000000115477824 */ /* 0x000fe400078e0247 */
[----:B0-2---:R-:W-:-:S07]  /*2170*/  IMAD R68, R199, 0x200, R68 ;  /* 0x00000200c7447824 */ /* 0x005fce00078e0244 */
.L_x_3650:
[----:B------:R-:W-:Y:S01]  /*2180*/  VIADD R47, R47, 0xffffffff ;  /* 0xffffffff2f2f7836 */ /* 0x000fe20000000000 */
[----:B------:R-:W-:Y:S01]  /*2190*/  ISETP.GE.AND P3, PT, R61, 0x1, PT ;  /* 0x000000013d00780c */ /* 0x000fe20003f66270 */
[----:B--2---:R-:W-:Y:S01]  /*21a0*/  IMAD.SHL.U32 R25, R23, 0x1000, RZ ;  /* 0x0000100017197824 */ /* 0x004fe200078e00ff */
        /* <DEDUP_REMOVED lines=8> */
[----:B-1----:R-:W-:Y:S01]  /*2230*/  LEA R12, P4, R4, R42, 0x1 ;  /* 0x0000002a040c7211 */ /* 0x002fe200078808ff */
        /* <DEDUP_REMOVED lines=22> */
[----:B------:R-:W-:Y:S01]  /*23a0*/  MOV R70, R20 ;  /* 0x0000001400467202 */ /* 0x000fe20000000f00 */
[----:B------:R-:W-:Y:S01]  /*23b0*/  IMAD R6, R54, R47, RZ ;  /* 0x0000002f36067224 */ /* 0x000fe200078e02ff */
[----:B------:R-:W-:Y:S01]  /*23c0*/  IADD3 R7, P3, R30, R4, RZ ;  /* 0x000000041e077210 */ /* 0x000fe20007f7e0ff */
[----:B------:R-:W-:Y:S01]  /*23d0*/  ULDC.64 UR4, c[0x0][0x3c8] ;  /* 0x0000f20000047ab9 */ /* 0x000fe20000000a00 */
[----:B------:R-:W-:Y:S01]  /*23e0*/  ULDC.64 UR6, c[0x0][0x3e0] ;  /* 0x0000f80000067ab9 */ /* 0x000fe20000000a00 */
[-C--:B------:R-:W-:Y:S02]  /*23f0*/  IMAD R9, R56, R55.reuse, R6 ;  /* 0x0000003738097224 */ /* 0x080fe400078e0206 */
        /* <DEDUP_REMOVED lines=16> */
.L_x_3625:
[----:B------:R-:W-:Y:S05]  /*2500*/  BSYNC B1 ;  /* 0x0000000000017941 */ /* 0x000fea0003800000 */
.L_x_3624:
        /* <DEDUP_REMOVED lines=15> */
.L_x_3626:
[----:B------:R-:W-:Y:S01]  /*2600*/  LEA R70, R23, R2, 0x3 ;  /* 0x0000000217467211 */ /* 0x000fe200078e18ff */
[----:B------:R-:W-:Y:S01]  /*2610*/  BSSY B1, `(.L_x_3627) ;  /* 0x0000004000017945 */ /* 0x000fe20003800000 */
[----:B------:R-:W-:-:S04]  /*2620*/  SHF.L.U32 R77, R189, 0x1f, RZ ;  /* 0x0000001fbd4d7819 */ /* 0x000fc800000006ff */
[----:B------:R-:W0:Y:S02]  /*2630*/  SYNCS.PHASECHK.TRANS64.TRYWAIT P5, [R70+URZ+0x28c90], R77 ;  /* 0x028c904d460075a7 */ /* 0x000e2400080a017f */
[----:B0-----:R-:W-:Y:S05]  /*2640*/  @!P5 BRA `(.L_x_3628) ;  /* 0x0000014c0098d947 */ /* 0x001fea0003800000 */
.L_x_3861:
[----:B------:R-:W-:Y:S05]  /*2650*/  BSYNC B1 ;  /* 0x0000000000017941 */ /* 0x000fea0003800000 */
.L_x_3627:
        /* <DEDUP_REMOVED lines=16> */
[-C--:B------:R-:W-:Y:S01]  /*2760*/  FMUL.FTZ R74, R6, R27.reuse ;  /* 0x0000001b064a7220 */ /* 0x080fe20000410000 */
[--C-:B------:R-:W-:Y:S02]  /*2770*/  HADD2.F32 R15, -RZ, R7.reuse.H1_H1 ;  /* 0x30000007ff0f7230 */ /* 0x100fe40000004100 */
[----:B------:R-:W-:Y:S01]  /*2780*/  FMUL.FTZ R27, R5, R27 ;  /* 0x0000001b051b7220 */ /* 0x000fe20000410000 */
[----:B------:R-:W-:Y:S02]  /*2790*/  HADD2.F32 R24, -RZ, R24.H0_H0 ;  /* 0x20000018ff187230 */ /* 0x000fe40000004100 */
[----:B------:R-:W-:Y:S02]  /*27a0*/  HADD2.F32 R7, -RZ, R7.H0_H0 ;  /* 0x20000007ff077230 */ /* 0x000fe40000004100 */
[----:B------:R-:W-:Y:S01]  /*27b0*/  FMUL.FTZ R78, R15, R56 ;  /* 0x000000380f4e7220 */ /* 0x000fe20000410000 */
[----:B------:R-:W-:-:S02]  /*27c0*/  HADD2.F32 R26, -RZ, R26.H0_H0 ;  /* 0x2000001aff1a7230 */ /* 0x000fc40000004100 */
[-C--:B------:R-:W-:Y:S01]  /*27d0*/  FFMA.FTZ R74, R5, R24.reuse, -R74 ;  /* 0x00000018054a7223 */ /* 0x080fe2000001084a */
[----:B------:R-:W-:Y:S01]  /*27e0*/  FFMA.FTZ R81, R6, R24, R27 ;  /* 0x0000001806517223 */ /* 0x000fe2000001001b */
[C---:B------:R-:W-:Y:S01]  /*27f0*/  FMUL.FTZ R56, R7.reuse, R56 ;  /* 0x0000003807387220 */ /* 0x040fe20000410000 */
[--C-:B------:R-:W-:Y:S02]  /*2800*/  HADD2.F32 R24, -RZ, R83.reuse.H0_H0 ;  /* 0x20000053ff187230 */ /* 0x100fe40000004100 */
[-C--:B------:R-:W-:Y:S01]  /*2810*/  FFMA.FTZ R78, R7, R26.reuse, -R78 ;  /* 0x0000001a074e7223 */ /* 0x080fe2000001084e */
[----:B------:R-:W-:Y:S02]  /*2820*/  HADD2.F32 R27, -RZ, R83.H1_H1 ;  /* 0x30000053ff1b7230 */ /* 0x000fe40000004100 */
[----:B------:R-:W-:Y:S01]  /*2830*/  FFMA.FTZ R85, R15, R26, R56 ;  /* 0x0000001a0f557223 */ /* 0x000fe20000010038 */
[----:B------:R-:W-:Y:S02]  /*2840*/  HADD2.F32 R5, -RZ, R4.H1_H1 ;  /* 0x30000004ff057230 */ /* 0x000fe40000004100 */
[----:B------:R-:W-:-:S02]  /*2850*/  HADD2.F32 R6, -RZ, R14.H1_H1 ;  /* 0x3000000eff067230 */ /* 0x000fc40000004100 */
[----:B------:R-:W-:Y:S02]  /*2860*/  HADD2.F32 R4, -RZ, R4.H0_H0 ;  /* 0x20000004ff047230 */ /* 0x000fe40000004100 */
[----:B------:R-:W-:Y:S02]  /*2870*/  HADD2.F32 R14, -RZ, R14.H0_H0 ;  /* 0x2000000eff0e7230 */ /* 0x000fe40000004100 */
[-C--:B------:R-:W-:Y:S01]  /*2880*/  FMUL.FTZ R83, R6, R27.reuse ;  /* 0x0000001b06537220 */ /* 0x080fe20000410000 */
[--C-:B------:R-:W-:Y:S02]  /*2890*/  HADD2.F32 R7, -RZ, R79.reuse.H0_H0 ;  /* 0x2000004fff077230 */ /* 0x100fe40000004100 */
[----:B------:R-:W-:Y:S02]  /*28a0*/  HADD2.F32 R15, -RZ, R79.H1_H1 ;  /* 0x3000004fff0f7230 */ /* 0x000fe40000004100 */
[-C--:B------:R-:W-:Y:S01]  /*28b0*/  FMUL.FTZ R79, R5, R24.reuse ;  /* 0x00000018054f7220 */ /* 0x080fe20000410000 */
[----:B------:R-:W-:Y:S01]  /*28c0*/  FMUL.FTZ R24, R4, R24 ;  /* 0x0000001804187220 */ /* 0x000fe20000410000 */
[----:B------:R-:W-:-:S02]  /*28d0*/  FMUL.FTZ R27, R14, R27 ;  /* 0x0000001b0e1b7220 */ /* 0x000fc40000410000 */
[-C--:B------:R-:W-:Y:S01]  /*28e0*/  FFMA.FTZ R79, R4, R7.reuse, -R79 ;  /* 0x00000007044f7223 */ /* 0x080fe2000001084f */
[----:B------:R-:W-:Y:S01]  /*28f0*/  FFMA.FTZ R24, R5, R7, R24 ;  /* 0x0000000705187223 */ /* 0x000fe20000010018 */
[-C--:B------:R-:W-:Y:S01]  /*2900*/  FFMA.FTZ R83, R14, R15.reuse, -R83 ;  /* 0x0000000f0e537223 */ /* 0x080fe20000010853 */
[----:B------:R-:W-:Y:S01]  /*2910*/  FFMA.FTZ R6, R6, R15, R27 ;  /* 0x0000000f06067223 */ /* 0x000fe2000001001b */
[----:B------:R-:W-:Y:S02]  /*2920*/  F2FP.F16.F32.PACK_AB R5, R81, R74 ;  /* 0x0000004a5105723e */ /* 0x000fe400000000ff */
[----:B------:R-:W-:Y:S02]  /*2930*/  F2FP.F16.F32.PACK_AB R7, R85, R78 ;  /* 0x0000004e5507723e */ /* 0x000fe400000000ff */
[----:B------:R-:W-:Y:S02]  /*2940*/  F2FP.F16.F32.PACK_AB R4, R24, R79 ;  /* 0x0000004f1804723e */ /* 0x000fe400000000ff */
[----:B------:R-:W-:-:S07]  /*2950*/  F2FP.F16.F32.PACK_AB R6, R6, R83 ;  /* 0x000000530606723e */ /* 0x000fce00000000ff */
.L_x_3633:
[----:B------:R-:W-:Y:S05]  /*2960*/  BSYNC B2 ;  /* 0x0000000000027941 */ /* 0x000fea0003800000 */
.L_x_3632:
[----:B--2---:R1:W-:Y:S02]  /*2970*/  STG.E.128 desc[UR40][R12.64], R4 ;  /* 0x000000040c007986 */ /* 0x0043e4000c101d28 */
.L_x_3631:
[----:B------:R-:W-:Y:S05]  /*2980*/  BSYNC B1 ;  /* 0x0000000000017941 */ /* 0x000fea0003800000 */
.L_x_3630:
        /* <DEDUP_REMOVED lines=52> */
.L_x_3635:
[----:B------:R-:W-:Y:S05]  /*2cd0*/  BSYNC B1 ;  /* 0x0000000000017941 */ /* 0x000fea0003800000 */
.L_x_3634:
[----:B-1----:R1:W-:Y:S01]  /*2ce0*/  STG.E.128 desc[UR40][R12.64+0x40], R4 ;  /* 0x000040040c007986 */ /* 0x0023e2000c101d28 */
[----:B------:R-:W-:Y:S05]  /*2cf0*/  BRA `(.L_x_3629) ;  /* 0x0000000c000c7947 */ /* 0x000fea0003800000 */
.L_x_3623:
        /* <DEDUP_REMOVED lines=41> */
.L_x_3636:
[----:B------:R-:W-:Y:S01]  /*2f90*/  IMAD R70, R23, 0x8, R2 ;  /* 0x0000000817467824 */ /* 0x000fe200078e0202 */
[----:B------:R-:W-:Y:S01]  /*2fa0*/  SHF.L.U32 R77, R189, 0x1f, RZ ;  /* 0x0000001fbd4d7819 */ /* 0x000fe200000006ff */
[----:B------:R-:W-:Y:S03]  /*2fb0*/  BSSY B1, `(.L_x_3637) ;  /* 0x0000003000017945 */ /* 0x000fe60003800000 */
[----:B------:R-:W0:Y:S02]  /*2fc0*/  SYNCS.PHASECHK.TRANS64.TRYWAIT P5, [R70+URZ+0x28c90], R77 ;  /* 0x028c904d460075a7 */ /* 0x000e2400080a017f */
[----:B0-----:R-:W-:Y:S05]  /*2fd0*/  @!P5 BRA `(.L_x_3638) ;  /* 0x000001440048d947 */ /* 0x001fea0003800000 */
.L_x_3862:
[----:B------:R-:W-:Y:S05]  /*2fe0*/  BSYNC B1 ;  /* 0x0000000000017941 */ /* 0x000fea0003800000 */
.L_x_3637:
[----:B------:R-:W-:Y:S01]  /*2ff0*/  ISETP.GE.OR P5, PT, R22, R57, P0 ;  /* 0x000000391600720c */ /* 0x000fe200007a6670 */
        /* <DEDUP_REMOVED lines=21> */
[----:B------:R-:W-:Y:S02]  /*3150*/  LOP3.LUT R12, R13, R62, RZ, 0x3c, !PT ;  /* 0x0000003e0d0c7212 */ /* 0x000fe400078e3cff */
[----:B------:R-:W-:-:S03]  /*3160*/  IADD3 R13, R68, R25, RZ ;  /* 0x00000019440d7210 */ /* 0x000fc60007ffe0ff */
[----:B------:R-:W-:Y:S02]  /*3170*/  IMAD R12, R199, 0x200, R12 ;  /* 0x00000200c70c7824 */ /* 0x000fe400078e020c */
[----:B------:R-:W-:Y:S02]  /*3180*/  IMAD R13, R13, 0x2, R2 ;  /* 0x000000020d0d7824 */ /* 0x000fe400078e0202 */
[----:B------:R-:W-:-:S04]  /*3190*/  IMAD.IADD R25, R25, 0x1, R12 ;  /* 0x0000000119197824 */ /* 0x000fc800078e020c */
[----:B------:R-:W-:Y:S01]  /*31a0*/  IMAD R25, R25, 0x2, R2 ;  /* 0x0000000219197824 */ /* 0x000fe200078e0202 */
[----:B------:R-:W1:Y:S05]  /*31b0*/  LDS.128 R12, [R13+0x22400] ;  /* 0x022400000d0c7984 */ /* 0x000e6a0000000c00 */
        /* <DEDUP_REMOVED lines=16> */
[CC--:B------:R-:W-:Y:S01]  /*32c0*/  FMUL.FTZ R74, R4.reuse, R7.reuse ;  /* 0x00000007044a7220 */ /* 0x0c0fe20000410000 */
[----:B------:R-:W-:Y:S02]  /*32d0*/  HADD2.F32 R6, -RZ, R82.H1_H1 ;  /* 0x30000052ff067230 */ /* 0x000fe40000004100 */
[-C--:B------:R-:W-:Y:S01]  /*32e0*/  FMUL.FTZ R82, R25, R10.reuse ;  /* 0x0000000a19527220 */ /* 0x080fe20000410000 */
[----:B------:R-:W-:Y:S02]  /*32f0*/  HADD2.F32 R8, -RZ, R56.H0_H0 ;  /* 0x20000038ff087230 */ /* 0x000fe40000004100 */
[----:B------:R-:W-:Y:S01]  /*3300*/  FMUL.FTZ R9, R5, R7 ;  /* 0x0000000705097220 */ /* 0x000fe20000410000 */
[----:B------:R-:W-:Y:S01]  /*3310*/  FMUL.FTZ R10, R13, R10 ;  /* 0x0000000a0d0a7220 */ /* 0x000fe20000410000 */
[-C--:B------:R-:W-:Y:S01]  /*3320*/  FFMA.FTZ R74, R5, R6.reuse, R74 ;  /* 0x00000006054a7223 */ /* 0x080fe2000001004a */
[--C-:B------:R-:W-:Y:S02]  /*3330*/  HADD2.F32 R5, -RZ, R27.reuse.H0_H0 ;  /* 0x2000001bff057230 */ /* 0x100fe40000004100 */
[----:B------:R-:W-:Y:S01]  /*3340*/  FFMA.FTZ R56, R4, R6, -R9 ;  /* 0x0000000604387223 */ /* 0x000fe20000010809 */
[----:B------:R-:W-:Y:S01]  /*3350*/  FFMA.FTZ R25, R25, R8, R10 ;  /* 0x0000000819197223 */ /* 0x000fe2000001000a */
[----:B------:R-:W-:-:S02]  /*3360*/  HADD2.F32 R27, -RZ, R27.H1_H1 ;  /* 0x3000001bff1b7230 */ /* 0x000fc40000004100 */
[----:B------:R-:W-:Y:S01]  /*3370*/  FFMA.FTZ R85, R13, R8, -R82 ;  /* 0x000000080d557223 */ /* 0x000fe20000010852 */
[----:B------:R-:W-:Y:S02]  /*3380*/  HADD2.F32 R4, -RZ, R15.H0_H0 ;  /* 0x2000000fff047230 */ /* 0x000fe40000004100 */
[----:B------:R-:W-:Y:S01]  /*3390*/  HADD2.F32 R10, -RZ, R11.H0_H0 ;  /* 0x2000000bff0a7230 */ /* 0x000fe20000004100 */
[----:B------:R-:W-:Y:S01]  /*33a0*/  F2FP.F16.F32.PACK_AB R25, R25, R74 ;  /* 0x0000004a1919723e */ /* 0x000fe200000000ff */
[--C-:B------:R-:W-:Y:S01]  /*33b0*/  HADD2.F32 R7, -RZ, R86.reuse.H0_H0 ;  /* 0x20000056ff077230 */ /* 0x100fe20000004100 */
[----:B------:R-:W-:Y:S01]  /*33c0*/  F2FP.F16.F32.PACK_AB R56, R85, R56 ;  /* 0x000000385538723e */ /* 0x000fe200000000ff */
[----:B------:R-:W-:Y:S02]  /*33d0*/  HADD2.F32 R15, -RZ, R15.H1_H1 ;  /* 0x3000000fff0f7230 */ /* 0x000fe40000004100 */
[----:B------:R-:W-:Y:S02]  /*33e0*/  HADD2.F32 R6, -RZ, R86.H1_H1 ;  /* 0x30000056ff067230 */ /* 0x000fe40000004100 */
[----:B------:R-:W-:Y:S01]  /*33f0*/  FMUL.FTZ R86, R27, R10 ;  /* 0x0000000a1b567220 */ /* 0x000fe20000410000 */
[----:B------:R-:W-:-:S02]  /*3400*/  HADD2.F32 R8, -RZ, R84.H0_H0 ;  /* 0x20000054ff087230 */ /* 0x000fc40000004100 */
[CC--:B------:R-:W-:Y:S01]  /*3410*/  FMUL.FTZ R84, R4.reuse, R7.reuse ;  /* 0x0000000704547220 */ /* 0x0c0fe20000410000 */
[----:B------:R-:W-:Y:S01]  /*3420*/  FMUL.FTZ R10, R15, R10 ;  /* 0x0000000a0f0a7220 */ /* 0x000fe20000410000 */
[C---:B------:R-:W-:Y:S01]  /*3430*/  FMUL.FTZ R9, R5.reuse, R7 ;  /* 0x0000000705097220 */ /* 0x040fe20000410000 */
[----:B------:R-:W-:Y:S02]  /*3440*/  HADD2.F32 R7, -RZ, R92.H0_H0 ;  /* 0x2000005cff077230 */ /* 0x000fe40000004100 */
[----:B------:R-:W-:Y:S01]  /*3450*/  FFMA.FTZ R84, R5, R6, R84 ;  /* 0x0000000605547223 */ /* 0x000fe20000010054 */
[-C--:B------:R-:W-:Y:S01]  /*3460*/  FFMA.FTZ R87, R15, R8.reuse, -R86 ;  /* 0x000000080f577223 */ /* 0x080fe20000010856 */
[----:B------:R-:W-:Y:S01]  /*3470*/  FFMA.FTZ R89, R27, R8, R10 ;  /* 0x000000081b597223 */ /* 0x000fe2000001000a */
[----:B------:R-:W-:Y:S01]  /*3480*/  FFMA.FTZ R82, R4, R6, -R9 ;  /* 0x0000000604527223 */ /* 0x000fe20000010809 */
[----:B------:R-:W-:Y:S02]  /*3490*/  HADD2.F32 R8, -RZ, R94.H1_H1 ;  /* 0x3000005eff087230 */ /* 0x000fe40000004100 */
[----:B------:R-:W-:-:S02]  /*34a0*/  HADD2.F32 R5, -RZ, R24.H0_H0 ;  /* 0x20000018ff057230 */ /* 0x000fc40000004100 */
[----:B------:R-:W-:Y:S01]  /*34b0*/  HADD2.F32 R9, -RZ, R90.H0_H0 ;  /* 0x2000005aff097230 */ /* 0x000fe20000004100 */
[----:B------:R-:W-:Y:S01]  /*34c0*/  F2FP.F16.F32.PACK_AB R82, R87, R82 ;  /* 0x000000525752723e */ /* 0x000fe200000000ff */
[----:B------:R-:W-:Y:S02]  /*34d0*/  HADD2.F32 R4, -RZ, R12.H0_H0 ;  /* 0x2000000cff047230 */ /* 0x000fe40000004100 */
[-C--:B------:R-:W-:Y:S01]  /*34e0*/  FMUL.FTZ R11, R5, R8.reuse ;  /* 0x00000008050b7220 */ /* 0x080fe20000410000 */
[----:B------:R-:W-:Y:S02]  /*34f0*/  HADD2.F32 R24, -RZ, R24.H1_H1 ;  /* 0x30000018ff187230 */ /* 0x000fe40000004100 */
[----:B------:R-:W-:Y:S02]  /*3500*/  HADD2.F32 R12, -RZ, R12.H1_H1 ;  /* 0x3000000cff0c7230 */ /* 0x000fe40000004100 */
[----:B------:R-:W-:Y:S01]  /*3510*/  FMUL.FTZ R8, R4, R8 ;  /* 0x0000000804087220 */ /* 0x000fe20000410000 */
[----:B------:R-:W-:-:S02]  /*3520*/  HADD2.F32 R6, -RZ, R95.H1_H1 ;  /* 0x3000005fff067230 */ /* 0x000fc40000004100 */
[-C--:B------:R-:W-:Y:S01]  /*3530*/  FMUL.FTZ R13, R24, R9.reuse ;  /* 0x00000009180d7220 */ /* 0x080fe20000410000 */
[C---:B------:R-:W-:Y:S02]  /*3540*/  FMUL.FTZ R9, R12.reuse, R9 ;  /* 0x000000090c097220 */ /* 0x040fe40000410000 */
[-C--:B------:R-:W-:Y:S01]  /*3550*/  FFMA.FTZ R10, R5, R6.reuse, R8 ;  /* 0x00000006050a7223 */ /* 0x080fe20000010008 */
[-C--:B------:R-:W-:Y:S01]  /*3560*/  FFMA.FTZ R12, R12, R7.reuse, -R13 ;  /* 0x000000070c0c7223 */ /* 0x080fe2000001080d */
[----:B------:R-:W-:Y:S01]  /*3570*/  FFMA.FTZ R11, R4, R6, -R11 ;  /* 0x00000006040b7223 */ /* 0x000fe2000001080b */
[----:B------:R-:W-:Y:S01]  /*3580*/  FFMA.FTZ R13, R24, R7, R9 ;  /* 0x00000007180d7223 */ /* 0x000fe20000010009 */
[----:B------:R-:W-:Y:S02]  /*3590*/  HADD2.F32 R5, -RZ, R26.H0_H0 ;  /* 0x2000001aff057230 */ /* 0x000fe40000004100 */
[----:B------:R-:W-:Y:S01]  /*35a0*/  HADD2.F32 R8, -RZ, R94.H0_H0 ;  /* 0x2000005eff087230 */ /* 0x000fe20000004100 */
[----:B------:R-:W-:Y:S01]  /*35b0*/  F2FP.F16.F32.PACK_AB R12, R12, R11 ;  /* 0x0000000b0c0c723e */ /* 0x000fe200000000ff */
[----:B------:R-:W-:Y:S01]  /*35c0*/  HADD2.F32 R9, -RZ, R88.H0_H0 ;  /* 0x20000058ff097230 */ /* 0x000fe20000004100 */
[----:B------:R-:W-:Y:S01]  /*35d0*/  F2FP.F16.F32.PACK_AB R24, R13, R10 ;  /* 0x0000000a0d18723e */ /* 0x000fe200000000ff */
[----:B------:R-:W-:-:S02]  /*35e0*/  HADD2.F32 R4, -RZ, R14.H0_H0 ;  /* 0x2000000eff047230 */ /* 0x000fc40000004100 */
[C---:B------:R-:W-:Y:S01]  /*35f0*/  FMUL.FTZ R15, R5.reuse, R8 ;  /* 0x00000008050f7220 */ /* 0x040fe20000410000 */
[----:B------:R-:W-:Y:S01]  /*3600*/  HADD2.F32 R26, -RZ, R26.H1_H1 ;  /* 0x3000001aff1a7230 */ /* 0x000fe20000004100 */
[----:B------:R-:W-:Y:S01]  /*3610*/  MOV R13, R56 ;  /* 0x00000038000d7202 */ /* 0x000fe20000000f00 */
[----:B------:R-:W-:Y:S02]  /*3620*/  HADD2.F32 R14, -RZ, R14.H1_H1 ;  /* 0x3000000eff0e7230 */ /* 0x000fe40000004100 */
[----:B------:R-:W-:Y:S01]  /*3630*/  FMUL.FTZ R8, R4, R8 ;  /* 0x0000000804087220 */ /* 0x000fe20000410000 */
[----:B------:R-:W-:Y:S02]  /*3640*/  HADD2.F32 R6, -RZ, R95.H0_H0 ;  /* 0x2000005fff067230 */ /* 0x000fe40000004100 */
[-C--:B------:R-:W-:Y:S01]  /*3650*/  FMUL.FTZ R27, R26, R9.reuse ;  /* 0x000000091a1b7220 */ /* 0x080fe20000410000 */
[----:B------:R-:W-:Y:S02]  /*3660*/  HADD2.F32 R7, -RZ, R91.H0_H0 ;  /* 0x2000005bff077230 */ /* 0x000fe40000004100 */
[----:B------:R-:W-:Y:S01]  /*3670*/  FMUL.FTZ R9, R14, R9 ;  /* 0x000000090e097220 */ /* 0x000fe20000410000 */
        /* <DEDUP_REMOVED lines=8> */
.L_x_3640:
[----:B------:R-:W-:Y:S05]  /*3700*/  BSYNC B1 ;  /* 0x0000000000017941 */ /* 0x000fea0003800000 */
.L_x_3639:
        /* <DEDUP_REMOVED lines=10> */
.L_x_3622:
[----:B------:R-:W-:-:S13]  /*37b0*/  ISETP.NE.AND P3, PT, R188, 0x3, PT ;  /* 0x00000003bc00780c */ /* 0x000fda0003f65270 */
[----:B------:R-:W-:Y:S05]  /*37c0*/  @!P3 BRA `(.L_x_3641) ;  /* 0x000000000004b947 */ /* 0x000fea0003800000 */
[----:B------:R-:W-:Y:S01]  /*37d0*/  BPT.TRAP 0x1 ;  /* 0x000000040000795c */ /* 0x000fe20000300000 */
.L_x_3641:
        /* <DEDUP_REMOVED lines=8> */
.L_x_3863:
[----:B------:R-:W-:Y:S05]  /*3860*/  BSYNC B1 ;  /* 0x0000000000017941 */ /* 0x000fea0003800000 */
.L_x_3642:
[----:B------:R-:W-:Y:S05]  /*3870*/  @P4 BRA `(.L_x_3629) ;  /* 0x00000000002c4947 */ /* 0x000fea0003800000 */
[----:B------:R-:W-:Y:S01]  /*3880*/  @!P1 LOP3.LUT P4, RZ, R191, 0x4, RZ, 0xc0, !PT ;  /* 0x00000004bfff9812 */ /* 0x000fe2000788c0ff */
[----:B------:R-:W-:Y:S01]  /*3890*/  @!P1 VIADD R4, R64, 0x20 ;  /* 0x0000002040049836 */ /* 0x000fe20000000000 */
[----:B------:R-:W-:Y:S02]  /*38a0*/  PLOP3.LUT P5, PT, PT, PT, PT, 0x8, 0x0 ;  /* 0x000000000000781c */ /* 0x000fe40003fae170 */
[----:B------:R-:W-:-:S13]  /*38b0*/  @!P1 PLOP3.LUT P5, PT, P4, PT, PT, 0x80, 0x0 ;  /* 0x000000000000981c */ /* 0x000fda00027af070 */
[----:B------:R-:W-:-:S05]  /*38c0*/  @P5 IADD3 R4, R64, -0x20, RZ ;  /* 0xffffffe040045810 */ /* 0x000fca0007ffe0ff */
[----:B------:R-:W-:Y:S02]  /*38d0*/  @!P1 IMAD.IADD R25, R25, 0x1, R4 ;  /* 0x0000000119199824 */ /* 0x000fe400078e0204 */
[----:B------:R-:W1:Y:S02]  /*38e0*/  @!P0 LDS.128 R4, [R24+0x22400] ;  /* 0x0224000018048984 */ /* 0x000e640000000c00 */
[----:B------:R-:W-:-:S06]  /*38f0*/  @!P1 IMAD R8, R25, 0x2, R2 ;  /* 0x0000000219089824 */ /* 0x000fcc00078e0202 */
[----:B------:R-:W2:Y:S04]  /*3900*/  @!P1 LDS.128 R8, [R8+0x22400] ;  /* 0x0224000008089984 */ /* 0x000ea80000000c00 */
[----:B-1----:R1:W-:Y:S04]  /*3910*/  @!P0 STG.E.128 desc[UR40][R12.64], R4 ;  /* 0x000000040c008986 */ /* 0x0023e8000c101d28 */
[----:B--2---:R1:W-:Y:S02]  /*3920*/  @!P1 STG.E.128 desc[UR40][R12.64+0x40], R8 ;  /* 0x000040080c009986 */ /* 0x0043e4000c101d28 */
.L_x_3629:
[----:B------:R-:W-:Y:S05]  /*3930*/  BSYNC B0 ;  /* 0x0000000000007941 */ /* 0x000fea0003800000 */
.L_x_3621:
        /* <DEDUP_REMOVED lines=17> */
.L_x_3645:
[----:B------:R-:W-:Y:S05]  /*3a50*/  BSYNC B0 ;  /* 0x0000000000007941 */ /* 0x000fea0003800000 */
.L_x_3644:
[----:B------:R-:W4:Y:S01]  /*3a60*/  SYNCS.PHASECHK.TRANS64.TRYWAIT P5, [R70+URZ+0x28cb0], R77 ;  /* 0x028cb04d460075a7 */ /* 0x000f2200080a017f */
[----:B------:R-:W-:Y:S01]  /*3a70*/  BSSY B0, `(.L_x_3646) ;  /* 0x0000003000007945 */ /* 0x000fe20003800000 */
[----:B------:R-:W-:-:S03]  /*3a80*/  ISETP.GE.AND P3, PT, R22, R57, PT ;  /* 0x000000391600720c */ /* 0x000fc60003f66270 */
[----:B----4-:R-:W-:Y:S10]  /*3a90*/  @!P5 BRA `(.L_x_3647) ;  /* 0x0000013800c0d947 */ /* 0x010ff40003800000 */
.L_x_3864:
[----:B------:R-:W-:Y:S05]  /*3aa0*/  BSYNC B0 ;  /* 0x0000000000007941 */ /* 0x000fea0003800000 */
.L_x_3646:
[----:B------:R-:W-:Y:S04]  /*3ab0*/  BSSY B0, `(.L_x_3648) ;  /* 0x0000051000007945 */ /* 0x000fe80003800000 */
[----:B------:R-:W-:Y:S05]  /*3ac0*/  @P3 BRA `(.L_x_3649) ;  /* 0x00000004003c3947 */ /* 0x000fea0003800000 */
[----:B-1----:R-:W-:Y:S01]  /*3ad0*/  IMAD.WIDE R4, R47, 0x40, R44 ;  /* 0x000000402f047825 */ /* 0x002fe200078e022c */
[----:B------:R-:W-:Y:S01]  /*3ae0*/  ULDC.64 UR4, c[0x0][0x318] ;  /* 0x0000c60000047ab9 */ /* 0x000fe20000000a00 */
[----:B------:R-:W-:Y:S02]  /*3af0*/  MOV R74, R36 ;  /* 0x00000024004a7202 */ /* 0x000fe40000000f00 */
[----:B------:R-:W-:Y:S01]  /*3b00*/  IMAD R5, R5, UR4, RZ ;  /* 0x0000000405057c24 */ /* 0x000fe2000f8e02ff */
[----:B------:R-:W-:Y:S01]  /*3b10*/  LOP3.LUT P3, RZ, R191, 0x4, RZ, 0xc0, !PT ;  /* 0x00000004bfff7812 */ /* 0x000fe2000786c0ff */
[----:B------:R-:W-:Y:S01]  /*3b20*/  IMAD R9, R23, 0x8000, R64 ;  /* 0x0000800017097824 */ /* 0x000fe200078e0240 */
[----:B---3--:R-:W-:Y:S01]  /*3b30*/  IADD3 R13, R16, 0xc0, RZ ;  /* 0x000000c0100d7810 */ /* 0x008fe20007ffe0ff */
[----:B------:R-:W-:-:S04]  /*3b40*/  IMAD.WIDE.U32 R6, R4, UR4, R74 ;  /* 0x0000000404067c25 */ /* 0x000fc8000f8e004a */
[----:B------:R-:W-:Y:S01]  /*3b50*/  IMAD R5, R4, UR5, R5 ;  /* 0x0000000504057c24 */ /* 0x000fe2000f8e0205 */
[----:B------:R-:W-:Y:S01]  /*3b60*/  ULDC.64 UR4, c[0x0][0x308] ;  /* 0x0000c20000047ab9 */ /* 0x000fe20000000a00 */
[----:B------:R-:W-:Y:S01]  /*3b70*/  IADD3 R4, R16, 0x40, RZ ;  /* 0x0000004010047810 */ /* 0x000fe20007ffe0ff */
[----:B0---4-:R-:W-:Y:S01]  /*3b80*/  VIADD R77, R9, 0x20 ;  /* 0x00000020094d7836 */ /* 0x011fe20000000000 */
[----:B------:R-:W-:Y:S01]  /*3b90*/  LEA R56, P5, R6, UR4, 0x1 ;  /* 0x0000000406387c11 */ /* 0x000fe2000f8a08ff */
[----:B------:R-:W-:Y:S01]  /*3ba0*/  IMAD.IADD R5, R7, 0x1, R5 ;  /* 0x0000000107057824 */ /* 0x000fe200078e0205 */
[----:B------:R-:W-:Y:S01]  /*3bb0*/  ULDC UR4, c[0x0][0x310] ;  /* 0x0000c40000047ab9 */ /* 0x000fe20000000800 */
[C---:B------:R-:W-:Y:S01]  /*3bc0*/  @P3 VIADD R77, R9.reuse, 0xffffffe0 ;  /* 0xffffffe0094d3836 */ /* 0x040fe20000000000 */
[----:B------:R-:W-:Y:S01]  /*3bd0*/  ISETP.GE.AND P3, PT, R4, UR4, PT ;  /* 0x0000000404007c0c */ /* 0x000fe2000bf66270 */
[----:B------:R-:W-:Y:S01]  /*3be0*/  IMAD R79, R9, 0x2, R2 ;  /* 0x00000002094f7824 */ /* 0x000fe200078e0202 */
[----:B------:R-:W-:Y:S01]  /*3bf0*/  LEA.HI.X R57, R6, UR5, R5, 0x1, P5 ;  /* 0x0000000506397c11 */ /* 0x000fe2000a8f0c05 */
[C---:B------:R-:W-:Y:S01]  /*3c00*/  VIADD R12, R16.reuse, 0x80 ;  /* 0x00000080100c7836 */ /* 0x040fe20000000000 */
[C---:B------:R-:W-:Y:S01]  /*3c10*/  ISETP.GE.AND P5, PT, R16.reuse, UR4, PT ;  /* 0x0000000410007c0c */ /* 0x040fe2000bfa6270 */
[----:B------:R-:W-:-:S02]  /*3c20*/  VIADD R74, R16, 0x100 ;  /* 0x00000100104a7836 */ /* 0x000fc40000000000 */
[----:B------:R-:W-:-:S06]  /*3c30*/  VIADD R78, R16, 0x140 ;  /* 0x00000140104e7836 */ /* 0x000fcc0000000000 */
[----:B------:R-:W0:Y:S04]  /*3c40*/  @!P3 LDS.128 R8, [R79+0x2400] ;  /* 0x002400004f08b984 */ /* 0x000e280000000c00 */
[----:B------:R-:W1:Y:S04]  /*3c50*/  @!P5 LDS.128 R4, [R79+0x400] ;  /* 0x000400004f04d984 */ /* 0x000e680000000c00 */
[----:B0-----:R-:W-:Y:S01]  /*3c60*/  @!P3 STG.E.128 desc[UR40][R56.64+0x80], R8 ;  /* 0x000080083800b986 */ /* 0x001fe2000c101d28 */
[----:B------:R-:W-:-:S03]  /*3c70*/  ISETP.GE.AND P3, PT, R13, UR4, PT ;  /* 0x000000040d007c0c */ /* 0x000fc6000bf66270 */
[----:B-1----:R-:W-:Y:S01]  /*3c80*/  @!P5 STG.E.128 desc[UR40][R56.64], R4 ;  /* 0x000000043800d986 */ /* 0x002fe2000c101d28 */
[----:B------:R-:W-:-:S09]  /*3c90*/  ISETP.GE.AND P5, PT, R12, UR4, PT ;  /* 0x000000040c007c0c */ /* 0x000fd2000bfa6270 */
[----:B--2---:R-:W0:Y:S04]  /*3ca0*/  @!P3 LDS.128 R24, [R79+0x6400] ;  /* 0x006400004f18b984 */ /* 0x004e280000000c00 */
        /* <DEDUP_REMOVED lines=11> */
[----:B------:R-:W-:Y:S01]  /*3d60*/  IMAD R78, R77, 0x2, R2 ;  /* 0x000000024d4e7824 */ /* 0x000fe200078e0202 */
        /* <DEDUP_REMOVED lines=37> */
.L_x_3649:
[----:B------:R-:W-:Y:S05]  /*3fc0*/  BSYNC B0 ;  /* 0x0000000000007941 */ /* 0x000fea0003800000 */
.L_x_3648:
        /* <DEDUP_REMOVED lines=17> */
.L_x_3616:
[----:B------:R-:W4:Y:S01]  /*40e0*/  LDL R4, [R1] ;  /* 0x0000000001047983 */ /* 0x000f220000100800 */
[----:B------:R-:W-:Y:S01]  /*40f0*/  BSSY B0, `(.L_x_3651) ;  /* 0x000004a000007945 */ /* 0x000fe20003800000 */
[----:B------:R-:W-:Y:S01]  /*4100*/  CS2R R170, SRZ ;  /* 0x0000000000aa7805 */ /* 0x000fe2000001ff00 */
[----:B------:R-:W-:Y:S01]  /*4110*/  IMAD.MOV.U32 R169, RZ, RZ, RZ ;  /* 0x000000ffffa97224 */ /* 0x000fe200078e00ff */
        /* <DEDUP_REMOVED lines=28> */
[----:B------:R-:W-:Y:S01]  /*42e0*/  MOV R3, RZ ;  /* 0x000000ff00037202 */ /* 0x000fe20000000f00 */
[----:B------:R-:W-:Y:S01]  /*42f0*/  IMAD.MOV.U32 R0, RZ, RZ, RZ ;  /* 0x000000ffff007224 */ /* 0x000fe200078e00ff */
        /* <DEDUP_REMOVED lines=10> */
[----:B---3--:R-:W-:-:S02]  /*43a0*/  CS2R R80, SRZ ;  /* 0x0000000000507805 */ /* 0x008fc4000001ff00 */
[----:B------:R-:W-:Y:S02]  /*43b0*/  CS2R R78, SRZ ;  /* 0x00000000004e7805 */ /* 0x000fe4000001ff00 */
[----:B------:R-:W-:Y:S02]  /*43c0*/  CS2R R154, SRZ ;  /* 0x00000000009a7805 */ /* 0x000fe4000001ff00 */
[----:B------:R-:W-:Y:S02]  /*43d0*/  CS2R R74, SRZ ;  /* 0x00000000004a7805 */ /* 0x000fe4000001ff00 */
[----:B------:R-:W-:Y:S01]  /*43e0*/  CS2R R156, SRZ ;  /* 0x00000000009c7805 */ /* 0x000fe2000001ff00 */
        /* <DEDUP_REMOVED lines=15> */
[----:B--2---:R-:W-:-:S02]  /*44e0*/  CS2R R24, SRZ ;  /* 0x0000000000187805 */ /* 0x004fc4000001ff00 */
[----:B------:R-:W-:Y:S02]  /*44f0*/  CS2R R174, SRZ ;  /* 0x0000000000ae7805 */ /* 0x000fe4000001ff00 */
[----:B------:R-:W-:Y:S01]  /*4500*/  MOV R31, RZ ;  /* 0x000000ff001f7202 */ /* 0x000fe20000000f00 */
[----:B------:R-:W-:Y:S01]  /*4510*/  IMAD.MOV.U32 R7, RZ, RZ, RZ ;  /* 0x000000ffff077224 */ /* 0x000fe200078e00ff */
[----:B------:R-:W-:Y:S01]  /*4520*/  MOV R5, RZ ;  /* 0x000000ff00057202 */ /* 0x000fe20000000f00 */
[----:B------:R-:W-:Y:S02]  /*4530*/  IMAD.MOV.U32 R177, RZ, RZ, RZ ;  /* 0x000000ffffb17224 */ /* 0x000fe400078e00ff */
[----:B------:R-:W-:Y:S01]  /*4540*/  IMAD.MOV.U32 R27, RZ, RZ, RZ ;  /* 0x000000ffff1b7224 */ /* 0x000fe200078e00ff */
[----:B----4-:R-:W-:Y:S01]  /*4550*/  ISETP.NE.AND P0, PT, R4, 0x1, PT ;  /* 0x000000010400780c */ /* 0x010fe20003f05270 */
[----:B------:R-:W-:-:S12]  /*4560*/  @P3 BRA `(.L_x_3652) ;  /* 0x0000000000083947 */ /* 0x000fd80003800000 */
[----:B------:R-:W0:Y:S02]  /*4570*/  FENCE.VIEW.ASYNC.G ;  /* 0x00000000000073c6 */ /* 0x000e240000000100 */
[----:B0-----:R-:W-:Y:S06]  /*4580*/  BAR.ARV 0xc, 0x120 ;  /* 0x0304800000007b1d */ /* 0x001fec0000002000 */
.L_x_3652:
[----:B------:R-:W-:Y:S05]  /*4590*/  BSYNC B0 ;  /* 0x0000000000007941 */ /* 0x000fea0003800000 */
.L_x_3651:
        /* <DEDUP_REMOVED lines=10> */
[----:B------:R-:W-:-:S05]  /*4640*/  LOP3.LUT R3, R3, 0x1fffe, RZ, 0xc0, !PT ;  /* 0x0001fffe03037812 */ /* 0x000fca00078ec0ff */
[----:B------:R-:W-:-:S05]  /*4650*/  IMAD.IADD R3, R0, 0x1, -R3 ;  /* 0x0000000100037824 */ /* 0x000fca00078e0a03 */
[----:B------:R-:W-:-:S05]  /*4660*/  LEA R3, R3, R2, 0xf ;  /* 0x0000000203037211 */ /* 0x000fca00078e78ff */
[----:B------:R-:W-:-:S05]  /*4670*/  VIADD R3, R3, 0x400 ;  /* 0x0000040003037836 */ /* 0x000fca0000000000 */
[----:B------:R-:W-:-:S04]  /*4680*/  SHF.R.U32.HI R3, RZ, 0x4, R3 ;  /* 0x00000004ff037819 */ /* 0x000fc80000011603 */
[----:B------:R-:W-:-:S04]  /*4690*/  LOP3.LUT R3, R3, 0x3fff, RZ, 0xc0, !PT ;  /* 0x00003fff03037812 */ /* 0x000fc800078ec0ff */
[----:B------:R-:W-:Y:S01]  /*46a0*/  LOP3.LUT R15, R3, 0x2000000, RZ, 0xfc, !PT ;  /* 0x02000000030f7812 */ /* 0x000fe200078efcff */
[----:B------:R-:W-:Y:S06]  /*46b0*/  @!P0 BRA `(.L_x_3656) ;  /* 0x0000000000048947 */ /* 0x000fec0003800000 */
[----:B------:R-:W-:Y:S01]  /*46c0*/  BPT.TRAP 0x1 ;  /* 0x000000040000795c */ /* 0x000fe20000300000 */
.L_x_3656:
[----:B------:R-:W-:Y:S01]  /*46d0*/  IMAD R14, R18, 0x8, R2 ;  /* 0x00000008120e7824 */ /* 0x000fe200078e0202 */
[----:B------:R-:W-:Y:S01]  /*46e0*/  SHF.L.U32 R3, R19, 0x1f, RZ ;  /* 0x0000001f13037819 */ /* 0x000fe200000006ff */
[----:B------:R-:W-:Y:S01]  /*46f0*/  VIADD R0, R2, 0x26800 ;  /* 0x0002680002007836 */ /* 0x000fe20000000000 */
[----:B------:R-:W-:Y:S01]  /*4700*/  BSSY B0, `(.L_x_3657) ;  /* 0x0000008000007945 */ /* 0x000fe20003800000 */
[----:B------:R-:W-:Y:S01]  /*4710*/  LEA R6, R18, R15, 0xc ;  /* 0x0000000f12067211 */ /* 0x000fe200078e60ff */
[----:B------:R-:W0:Y:S01]  /*4720*/  SYNCS.PHASECHK.TRANS64.TRYWAIT P1, [R14+URZ+0x28c50], R3 ;  /* 0x028c50030e0075a7 */ /* 0x000e22000802017f */
[----:B------:R-:W-:Y:S01]  /*4730*/  IMAD.MOV.U32 R7, RZ, RZ, 0x40000040 ;  /* 0x40000040ff077424 */ /* 0x000fe200078e00ff */
[----:B------:R-:W-:-:S04]  /*4740*/  SHF.R.U32.HI R0, RZ, 0x4, R0 ;  /* 0x00000004ff007819 */ /* 0x000fc80000011600 */
[----:B------:R-:W-:-:S04]  /*4750*/  LOP3.LUT R0, R0, 0x3fff, RZ, 0xc0, !PT ;  /* 0x00003fff00007812 */ /* 0x000fc800078ec0ff */
[----:B------:R-:W-:Y:S01]  /*4760*/  LOP3.LUT R4, R0, 0x10000, RZ, 0xfc, !PT ;  /* 0x0001000000047812 */ /* 0x000fe200078efcff */
[----:B0-----:R-:W-:Y:S06]  /*4770*/  @!P1 BRA `(.L_x_3658) ;  /* 0x0000012c009c9947 */ /* 0x001fec0003800000 */
.L_x_3865:
[----:B------:R-:W-:Y:S05]  /*4780*/  BSYNC B0 ;  /* 0x0000000000007941 */ /* 0x000fea0003800000 */
.L_x_3657:
[----:B------:R-:W-:Y:S01]  /*4790*/  BAR.SYNC.DEFER_BLOCKING 0xe, 0x100 ;  /* 0x0384000000007b1d */ /* 0x000fe20000010000 */
[----:B------:R-:W-:Y:S01]  /*47a0*/  IMAD.MOV.U32 R5, RZ, RZ, 0x40000040 ;  /* 0x40000040ff057424 */ /* 0x000fe200078e00ff */
[C---:B------:R-:W-:Y:S01]  /*47b0*/  R2UR UR6, R6.reuse ;  /* 0x00000000060672ca */ /* 0x040fe200000e0000 */
[----:B------:R-:W-:Y:S01]  /*47c0*/  VIADD R8, R6, 0x80 ;  /* 0x0000008006087836 */ /* 0x000fe20000000000 */
[----:B------:R-:W-:Y:S01]  /*47d0*/  R2UR UR7, R7 ;  /* 0x00000000070772ca */ /* 0x000fe200000e0000 */
[----:B------:R-:W-:Y:S01]  /*47e0*/  IMAD.MOV.U32 R9, RZ, RZ, 0x40000040 ;  /* 0x40000040ff097424 */ /* 0x000fe200078e00ff */
[----:B------:R-:W-:Y:S01]  /*47f0*/  R2UR UR4, R4 ;  /* 0x00000000040472ca */ /* 0x000fe200000e0000 */
[----:B------:R-:W-:Y:S01]  /*4800*/  IMAD.MOV.U32 R11, RZ, RZ, 0x40000040 ;  /* 0x40000040ff0b7424 */ /* 0x000fe200078e00ff */
[----:B------:R-:W-:Y:S01]  /*4810*/  R2UR UR5, R5 ;  /* 0x00000000050572ca */ /* 0x000fe200000e0000 */
[----:B------:R-:W-:Y:S01]  /*4820*/  VIADD R12, R6, 0x100 ;  /* 0x00000100060c7836 */ /* 0x000fe20000000000 */
[----:B------:R-:W-:Y:S01]  /*4830*/  IADD3 R10, R4, 0x2, RZ ;  /* 0x00000002040a7810 */ /* 0x000fe20007ffe0ff */
[----:B------:R-:W-:Y:S01]  /*4840*/  IMAD.MOV.U32 R13, RZ, RZ, 0x40000040 ;  /* 0x40000040ff0d7424 */ /* 0x000fe200078e00ff */
[----:B------:R-:W1:Y:S01]  /*4850*/  S2R R0, SR_TID.X ;  /* 0x0000000000007919 */ /* 0x000e620000002100 */
[----:B------:R-:W-:Y:S01]  /*4860*/  VIADD R6, R6, 0x180 ;  /* 0x0000018006067836 */ /* 0x000fe20000000000 */
[----:B------:R-:W-:Y:S01]  /*4870*/  ISETP.GE.AND P2, PT, R168, 0x2, PT ;  /* 0x00000002a800780c */ /* 0x000fe20003f46270 */
[----:B------:R-:W-:Y:S01]  /*4880*/  IMAD.MOV.U32 R7, RZ, RZ, 0x40000040 ;  /* 0x40000040ff077424 */ /* 0x000fe200078e00ff */
[----:B------:R-:W-:Y:S01]  /*4890*/  BSSY B0, `(.L_x_3659) ;  /* 0x00000eb000007945 */ /* 0x000fe20003800000 */
[----:B-----5:R-:W-:-:S06]  /*48a0*/  WARPGROUP.ARRIVE ;  /* 0x00000000000079c5 */ /* 0x020fcc0000000000 */
[----:B------:R-:W-:Y:S01]  /*48b0*/  HGMMA.64x256x16.F32 R24, gdesc[UR4].tnspB, RZ, !UPT, gsb0 ;  /* 0x43e00000041879f0 */ /* 0x000fe2000c0008ff */
[----:B------:R-:W-:Y:S02]  /*48c0*/  R2UR UR6, R8 ;  /* 0x00000000080672ca */ /* 0x000fe400000e0000 */
[----:B------:R-:W-:Y:S01]  /*48d0*/  R2UR UR7, R9 ;  /* 0x00000000090772ca */ /* 0x000fe200000e0000 */
[----:B------:R-:W-:Y:S01]  /*48e0*/  IMAD.MOV.U32 R9, RZ, RZ, 0x40000040 ;  /* 0x40000040ff097424 */ /* 0x000fe200078e00ff */
[----:B------:R-:W-:Y:S02]  /*48f0*/  R2UR UR4, R10 ;  /* 0x000000000a0472ca */ /* 0x000fe400000e0000 */
[----:B------:R-:W-:Y:S02]  /*4900*/  R2UR UR5, R11 ;  /* 0x000000000b0572ca */ /* 0x000fe400000e0000 */
[----:B------:R-:W-:Y:S02]  /*4910*/  IADD3 R8, R4, 0x4, RZ ;  /* 0x0000000404087810 */ /* 0x000fe40007ffe0ff */
[----:B-1----:R-:W-:-:S04]  /*4920*/  LOP3.LUT R0, R0, 0x7f, RZ, 0xc0, !PT ;  /* 0x0000007f00007812 */ /* 0x002fc800078ec0ff */
[----:B------:R-:W-:-:S13]  /*4930*/  ISETP.NE.AND P1, PT, R0, RZ, PT ;  /* 0x000000ff0000720c */ /* 0x000fda0003f25270 */
[----:B------:R-:W-:-:S05]  /*4940*/  @!P1 VIADD R0, R14, 0x28c60 ;  /* 0x00028c600e009836 */ /* 0x000fca0000000000 */
[----:B------:R-:W-:Y:S01]  /*4950*/  @!P1 PRMT R0, RZ, 0x654, R0 ;  /* 0x00000654ff009816 */ /* 0x000fe20000000000 */
[----:B------:R-:W-:Y:S02]  /*4960*/  WARPGROUP.DEPBAR.LE gsb0, 0x0 ;  /* 0x00008000000079c5 */ /* 0x000fe40000010000 */
[----:B------:R-:W-:-:S06]  /*4970*/  WARPGROUP.ARRIVE ;  /* 0x00000000000079c5 */ /* 0x000fcc0000000000 */
[----:B------:R-:W-:Y:S01]  /*4980*/  HGMMA.64x256x16.F32 R24, gdesc[UR4].tnspB, R24, gsb0 ;  /* 0x43e00000041879f0 */ /* 0x000fe20008000818 */
[----:B------:R-:W-:Y:S02]  /*4990*/  R2UR UR6, R12 ;  /* 0x000000000c0672ca */ /* 0x000fe400000e0000 */
[----:B------:R-:W-:Y:S01]  /*49a0*/  R2UR UR7, R13 ;  /* 0x000000000d0772ca */ /* 0x000fe200000e0000 */
[----:B------:R-:W-:Y:S01]  /*49b0*/  IMAD.MOV.U32 R13, RZ, RZ, 0x40000040 ;  /* 0x40000040ff0d7424 */ /* 0x000fe200078e00ff */
[----:B------:R-:W-:Y:S02]  /*49c0*/  R2UR UR4, R8 ;  /* 0x00000000080472ca */ /* 0x000fe400000e0000 */
[----:B------:R-:W-:Y:S02]  /*49d0*/  R2UR UR5, R9 ;  /* 0x00000000090572ca */ /* 0x000fe400000e0000 */
[----:B------:R-:W-:Y:S01]  /*49e0*/  IADD3 R12, R4, 0x6, RZ ;  /* 0x00000006040c7810 */ /* 0x000fe20007ffe0ff */
        /* <DEDUP_REMOVED lines=16> */
[----:B------:R-:W-:-:S07]  /*4af0*/  IADD3 R168, R168, -0x2, RZ ;  /* 0xfffffffea8a87810 */ /* 0x000fce0007ffe0ff */
.L_x_3666:
[----:B------:R-:W-:Y:S01]  /*4b00*/  BAR.SYNC.DEFER_BLOCKING 0xe, 0x100 ;  /* 0x0384000000007b1d */ /* 0x000fe20000010000 */
[----:B0-----:R-:W-:Y:S01]  /*4b10*/  IMAD R3, R18, 0x40, R190 ;  /* 0x0000004012037824 */ /* 0x001fe200078e02be */
[----:B------:R-:W-:Y:S01]  /*4b20*/  ISETP.GT.AND P3, PT, R168, RZ, PT ;  /* 0x000000ffa800720c */ /* 0x000fe20003f64270 */
[----:B------:R-:W-:Y:S01]  /*4b30*/  VIADD R18, R18, 0x1 ;  /* 0x0000000112127836 */ /* 0x000fe20000000000 */
[----:B------:R-:W-:Y:S01]  /*4b40*/  IADD3 R168, R168, -0x1, RZ ;  /* 0xffffffffa8a87810 */ /* 0x000fe20007ffe0ff */
[----:B------:R-:W-:-:S03]  /*4b50*/  IMAD R3, R3, 0x4, R2 ;  /* 0x0000000403037824 */ /* 0x000fc600078e0202 */
[----:B------:R-:W-:-:S04]  /*4b60*/  ISETP.NE.AND P2, PT, R18, 0x2, PT ;  /* 0x000000021200780c */ /* 0x000fc80003f45270 */
[----:B------:R-:W-:Y:S02]  /*4b70*/  SEL R6, RZ, 0x1, P2 ;  /* 0x00000001ff067807 */ /* 0x000fe40001000000 */
[----:B------:R-:W-:Y:S02]  /*4b80*/  SEL R18, R18, RZ, P2 ;  /* 0x000000ff12127207 */ /* 0x000fe40001000000 */
[----:B------:R-:W-:Y:S01]  /*4b90*/  LOP3.LUT R19, R19, R6, RZ, 0x3c, !PT ;  /* 0x0000000613137212 */ /* 0x000fe200078e3cff */
[----:B-12---:R-:W0:Y:S04]  /*4ba0*/  LDS R0, [R3+0x28800] ;  /* 0x0288000003007984 */ /* 0x006e280000000800 */
        /* <DEDUP_REMOVED lines=131> */
.L_x_3661:
[----:B------:R-:W-:Y:S01]  /*53e0*/  IMAD R0, R18, 0x8, R2 ;  /* 0x0000000812007824 */ /* 0x000fe200078e0202 */
[----:B------:R-:W-:-:S04]  /*53f0*/  SHF.L.U32 R3, R19, 0x1f, RZ ;  /* 0x0000001f13037819 */ /* 0x000fc800000006ff */
[----:B------:R0:W1:Y:S01]  /*5400*/  SYNCS.PHASECHK.TRANS64.TRYWAIT P2, [R0+URZ+0x28c50], R3 ;  /* 0x028c5003000075a7 */ /* 0x000062000804017f */
[----:B------:R-:W-:Y:S05]  /*5410*/  @!P0 BRA `(.L_x_3662) ;  /* 0x0000000000048947 */ /* 0x000fea0003800000 */
[----:B------:R-:W-:Y:S01]  /*5420*/  BPT.TRAP 0x1 ;  /* 0x000000040000795c */ /* 0x000fe20000300000 */
.L_x_3662:
[----:B------:R-:W-:Y:S04]  /*5430*/  BSSY B1, `(.L_x_3663) ;  /* 0x0000004000017945 */ /* 0x000fe80003800000 */
[----:B-1----:R-:W-:Y:S05]  /*5440*/  @P2 BRA `(.L_x_3664) ;  /* 0x0000000000082947 */ /* 0x002fea0003800000 */
[----:B------:R-:W1:Y:S02]  /*5450*/  SYNCS.PHASECHK.TRANS64.TRYWAIT P2, [R0+URZ+0x28c50], R3 ;  /* 0x028c5003000075a7 */ /* 0x000e64000804017f */
[----:B-1----:R-:W-:Y:S05]  /*5460*/  @!P2 BRA `(.L_x_3665) ;  /* 0x000001200074a947 */ /* 0x002fea0003800000 */
.L_x_3664:
[----:B------:R-:W-:Y:S05]  /*5470*/  BSYNC B1 ;  /* 0x0000000000017941 */ /* 0x000fea0003800000 */
.L_x_3663:
[----:B------:R-:W-:Y:S01]  /*5480*/  IMAD R6, R18, 0x1000, R15 ;  /* 0x0000100012067824 */ /* 0x000fe200078e020f */
[----:B------:R-:W-:Y:S01]  /*5490*/  R2UR UR4, R4 ;  /* 0x00000000040472ca */ /* 0x000fe200000e0000 */
[----:B------:R-:W-:Y:S01]  /*54a0*/  IMAD.MOV.U32 R7, RZ, RZ, 0x40000040 ;  /* 0x40000040ff077424 */ /* 0x000fe200078e00ff */
[----:B------:R-:W-:Y:S01]  /*54b0*/  R2UR UR5, R5 ;  /* 0x00000000050572ca */ /* 0x000fe200000e0000 */
[----:B------:R-:W-:Y:S01]  /*54c0*/  WARPGROUP.ARRIVE ;  /* 0x00000000000079c5 */ /* 0x000fe20000000000 */
[C---:B------:R-:W-:Y:S01]  /*54d0*/  R2UR UR6, R6.reuse ;  /* 0x00000000060672ca */ /* 0x040fe200000e0000 */
[----:B------:R-:W-:Y:S01]  /*54e0*/  IMAD.MOV.U32 R21, RZ, RZ, 0x40000040 ;  /* 0x40000040ff157424 */ /* 0x000fe200078e00ff */
[----:B------:R-:W-:Y:S01]  /*54f0*/  R2UR UR7, R7 ;  /* 0x00000000070772ca */ /* 0x000fe200000e0000 */
[----:B------:R-:W-:Y:S01]  /*5500*/  IMAD.MOV.U32 R7, RZ, RZ, 0x40000040 ;  /* 0x40000040ff077424 */ /* 0x000fe200078e00ff */
[----:B------:R-:W-:Y:S01]  /*5510*/  IADD3 R20, R6, 0x80, RZ ;  /* 0x0000008006147810 */ /* 0x000fe20007ffe0ff */
[----:B01----:R-:W-:-:S05]  /*5520*/  @!P1 VIADD R0, R0, 0x28c60 ;  /* 0x00028c6000009836 */ /* 0x003fca0000000000 */
[----:B------:R-:W-:-:S05]  /*5530*/  @!P1 PRMT R0, RZ, 0x654, R0 ;  /* 0x00000654ff009816 */ /* 0x000fca0000000000 */
[----:B------:R-:W-:Y:S01]  /*5540*/  HGMMA.64x256x16.F32 R24, gdesc[UR4].tnspB, R24, gsb0 ;  /* 0x43e00000041879f0 */ /* 0x000fe20008000818 */
[----:B------:R-:W-:Y:S02]  /*5550*/  R2UR UR4, R10 ;  /* 0x000000000a0472ca */ /* 0x000fe400000e0000 */
[----:B------:R-:W-:Y:S02]  /*5560*/  R2UR UR5, R11 ;  /* 0x000000000b0572ca */ /* 0x000fe400000e0000 */
[----:B------:R-:W-:Y:S01]  /*5570*/  R2UR UR6, R20 ;  /* 0x00000000140672ca */ /* 0x000fe200000e0000 */
[C---:B------:R-:W-:Y:S01]  /*5580*/  VIADD R20, R6.reuse, 0x100 ;  /* 0x0000010006147836 */ /* 0x040fe20000000000 */
[----:B------:R-:W-:Y:S01]  /*5590*/  R2UR UR7, R21 ;  /* 0x00000000150772ca */ /* 0x000fe200000e0000 */
[----:B------:R-:W-:Y:S01]  /*55a0*/  IMAD.MOV.U32 R21, RZ, RZ, 0x40000040 ;  /* 0x40000040ff157424 */ /* 0x000fe200078e00ff */
        /* <DEDUP_REMOVED lines=25> */
.L_x_3660:
[----:B------:R-:W-:Y:S05]  /*5740*/  BSYNC B0 ;  /* 0x0000000000007941 */ /* 0x000fea0003800000 */
.L_x_3659:
[----:B------:R-:W-:Y:S01]  /*5750*/  BAR.SYNC.DEFER_BLOCKING 0xe, 0x100 ;  /* 0x0384000000007b1d */ /* 0x000fe20000010000 */
[C---:B0-----:R-:W-:Y:S01]  /*5760*/  IMAD R3, R18.reuse, 0x40, R190 ;  /* 0x0000004012037824 */ /* 0x041fe200078e02be */
[----:B------:R-:W-:Y:S01]  /*5770*/  PLOP3.LUT P0, PT, PT, PT, PT, 0x8, 0x0 ;  /* 0x000000000000781c */ /* 0x000fe20003f0e170 */
[----:B------:R-:W-:-:S03]  /*5780*/  VIADD R18, R18, 0x1 ;  /* 0x0000000112127836 */ /* 0x000fc60000000000 */
[----:B------:R-:W-:Y:S02]  /*5790*/  LEA R3, R3, R2, 0x2 ;  /* 0x0000000203037211 */ /* 0x000fe400078e10ff */
        /* <DEDUP_REMOVED lines=136> */
.L_x_3654:
[----:B------:R-:W-:Y:S02]  /*6020*/  ISETP.GE.AND P1, PT, R168, 0x1, PT ;  /* 0x00000001a800780c */ /* 0x000fe40003f26270 */
[----:B------:R-:W-:-:S11]  /*6030*/  PLOP3.LUT P0, PT, PT, PT, PT, 0x80, 0x0 ;  /* 0x000000000000781c */ /* 0x000fd60003f0f070 */
[----:B------:R-:W-:Y:S05]  /*6040*/  @!P1 BRA `(.L_x_3655) ;  /* 0x0000008800ac9947 */ /* 0x000fea0003800000 */
[----:B------:R-:W0:Y:S01]  /*6050*/  SHFL.IDX PT, R0, R212, RZ, 0x1f ;  /* 0x00001fffd4007589 */ /* 0x000e2200000e0000 */
[----:B------:R-:W-:Y:S01]  /*6060*/  BSSY B6, `(.L_x_3667) ;  /* 0x000001b000067945 */ /* 0x000fe20003800000 */
[----:B0-----:R-:W-:-:S04]  /*6070*/  LEA.HI R3, R0, R0, RZ, 0x1 ;  /* 0x0000000000037211 */ /* 0x001fc800078f08ff */
[----:B------:R-:W-:-:S05]  /*6080*/  LOP3.LUT R3, R3, 0x1fffe, RZ, 0xc0, !PT ;  /* 0x0001fffe03037812 */ /* 0x000fca00078ec0ff */
[----:B------:R-:W-:Y:S01]  /*6090*/  IMAD.IADD R3, R0, 0x1, -R3 ;  /* 0x0000000100037824 */ /* 0x000fe200078e0a03 */
[----:B------:R-:W-:-:S03]  /*60a0*/  IADD3 R0, R2, 0x26800, RZ ;  /* 0x0002680002007810 */ /* 0x000fc60007ffe0ff */
[----:B------:R-:W-:Y:S01]  /*60b0*/  IMAD R3, R3, 0x8000, R2 ;  /* 0x0000800003037824 */ /* 0x000fe200078e0202 */
        /* <DEDUP_REMOVED lines=21> */
.L_x_3668:
[----:B------:R-:W-:Y:S05]  /*6210*/  BSYNC B6 ;  /* 0x0000000000067941 */ /* 0x000fea0003800000 */
.L_x_3667:
        /* <DEDUP_REMOVED lines=12> */
.L_x_3672:
[----:B-1----:R1:W2:Y:S02]  /*62e0*/  SYNCS.PHASECHK.TRANS64.TRYWAIT P0, [R2+URZ+0x28c00], R3 ;  /* 0x028c0003020075a7 */ /* 0x0022a4000800017f */
[----:B--2---:R-:W-:Y:S05]  /*62f0*/  @!P0 NANOSLEEP.SYNCS 0x989680 ;  /* 0x009896800000895d */ /* 0x004fea0003900000 */
[----:B------:R-:W2:Y:S02]  /*6300*/  @!P0 SYNCS.PHASECHK.TRANS64 P0, [R2+URZ+0x28c00], R3 ;  /* 0x028c0003020085a7 */ /* 0x000ea4000800007f */
[----:B--2---:R-:W-:Y:S05]  /*6310*/  @!P0 BRA `(.L_x_3672) ;  /* 0xfffffffc00f08947 */ /* 0x004fea000383ffff */
.L_x_3671:
[----:B------:R-:W-:Y:S05]  /*6320*/  BSYNC B0 ;  /* 0x0000000000007941 */ /* 0x000fea0003800000 */
.L_x_3670:
[----:B------:R-:W-:Y:S05]  /*6330*/  BRA `(.L_x_3673) ;  /* 0x0000002c004c7947 */ /* 0x000fea0003800000 */
.L_x_3669:
[----:B------:R-:W0:Y:S01]  /*6340*/  LDC.64 R46, c[0x0][0x3d8] ;  /* 0x0000f600ff2e7b82 */ /* 0x000e220000000a00 */
[----:B------:R-:W-:Y:S01]  /*6350*/  VIADD R0, R2, 0x20400 ;  /* 0x0002040002007836 */ /* 0x000fe20000000000 */
[----:B-----5:R-:W-:Y:S01]  /*6360*/  SHF.R.S32.HI R3, RZ, 0x1f, R33 ;  /* 0x0000001fff037819 */ /* 0x020fe20000011421 */
[--C-:B------:R-:W-:Y:S01]  /*6370*/  IMAD.MOV.U32 R4, RZ, RZ, R16.reuse ;  /* 0x000000ffff047224 */ /* 0x100fe200078e0010 */
[----:B------:R-:W-:Y:S01]  /*6380*/  SHF.L.U32 R24, R211, 0x2, RZ ;  /* 0x00000002d3187819 */ /* 0x000fe200000006ff */
[----:B------:R-:W-:Y:S01]  /*6390*/  BSSY B6, `(.L_x_3674) ;  /* 0x0000032000067945 */ /* 0x000fe20003800000 */
[----:B------:R-:W-:Y:S02]  /*63a0*/  SHF.R.S32.HI R5, RZ, 0x1f, R16 ;  /* 0x0000001fff057819 */ /* 0x000fe40000011410 */
[----:B------:R-:W1:Y:S01]  /*63b0*/  LDC.64 R44, c[0x0][0x3e8] ;  /* 0x0000fa00ff2c7b82 */ /* 0x000e620000000a00 */
[----:B------:R-:W-:Y:S02]  /*63c0*/  LOP3.LUT P0, RZ, R0, 0x3ff, RZ, 0xc0, !PT ;  /* 0x000003ff00ff7812 */ /* 0x000fe4000780c0ff */
[----:B------:R-:W-:Y:S01]  /*63d0*/  SHF.R.S32.HI R25, RZ, 0x1f, R24 ;  /* 0x0000001fff197819 */ /* 0x000fe20000011418 */
[----:B0-----:R-:W-:-:S02]  /*63e0*/  IMAD R0, R3, R46, RZ ;  /* 0x0000002e03007224 */ /* 0x001fc400078e02ff */
[-C--:B------:R-:W-:Y:S02]  /*63f0*/  IMAD R7, R216, R46.reuse, RZ ;  /* 0x0000002ed8077224 */ /* 0x080fe400078e02ff */
[----:B------:R-:W-:-:S04]  /*6400*/  IMAD.WIDE.U32 R42, R33, R46, RZ ;  /* 0x0000002e212a7225 */ /* 0x000fc800078e00ff */
[----:B-1----:R-:W-:Y:S02]  /*6410*/  IMAD R6, R3, R44, RZ ;  /* 0x0000002c03067224 */ /* 0x002fe400078e02ff */
[C---:B------:R-:W-:Y:S02]  /*6420*/  IMAD R49, R33.reuse, R47, R0 ;  /* 0x0000002f21317224 */ /* 0x040fe400078e0200 */
[----:B------:R-:W-:Y:S02]  /*6430*/  IMAD R51, R33, R45, R6 ;  /* 0x0000002d21337224 */ /* 0x000fe400078e0206 */
[----:B------:R-:W-:Y:S01]  /*6440*/  IMAD R48, R22, R47, R7 ;  /* 0x0000002f16307224 */ /* 0x000fe200078e0207 */
[----:B------:R-:W-:Y:S01]  /*6450*/  SHF.L.U64.HI R47, R46, 0x5, R47 ;  /* 0x000000052e2f7819 */ /* 0x000fe2000001022f */
[----:B------:R-:W-:-:S04]  /*6460*/  IMAD.WIDE.U32 R8, R22, R46, R4 ;  /* 0x0000002e16087225 */ /* 0x000fc800078e0004 */
[----:B------:R-:W-:Y:S01]  /*6470*/  IMAD.WIDE.U32 R10, R22, R44, R4 ;  /* 0x0000002c160a7225 */ /* 0x000fe200078e0004 */
[----:B------:R-:W-:-:S03]  /*6480*/  IADD3 R27, P3, R8, R42, RZ ;  /* 0x0000002a081b7210 */ /* 0x000fc60007f7e0ff */
[-C--:B------:R-:W-:Y:S02]  /*6490*/  IMAD R3, R216, R44.reuse, RZ ;  /* 0x0000002cd8037224 */ /* 0x080fe400078e02ff */
[----:B------:R-:W-:-:S04]  /*64a0*/  IMAD.WIDE.U32 R40, R33, R44, RZ ;  /* 0x0000002c21287225 */ /* 0x000fc800078e00ff */
[--C-:B------:R-:W-:Y:S01]  /*64b0*/  IMAD.WIDE.U32 R4, R22, R46, R24.reuse ;  /* 0x0000002e16047225 */ /* 0x100fe200078e0018 */
[----:B------:R-:W-:Y:S02]  /*64c0*/  IADD3 R51, R51, R41, RZ ;  /* 0x0000002933337210 */ /* 0x000fe40007ffe0ff */
[----:B------:R-:W-:Y:S01]  /*64d0*/  IADD3 R29, P4, R10, R40, RZ ;  /* 0x000000280a1d7210 */ /* 0x000fe20007f9e0ff */
[----:B------:R-:W-:Y:S01]  /*64e0*/  IMAD.WIDE.U32 R6, R22, R44, R24 ;  /* 0x0000002c16067225 */ /* 0x000fe200078e0018 */
[----:B------:R-:W-:-:S03]  /*64f0*/  IADD3 R53, P1, R4, R42, RZ ;  /* 0x0000002a04357210 */ /* 0x000fc60007f3e0ff */
[----:B------:R-:W-:Y:S01]  /*6500*/  IMAD.IADD R49, R49, 0x1, R43 ;  /* 0x0000000131317824 */ /* 0x000fe200078e022b */
[----:B------:R-:W-:Y:S01]  /*6510*/  IADD3 R55, P2, R6, R40, RZ ;  /* 0x0000002806377210 */ /* 0x000fe20007f5e0ff */
[----:B------:R-:W-:Y:S01]  /*6520*/  IMAD R3, R22, R45, R3 ;  /* 0x0000002d16037224 */ /* 0x000fe200078e0203 */
[----:B------:R-:W-:Y:S01]  /*6530*/  SHF.L.U64.HI R45, R44, 0x5, R45 ;  /* 0x000000052c2d7819 */ /* 0x000fe2000001022d */
[----:B------:R-:W-:Y:S01]  /*6540*/  IMAD.SHL.U32 R46, R46, 0x20, RZ ;  /* 0x000000202e2e7824 */ /* 0x000fe200078e00ff */
[C---:B------:R-:W-:Y:S01]  /*6550*/  IADD3.X R26, R49.reuse, R48, R9, P3, !PT ;  /* 0x00000030311a7210 */ /* 0x040fe20001ffe409 */
[----:B------:R-:W-:Y:S01]  /*6560*/  IMAD.SHL.U32 R44, R44, 0x20, RZ ;  /* 0x000000202c2c7824 */ /* 0x000fe200078e00ff */
[----:B------:R-:W-:Y:S02]  /*6570*/  IADD3.X R48, R49, R5, R48, P1, !PT ;  /* 0x0000000531307210 */ /* 0x000fe40000ffe430 */
        /* <DEDUP_REMOVED lines=19> */
.L_x_3675:
[----:B------:R-:W-:Y:S05]  /*66b0*/  BSYNC B6 ;  /* 0x0000000000067941 */ /* 0x000fea0003800000 */
.L_x_3674:
        /* <DEDUP_REMOVED lines=11> */
[----:B------:R-:W-:-:S03]  /*6770*/  IMAD.WIDE.U32 R10, R185, R6, RZ ;  /* 0x00000006b90a7225 */ /* 0x000fc600078e00ff */
[----:B------:R-:W-:Y:S01]  /*6780*/  IADD3 R9, R9, R3, RZ ;  /* 0x0000000309097210 */ /* 0x000fe20007ffe0ff */
[C---:B------:R-:W-:Y:S02]  /*6790*/  IMAD R13, R185.reuse, R7, R12 ;  /* 0x00000007b90d7224 */ /* 0x040fe400078e020c */
[----:B------:R-:W-:Y:S01]  /*67a0*/  IMAD R0, R185, -0x40, R184 ;  /* 0xffffffc0b9007824 */ /* 0x000fe200078e02b8 */
[----:B------:R-:W-:Y:S01]  /*67b0*/  SHF.L.U64.HI R57, R8, 0x6, R9 ;  /* 0x0000000608397819 */ /* 0x000fe20000010209 */
[----:B------:R-:W-:Y:S02]  /*67c0*/  IMAD.IADD R3, R11, 0x1, R13 ;  /* 0x000000010b037824 */ /* 0x000fe400078e020d */
[----:B------:R-:W-:Y:S01]  /*67d0*/  IMAD.SHL.U32 R54, R10, 0x40, RZ ;  /* 0x000000400a367824 */ /* 0x000fe200078e00ff */
[----:B------:R-:W-:Y:S02]  /*67e0*/  VIMNMX R8, R0, 0x40, PT ;  /* 0x0000004000087848 */ /* 0x000fe40003fe0100 */
[----:B------:R-:W-:Y:S01]  /*67f0*/  SHF.L.U64.HI R59, R10, 0x6, R3 ;  /* 0x000000060a3b7819 */ /* 0x000fe20000010203 */
[----:B------:R-:W-:Y:S06]  /*6800*/  @!P0 BRA `(.L_x_3677) ;  /* 0x0000001400488947 */ /* 0x000fec0003800000 */
[----:B------:R-:W0:Y:S01]  /*6810*/  LDC R0, c[0x0][0x428] ;  /* 0x00010a00ff007b82 */ /* 0x000e220000000800 */
[-C--:B------:R-:W-:Y:S01]  /*6820*/  ISETP.GE.AND P0, PT, R22, R8.reuse, PT ;  /* 0x000000081600720c */ /* 0x080fe20003f06270 */
[----:B------:R-:W-:Y:S01]  /*6830*/  BSSY B1, `(.L_x_3678) ;  /* 0x000002d000017945 */ /* 0x000fe20003800000 */
[----:B------:R-:W-:Y:S01]  /*6840*/  ISETP.GE.AND P1, PT, R223, R8, PT ;  /* 0x00000008df00720c */ /* 0x000fe20003f26270 */
[----:B------:R-:W-:Y:S01]  /*6850*/  IMAD.MOV.U32 R11, RZ, RZ, R49 ;  /* 0x000000ffff0b7224 */ /* 0x000fe200078e0031 */
[----:B------:R-:W-:Y:S01]  /*6860*/  MOV R12, R40 ;  /* 0x00000028000c7202 */ /* 0x000fe20000000f00 */
[----:B------:R-:W-:Y:S01]  /*6870*/  IMAD.MOV.U32 R13, RZ, RZ, R51 ;  /* 0x000000ffff0d7224 */ /* 0x000fe200078e0033 */
[----:B------:R-:W-:Y:S02]  /*6880*/  CS2R R26, SRZ ;  /* 0x00000000001a7805 */ /* 0x000fe4000001ff00 */
[----:B------:R-:W-:Y:S02]  /*6890*/  CS2R R34, SRZ ;  /* 0x0000000000227805 */ /* 0x000fe4000001ff00 */
[----:B------:R-:W-:-:S02]  /*68a0*/  CS2R R30, SRZ ;  /* 0x00000000001e7805 */ /* 0x000fc4000001ff00 */
[----:B------:R-:W-:Y:S02]  /*68b0*/  CS2R R36, SRZ ;  /* 0x0000000000247805 */ /* 0x000fe4000001ff00 */
[----:B------:R-:W-:Y:S02]  /*68c0*/  CS2R R28, SRZ ;  /* 0x00000000001c7805 */ /* 0x000fe4000001ff00 */
[----:B------:R-:W-:Y:S02]  /*68d0*/  CS2R R20, SRZ ;  /* 0x0000000000147805 */ /* 0x000fe4000001ff00 */
[----:B------:R-:W-:Y:S02]  /*68e0*/  CS2R R32, SRZ ;  /* 0x0000000000207805 */ /* 0x000fe4000001ff00 */
[----:B0-----:R-:W-:Y:S02]  /*68f0*/  ISETP.NE.AND P2, PT, R0, 0x1, PT ;  /* 0x000000010000780c */ /* 0x001fe40003f45270 */
[----:B------:R-:W-:-:S05]  /*6900*/  LEA R0, R185, R22, 0x6 ;  /* 0x00000016b9007211 */ /* 0x000fca00078e30ff */
[----:B------:R-:W-:-:S06]  /*6910*/  IMAD R3, R211, 0x20, R0 ;  /* 0x00000020d3037824 */ /* 0x000fcc00078e0200 */
[----:B------:R-:W0:Y:S08]  /*6920*/  @P2 LDC R10, c[0x0][0x42c] ;  /* 0x00010b00ff0a2b82 */ /* 0x000e300000000800 */
[----:B------:R-:W1:Y:S01]  /*6930*/  @P2 LDC R9, c[0x0][0x430] ;  /* 0x00010c00ff092b82 */ /* 0x000e620000000800 */
[----:B0-----:R-:W-:-:S04]  /*6940*/  @P2 IMAD.HI.U32 R0, R3, R10, RZ ;  /* 0x0000000a03002227 */ /* 0x001fc800078e00ff */
[----:B------:R-:W-:Y:S01]  /*6950*/  IMAD.MOV.U32 R10, RZ, RZ, R42 ;  /* 0x000000ffff0a7224 */ /* 0x000fe200078e002a */
        /* <DEDUP_REMOVED lines=26> */
.L_x_3679:
[----:B------:R-:W-:Y:S05]  /*6b00*/  BSYNC B1 ;  /* 0x0000000000017941 */ /* 0x000fea0003800000 */
.L_x_3678:
        /* <DEDUP_REMOVED lines=24> */
.L_x_3681:
[----:B------:R-:W-:Y:S05]  /*6c90*/  BSYNC B1 ;  /* 0x0000000000017941 */ /* 0x000fea0003800000 */
.L_x_3680:
[C---:B------:R-:W-:Y:S01]  /*6ca0*/  IMAD.WIDE.U32 R10, R3.reuse, R4, R10 ;  /* 0x00000004030a7225 */ /* 0x040fe200078e000a */
[----:B------:R-:W-:Y:S01]  /*6cb0*/  LEA.HI R0, R206, R206, RZ, 0x1 ;  /* 0x000000cece007211 */ /* 0x000fe200078f08ff */
[----:B------:R-:W-:Y:S01]  /*6cc0*/  ULDC.64 UR4, c[0x0][0x3c8] ;  /* 0x0000f20000047ab9 */ /* 0x000fe20000000a00 */
[----:B------:R-:W-:Y:S01]  /*6cd0*/  ULDC.64 UR6, c[0x0][0x3e0] ;  /* 0x0000f80000067ab9 */ /* 0x000fe20000000a00 */
[----:B------:R-:W-:-:S04]  /*6ce0*/  IMAD.WIDE.U32 R12, R3, R6, R12 ;  /* 0x00000006030c7225 */ /* 0x000fc800078e000c */
[C---:B------:R-:W-:Y:S02]  /*6cf0*/  IMAD R4, R41.reuse, R4, RZ ;  /* 0x0000000429047224 */ /* 0x040fe400078e02ff */
[----:B------:R-:W-:Y:S02]  /*6d00*/  IMAD R6, R41, R6, RZ ;  /* 0x0000000629067224 */ /* 0x000fe400078e02ff */
[----:B01----:R-:W-:Y:S02]  /*6d10*/  IMAD.SHL.U32 R14, R191, 0x40, RZ ;  /* 0x00000040bf0e7824 */ /* 0x003fe400078e00ff */
[C---:B------:R-:W-:Y:S01]  /*6d20*/  IMAD R5, R3.reuse, R5, R4 ;  /* 0x0000000503057224 */ /* 0x040fe200078e0204 */
[----:B------:R-:W-:Y:S01]  /*6d30*/  LEA R4, P2, R10, UR4, 0x1 ;  /* 0x000000040a047c11 */ /* 0x000fe2000f8408ff */
[----:B------:R-:W-:Y:S01]  /*6d40*/  IMAD R3, R3, R7, R6 ;  /* 0x0000000703037224 */ /* 0x000fe200078e0206 */
[----:B------:R-:W-:Y:S01]  /*6d50*/  LOP3.LUT R7, R0, 0xfffffffe, RZ, 0xc0, !PT ;  /* 0xfffffffe00077812 */ /* 0x000fe200078ec0ff */
[----:B------:R-:W-:Y:S01]  /*6d60*/  IMAD.IADD R5, R11, 0x1, R5 ;  /* 0x000000010b057824 */ /* 0x000fe200078e0205 */
[----:B------:R-:W-:Y:S01]  /*6d70*/  LOP3.LUT R15, R14, 0x1c0, RZ, 0xc0, !PT ;  /* 0x000001c00e0f7812 */ /* 0x000fe200078ec0ff */
[----:B------:R-:W-:Y:S01]  /*6d80*/  UMOV UR4, 0xffffffff ;  /* 0xffffffff00047882 */ /* 0x000fe20000000000 */
[----:B------:R-:W-:Y:S01]  /*6d90*/  LEA R0, P3, R12, UR6, 0x1 ;  /* 0x000000060c007c11 */ /* 0x000fe2000f8608ff */
[----:B------:R-:W-:Y:S01]  /*6da0*/  IMAD.IADD R7, R206, 0x1, -R7 ;  /* 0x00000001ce077824 */ /* 0x000fe200078e0a07 */
[----:B------:R-:W-:-:S02]  /*6db0*/  IADD3 R3, R13, R3, RZ ;  /* 0x000000030d037210 */ /* 0x000fc40007ffe0ff */
[----:B------:R-:W-:Y:S02]  /*6dc0*/  LOP3.LUT R6, R15, 0x18, R16, 0xf8, !PT ;  /* 0x000000180f067812 */ /* 0x000fe400078ef810 */
[----:B------:R-:W-:Y:S02]  /*6dd0*/  SHF.R.U32.HI R15, RZ, 0x3, R15 ;  /* 0x00000003ff0f7819 */ /* 0x000fe4000001160f */
[----:B------:R-:W-:Y:S02]  /*6de0*/  LEA.HI.X R5, R10, UR5, R5, 0x1, P2 ;  /* 0x000000050a057c11 */ /* 0x000fe400090f0c05 */
[----:B------:R-:W-:Y:S02]  /*6df0*/  LEA.HI.X R3, R12, UR7, R3, 0x1, P3 ;  /* 0x000000070c037c11 */ /* 0x000fe400098f0c03 */
[----:B------:R-:W-:Y:S02]  /*6e00*/  LOP3.LUT R6, R6, R15, RZ, 0x3c, !PT ;  /* 0x0000000f06067212 */ /* 0x000fe400078e3cff */
[----:B------:R-:W-:Y:S01]  /*6e10*/  SHF.L.U32 R7, R7, 0x1f, RZ ;  /* 0x0000001f07077819 */ /* 0x000fe200000006ff */
[----:B------:R-:W-:Y:S06]  /*6e20*/  BRA.DIV UR4, `(.L_x_3682) ;  /* 0x0000010a04187947 */ /* 0x000fec000b800000 */
.L_x_3868:
[----:B------:R-:W-:-:S03]  /*6e30*/  UMOV UR4, 0xffffffff ;  /* 0xffffffff00047882 */ /* 0x000fc60000000000 */
[----:B------:R-:W-:Y:S05]  /*6e40*/  BRA.DIV UR4, `(.L_x_3683) ;  /* 0x0000010a04387947 */ /* 0x000fea000b800000 */
.L_x_3871:
[----:B------:R-:W-:-:S03]  /*6e50*/  UMOV UR4, 0xffffffff ;  /* 0xffffffff00047882 */ /* 0x000fc60000000000 */
[----:B------:R-:W-:Y:S05]  /*6e60*/  BRA.DIV UR4, `(.L_x_3684) ;  /* 0x0000010a04587947 */ /* 0x000fea000b800000 */
.L_x_3874:
[----:B------:R-:W-:-:S03]  /*6e70*/  UMOV UR4, 0xffffffff ;  /* 0xffffffff00047882 */ /* 0x000fc60000000000 */
[----:B------:R-:W-:Y:S05]  /*6e80*/  BRA.DIV UR4, `(.L_x_3685) ;  /* 0x0000010a04787947 */ /* 0x000fea000b800000 */
.L_x_3877:
[----:B------:R-:W-:-:S03]  /*6e90*/  UMOV UR4, 0xffffffff ;  /* 0xffffffff00047882 */ /* 0x000fc60000000000 */
[----:B------:R-:W-:Y:S05]  /*6ea0*/  BRA.DIV UR4, `(.L_x_3686) ;  /* 0x0000010a04987947 */ /* 0x000fea000b800000 */
.L_x_3880:
[----:B------:R-:W-:-:S03]  /*6eb0*/  UMOV UR4, 0xffffffff ;  /* 0xffffffff00047882 */ /* 0x000fc60000000000 */
[----:B------:R-:W-:Y:S05]  /*6ec0*/  BRA.DIV UR4, `(.L_x_3687) ;  /* 0x0000010a04b87947 */ /* 0x000fea000b800000 */
.L_x_3883:
[----:B------:R-:W-:-:S03]  /*6ed0*/  UMOV UR4, 0xffffffff ;  /* 0xffffffff00047882 */ /* 0x000fc60000000000 */
[----:B------:R-:W-:Y:S05]  /*6ee0*/  BRA.DIV UR4, `(.L_x_3688) ;  /* 0x0000010a04d87947 */ /* 0x000fea000b800000 */
.L_x_3886:
[----:B------:R-:W-:-:S03]  /*6ef0*/  UMOV UR4, 0xffffffff ;  /* 0xffffffff00047882 */ /* 0x000fc60000000000 */
[----:B------:R-:W-:Y:S05]  /*6f00*/  BRA.DIV UR4, `(.L_x_3689) ;  /* 0x0000010a04f87947 */ /* 0x000fea000b800000 */
.L_x_3889:
[----:B------:R-:W0:Y:S01]  /*6f10*/  SYNCS.PHASECHK.TRANS64.TRYWAIT P2, [R2+URZ+0x28c00], R7 ;  /* 0x028c0007020075a7 */ /* 0x000e22000804017f */
[----:B-----5:R-:W-:Y:S01]  /*6f20*/  IMAD.MOV.U32 R3, RZ, RZ, R35 ;  /* 0x000000ffff037224 */ /* 0x020fe200078e0023 */
[----:B------:R-:W-:Y:S01]  /*6f30*/  MOV R4, R30 ;  /* 0x0000001e00047202 */ /* 0x000fe20000000f00 */
[----:B------:R-:W-:Y:S01]  /*6f40*/  IMAD.MOV.U32 R5, RZ, RZ, R31 ;  /* 0x000000ffff057224 */ /* 0x000fe200078e001f */
[----:B------:R-:W-:Y:S01]  /*6f50*/  LOP3.LUT P3, RZ, R191, 0x4, RZ, 0xc0, !PT ;  /* 0x00000004bfff7812 */ /* 0x000fe2000786c0ff */
[----:B------:R-:W-:Y:S01]  /*6f60*/  IMAD.MOV.U32 R0, RZ, RZ, R34 ;  /* 0x000000ffff007224 */ /* 0x000fe200078e0022 */
[----:B------:R-:W-:Y:S01]  /*6f70*/  PRMT R42, R3, 0x5410, R4 ;  /* 0x00005410032a7816 */ /* 0x000fe20000000004 */
[----:B------:R-:W-:Y:S01]  /*6f80*/  IMAD R3, R199, 0x200, R6 ;  /* 0x00000200c7037824 */ /* 0x000fe200078e0206 */
[----:B------:R-:W-:Y:S01]  /*6f90*/  PRMT R43, R5, 0x7610, R43 ;  /* 0x00007610052b7816 */ /* 0x000fe2000000002b */
[----:B------:R-:W-:Y:S01]  /*6fa0*/  IMAD.MOV.U32 R5, RZ, RZ, R32 ;  /* 0x000000ffff057224 */ /* 0x000fe200078e0020 */
[----:B------:R-:W-:Y:S01]  /*6fb0*/  MOV R4, R37 ;  /* 0x0000002500047202 */ /* 0x000fe20000000f00 */
[----:B------:R-:W-:Y:S01]  /*6fc0*/  IMAD R3, R3, 0x2, R2 ;  /* 0x0000000203037824 */ /* 0x000fe200078e0202 */
[----:B------:R-:W-:Y:S01]  /*6fd0*/  PRMT R10, R0, 0x7610, R10 ;  /* 0x00007610000a7816 */ /* 0x000fe2000000000a */
[----:B------:R-:W-:Y:S01]  /*6fe0*/  IMAD.MOV.U32 R0, RZ, RZ, R36 ;  /* 0x000000ffff007224 */ /* 0x000fe200078e0024 */
[----:B------:R-:W-:Y:S01]  /*6ff0*/  PRMT R44, R5, 0x7610, R44 ;  /* 0x00007610052c7816 */ /* 0x000fe2000000002c */
[----:B------:R-:W-:Y:S01]  /*7000*/  IMAD.MOV.U32 R5, RZ, RZ, R33 ;  /* 0x000000ffff057224 */ /* 0x000fe200078e0021 */
[----:B------:R-:W-:Y:S01]  /*7010*/  PRMT R43, R43, 0x5410, R4 ;  /* 0x000054102b2b7816 */ /* 0x000fe20000000004 */
[----:B------:R-:W-:Y:S01]  /*7020*/  IMAD.MOV.U32 R6, RZ, RZ, R26 ;  /* 0x000000ffff067224 */ /* 0x000fe200078e001a */
[C---:B------:R-:W-:Y:S01]  /*7030*/  IADD3 R4, R3.reuse, 0x20400, RZ ;  /* 0x0002040003047810 */ /* 0x040fe20007ffe0ff */
[----:B------:R-:W-:Y:S01]  /*7040*/  IMAD.MOV.U32 R11, RZ, RZ, R27 ;  /* 0x000000ffff0b7224 */ /* 0x000fe200078e001b */
[----:B------:R-:W-:Y:S01]  /*7050*/  PRMT R14, R0, 0x7610, R14 ;  /* 0x00007610000e7816 */ /* 0x000fe2000000000e */
[----:B------:R-:W-:Y:S01]  /*7060*/  VIADD R0, R3, 0x20440 ;  /* 0x0002044003007836 */ /* 0x000fe20000000000 */
[----:B------:R-:W-:Y:S01]  /*7070*/  PRMT R44, R44, 0x5410, R5 ;  /* 0x000054102c2c7816 */ /* 0x000fe20000000005 */
[----:B------:R-:W-:Y:S01]  /*7080*/  IMAD.MOV.U32 R5, RZ, RZ, R9 ;  /* 0x000000ffff057224 */ /* 0x000fe200078e0009 */
[----:B------:R-:W-:Y:S01]  /*7090*/  @P3 IADD3 R0, R4, -0x40, RZ ;  /* 0xffffffc004003810 */ /* 0x000fe20007ffe0ff */
[----:B------:R-:W-:Y:S01]  /*70a0*/  IMAD.MOV.U32 R4, RZ, RZ, R8 ;  /* 0x000000ffff047224 */ /* 0x000fe200078e0008 */
[----:B------:R-:W-:Y:S01]  /*70b0*/  PRMT R45, R6, 0x5410, R11 ;  /* 0x00005410062d7816 */ /* 0x000fe2000000000b */
[----:B------:R-:W-:Y:S01]  /*70c0*/  IMAD.MOV.U32 R6, RZ, RZ, R28 ;  /* 0x000000ffff067224 */ /* 0x000fe200078e001c */
[----:B------:R-:W-:Y:S01]  /*70d0*/  MOV R11, R29 ;  /* 0x0000001d000b7202 */ /* 0x000fe20000000f00 */
[----:B------:R-:W-:Y:S01]  /*70e0*/  BSSY B1, `(.L_x_3690) ;  /* 0x0000006000017945 */ /* 0x000fe20003800000 */
[----:B------:R-:W-:Y:S01]  /*70f0*/  PRMT R46, R4, 0x5410, R5 ;  /* 0x00005410042e7816 */ /* 0x000fe20000000005 */
[----:B------:R-:W-:Y:S01]  /*7100*/  IMAD.MOV.U32 R4, RZ, RZ, R20 ;  /* 0x000000ffff047224 */ /* 0x000fe200078e0014 */
[----:B------:R-:W-:Y:S01]  /*7110*/  PRMT R47, R6, 0x5410, R11 ;  /* 0x00005410062f7816 */ /* 0x000fe2000000000b */
[----:B------:R-:W-:Y:S01]  /*7120*/  IMAD.MOV.U32 R5, RZ, RZ, R21 ;  /* 0x000000ffff057224 */ /* 0x000fe200078e0015 */
[----:B0-----:R-:W-:Y:S06]  /*7130*/  @!P2 BRA `(.L_x_3691) ;  /* 0x000001080094a947 */ /* 0x001fec0003800000 */
.L_x_3890:
[----:B------:R-:W-:Y:S05]  /*7140*/  BSYNC B1 ;  /* 0x0000000000017941 */ /* 0x000fea0003800000 */
.L_x_3690:
        /* <DEDUP_REMOVED lines=51> */
.L_x_3695:
[----:B------:R-:W-:Y:S05]  /*7480*/  BSYNC B2 ;  /* 0x0000000000027941 */ /* 0x000fea0003800000 */
.L_x_3694:
        /* <DEDUP_REMOVED lines=43> */
.L_x_3693:
[----:B------:R-:W-:Y:S05]  /*7740*/  BSYNC B1 ;  /* 0x0000000000017941 */ /* 0x000fea0003800000 */
.L_x_3692:
[----:B------:R-:W-:Y:S05]  /*7750*/  @P1 BRA `(.L_x_3696) ;  /* 0x0000001800201947 */ /* 0x000fea0003800000 */
[----:B-12---:R-:W1:Y:S01]  /*7760*/  LDC R5, c[0x0][0x3d4] ;  /* 0x0000f500ff057b82 */ /* 0x006e620000000800 */
[C---:B------:R-:W-:Y:S01]  /*7770*/  IADD3 R4, R24.reuse, 0x10, RZ ;  /* 0x0000001018047810 */ /* 0x040fe20007ffe0ff */
[----:B------:R-:W-:Y:S01]  /*7780*/  BSSY B1, `(.L_x_3697) ;  /* 0x000002e000017945 */ /* 0x000fe20003800000 */
[-C--:B-1----:R-:W-:Y:S02]  /*7790*/  ISETP.GE.AND P0, PT, R24, R5.reuse, PT ;  /* 0x000000051800720c */ /* 0x082fe40003f06270 */
[----:B------:R-:W-:-:S11]  /*77a0*/  ISETP.GE.AND P1, PT, R4, R5, PT ;  /* 0x000000050400720c */ /* 0x000fd60003f26270 */
        /* <DEDUP_REMOVED lines=20> */
[-C--:B------:R-:W-:Y:S01]  /*78f0*/  FMUL.FTZ R28, R4, R14.reuse ;  /* 0x0000000e041c7220 */ /* 0x080fe20000410000 */
[C---:B------:R-:W-:Y:S01]  /*7900*/  FFMA.FTZ R26, R7.reuse, R14, -R26 ;  /* 0x0000000e071a7223 */ /* 0x040fe2000001081a */
[----:B------:R-:W-:Y:S02]  /*7910*/  HADD2.F32 R6, -RZ, R5.H0_H0 ;  /* 0x20000005ff067230 */ /* 0x000fe40000004100 */
[----:B------:R-:W-:Y:S01]  /*7920*/  FFMA.FTZ R27, R12, R15, -R27 ;  /* 0x0000000f0c1b7223 */ /* 0x000fe2000001081b */
[----:B------:R-:W-:Y:S02]  /*7930*/  HADD2.F32 R14, -RZ, R45.H1_H1 ;  /* 0x3000002dff0e7230 */ /* 0x000fe40000004100 */
[----:B------:R-:W-:Y:S01]  /*7940*/  FFMA.FTZ R15, R7, R24, R28 ;  /* 0x00000018070f7223 */ /* 0x000fe2000001001c */
[----:B------:R-:W-:Y:S02]  /*7950*/  HADD2.F32 R5, -RZ, R5.H1_H1 ;  /* 0x30000005ff057230 */ /* 0x000fe40000004100 */
[----:B------:R-:W-:-:S02]  /*7960*/  HADD2.F32 R12, -RZ, R47.H1_H1 ;  /* 0x3000002fff0c7230 */ /* 0x000fc40000004100 */
[C---:B------:R-:W-:Y:S01]  /*7970*/  FMUL.FTZ R25, R11.reuse, R14 ;  /* 0x0000000e0b197220 */ /* 0x040fe20000410000 */
[----:B------:R-:W-:Y:S02]  /*7980*/  HADD2.F32 R13, -RZ, R29.H0_H0 ;  /* 0x2000001dff0d7230 */ /* 0x000fe40000004100 */
[----:B------:R-:W-:Y:S02]  /*7990*/  HADD2.F32 R4, -RZ, R31.H0_H0 ;  /* 0x2000001fff047230 */ /* 0x000fe40000004100 */
[-C--:B------:R-:W-:Y:S01]  /*79a0*/  FMUL.FTZ R11, R11, R12.reuse ;  /* 0x0000000c0b0b7220 */ /* 0x080fe20000410000 */
[C---:B------:R-:W-:Y:S01]  /*79b0*/  FFMA.FTZ R25, R10.reuse, R12, -R25 ;  /* 0x0000000c0a197223 */ /* 0x040fe20000010819 */
[C---:B------:R-:W-:Y:S01]  /*79c0*/  FMUL.FTZ R7, R5.reuse, R13 ;  /* 0x0000000d05077220 */ /* 0x040fe20000410000 */
[----:B------:R-:W-:Y:S01]  /*79d0*/  FMUL.FTZ R24, R5, R4 ;  /* 0x0000000405187220 */ /* 0x000fe20000410000 */
[----:B------:R-:W-:Y:S02]  /*79e0*/  FFMA.FTZ R10, R10, R14, R11 ;  /* 0x0000000e0a0a7223 */ /* 0x000fe4000001000b */
[----:B------:R-:W-:Y:S01]  /*79f0*/  FFMA.FTZ R5, R6, R4, -R7 ;  /* 0x0000000406057223 */ /* 0x000fe20000010807 */
[----:B------:R-:W-:Y:S01]  /*7a00*/  F2FP.F16.F32.PACK_AB R7, R30, R27 ;  /* 0x0000001b1e07723e */ /* 0x000fe200000000ff */
[----:B------:R-:W-:Y:S01]  /*7a10*/  FFMA.FTZ R24, R6, R13, R24 ;  /* 0x0000000d06187223 */ /* 0x000fe20000010018 */
[----:B------:R-:W-:-:S02]  /*7a20*/  F2FP.F16.F32.PACK_AB R4, R15, R26 ;  /* 0x0000001a0f04723e */ /* 0x000fc400000000ff */
[----:B------:R-:W-:Y:S02]  /*7a30*/  F2FP.F16.F32.PACK_AB R6, R10, R25 ;  /* 0x000000190a06723e */ /* 0x000fe400000000ff */
[----:B------:R-:W-:-:S05]  /*7a40*/  F2FP.F16.F32.PACK_AB R5, R24, R5 ;  /* 0x000000051805723e */ /* 0x000fca00000000ff */
[----:B------:R1:W-:Y:S02]  /*7a50*/  STS.128 [R3+0x21400], R4 ;  /* 0x0214000403007388 */ /* 0x0003e40000000c00 */
.L_x_3698:
[----:B------:R-:W-:Y:S05]  /*7a60*/  BSYNC B1 ;  /* 0x0000000000017941 */ /* 0x000fea0003800000 */
.L_x_3697:
[----:B------:R-:W-:Y:S05]  /*7a70*/  @P1 BRA `(.L_x_3696) ;  /* 0x0000001400581947 */ /* 0x000fea0003800000 */
[----:B01----:R-:W0:Y:S01]  /*7a80*/  LDS.128 R4, [R0+0x1000] ;  /* 0x0010000000047984 */ /* 0x003e220000000c00 */
        /* <DEDUP_REMOVED lines=42> */
.L_x_3677:
        /* <DEDUP_REMOVED lines=13> */
[----:B------:R-:W1:Y:S01]  /*7e00*/  @!P1 LDC.64 R30, c[0x0][0x3e0] ;  /* 0x0000f800ff1e9b82 */ /* 0x000e620000000a00 */
[----:B------:R-:W-:Y:S01]  /*7e10*/  @!P0 IMAD.X R10, R57, 0x1, R26, P4 ;  /* 0x00000001390a8824 */ /* 0x000fe200020e061a */
[----:B------:R-:W-:-:S02]  /*7e20*/  @!P0 LEA R8, P4, R9, UR4, 0x1 ;  /* 0x0000000409088c11 */ /* 0x000fc4000f8808ff */
        /* <DEDUP_REMOVED lines=16> */
[----:B0-----:R-:W0:Y:S08]  /*7f30*/  @P2 LDC R8, c[0x0][0x42c] ;  /* 0x00010b00ff082b82 */ /* 0x001e300000000800 */
[----:B------:R-:W1:Y:S01]  /*7f40*/  @P2 LDC R9, c[0x0][0x430] ;  /* 0x00010c00ff092b82 */ /* 0x000e620000000800 */
[----:B------:R-:W-:-:S05]  /*7f50*/  IMAD R0, R185, 0x40, R22 ;  /* 0x00000040b9007824 */ /* 0x000fca00078e0216 */
[----:B------:R-:W-:Y:S02]  /*7f60*/  LEA R3, R211, R0, 0x5 ;  /* 0x00000000d3037211 */ /* 0x000fe400078e28ff */
[----:B------:R-:W-:Y:S02]  /*7f70*/  CS2R R36, SRZ ;  /* 0x0000000000247805 */ /* 0x000fe4000001ff00 */
[----:B------:R-:W-:Y:S02]  /*7f80*/  CS2R R38, SRZ ;  /* 0x0000000000267805 */ /* 0x000fe4000001ff00 */
[----:B------:R-:W-:Y:S02]  /*7f90*/  CS2R R24, SRZ ;  /* 0x0000000000187805 */ /* 0x000fe4000001ff00 */
[----:B------:R-:W-:Y:S02]  /*7fa0*/  CS2R R26, SRZ ;  /* 0x00000000001a7805 */ /* 0x000fe4000001ff00 */
[----:B------:R2:W5:Y:S01]  /*7fb0*/  @!P0 LDG.E.128 R36, desc[UR40][R10.64] ;  /* 0x000000280a248981 */ /* 0x000562000c1e1d00 */
[----:B0-----:R-:W-:-:S03]  /*7fc0*/  @P2 IMAD.HI.U32 R0, R3, R8, RZ ;  /* 0x0000000803002227 */ /* 0x001fc600078e00ff */
[----:B------:R0:W5:Y:S02]  /*7fd0*/  @!P1 LDG.E.128 R24, desc[UR40][R12.64] ;  /* 0x000000280c189981 */ /* 0x000164000c1e1d00 */
[----:B-1----:R-:W-:-:S04]  /*7fe0*/  @P2 SHF.R.U32.HI R3, RZ, R9, R0 ;  /* 0x00000009ff032219 */ /* 0x002fc80000011600 */
[----:B------:R-:W-:Y:S01]  /*7ff0*/  SHF.R.S32.HI R21, RZ, 0x1f, R3 ;  /* 0x0000001fff157819 */ /* 0x000fe20000011403 */
[----:B------:R-:W-:Y:S01]  /*8000*/  IMAD.MOV.U32 R8, RZ, RZ, R42 ;  /* 0x000000ffff087224 */ /* 0x000fe200078e002a */
[----:B--2---:R-:W-:Y:S01]  /*8010*/  MOV R11, R51 ;  /* 0x00000033000b7202 */ /* 0x004fe20000000f00 */
[----:B------:R-:W-:Y:S02]  /*8020*/  IMAD.MOV.U32 R9, RZ, RZ, R49 ;  /* 0x000000ffff097224 */ /* 0x000fe400078e0031 */
[----:B------:R-:W-:Y:S02]  /*8030*/  IMAD.MOV.U32 R10, RZ, RZ, R40 ;  /* 0x000000ffff0a7224 */ /* 0x000fe400078e0028 */
[C---:B------:R-:W-:Y:S02]  /*8040*/  IMAD R0, R21.reuse, R4, RZ ;  /* 0x0000000415007224 */ /* 0x040fe400078e02ff */
[----:B0-----:R-:W-:Y:S02]  /*8050*/  IMAD R12, R21, R6, RZ ;  /* 0x00000006150c7224 */ /* 0x001fe400078e02ff */
        /* <DEDUP_REMOVED lines=13> */
.L_x_3893:
[----:B------:R-:W-:-:S03]  /*8130*/  UMOV UR4, 0xffffffff ;  /* 0xffffffff00047882 */ /* 0x000fc60000000000 */
[----:B------:R-:W-:Y:S05]  /*8140*/  BRA.DIV UR4, `(.L_x_3700) ;  /* 0x000000fa04cc7947 */ /* 0x000fea000b800000 */
.L_x_3896:
[----:B------:R-:W-:-:S03]  /*8150*/  UMOV UR4, 0xffffffff ;  /* 0xffffffff00047882 */ /* 0x000fc60000000000 */
[----:B------:R-:W-:Y:S05]  /*8160*/  BRA.DIV UR4, `(.L_x_3701) ;  /* 0x000000fa04ec7947 */ /* 0x000fea000b800000 */
.L_x_3899:
[----:B------:R-:W-:-:S03]  /*8170*/  UMOV UR4, 0xffffffff ;  /* 0xffffffff00047882 */ /* 0x000fc60000000000 */
[----:B------:R-:W-:Y:S05]  /*8180*/  BRA.DIV UR4, `(.L_x_3702) ;  /* 0x000000fe040c7947 */ /* 0x000fea000b800000 */
.L_x_3902:
[----:B------:R-:W-:-:S03]  /*8190*/  UMOV UR4, 0xffffffff ;  /* 0xffffffff00047882 */ /* 0x000fc60000000000 */
[----:B------:R-:W-:Y:S05]  /*81a0*/  BRA.DIV UR4, `(.L_x_3703) ;  /* 0x000000fe042c7947 */ /* 0x000fea000b800000 */
.L_x_3905:
[----:B------:R-:W-:Y:S01]  /*81b0*/  UMOV UR4, 0xffffffff ;  /* 0xffffffff00047882 */ /* 0x000fe20000000000 */
[----:B------:R-:W-:Y:S02]  /*81c0*/  LOP3.LUT R5, R6, 0xfffffffe, RZ, 0xc0, !PT ;  /* 0xfffffffe06057812 */ /* 0x000fe400078ec0ff */
[----:B------:R-:W-:Y:S05]  /*81d0*/  BRA.DIV UR4, `(.L_x_3704) ;  /* 0x000000fe04487947 */ /* 0x000fea000b800000 */
.L_x_3908:
[----:B------:R-:W-:Y:S01]  /*81e0*/  UMOV UR4, 0xffffffff ;  /* 0xffffffff00047882 */ /* 0x000fe20000000000 */
[----:B------:R-:W-:Y:S02]  /*81f0*/  IMAD.IADD R5, R206, 0x1, -R5 ;  /* 0x00000001ce057824 */ /* 0x000fe400078e0a05 */
[----:B------:R-:W-:Y:S05]  /*8200*/  BRA.DIV UR4, `(.L_x_3705) ;  /* 0x000000fe04647947 */ /* 0x000fea000b800000 */
.L_x_3911:
[----:B------:R-:W-:Y:S01]  /*8210*/  UMOV UR4, 0xffffffff ;  /* 0xffffffff00047882 */ /* 0x000fe20000000000 */
[----:B------:R-:W-:Y:S02]  /*8220*/  SHF.L.U32 R3, R5, 0x1f, RZ ;  /* 0x0000001f05037819 */ /* 0x000fe400000006ff */
[----:B------:R-:W-:Y:S05]  /*8230*/  BRA.DIV UR4, `(.L_x_3706) ;  /* 0x000000fe04807947 */ /* 0x000fea000b800000 */
.L_x_3914:
        /* <DEDUP_REMOVED lines=8> */
[----:B------:R-:W-:Y:S02]  /*82c0*/  PRMT R50, R50, 0x5410, R0 ;  /* 0x0000541032327816 */ /* 0x000fe40000000000 */
[----:B------:R-:W-:-:S02]  /*82d0*/  MOV R0, R36 ;  /* 0x0000002400007202 */ /* 0x000fc40000000f00 */
[----:B------:R-:W-:Y:S01]  /*82e0*/  PRMT R15, R4, 0x7610, R15 ;  /* 0x00007610040f7816 */ /* 0x000fe2000000000f */
[----:B------:R-:W-:Y:S01]  /*82f0*/  IMAD.MOV.U32 R4, RZ, RZ, R39 ;  /* 0x000000ffff047224 */ /* 0x000fe200078e0027 */
[----:B------:R-:W-:Y:S01]  /*8300*/  PRMT R51, R5, 0x5410, R6 ;  /* 0x0000541005337816 */ /* 0x000fe20000000006 */
[----:B------:R-:W-:Y:S01]  /*8310*/  IMAD.MOV.U32 R6, RZ, RZ, R25 ;  /* 0x000000ffff067224 */ /* 0x000fe200078e0019 */
[----:B------:R-:W-:Y:S01]  /*8320*/  PRMT R49, R0, 0x7610, R49 ;  /* 0x0000761000317816 */ /* 0x000fe20000000031 */
[----:B------:R-:W-:Y:S01]  /*8330*/  IMAD.MOV.U32 R0, RZ, RZ, R38 ;  /* 0x000000ffff007224 */ /* 0x000fe200078e0026 */
[----:B------:R-:W-:Y:S02]  /*8340*/  MOV R5, R24 ;  /* 0x0000001800057202 */ /* 0x000fe40000000f00 */
[----:B------:R-:W-:Y:S01]  /*8350*/  PRMT R50, R4, 0x7610, R50 ;  /* 0x0000761004327816 */ /* 0x000fe20000000032 */
[----:B------:R-:W-:Y:S01]  /*8360*/  IMAD.MOV.U32 R4, RZ, RZ, R29 ;  /* 0x000000ffff047224 */ /* 0x000fe200078e001d */
[----:B------:R-:W-:-:S02]  /*8370*/  PRMT R49, R49, 0x5410, R0 ;  /* 0x0000541031317816 */ /* 0x000fc40000000000 */
        /* <DEDUP_REMOVED lines=8> */
.L_x_3915:
[----:B------:R-:W-:Y:S05]  /*8400*/  BSYNC B1 ;  /* 0x0000000000017941 */ /* 0x000fea0003800000 */
.L_x_3707:
[----:B------:R-:W-:Y:S01]  /*8410*/  BSSY B1, `(.L_x_3709) ;  /* 0x0000063000017945 */ /* 0x000fe20003800000 */
[----:B------:R-:W-:Y:S01]  /*8420*/  IMAD.MOV.U32 R55, RZ, RZ, R30 ;  /* 0x000000ffff377224 */ /* 0x000fe200078e001e */
[----:B------:R-:W-:Y:S02]  /*8430*/  MOV R57, R31 ;  /* 0x0000001f00397202 */ /* 0x000fe40000000f00 */
[----:B0-----:R-:W-:Y:S01]  /*8440*/  LOP3.LUT R3, R0, 0x38, RZ, 0xc0, !PT ;  /* 0x0000003800037812 */ /* 0x001fe200078ec0ff */
        /* <DEDUP_REMOVED lines=13> */
[--C-:B------:R-:W-:Y:S01]  /*8520*/  SHF.R.U64 R44, R38, 0x10, R39.reuse ;  /* 0x00000010262c7819 */ /* 0x100fe20000001227 */
[----:B------:R-:W-:Y:S01]  /*8530*/  IMAD R5, R199, 0x200, R0 ;  /* 0x00000200c7057824 */ /* 0x000fe200078e0200 */
[----:B------:R-:W-:Y:S02]  /*8540*/  LOP3.LUT R0, R7, R3, R4, 0x1e, !PT ;  /* 0x0000000307007212 */ /* 0x000fe400078e1e04 */
[----:B------:R-:W-:Y:S01]  /*8550*/  SHF.R.U32.HI R41, RZ, 0x10, R39 ;  /* 0x00000010ff297819 */ /* 0x000fe20000011627 */
[----:B------:R-:W-:Y:S01]  /*8560*/  IMAD R42, R5, 0x2, R2 ;  /* 0x00000002052a7824 */ /* 0x000fe200078e0202 */
[----:B------:R-:W-:-:S02]  /*8570*/  LEA R9, R199, R0, 0x9 ;  /* 0x00000000c7097211 */ /* 0x000fc400078e48ff */
[----:B------:R-:W-:Y:S01]  /*8580*/  SHF.R.U32.HI R46, RZ, 0x10, R35 ;  /* 0x00000010ff2e7819 */ /* 0x000fe20000011623 */
[----:B------:R-:W-:Y:S01]  /*8590*/  HADD2.F32 R35, -RZ, R36.H0_H0 ;  /* 0x20000024ff237230 */ /* 0x000fe20000004100 */
[----:B------:R-:W0:Y:S01]  /*85a0*/  LDS.128 R4, [R42+0x20400] ;  /* 0x020400002a047984 */ /* 0x000e220000000c00 */
[----:B------:R-:W-:Y:S02]  /*85b0*/  IMAD R43, R9, 0x2, R2 ;  /* 0x00000002092b7824 */ /* 0x000fe400078e0202 */
[----:B------:R-:W-:-:S03]  /*85c0*/  HADD2.F32 R36, -RZ, R50.H0_H0 ;  /* 0x20000032ff247230 */ /* 0x000fc60000004100 */
[----:B------:R-:W1:Y:S01]  /*85d0*/  LDS.128 R8, [R43+0x20400] ;  /* 0x020400002b087984 */ /* 0x000e620000000c00 */
[--C-:B0-----:R-:W-:Y:S02]  /*85e0*/  HADD2.F32 R12, -RZ, R5.reuse.H0_H0 ;  /* 0x20000005ff0c7230 */ /* 0x101fe40000004100 */
[----:B------:R-:W-:Y:S02]  /*85f0*/  HADD2.F32 R5, -RZ, R5.H1_H1 ;  /* 0x30000005ff057230 */ /* 0x000fe40000004100 */
[----:B------:R-:W-:Y:S02]  /*8600*/  HADD2.F32 R13, -RZ, R7.H0_H0 ;  /* 0x20000007ff0d7230 */ /* 0x000fe40000004100 */
[--C-:B-1----:R-:W-:Y:S02]  /*8610*/  HADD2.F32 R15, -RZ, R9.reuse.H0_H0 ;  /* 0x20000009ff0f7230 */ /* 0x102fe40000004100 */
[----:B------:R-:W-:Y:S02]  /*8620*/  HADD2.F32 R20, -RZ, R9.H1_H1 ;  /* 0x30000009ff147230 */ /* 0x000fe40000004100 */
[----:B------:R-:W-:-:S02]  /*8630*/  HADD2.F32 R21, -RZ, R11.H0_H0 ;  /* 0x2000000bff157230 */ /* 0x000fc40000004100 */
[CC--:B------:R-:W-:Y:S01]  /*8640*/  FMUL.FTZ R37, R15.reuse, R34.reuse ;  /* 0x000000220f257220 */ /* 0x0c0fe20000410000 */
[----:B------:R-:W-:Y:S01]  /*8650*/  FMUL.FTZ R39, R15, R33 ;  /* 0x000000210f277220 */ /* 0x000fe20000410000 */
[----:B------:R-:W-:Y:S02]  /*8660*/  HADD2.F32 R15, -RZ, R40.H0_H0 ;  /* 0x20000028ff0f7230 */ /* 0x000fe40000004100 */
[----:B------:R-:W-:Y:S01]  /*8670*/  FMUL.FTZ R38, R20, R35 ;  /* 0x0000002314267220 */ /* 0x000fe20000410000 */
[C---:B------:R-:W-:Y:S01]  /*8680*/  FFMA.FTZ R37, R12.reuse, R33, -R37 ;  /* 0x000000210c257223 */ /* 0x040fe20000010825 */
[----:B------:R-:W-:Y:S01]  /*8690*/  FFMA.FTZ R39, R12, R34, R39 ;  /* 0x000000220c277223 */ /* 0x000fe20000010027 */
[----:B------:R-:W-:Y:S02]  /*86a0*/  HADD2.F32 R12, -RZ, R51.H1_H1 ;  /* 0x30000033ff0c7230 */ /* 0x000fe40000004100 */
[----:B------:R-:W-:Y:S01]  /*86b0*/  FMUL.FTZ R40, R21, R36 ;  /* 0x0000002415287220 */ /* 0x000fe20000410000 */
[----:B------:R-:W-:-:S02]  /*86c0*/  HADD2.F32 R32, -RZ, R11.H1_H1 ;  /* 0x3000000bff207230 */ /* 0x000fc40000004100 */
[-C--:B------:R-:W-:Y:S01]  /*86d0*/  FMUL.FTZ R20, R20, R15.reuse ;  /* 0x0000000f14147220 */ /* 0x080fe20000410000 */
[----:B------:R-:W-:Y:S02]  /*86e0*/  HADD2.F32 R33, -RZ, R41.H0_H0 ;  /* 0x20000029ff217230 */ /* 0x000fe40000004100 */
[-C--:B------:R-:W-:Y:S01]  /*86f0*/  FMUL.FTZ R21, R21, R12.reuse ;  /* 0x0000000c15157220 */ /* 0x080fe20000410000 */
[C---:B------:R-:W-:Y:S01]  /*8700*/  FFMA.FTZ R38, R5.reuse, R15, -R38 ;  /* 0x0000000f05267223 */ /* 0x040fe20000010826 */
[----:B------:R-:W-:Y:S02]  /*8710*/  HADD2.F32 R14, -RZ, R7.H1_H1 ;  /* 0x30000007ff0e7230 */ /* 0x000fe40000004100 */
[----:B------:R-:W-:Y:S01]  /*8720*/  FFMA.FTZ R34, R5, R35, R20 ;  /* 0x0000002305227223 */ /* 0x000fe20000010014 */
[C---:B------:R-:W-:Y:S01]  /*8730*/  FFMA.FTZ R40, R13.reuse, R12, -R40 ;  /* 0x0000000c0d287223 */ /* 0x040fe20000010828 */
[----:B------:R-:W-:Y:S02]  /*8740*/  HADD2.F32 R15, -RZ, R46.H0_H0 ;  /* 0x2000002eff0f7230 */ /* 0x000fe40000004100 */
[----:B------:R-:W-:Y:S01]  /*8750*/  FFMA.FTZ R36, R13, R36, R21 ;  /* 0x000000240d247223 */ /* 0x000fe20000010015 */
[----:B------:R-:W-:-:S02]  /*8760*/  HADD2.F32 R9, -RZ, R8.H0_H0 ;  /* 0x20000008ff097230 */ /* 0x000fc40000004100 */
[C---:B------:R-:W-:Y:S01]  /*8770*/  FMUL.FTZ R21, R32.reuse, R33 ;  /* 0x0000002120157220 */ /* 0x040fe20000410000 */
[----:B------:R-:W-:Y:S02]  /*8780*/  HADD2.F32 R5, -RZ, R50.H1_H1 ;  /* 0x30000032ff057230 */ /* 0x000fe40000004100 */
[-C--:B------:R-:W-:Y:S01]  /*8790*/  FMUL.FTZ R41, R32, R15.reuse ;  /* 0x0000000f20297220 */ /* 0x080fe20000410000 */
[----:B------:R-:W-:Y:S02]  /*87a0*/  HADD2.F32 R13, -RZ, R49.H0_H0 ;  /* 0x20000031ff0d7230 */ /* 0x000fe40000004100 */
[----:B------:R-:W-:Y:S01]  /*87b0*/  FFMA.FTZ R35, R14, R15, -R21 ;  /* 0x0000000f0e237223 */ /* 0x000fe20000010815 */
[----:B------:R-:W-:Y:S02]  /*87c0*/  HADD2.F32 R0, -RZ, R4.H0_H0 ;  /* 0x20000004ff007230 */ /* 0x000fe40000004100 */
[----:B------:R-:W-:Y:S01]  /*87d0*/  FMUL.FTZ R32, R9, R5 ;  /* 0x0000000509207220 */ /* 0x000fe20000410000 */
[----:B------:R-:W-:-:S02]  /*87e0*/  HADD2.F32 R11, -RZ, R10.H0_H0 ;  /* 0x2000000aff0b7230 */ /* 0x000fc40000004100 */
[----:B------:R-:W-:Y:S01]  /*87f0*/  FMUL.FTZ R15, R9, R13 ;  /* 0x0000000d090f7220 */ /* 0x000fe20000410000 */
[----:B------:R-:W-:Y:S02]  /*8800*/  HADD2.F32 R20, -RZ, R49.H1_H1 ;  /* 0x30000031ff147230 */ /* 0x000fe40000004100 */
[----:B------:R-:W-:Y:S01]  /*8810*/  FFMA.FTZ R41, R14, R33, R41 ;  /* 0x000000210e297223 */ /* 0x000fe20000010029 */
[----:B------:R-:W-:Y:S02]  /*8820*/  HADD2.F32 R12, -RZ, R51.H0_H0 ;  /* 0x20000033ff0c7230 */ /* 0x000fe40000004100 */
[C---:B------:R-:W-:Y:S01]  /*8830*/  FFMA.FTZ R15, R0.reuse, R5, -R15 ;  /* 0x00000005000f7223 */ /* 0x040fe2000001080f */
[----:B------:R-:W-:Y:S01]  /*8840*/  FFMA.FTZ R32, R0, R13, R32 ;  /* 0x0000000d00207223 */ /* 0x000fe20000010020 */
[----:B------:R-:W-:Y:S02]  /*8850*/  HADD2.F32 R7, -RZ, R6.H0_H0 ;  /* 0x20000006ff077230 */ /* 0x000fe40000004100 */
[C---:B------:R-:W-:Y:S01]  /*8860*/  FMUL.FTZ R14, R11.reuse, R20 ;  /* 0x000000140b0e7220 */ /* 0x040fe20000410000 */
[----:B------:R-:W-:Y:S01]  /*8870*/  FMUL.FTZ R0, R11, R12 ;  /* 0x0000000c0b007220 */ /* 0x000fe20000410000 */
[----:B------:R-:W-:-:S02]  /*8880*/  HADD2.F32 R8, -RZ, R8.H1_H1 ;  /* 0x30000008ff087230 */ /* 0x000fc40000004100 */
[----:B------:R-:W-:Y:S02]  /*8890*/  HADD2.F32 R10, -RZ, R10.H1_H1 ;  /* 0x3000000aff0a7230 */ /* 0x000fe40000004100 */
[C---:B------:R-:W-:Y:S01]  /*88a0*/  FFMA.FTZ R14, R7.reuse, R12, -R14 ;  /* 0x0000000c070e7223 */ /* 0x040fe2000001080e */
[----:B------:R-:W-:Y:S02]  /*88b0*/  HADD2.F32 R11, -RZ, R45.H0_H0 ;  /* 0x2000002dff0b7230 */ /* 0x000fe40000004100 */
[----:B------:R-:W-:Y:S01]  /*88c0*/  FFMA.FTZ R20, R7, R20, R0 ;  /* 0x0000001407147223 */ /* 0x000fe20000010000 */
[----:B------:R-:W-:Y:S02]  /*88d0*/  HADD2.F32 R13, -RZ, R44.H0_H0 ;  /* 0x2000002cff0d7230 */ /* 0x000fe40000004100 */
        /* <DEDUP_REMOVED lines=22> */
.L_x_3710:
[----:B------:R-:W-:Y:S05]  /*8a40*/  BSYNC B1 ;  /* 0x0000000000017941 */ /* 0x000fea0003800000 */
.L_x_3709:
        /* <DEDUP_REMOVED lines=43> */
[----:B------:R-:W-:Y:S02]  /*8d00*/  HADD2.F32 R12, -RZ, R54.H0_H0 ;  /* 0x20000036ff0c7230 */ /* 0x000fe40000004100 */
[----:B------:R-:W-:Y:S01]  /*8d10*/  FFMA.FTZ R30, R5, R27, R30 ;  /* 0x0000001b051e7223 */ /* 0x000fe2000001001e */
[----:B------:R-:W-:Y:S02]  /*8d20*/  HADD2.F32 R24, -RZ, R11.H0_H0 ;  /* 0x2000000bff187230 */ /* 0x000fe40000004100 */
[----:B------:R-:W-:Y:S01]  /*8d30*/  FFMA.FTZ R26, R0, R25, R26 ;  /* 0x00000019001a7223 */ /* 0x000fe2000001001a */
[----:B------:R-:W-:-:S02]  /*8d40*/  HADD2.F32 R9, -RZ, R39.H1_H1 ;  /* 0x30000027ff097230 */ /* 0x000fc40000004100 */
[C---:B------:R-:W-:Y:S01]  /*8d50*/  FMUL.FTZ R0, R21.reuse, R20 ;  /* 0x0000001415007220 */ /* 0x040fe20000410000 */
[----:B------:R-:W-:Y:S02]  /*8d60*/  HADD2.F32 R5, -RZ, R54.H1_H1 ;  /* 0x30000036ff057230 */ /* 0x000fe40000004100 */
[-C--:B------:R-:W-:Y:S01]  /*8d70*/  FMUL.FTZ R32, R21, R12.reuse ;  /* 0x0000000c15207220 */ /* 0x080fe20000410000 */
[----:B------:R-:W-:Y:S02]  /*8d80*/  HADD2.F32 R11, -RZ, R11.H1_H1 ;  /* 0x3000000bff0b7230 */ /* 0x000fe40000004100 */
[----:B------:R-:W-:Y:S01]  /*8d90*/  FFMA.FTZ R21, R13, R12, -R0 ;  /* 0x0000000c0d157223 */ /* 0x000fe20000010800 */
[C---:B------:R-:W-:Y:S01]  /*8da0*/  FMUL.FTZ R25, R24.reuse, R9 ;  /* 0x0000000918197220 */ /* 0x040fe20000410000 */
[----:B------:R-:W-:Y:S02]  /*8db0*/  HADD2.F32 R12, -RZ, R33.H0_H0 ;  /* 0x20000021ff0c7230 */ /* 0x000fe40000004100 */
[----:B------:R-:W-:Y:S01]  /*8dc0*/  FMUL.FTZ R24, R24, R5 ;  /* 0x0000000518187220 */ /* 0x000fe20000410000 */
[----:B------:R-:W-:-:S02]  /*8dd0*/  HADD2.F32 R0, -RZ, R34.H0_H0 ;  /* 0x20000022ff007230 */ /* 0x000fc40000004100 */
[----:B------:R-:W-:Y:S01]  /*8de0*/  FFMA.FTZ R32, R13, R20, R32 ;  /* 0x000000140d207223 */ /* 0x000fe20000010020 */
[C---:B------:R-:W-:Y:S01]  /*8df0*/  FFMA.FTZ R20, R14.reuse, R5, -R25 ;  /* 0x000000050e147223 */ /* 0x040fe20000010819 */
[----:B------:R-:W-:Y:S01]  /*8e00*/  FFMA.FTZ R24, R14, R9, R24 ;  /* 0x000000090e187223 */ /* 0x000fe20000010018 */
[C---:B------:R-:W-:Y:S01]  /*8e10*/  FMUL.FTZ R34, R11.reuse, R12 ;  /* 0x0000000c0b227220 */ /* 0x040fe20000410000 */
[-C--:B------:R-:W-:Y:S01]  /*8e20*/  FMUL.FTZ R14, R11, R0.reuse ;  /* 0x000000000b0e7220 */ /* 0x080fe20000410000 */
[----:B------:R-:W-:Y:S02]  /*8e30*/  HADD2.F32 R8, -RZ, R8.H1_H1 ;  /* 0x30000008ff087230 */ /* 0x000fe40000004100 */
[----:B------:R-:W-:Y:S02]  /*8e40*/  HADD2.F32 R11, -RZ, R36.H0_H0 ;  /* 0x20000024ff0b7230 */ /* 0x000fe40000004100 */
[----:B------:R-:W-:Y:S01]  /*8e50*/  FFMA.FTZ R27, R7, R0, -R34 ;  /* 0x00000000071b7223 */ /* 0x000fe20000010822 */
[----:B------:R-:W-:-:S02]  /*8e60*/  HADD2.F32 R5, -RZ, R38.H0_H0 ;  /* 0x20000026ff057230 */ /* 0x000fc40000004100 */
[----:B------:R-:W-:Y:S01]  /*8e70*/  FFMA.FTZ R33, R7, R12, R14 ;  /* 0x0000000c07217223 */ /* 0x000fe2000001000e */
[----:B------:R-:W-:Y:S02]  /*8e80*/  HADD2.F32 R10, -RZ, R10.H1_H1 ;  /* 0x3000000aff0a7230 */ /* 0x000fe40000004100 */
[C---:B------:R-:W-:Y:S01]  /*8e90*/  FMUL.FTZ R7, R8.reuse, R11 ;  /* 0x0000000b08077220 */ /* 0x040fe20000410000 */
[----:B------:R-:W-:Y:S02]  /*8ea0*/  HADD2.F32 R13, -RZ, R35.H0_H0 ;  /* 0x20000023ff0d7230 */ /* 0x000fe40000004100 */
[-C--:B------:R-:W-:Y:S01]  /*8eb0*/  FMUL.FTZ R8, R8, R5.reuse ;  /* 0x0000000508087220 */ /* 0x080fe20000410000 */
[----:B------:R-:W-:Y:S02]  /*8ec0*/  HADD2.F32 R9, -RZ, R37.H0_H0 ;  /* 0x20000025ff097230 */ /* 0x000fe40000004100 */
[----:B------:R-:W-:Y:S01]  /*8ed0*/  FFMA.FTZ R0, R4, R5, -R7 ;  /* 0x0000000504007223 */ /* 0x000fe20000010807 */
[----:B------:R-:W-:-:S02]  /*8ee0*/  HADD2.F32 R6, -RZ, R6.H1_H1 ;  /* 0x30000006ff067230 */ /* 0x000fc40000004100 */
[----:B------:R-:W-:Y:S01]  /*8ef0*/  FMUL.FTZ R25, R10, R13 ;  /* 0x0000000d0a197220 */ /* 0x000fe20000410000 */
[----:B------:R-:W-:Y:S01]  /*8f00*/  FFMA.FTZ R11, R4, R11, R8 ;  /* 0x0000000b040b7223 */ /* 0x000fe20000010008 */
[-C--:B------:R-:W-:Y:S01]  /*8f10*/  FMUL.FTZ R10, R10, R9.reuse ;  /* 0x000000090a0a7220 */ /* 0x080fe20000410000 */
[----:B------:R-:W-:Y:S01]  /*8f20*/  F2FP.F16.F32.PACK_AB R7, R27, R20 ;  /* 0x000000141b07723e */ /* 0x000fe200000000ff */
[C---:B------:R-:W-:Y:S01]  /*8f30*/  FFMA.FTZ R8, R6.reuse, R9, -R25 ;  /* 0x0000000906087223 */ /* 0x040fe20000010819 */
[----:B------:R-:W-:Y:S01]  /*8f40*/  F2FP.F16.F32.PACK_AB R27, R33, R24 ;  /* 0x00000018211b723e */ /* 0x000fe200000000ff */
[----:B------:R-:W-:Y:S01]  /*8f50*/  FFMA.FTZ R13, R6, R13, R10 ;  /* 0x0000000d060d7223 */ /* 0x000fe2000001000a */
[----:B------:R-:W-:Y:S02]  /*8f60*/  F2FP.F16.F32.PACK_AB R5, R28, R29 ;  /* 0x0000001d1c05723e */ /* 0x000fe400000000ff */
[----:B------:R-:W-:Y:S02]  /*8f70*/  F2FP.F16.F32.PACK_AB R4, R0, R15 ;  /* 0x0000000f0004723e */ /* 0x000fe400000000ff */
[----:B------:R-:W-:-:S02]  /*8f80*/  F2FP.F16.F32.PACK_AB R24, R11, R26 ;  /* 0x0000001a0b18723e */ /* 0x000fc400000000ff */
[----:B------:R-:W-:Y:S02]  /*8f90*/  F2FP.F16.F32.PACK_AB R6, R8, R21 ;  /* 0x000000150806723e */ /* 0x000fe400000000ff */
[----:B------:R-:W-:Y:S02]  /*8fa0*/  F2FP.F16.F32.PACK_AB R25, R30, R31 ;  /* 0x0000001f1e19723e */ /* 0x000fe400000000ff */
[----:B------:R-:W-:Y:S01]  /*8fb0*/  F2FP.F16.F32.PACK_AB R26, R13, R32 ;  /* 0x000000200d1a723e */ /* 0x000fe200000000ff */
[----:B------:R4:W-:Y:S04]  /*8fc0*/  STS.128 [R217+0x20400], R4 ;  /* 0x02040004d9007388 */ /* 0x0009e80000000c00 */
[----:B------:R4:W-:Y:S02]  /*8fd0*/  STS.128 [R3+0x20400], R24 ;  /* 0x0204001803007388 */ /* 0x0009e40000000c00 */
.L_x_3696:
[----:B------:R-:W-:Y:S05]  /*8fe0*/  BSYNC B0 ;  /* 0x0000000000007941 */ /* 0x000fea0003800000 */
.L_x_3676:
        /* <DEDUP_REMOVED lines=8> */
.L_x_3673:
[----:B------:R-:W-:-:S13]  /*9070*/  ISETP.NE.AND P0, PT, R188, 0x3, PT ;  /* 0x00000003bc00780c */ /* 0x000fda0003f05270 */
[----:B------:R-:W-:Y:S05]  /*9080*/  @!P0 BRA `(.L_x_3711) ;  /* 0x0000000000048947 */ /* 0x000fea0003800000 */
[----:B------:R-:W-:Y:S01]  /*9090*/  BPT.TRAP 0x1 ;  /* 0x000000040000795c */ /* 0x000fe20000300000 */
.L_x_3711:
[----:B------:R-:W-:Y:S02]  /*90a0*/  LEA R21, R18, R2, 0x3 ;  /* 0x0000000212157211 */ /* 0x000fe400078e18ff */
[----:B------:R-:W-:-:S04]  /*90b0*/  SHF.L.U32 R58, R19, 0x1f, RZ ;  /* 0x0000001f133a7819 */ /* 0x000fc800000006ff */
[----:B------:R0:W0:Y:S01]  /*90c0*/  SYNCS.PHASECHK.TRANS64.TRYWAIT P1, [R21+URZ+0x28c30], R58 ;  /* 0x028c303a150075a7 */ /* 0x000022000802017f */
[----:B------:R-:W-:Y:S05]  /*90d0*/  @!P0 BRA `(.L_x_3712) ;  /* 0x0000000000048947 */ /* 0x000fea0003800000 */
[----:B------:R-:W-:Y:S01]  /*90e0*/  BPT.TRAP 0x1 ;  /* 0x000000040000795c */ /* 0x000fe20000300000 */
.L_x_3712:
[C---:B--23--:R-:W-:Y:S02]  /*90f0*/  VIADD R0, R2.reuse, 0x22400 ;  /* 0x0002240002007836 */ /* 0x04cfe40000000000 */
        /* <DEDUP_REMOVED lines=9> */
.L_x_3713:
[----:B------:R-:W-:Y:S01]  /*9190*/  IMAD R12, R18, 0x200, R15 ;  /* 0x00000200120c7824 */ /* 0x000fe200078e020f */
[----:B------:R-:W-:Y:S01]  /*91a0*/  LOP3.LUT R4, R3, 0x10000, RZ, 0xfc, !PT ;  /* 0x0001000003047812 */ /* 0x000fe200078efcff */
[----:B------:R-:W-:Y:S01]  /*91b0*/  IMAD.MOV.U32 R13, RZ, RZ, 0x40000040 ;  /* 0x40000040ff0d7424 */ /* 0x000fe200078e00ff */
[----:B------:R-:W-:Y:S01]  /*91c0*/  MOV R5, 0x40000040 ;  /* 0x4000004000057802 */ /* 0x000fe20000000f00 */
[----:B------:R-:W-:Y:S05]  /*91d0*/  WARPSYNC.ALL ;  /* 0x0000000000007948 */ /* 0x000fea0003800000 */
[C---:B------:R-:W-:Y:S01]  /*91e0*/  R2UR UR4, R4.reuse ;  /* 0x00000000040472ca */ /* 0x040fe200000e0000 */
[----:B-----5:R-:W-:Y:S01]  /*91f0*/  WARPGROUP.ARRIVE ;  /* 0x00000000000079c5 */ /* 0x020fe20000000000 */
[----:B------:R-:W-:Y:S01]  /*9200*/  R2UR UR5, R5 ;  /* 0x00000000050572ca */ /* 0x000fe200000e0000 */
[----:B------:R-:W-:Y:S01]  /*9210*/  VIADD R10, R4, 0x2 ;  /* 0x00000002040a7836 */ /* 0x000fe20000000000 */
[C---:B------:R-:W-:Y:S01]  /*9220*/  R2UR UR6, R12.reuse ;  /* 0x000000000c0672ca */ /* 0x040fe200000e0000 */
[----:B------:R-:W-:Y:S01]  /*9230*/  VIADD R6, R12, 0x2 ;  /* 0x000000020c067836 */ /* 0x000fe20000000000 */
[----:B------:R-:W-:Y:S01]  /*9240*/  R2UR UR7, R13 ;  /* 0x000000000d0772ca */ /* 0x000fe200000e0000 */
[----:B------:R-:W-:Y:S01]  /*9250*/  IMAD.MOV.U32 R7, RZ, RZ, 0x40000040 ;  /* 0x40000040ff077424 */ /* 0x000fe200078e00ff */
[----:B------:R-:W-:Y:S01]  /*9260*/  MOV R11, 0x40000040 ;  /* 0x40000040000b7802 */ /* 0x000fe20000000f00 */
[----:B------:R-:W-:Y:S01]  /*9270*/  VIADD R8, R4, 0x4 ;  /* 0x0000000404087836 */ /* 0x000fe20000000000 */
[----:B------:R-:W-:Y:S01]  /*9280*/  MOV R9, 0x40000040 ;  /* 0x4000004000097802 */ /* 0x000fe20000000f00 */
[----:B------:R-:W-:Y:S01]  /*9290*/  IMAD.MOV.U32 R13, RZ, RZ, 0x40000040 ;  /* 0x40000040ff0d7424 */ /* 0x000fe200078e00ff */
[----:B------:R-:W1:Y:S01]  /*92a0*/  S2R R60, SR_TID.X ;  /* 0x00000000003c7919 */ /* 0x000e620000002100 */
[----:B------:R-:W-:-:S04]  /*92b0*/  IMAD.MOV.U32 R3, RZ, RZ, 0x40 ;  /* 0x00000040ff037424 */ /* 0x000fc800078e00ff */
[----:B------:R-:W-:Y:S02]  /*92c0*/  IMAD R0, R168, -0x40, R3 ;  /* 0xffffffc0a8007824 */ /* 0x000fe400078e0203 */
[----:B------:R-:W-:Y:S01]  /*92d0*/  HGMMA.64x64x16.F32 R24, gdesc[UR4], RZ, !UPT, gsb0 ;  /* 0x00e00000041879f0 */ /* 0x000fe2000c0008ff */
[----:B------:R-:W-:Y:S02]  /*92e0*/  R2UR UR4, R10 ;  /* 0x000000000a0472ca */ /* 0x000fe400000e0000 */
[----:B------:R-:W-:Y:S02]  /*92f0*/  R2UR UR5, R11 ;  /* 0x000000000b0572ca */ /* 0x000fe400000e0000 */
[----:B------:R-:W-:Y:S01]  /*9300*/  R2UR UR6, R6 ;  /* 0x00000000060672ca */ /* 0x000fe200000e0000 */
[C---:B------:R-:W-:Y:S01]  /*9310*/  VIADD R6, R12.reuse, 0x4 ;  /* 0x000000040c067836 */ /* 0x040fe20000000000 */
[----:B------:R-:W-:Y:S01]  /*9320*/  R2UR UR7, R7 ;  /* 0x00000000070772ca */ /* 0x000fe200000e0000 */
[----:B------:R-:W-:Y:S01]  /*9330*/  IMAD.MOV.U32 R7, RZ, RZ, 0x40000040 ;  /* 0x40000040ff077424 */ /* 0x000fe200078e00ff */
[----:B------:R-:W-:Y:S01]  /*9340*/  IADD3 R3, R187, 0x1, R0 ;  /* 0x00000001bb037810 */ /* 0x000fe20007ffe000 */
[----:B------:R-:W-:Y:S01]  /*9350*/  VIADD R12, R12, 0x6 ;  /* 0x000000060c0c7836 */ /* 0x000fe20000000000 */
[----:B------:R-:W-:-:S02]  /*9360*/  IADD3 R0, -R192, R0, R187 ;  /* 0x00000000c0007210 */ /* 0x000fc40007ffe1bb */
[----:B------:R-:W-:Y:S02]  /*9370*/  IADD3 R3, -R192, R3, -R184 ;  /* 0x00000003c0037210 */ /* 0x000fe40007ffe9b8 */
[----:B-1----:R-:W-:Y:S01]  /*9380*/  LOP3.LUT R60, R60, 0x7f, RZ, 0xc0, !PT ;  /* 0x0000007f3c3c7812 */ /* 0x002fe200078ec0ff */
[----:B------:R-:W-:Y:S02]  /*9390*/  WARPGROUP.DEPBAR.LE gsb0, 0x0 ;  /* 0x00008000000079c5 */ /* 0x000fe40000010000 */
[----:B------:R-:W-:-:S06]  /*93a0*/  WARPGROUP.ARRIVE ;  /* 0x00000000000079c5 */ /* 0x000fcc0000000000 */
[----:B------:R-:W-:Y:S01]  /*93b0*/  HGMMA.64x64x16.F32 R24, gdesc[UR4], R24, gsb0 ;  /* 0x00e00000041879f0 */ /* 0x000fe20008000818 */
[----:B------:R-:W-:Y:S02]  /*93c0*/  R2UR UR4, R8 ;  /* 0x00000000080472ca */ /* 0x000fe400000e0000 */
[----:B------:R-:W-:Y:S02]  /*93d0*/  R2UR UR5, R9 ;  /* 0x00000000090572ca */ /* 0x000fe400000e0000 */
[----:B------:R-:W-:Y:S01]  /*93e0*/  R2UR UR6, R6 ;  /* 0x00000000060672ca */ /* 0x000fe200000e0000 */
[----:B------:R-:W-:Y:S01]  /*93f0*/  VIADD R6, R4, 0x6 ;  /* 0x0000000604067836 */ /* 0x000fe20000000000 */
[----:B------:R-:W-:Y:S02]  /*9400*/  R2UR UR7, R7 ;  /* 0x00000000070772ca */ /* 0x000fe400000e0000 */
[----:B------:R-:W-:Y:S01]  /*9410*/  MOV R7, 0x40000040 ;  /* 0x4000004000077802 */ /* 0x000fe20000000f00 */
[----:B------:R-:W-:-:S02]  /*9420*/  WARPGROUP.DEPBAR.LE gsb0, 0x0 ;  /* 0x00008000000079c5 */ /* 0x000fc40000010000 */
[----:B------:R-:W-:-:S08]  /*9430*/  WARPGROUP.ARRIVE ;  /* 0x00000000000079c5 */ /* 0x000fd00000000000 */
[----:B------:R-:W-:Y:S01]  /*9440*/  HGMMA.64x64x16.F32 R24, gdesc[UR4], R24, gsb0 ;  /* 0x00e00000041879f0 */ /* 0x000fe20008000818 */
[----:B------:R-:W-:Y:S02]  /*9450*/  R2UR UR4, R6 ;  /* 0x00000000060472ca */ /* 0x000fe400000e0000 */
[----:B------:R-:W-:Y:S02]  /*9460*/  R2UR UR5, R7 ;  /* 0x00000000070572ca */ /* 0x000fe400000e0000 */
[----:B------:R-:W-:Y:S01]  /*9470*/  R2UR UR6, R12 ;  /* 0x000000000c0672ca */ /* 0x000fe200000e0000 */
[----:B------:R-:W-:Y:S01]  /*9480*/  IMAD R12, R185, 0x40, R190 ;  /* 0x00000040b90c7824 */ /* 0x000fe200078e02be */
[----:B------:R-:W-:-:S04]  /*9490*/  R2UR UR7, R13 ;  /* 0x000000000d0772ca */ /* 0x000fc800000e0000 */
        /* <DEDUP_REMOVED lines=54> */
[C---:B------:R-:W-:Y:S02]  /*9800*/  ISETP.GT.AND P1, PT, R0.reuse, RZ, PT ;  /* 0x000000ff0000720c */ /* 0x040fe40003f24270 */
[----:B------:R-:W-:Y:S02]  /*9810*/  FMNMX.FTZ R20, R55, R20, !PT ;  /* 0x0000001437147209 */ /* 0x000fe40007810000 */
[----:B------:R-:W-:-:S02]  /*9820*/  ISETP.GT.AND P2, PT, R0, 0x1, PT ;  /* 0x000000010000780c */ /* 0x000fc40003f44270 */
[----:B------:R-:W-:Y:S01]  /*9830*/  ISETP.GT.AND P3, PT, R0, 0x8, PT ;  /* 0x000000080000780c */ /* 0x000fe20003f64270 */
[----:B------:R-:W1:Y:S01]  /*9840*/  SHFL.BFLY PT, R13, R20, 0x2, 0x1f ;  /* 0x0c401f00140d7f89 */ /* 0x000e6200000e0000 */
[----:B------:R-:W-:Y:S02]  /*9850*/  FSEL R3, R24, -INF , P1 ;  /* 0xff80000018037808 */ /* 0x000fe40000800000 */
[----:B------:R-:W-:Y:S02]  /*9860*/  FSEL R25, R25, -INF , P2 ;  /* 0xff80000019197808 */ /* 0x000fe40001000000 */
[C---:B------:R-:W-:Y:S02]  /*9870*/  ISETP.GT.AND P1, PT, R0.reuse, 0x9, PT ;  /* 0x000000090000780c */ /* 0x040fe40003f24270 */
[----:B------:R-:W-:Y:S02]  /*9880*/  FMNMX.FTZ R12, R3, R25, !PT ;  /* 0x00000019030c7209 */ /* 0x000fe40007810000 */
[----:B------:R-:W-:-:S02]  /*9890*/  ISETP.GT.AND P2, PT, R0, 0x10, PT ;  /* 0x000000100000780c */ /* 0x000fc40003f44270 */
[----:B------:R-:W-:Y:S02]  /*98a0*/  FSEL R29, R29, -INF , P1 ;  /* 0xff8000001d1d7808 */ /* 0x000fe40000800000 */
[----:B------:R-:W-:Y:S02]  /*98b0*/  ISETP.GT.AND P1, PT, R0, 0x11, PT ;  /* 0x000000110000780c */ /* 0x000fe40003f24270 */
[----:B------:R-:W-:Y:S02]  /*98c0*/  FSEL R27, R32, -INF , P2 ;  /* 0xff800000201b7808 */ /* 0x000fe40001000000 */
[C---:B------:R-:W-:Y:S02]  /*98d0*/  ISETP.GT.AND P2, PT, R0.reuse, 0x18, PT ;  /* 0x000000180000780c */ /* 0x040fe40003f44270 */
[----:B------:R-:W-:Y:S02]  /*98e0*/  FSEL R33, R33, -INF , P1 ;  /* 0xff80000021217808 */ /* 0x000fe40000800000 */
[----:B------:R-:W-:-:S02]  /*98f0*/  ISETP.GT.AND P1, PT, R0, 0x19, PT ;  /* 0x000000190000780c */ /* 0x000fc40003f24270 */
[----:B-1----:R-:W-:Y:S02]  /*9900*/  FMNMX.FTZ R26, R20, R13, !PT ;  /* 0x0000000d141a7209 */ /* 0x002fe40007810000 */
[----:B------:R-:W-:Y:S02]  /*9910*/  FSEL R13, R28, -INF , P3 ;  /* 0xff8000001c0d7808 */ /* 0x000fe40001800000 */
[----:B------:R-:W-:Y:S01]  /*9920*/  FSEL R37, R37, -INF , P1 ;  /* 0xff80000025257808 */ /* 0x000fe20000800000 */
[----:B------:R-:W1:Y:S01]  /*9930*/  SHFL.BFLY PT, R31, R26, 0x1, 0x1f ;  /* 0x0c201f001a1f7f89 */ /* 0x000e6200000e0000 */
[----:B------:R-:W-:Y:S02]  /*9940*/  FMNMX.FTZ R12, R13, R12, !PT ;  /* 0x0000000c0d0c7209 */ /* 0x000fe40007810000 */
[----:B------:R-:W-:Y:S02]  /*9950*/  ISETP.GT.AND P1, PT, R0, 0x21, PT ;  /* 0x000000210000780c */ /* 0x000fe40003f24270 */
[----:B------:R-:W-:-:S02]  /*9960*/  FMNMX.FTZ R12, R29, R12, !PT ;  /* 0x0000000c1d0c7209 */ /* 0x000fc40007810000 */
[----:B------:R-:W-:Y:S02]  /*9970*/  FSEL R41, R41, -INF , P1 ;  /* 0xff80000029297808 */ /* 0x000fe40000800000 */
[----:B------:R-:W-:Y:S02]  /*9980*/  FMNMX.FTZ R12, R27, R12, !PT ;  /* 0x0000000c1b0c7209 */ /* 0x000fe40007810000 */
[C---:B------:R-:W-:Y:S02]  /*9990*/  ISETP.GT.AND P3, PT, R0.reuse, 0x29, PT ;  /* 0x000000290000780c */ /* 0x040fe40003f64270 */
[----:B------:R-:W-:Y:S02]  /*99a0*/  FMNMX.FTZ R12, R33, R12, !PT ;  /* 0x0000000c210c7209 */ /* 0x000fe40007810000 */
[----:B------:R-:W-:Y:S02]  /*99b0*/  ISETP.GT.AND P1, PT, R0, 0x30, PT ;  /* 0x000000300000780c */ /* 0x000fe40003f24270 */
[----:B------:R-:W-:-:S02]  /*99c0*/  FSEL R45, R45, -INF , P3 ;  /* 0xff8000002d2d7808 */ /* 0x000fc40001800000 */
[----:B------:R-:W-:Y:S02]  /*99d0*/  FSEL R43, R48, -INF , P1 ;  /* 0xff800000302b7808 */ /* 0x000fe40000800000 */
[----:B------:R-:W-:Y:S02]  /*99e0*/  ISETP.GT.AND P1, PT, R0, 0x38, PT ;  /* 0x000000380000780c */ /* 0x000fe40003f24270 */
[----:B-1----:R-:W-:Y:S02]  /*99f0*/  FMNMX.FTZ R20, R26, R31, !PT ;  /* 0x0000001f1a147209 */ /* 0x002fe40007810000 */
[----:B------:R-:W-:Y:S02]  /*9a00*/  FSEL R31, R36, -INF , P2 ;  /* 0xff800000241f7808 */ /* 0x000fe40001000000 */
        /* <DEDUP_REMOVED lines=8> */
[----:B------:R-:W-:Y:S02]  /*9a90*/  MOV R12, UR4 ;  /* 0x00000004000c7c02 */ /* 0x000fe40008000f00 */
[----:B------:R-:W-:Y:S02]  /*9aa0*/  FMNMX.FTZ R24, R39, R24, !PT ;  /* 0x0000001827187209 */ /* 0x000fe40007810000 */
[----:B------:R-:W-:Y:S01]  /*9ab0*/  ISETP.GT.AND P2, PT, R0, 0x31, PT ;  /* 0x000000310000780c */ /* 0x000fe20003f44270 */
[----:B------:R-:W-:Y:S01]  /*9ac0*/  FMUL.FTZ R26, R20, R12 ;  /* 0x0000000c141a7220 */ /* 0x000fe20000410000 */
[----:B------:R-:W-:Y:S02]  /*9ad0*/  FMNMX.FTZ R24, R45, R24, !PT ;  /* 0x000000182d187209 */ /* 0x000fe40007810000 */
[----:B------:R-:W-:Y:S02]  /*9ae0*/  FSEL R49, R49, -INF , P2 ;  /* 0xff80000031317808 */ /* 0x000fe40001000000 */
[----:B------:R-:W-:-:S02]  /*9af0*/  FMNMX.FTZ R24, R43, R24, !PT ;  /* 0x000000182b187209 */ /* 0x000fc40007810000 */
[----:B------:R-:W-:Y:S02]  /*9b00*/  FSETP.NEU.FTZ.AND P4, PT, R20, -INF , PT ;  /* 0xff8000001400780b */ /* 0x000fe40003f9d000 */
[----:B------:R-:W-:Y:S02]  /*9b10*/  ISETP.GT.AND P2, PT, R0, 0x39, PT ;  /* 0x000000390000780c */ /* 0x000fe40003f44270 */
[----:B------:R-:W-:Y:S02]  /*9b20*/  FSEL R47, R52, -INF , P1 ;  /* 0xff800000342f7808 */ /* 0x000fe40000800000 */
[----:B------:R-:W-:Y:S02]  /*9b30*/  FMNMX.FTZ R24, R49, R24, !PT ;  /* 0x0000001831187209 */ /* 0x000fe40007810000 */
[----:B------:R-:W-:Y:S02]  /*9b40*/  FSEL R26, R26, RZ, P4 ;  /* 0x000000ff1a1a7208 */ /* 0x000fe40002000000 */
[----:B------:R-:W-:-:S02]  /*9b50*/  FSEL R53, R53, -INF , P2 ;  /* 0xff80000035357808 */ /* 0x000fc40001000000 */
[----:B------:R-:W-:Y:S01]  /*9b60*/  FMNMX.FTZ R24, R47, R24, !PT ;  /* 0x000000182f187209 */ /* 0x000fe20007810000 */
[-CC-:B------:R-:W-:Y:S01]  /*9b70*/  FFMA.FTZ R57, R57, R12.reuse, -R26.reuse ;  /* 0x0000000c39397223 */ /* 0x180fe2000001081a */
[-CC-:B------:R-:W-:Y:S01]  /*9b80*/  FFMA.FTZ R14, R14, R12.reuse, -R26.reuse ;  /* 0x0000000c0e0e7223 */ /* 0x180fe2000001081a */
[--C-:B------:R-:W-:Y:S01]  /*9b90*/  FFMA.FTZ R59, R59, R12, -R26.reuse ;  /* 0x0000000c3b3b7223 */ /* 0x100fe2000001081a */
[----:B------:R-:W-:Y:S01]  /*9ba0*/  FMNMX.FTZ R24, R53, R24, !PT ;  /* 0x0000001835187209 */ /* 0x000fe20007810000 */
        /* <DEDUP_REMOVED lines=9> */
[----:B-1----:R-:W1:Y:S01]  /*9c40*/  SHFL.BFLY PT, R57, R24, 0x2, 0x1f ;  /* 0x0c401f0018397f89 */ /* 0x002e6200000e0000 */
[-CC-:B------:R-:W-:Y:S01]  /*9c50*/  FFMA.FTZ R75, R75, R12.reuse, -R26.reuse ;  /* 0x0000000c4b4b7223 */ /* 0x180fe2000001081a */
[-CC-:B------:R-:W-:Y:S01]  /*9c60*/  FFMA.FTZ R77, R77, R12.reuse, -R26.reuse ;  /* 0x0000000c4d4d7223 */ /* 0x180fe2000001081a */
[-CC-:B------:R-:W-:Y:S01]  /*9c70*/  FFMA.FTZ R79, R79, R12.reuse, -R26.reuse ;  /* 0x0000000c4f4f7223 */ /* 0x180fe2000001081a */
[-CC-:B------:R-:W-:Y:S01]  /*9c80*/  FFMA.FTZ R51, R51, R12.reuse, -R26.reuse ;  /* 0x0000000c33337223 */ /* 0x180fe2000001081a */
[-CC-:B------:R-:W-:Y:S01]  /*9c90*/  FFMA.FTZ R81, R81, R12.reuse, -R26.reuse ;  /* 0x0000000c51517223 */ /* 0x180fe2000001081a */
[----:B------:R-:W-:Y:S01]  /*9ca0*/  FFMA.FTZ R26, R55, R12, -R26 ;  /* 0x0000000c371a7223 */ /* 0x000fe2000001081a */
[----:B------:R-:W-:Y:S08]  /*9cb0*/  MUFU.EX2 R59, R59 ;  /* 0x0000003b003b7308 */ /* 0x000ff00000000800 */
[----:B------:R-:W3:Y:S08]  /*9cc0*/  MUFU.EX2 R30, R61 ;  /* 0x0000003d001e7308 */ /* 0x000ef00000000800 */
[----:B------:R-:W-:Y:S01]  /*9cd0*/  MUFU.EX2 R63, R63 ;  /* 0x0000003f003f7308 */ /* 0x000fe20000000800 */
[----:B-1----:R-:W-:-:S05]  /*9ce0*/  FMNMX.FTZ R57, R24, R57, !PT ;  /* 0x0000003918397209 */ /* 0x002fca0007810000 */
[----:B--2---:R-:W1:Y:S02]  /*9cf0*/  SHFL.BFLY PT, R14, R57, 0x1, 0x1f ;  /* 0x0c201f00390e7f89 */ /* 0x004e6400000e0000 */
[----:B------:R-:W2:Y:S01]  /*9d00*/  MUFU.EX2 R32, R65 ;  /* 0x0000004100207308 */ /* 0x000ea20000000800 */
[----:B---3--:R-:W-:-:S07]  /*9d10*/  F2FP.F16.F32.PACK_AB R155, R30, R59 ;  /* 0x0000003b1e9b723e */ /* 0x008fce00000000ff */
[----:B------:R-:W-:Y:S08]  /*9d20*/  MUFU.EX2 R42, R26 ;  /* 0x0000001a002a7308 */ /* 0x000ff00000000800 */
[----:B------:R-:W-:Y:S01]  /*9d30*/  MUFU.EX2 R67, R67 ;  /* 0x0000004300437308 */ /* 0x000fe20000000800 */
[----:B--2---:R-:W-:Y:S02]  /*9d40*/  F2FP.F16.F32.PACK_AB R157, R32, R63 ;  /* 0x0000003f209d723e */ /* 0x004fe400000000ff */
[----:B-1----:R-:W-:-:S05]  /*9d50*/  FMNMX.FTZ R14, R57, R14, !PT ;  /* 0x0000000e390e7209 */ /* 0x002fca0007810000 */
[----:B------:R-:W1:Y:S01]  /*9d60*/  MUFU.EX2 R34, R69 ;  /* 0x0000004500227308 */ /* 0x000e620000000800 */
[C---:B------:R-:W-:Y:S01]  /*9d70*/  FSETP.NEU.FTZ.AND P1, PT, R14.reuse, -INF , PT ;  /* 0xff8000000e00780b */ /* 0x040fe20003f3d000 */
[----:B------:R-:W-:-:S05]  /*9d80*/  FMUL.FTZ R0, R14, R12 ;  /* 0x0000000c0e007220 */ /* 0x000fca0000410000 */
[----:B------:R-:W-:Y:S01]  /*9d90*/  FSEL R24, R0, RZ, P1 ;  /* 0x000000ff00187208 */ /* 0x000fe20000800000 */
[----:B------:R-:W-:Y:S01]  /*9da0*/  FADD.FTZ R0, R153, R28 ;  /* 0x0000001c99007221 */ /* 0x000fe20000010000 */
        /* <DEDUP_REMOVED lines=17> */
[----:B------:R2:W3:Y:S01]  /*9ec0*/  MUFU.EX2 R152, R25 ;  /* 0x0000001900987308 */ /* 0x0004e20000000800 */
[-CC-:B------:R-:W-:Y:S01]  /*9ed0*/  FFMA.FTZ R49, R49, R12.reuse, -R24.reuse ;  /* 0x0000000c31317223 */ /* 0x180fe20000010818 */
[-CC-:B------:R-:W-:Y:S01]  /*9ee0*/  FFMA.FTZ R47, R47, R12.reuse, -R24.reuse ;  /* 0x0000000c2f2f7223 */ /* 0x180fe20000010818 */
[----:B------:R-:W-:Y:S01]  /*9ef0*/  FFMA.FTZ R24, R53, R12, -R24 ;  /* 0x0000000c35187223 */ /* 0x000fe20000010818 */
[----:B-1----:R-:W-:-:S04]  /*9f00*/  F2FP.F16.F32.PACK_AB R159, R34, R67 ;  /* 0x00000043229f723e */ /* 0x002fc800000000ff */
[----:B------:R-:W1:Y:S01]  /*9f10*/  MUFU.EX2 R13, R13 ;  /* 0x0000000d000d7308 */ /* 0x000e620000000800 */
[----:B--2---:R-:W-:-:S04]  /*9f20*/  FADD.FTZ R25, R59, R0 ;  /* 0x000000003b197221 */ /* 0x004fc80000010000 */
[----:B------:R-:W-:-:S03]  /*9f30*/  FADD.FTZ R26, R30, R25 ;  /* 0x000000191e1a7221 */ /* 0x000fc60000010000 */
[----:B------:R2:W4:Y:S01]  /*9f40*/  MUFU.EX2 R154, R29 ;  /* 0x0000001d009a7308 */ /* 0x0005220000000800 */
[----:B---3--:R-:W-:Y:S01]  /*9f50*/  FADD.FTZ R0, R3, R152 ;  /* 0x0000009803007221 */ /* 0x008fe20000010000 */
[----:B------:R-:W-:-:S06]  /*9f60*/  F2FP.F16.F32.PACK_AB R152, R152, R3 ;  /* 0x000000039898723e */ /* 0x000fcc00000000ff */
[----:B------:R-:W3:Y:S01]  /*9f70*/  MUFU.EX2 R27, R27 ;  /* 0x0000001b001b7308 */ /* 0x000ee20000000800 */
[----:B-1----:R-:W-:Y:S01]  /*9f80*/  FADD.FTZ R25, R13, R0 ;  /* 0x000000000d197221 */ /* 0x002fe20000010000 */
[----:B------:R-:W-:Y:S02]  /*9f90*/  @!P1 VIADD R0, R21, 0x28c40 ;  /* 0x00028c4015009836 */ /* 0x000fe40000000000 */
[----:B--2---:R-:W-:-:S03]  /*9fa0*/  FADD.FTZ R29, R63, R26 ;  /* 0x0000001a3f1d7221 */ /* 0x004fc60000010000 */
[----:B------:R-:W-:Y:S01]  /*9fb0*/  @!P1 PRMT R0, RZ, 0x654, R0 ;  /* 0x00000654ff009816 */ /* 0x000fe20000000000 */
[----:B------:R-:W1:Y:S01]  /*9fc0*/  MUFU.EX2 R156, R33 ;  /* 0x00000021009c7308 */ /* 0x000e620000000800 */
[----:B----4-:R-:W-:Y:S01]  /*9fd0*/  FADD.FTZ R44, R154, R25 ;  /* 0x000000199a2c7221 */ /* 0x010fe20000010000 */
[----:B------:R-:W-:Y:S01]  /*9fe0*/  FADD.FTZ R46, R32, R29 ;  /* 0x0000001d202e7221 */ /* 0x000fe20000010000 */
[----:B------:R1:W-:Y:S01]  /*9ff0*/  @!P1 SYNCS.ARRIVE.TRANS64.RED.A1T0 RZ, [R0+URZ], RZ ;  /* 0x000000ff00ff99a7 */ /* 0x0003e2000810043f */
[----:B------:R-:W-:Y:S01]  /*a000*/  F2FP.F16.F32.PACK_AB R154, R154, R13 ;  /* 0x0000000d9a9a723e */ /* 0x000fe200000000ff */
[----:B------:R-:W-:Y:S01]  /*a010*/  BAR.SYNC.DEFER_BLOCKING 0xf, 0x100 ;  /* 0x03c4000000007b1d */ /* 0x000fe20000010000 */
[----:B------:R-:W-:Y:S01]  /*a020*/  FADD.FTZ R29, R67, R46 ;  /* 0x0000002e431d7221 */ /* 0x000fe20000010000 */
[----:B---3--:R-:W-:-:S03]  /*a030*/  FADD.FTZ R25, R27, R44 ;  /* 0x0000002c1b197221 */ /* 0x008fc60000010000 */
[----:B------:R-:W-:Y:S01]  /*a040*/  FADD.FTZ R44, R34, R29 ;  /* 0x0000001d222c7221 */ /* 0x000fe20000010000 */
[----:B------:R-:W2:Y:S03]  /*a050*/  MUFU.EX2 R31, R31 ;  /* 0x0000001f001f7308 */ /* 0x000ea60000000800 */
[----:B------:R-:W-:Y:S01]  /*a060*/  FADD.FTZ R29, R71, R44 ;  /* 0x0000002c471d7221 */ /* 0x000fe20000010000 */
[C---:B-1----:R-:W-:Y:S01]  /*a070*/  FADD.FTZ R0, R156.reuse, R25 ;  /* 0x000000199c007221 */ /* 0x042fe20000010000 */
[----:B------:R-:W-:-:S03]  /*a080*/  F2FP.F16.F32.PACK_AB R156, R156, R27 ;  /* 0x0000001b9c9c723e */ /* 0x000fc600000000ff */
[----:B------:R-:W1:Y:S08]  /*a090*/  MUFU.EX2 R158, R37 ;  /* 0x00000025009e7308 */ /* 0x000e700000000800 */
[----:B------:R-:W3:Y:S01]  /*a0a0*/  MUFU.EX2 R35, R35 ;  /* 0x0000002300237308 */ /* 0x000ee20000000800 */
[----:B--2---:R-:W-:Y:S01]  /*a0b0*/  FADD.FTZ R25, R31, R0 ;  /* 0x000000001f197221 */ /* 0x004fe20000010000 */
[----:B------:R2:W-:Y:S06]  /*a0c0*/  STSM.16.M88.4 [R195+0x26800], R152 ;  /* 0x02680098c3007844 */ /* 0x0005ec0000000200 */
[----:B------:R-:W4:Y:S01]  /*a0d0*/  MUFU.EX2 R36, R73 ;  /* 0x0000004900247308 */ /* 0x000f220000000800 */
[C---:B-1----:R-:W-:Y:S01]  /*a0e0*/  FADD.FTZ R0, R158.reuse, R25 ;  /* 0x000000199e007221 */ /* 0x042fe20000010000 */
[----:B------:R-:W-:-:S05]  /*a0f0*/  F2FP.F16.F32.PACK_AB R158, R158, R31 ;  /* 0x0000001f9e9e723e */ /* 0x000fca00000000ff */
[----:B------:R2:W-:Y:S01]  /*a100*/  STSM.16.M88.4 [R196], R156 ;  /* 0x0000009cc4007844 */ /* 0x0005e20000000200 */
[----:B------:R-:W1:Y:S01]  /*a110*/  MUFU.EX2 R160, R41 ;  /* 0x0000002900a07308 */ /* 0x000e620000000800 */
[----:B---3--:R-:W-:-:S07]  /*a120*/  FADD.FTZ R25, R35, R0 ;  /* 0x0000000023197221 */ /* 0x008fce0000010000 */
[----:B------:R-:W3:Y:S01]  /*a130*/  MUFU.EX2 R75, R75 ;  /* 0x0000004b004b7308 */ /* 0x000ee20000000800 */
[C---:B----4-:R-:W-:Y:S01]  /*a140*/  FADD.FTZ R28, R36.reuse, R29 ;  /* 0x0000001d241c7221 */ /* 0x050fe20000010000 */
[----:B------:R-:W-:-:S06]  /*a150*/  F2FP.F16.F32.PACK_AB R161, R36, R71 ;  /* 0x0000004724a1723e */ /* 0x000fcc00000000ff */
[----:B------:R-:W4:Y:S01]  /*a160*/  MUFU.EX2 R39, R39 ;  /* 0x0000002700277308 */ /* 0x000f220000000800 */
[C---:B-1----:R-:W-:Y:S01]  /*a170*/  FADD.FTZ R0, R160.reuse, R25 ;  /* 0x00000019a0007221 */ /* 0x042fe20000010000 */
[----:B------:R-:W-:-:S06]  /*a180*/  F2FP.F16.F32.PACK_AB R160, R160, R35 ;  /* 0x00000023a0a0723e */ /* 0x000fcc00000000ff */
[----:B------:R-:W1:Y:S01]  /*a190*/  MUFU.EX2 R38, R77 ;  /* 0x0000004d00267308 */ /* 0x000e620000000800 */
[----:B---3--:R-:W-:-:S07]  /*a1a0*/  FADD.FTZ R29, R75, R28 ;  /* 0x0000001c4b1d7221 */ /* 0x008fce0000010000 */
[----:B------:R-:W3:Y:S01]  /*a1b0*/  MUFU.EX2 R162, R45 ;  /* 0x0000002d00a27308 */ /* 0x000ee20000000800 */
[----:B----4-:R-:W-:-:S07]  /*a1c0*/  FADD.FTZ R3, R39, R0 ;  /* 0x0000000027037221 */ /* 0x010fce0000010000 */
[----:B------:R-:W-:Y:S01]  /*a1d0*/  MUFU.EX2 R79, R79 ;  /* 0x0000004f004f7308 */ /* 0x000fe20000000800 */
[C---:B-1----:R-:W-:Y:S01]  /*a1e0*/  FADD.FTZ R28, R38.reuse, R29 ;  /* 0x0000001d261c7221 */ /* 0x042fe20000010000 */
[----:B------:R-:W-:-:S06]  /*a1f0*/  F2FP.F16.F32.PACK_AB R163, R38, R75 ;  /* 0x0000004b26a3723e */ /* 0x000fcc00000000ff */
[----:B------:R-:W1:Y:S01]  /*a200*/  MUFU.EX2 R40, R51 ;  /* 0x0000003300287308 */ /* 0x000e620000000800 */
[C---:B---3--:R-:W-:Y:S01]  /*a210*/  FADD.FTZ R0, R162.reuse, R3 ;  /* 0x00000003a2007221 */ /* 0x048fe20000010000 */
[----:B------:R-:W-:-:S05]  /*a220*/  F2FP.F16.F32.PACK_AB R162, R162, R39 ;  /* 0x00000027a2a2723e */ /* 0x000fca00000000ff */
[----:B------:R2:W-:Y:S01]  /*a230*/  STSM.16.M88.4 [R198], R160 ;  /* 0x000000a0c6007844 */ /* 0x0005e20000000200 */
        /* <DEDUP_REMOVED lines=9> */
[----:B------:R-:W-:Y:S02]  /*a2d0*/  FADD.FTZ R26, R26, R43 ;  /* 0x0000002b1a1a7221 */ /* 0x000fe40000010000 */
[----:B------:R-:W3:Y:S01]  /*a2e0*/  MUFU.EX2 R24, R24 ;  /* 0x0000001800187308 */ /* 0x000ee20000000800 */
[----:B-1----:R-:W-:Y:S01]  /*a2f0*/  F2FP.F16.F32.PACK_AB R167, R42, R81 ;  /* 0x000000512aa7723e */ /* 0x002fe200000000ff */
[----:B------:R-:W-:-:S04]  /*a300*/  FADD.FTZ R3, R81, R40 ;  /* 0x0000002851037221 */ /* 0x000fc80000010000 */
[----:B------:R-:W-:Y:S01]  /*a310*/  FADD.FTZ R3, R42, R3 ;  /* 0x000000032a037221 */ /* 0x000fe20000010000 */
[----:B---3--:R-:W-:Y:S01]  /*a320*/  F2FP.F16.F32.PACK_AB R166, R24, R47 ;  /* 0x0000002f18a6723e */ /* 0x008fe200000000ff */
[----:B------:R-:W-:-:S04]  /*a330*/  FADD.FTZ R47, R47, R26 ;  /* 0x0000001a2f2f7221 */ /* 0x000fc80000010000 */
[----:B------:R2:W-:Y:S01]  /*a340*/  STSM.16.M88.4 [R197], R164 ;  /* 0x000000a4c5007844 */ /* 0x0005e20000000200 */
[----:B------:R-:W-:Y:S01]  /*a350*/  FADD.FTZ R0, R24, R47 ;  /* 0x0000002f18007221 */ /* 0x000fe20000010000 */
[----:B------:R-:W-:Y:S06]  /*a360*/  @!P0 BRA `(.L_x_3715) ;  /* 0x0000000000048947 */ /* 0x000fec0003800000 */
[----:B------:R-:W-:Y:S01]  /*a370*/  BPT.TRAP 0x1 ;  /* 0x000000040000795c */ /* 0x000fe20000300000 */
.L_x_3715:
[----:B------:R1:W3:Y:S01]  /*a380*/  SYNCS.PHASECHK.TRANS64.TRYWAIT P2, [R21+URZ+0x28c50], R58 ;  /* 0x028c503a150075a7 */ /* 0x0002e2000804017f */
[----:B------:R-:W-:Y:S05]  /*a390*/  @!P0 BRA `(.L_x_3716) ;  /* 0x0000000000048947 */ /* 0x000fea0003800000 */
[----:B------:R-:W-:Y:S01]  /*a3a0*/  BPT.TRAP 0x1 ;  /* 0x000000040000795c */ /* 0x000fe20000300000 */
.L_x_3716:
[----:B------:R-:W-:Y:S01]  /*a3b0*/  LOP3.LUT R13, R56, 0x2000000, RZ, 0xfc, !PT ;  /* 0x02000000380d7812 */ /* 0x000fe200078efcff */
[----:B------:R-:W-:Y:S01]  /*a3c0*/  ULDC UR36, c[0x0][0x988] ;  /* 0x0002620000247ab9 */ /* 0x000fe20000000800 */
[----:B------:R-:W-:Y:S01]  /*a3d0*/  ULDC UR37, c[0x0][0x988] ;  /* 0x0002620000257ab9 */ /* 0x000fe20000000800 */
[----:B------:R-:W-:Y:S01]  /*a3e0*/  BSSY B0, `(.L_x_3717) ;  /* 0x0000006000007945 */ /* 0x000fe20003800000 */
[----:B------:R-:W-:Y:S02]  /*a3f0*/  IMAD.MOV.U32 R171, RZ, RZ, 0x40000040 ;  /* 0x40000040ffab7424 */ /* 0x000fe400078e00ff */
[----:B------:R-:W-:Y:S01]  /*a400*/  IMAD R170, R18, 0x1000, R13 ;  /* 0x0000100012aa7824 */ /* 0x000fe200078e020d */
[----:B---3--:R-:W-:Y:S06]  /*a410*/  @P2 BRA `(.L_x_3718) ;  /* 0x0000000000082947 */ /* 0x008fec0003800000 */
[----:B------:R-:W3:Y:S02]  /*a420*/  SYNCS.PHASECHK.TRANS64.TRYWAIT P2, [R21+URZ+0x28c50], R58 ;  /* 0x028c503a150075a7 */ /* 0x000ee4000804017f */
[----:B---3--:R-:W-:Y:S05]  /*a430*/  @!P2 BRA `(.L_x_3719) ;  /* 0x000000dc0050a947 */ /* 0x008fea0003800000 */
.L_x_3718:
[----:B------:R-:W-:Y:S05]  /*a440*/  BSYNC B0 ;  /* 0x0000000000007941 */ /* 0x000fea0003800000 */
.L_x_3717:
[----:B------:R-:W-:Y:S01]  /*a450*/  R2UR UR6, R170 ;  /* 0x00000000aa0672ca */ /* 0x000fe200000e0000 */
[----:B01-3--:R-:W-:Y:S01]  /*a460*/  WARPGROUP.ARRIVE ;  /* 0x00000000000079c5 */ /* 0x00bfe20000000000 */
[----:B------:R-:W-:Y:S01]  /*a470*/  R2UR UR7, R171 ;  /* 0x00000000ab0772ca */ /* 0x000fe200000e0000 */
[----:B------:R-:W-:Y:S01]  /*a480*/  IMAD.MOV.U32 R171, RZ, RZ, 0x40000040 ;  /* 0x40000040ffab7424 */ /* 0x000fe200078e00ff */
[----:B------:R-:W-:Y:S01]  /*a490*/  @!P1 IADD3 R21, R21, 0x28c60, RZ ;  /* 0x00028c6015159810 */ /* 0x000fe20007ffe0ff */
[----:B------:R-:W-:Y:S01]  /*a4a0*/  VIADD R213, R168, 0xfffffffe ;  /* 0xfffffffea8d57836 */ /* 0x000fe20000000000 */
[----:B------:R-:W-:Y:S02]  /*a4b0*/  BSSY B1, `(.L_x_3720) ;  /* 0x0000218000017945 */ /* 0x000fe40003800000 */
[----:B------:R-:W-:-:S07]  /*a4c0*/  @!P1 PRMT R21, RZ, 0x654, R21 ;  /* 0x00000654ff159816 */ /* 0x000fce0000000015 */
[----:B------:R-:W-:Y:S03]  /*a4d0*/  HGMMA.64x256x16.F32 R24, R152, gdesc[UR4].tnspB, RZ, !UPT, gsb0 ;  /* 0x43e0000498187df0 */ /* 0x000fe6000c0008ff */
[----:B------:R-:W-:Y:S02]  /*a4e0*/  WARPGROUP.DEPBAR.LE gsb0, 0x0 ;  /* 0x00008000000079c5 */ /* 0x000fe40000010000 */
[----:B--2---:R-:W-:Y:S01]  /*a4f0*/  IMAD.MOV.U32 R153, RZ, RZ, 0x40000040 ;  /* 0x40000040ff997424 */ /* 0x004fe200078e00ff */
[----:B------:R-:W-:Y:S01]  /*a500*/  IADD3 R152, R170, 0x80, RZ ;  /* 0x00000080aa987810 */ /* 0x000fe20007ffe0ff */
[----:B------:R-:W-:-:S03]  /*a510*/  WARPGROUP.ARRIVE ;  /* 0x00000000000079c5 */ /* 0x000fc60000000000 */
[----:B------:R-:W-:Y:S01]  /*a520*/  R2UR UR6, R152 ;  /* 0x00000000980672ca */ /* 0x000fe200000e0000 */
[C---:B------:R-:W-:Y:S01]  /*a530*/  VIADD R152, R170.reuse, 0x100 ;  /* 0x00000100aa987836 */ /* 0x040fe20000000000 */
[----:B------:R-:W-:Y:S01]  /*a540*/  R2UR UR7, R153 ;  /* 0x00000000990772ca */ /* 0x000fe200000e0000 */
[----:B------:R-:W-:Y:S01]  /*a550*/  IMAD.MOV.U32 R153, RZ, RZ, 0x40000040 ;  /* 0x40000040ff997424 */ /* 0x000fe200078e00ff */
[----:B------:R-:W-:-:S14]  /*a560*/  IADD3 R170, R170, 0x180, RZ ;  /* 0x00000180aaaa7810 */ /* 0x000fdc0007ffe0ff */
[----:B------:R-:W-:Y:S01]  /*a570*/  HGMMA.64x256x16.F32 R24, R156, gdesc[UR4].tnspB, R24, gsb0 ;  /* 0x43e000049c187df0 */ /* 0x000fe20008000818 */
[----:B------:R-:W-:Y:S01]  /*a580*/  R2UR UR6, R152 ;  /* 0x00000000980672ca */ /* 0x000fe200000e0000 */
[----:B------:R-:W-:Y:S01]  /*a590*/  IMAD.IADD R152, R187, 0x1, -R184 ;  /* 0x00000001bb987824 */ /* 0x000fe200078e0ab8 */
[----:B------:R-:W-:-:S03]  /*a5a0*/  R2UR UR7, R153 ;  /* 0x00000000990772ca */ /* 0x000fc600000e0000 */
[----:B------:R-:W-:-:S05]  /*a5b0*/  IMAD R152, R185, 0x40, R152 ;  /* 0x00000040b9987824 */ /* 0x000fca00078e0298 */
[----:B------:R-:W-:-:S04]  /*a5c0*/  SHF.R.S32.HI R153, RZ, 0x1f, R152 ;  /* 0x0000001fff997819 */ /* 0x000fc80000011498 */
[----:B------:R-:W-:-:S04]  /*a5d0*/  LEA.HI R153, R153, R152, RZ, 0x6 ;  /* 0x0000009899997211 */ /* 0x000fc800078f30ff */
[----:B------:R-:W-:-:S04]  /*a5e0*/  SHF.R.S32.HI R153, RZ, 0x6, R153 ;  /* 0x00000006ff997819 */ /* 0x000fc80000011499 */
[----:B------:R-:W-:-:S04]  /*a5f0*/  VIMNMX R186, RZ, R153, !PT ;  /* 0x00000099ffba7248 */ /* 0x000fc80007fe0100 */
[----:B------:R-:W-:Y:S01]  /*a600*/  ISETP.GE.AND P2, PT, R213, R186, PT ;  /* 0x000000bad500720c */ /* 0x000fe20003f46270 */
[----:B------:R-:W-:Y:S02]  /*a610*/  WARPGROUP.DEPBAR.LE gsb0, 0x0 ;  /* 0x00008000000079c5 */ /* 0x000fe40000010000 */
[----:B------:R-:W-:-:S06]  /*a620*/  WARPGROUP.ARRIVE ;  /* 0x00000000000079c5 */ /* 0x000fcc0000000000 */
        /* <DEDUP_REMOVED lines=18> */
[----:B------:R-:W-:Y:S01]  /*a750*/  BSSY B0, `(.L_x_3721) ;  /* 0x00001ed000007945 */ /* 0x000fe20003800000 */
[----:B------:R-:W-:Y:S01]  /*a760*/  IMAD.MOV.U32 R224, RZ, RZ, R20 ;  /* 0x000000ffffe07224 */ /* 0x000fe200078e0014 */
[----:B------:R-:W-:Y:S01]  /*a770*/  MOV R226, R18 ;  /* 0x0000001200e27202 */ /* 0x000fe20000000f00 */
[----:B------:R-:W-:-:S07]  /*a780*/  IMAD.MOV.U32 R225, RZ, RZ, R14 ;  /* 0x000000ffffe17224 */ /* 0x000fce00078e000e */
.L_x_3732:
[----:B------:R-:W-:-:S05]  /*a790*/  VIADD R18, R226, 0x1 ;  /* 0x00000001e2127836 */ /* 0x000fca0000000000 */
[----:B------:R-:W-:-:S04]  /*a7a0*/  ISETP.NE.AND P2, PT, R18, 0x2, PT ;  /* 0x000000021200780c */ /* 0x000fc80003f45270 */
[----:B------:R-:W-:Y:S02]  /*a7b0*/  SEL R12, RZ, 0x1, P2 ;  /* 0x00000001ff0c7807 */ /* 0x000fe40001000000 */
[----:B------:R-:W-:Y:S02]  /*a7c0*/  SEL R18, R18, RZ, P2 ;  /* 0x000000ff12127207 */ /* 0x000fe40001000000 */
[----:B------:R-:W-:Y:S01]  /*a7d0*/  LOP3.LUT R19, R19, R12, RZ, 0x3c, !PT ;  /* 0x0000000c13137212 */ /* 0x000fe200078e3cff */
[----:B-1----:R-:W-:Y:S06]  /*a7e0*/  @!P0 BRA `(.L_x_3722) ;  /* 0x0000000000048947 */ /* 0x002fec0003800000 */
[----:B------:R-:W-:Y:S01]  /*a7f0*/  BPT.TRAP 0x1 ;  /* 0x000000040000795c */ /* 0x000fe20000300000 */
.L_x_3722:
[----:B------:R-:W-:Y:S01]  /*a800*/  IMAD R214, R18, 0x8, R2 ;  /* 0x0000000812d67824 */ /* 0x000fe200078e0202 */
[----:B------:R-:W-:-:S04]  /*a810*/  SHF.L.U32 R215, R19, 0x1f, RZ ;  /* 0x0000001f13d77819 */ /* 0x000fc800000006ff */
[----:B------:R1:W2:Y:S01]  /*a820*/  SYNCS.PHASECHK.TRANS64.TRYWAIT P2, [R214+URZ+0x28c30], R215 ;  /* 0x028c30d7d60075a7 */ /* 0x0002a2000804017f */
[----:B------:R-:W-:Y:S05]  /*a830*/  @!P0 BRA `(.L_x_3723) ;  /* 0x0000000000048947 */ /* 0x000fea0003800000 */
[----:B------:R-:W-:Y:S01]  /*a840*/  BPT.TRAP 0x1 ;  /* 0x000000040000795c */ /* 0x000fe20000300000 */
.L_x_3723:
[----:B------:R-:W-:Y:S01]  /*a850*/  BSSY B2, `(.L_x_3724) ;  /* 0x0000006000027945 */ /* 0x000fe20003800000 */
[----:B------:R-:W-:Y:S01]  /*a860*/  IMAD R20, R18, 0x200, R15 ;  /* 0x0000020012147824 */ /* 0x000fe200078e020f */
[----:B0-----:R-:W-:Y:S02]  /*a870*/  MOV R21, 0x40000040 ;  /* 0x4000004000157802 */ /* 0x001fe40000000f00 */
[----:B--2---:R-:W-:Y:S05]  /*a880*/  @P2 BRA `(.L_x_3725) ;  /* 0x0000000000082947 */ /* 0x004fea0003800000 */
[----:B------:R-:W0:Y:S02]  /*a890*/  SYNCS.PHASECHK.TRANS64.TRYWAIT P2, [R214+URZ+0x28c30], R215 ;  /* 0x028c30d7d60075a7 */ /* 0x000e24000804017f */
[----:B0-----:R-:W-:Y:S05]  /*a8a0*/  @!P2 BRA `(.L_x_3726) ;  /* 0x000000d80048a947 */ /* 0x001fea0003800000 */
.L_x_3725:
[----:B------:R-:W-:Y:S05]  /*a8b0*/  BSYNC B2 ;  /* 0x0000000000027941 */ /* 0x000fea0003800000 */
.L_x_3724:
[C---:B------:R-:W-:Y:S01]  /*a8c0*/  R2UR UR6, R20.reuse ;  /* 0x00000000140672ca */ /* 0x040fe200000e0000 */
[----:B------:R-:W-:Y:S01]  /*a8d0*/  WARPGROUP.ARRIVE ;  /* 0x00000000000079c5 */ /* 0x000fe20000000000 */
[----:B------:R-:W-:Y:S01]  /*a8e0*/  R2UR UR7, R21 ;  /* 0x00000000150772ca */ /* 0x000fe200000e0000 */
[----:B------:R-:W-:Y:S01]  /*a8f0*/  VIADD R208, R20, 0x2 ;  /* 0x0000000214d07836 */ /* 0x000fe20000000000 */
[----:B------:R-:W-:Y:S01]  /*a900*/  R2UR UR4, R4 ;  /* 0x00000000040472ca */ /* 0x000fe200000e0000 */
[----:B------:R-:W-:Y:S01]  /*a910*/  IMAD.MOV.U32 R209, RZ, RZ, 0x40000040 ;  /* 0x40000040ffd17424 */ /* 0x000fe200078e00ff */
[----:B------:R-:W-:Y:S01]  /*a920*/  R2UR UR5, R5 ;  /* 0x00000000050572ca */ /* 0x000fe200000e0000 */
[----:B------:R-:W-:Y:S02]  /*a930*/  IMAD.MOV.U32 R21, RZ, RZ, 0x40000040 ;  /* 0x40000040ff157424 */ /* 0x000fe400078e00ff */
[----:B------:R-:W-:-:S04]  /*a940*/  IMAD.MOV.U32 R12, RZ, RZ, 0x1 ;  /* 0x00000001ff0c7424 */ /* 0x000fc800078e00ff */
[----:B------:R-:W-:-:S05]  /*a950*/  IMAD R12, R213, -0x40, R12 ;  /* 0xffffffc0d50c7824 */ /* 0x000fca00078e020c */
[----:B------:R-:W-:Y:S01]  /*a960*/  LEA R12, R185, R12, 0x6 ;  /* 0x0000000cb90c7211 */ /* 0x000fe200078e30ff */
        /* <DEDUP_REMOVED lines=22> */
[----:B------:R-:W-:-:S04]  /*aad0*/  IADD3 R21, -R184, R12, R187 ;  /* 0x0000000cb8157210 */ /* 0x000fc80007ffe1bb */
[----:B------:R-:W-:-:S04]  /*aae0*/  IADD3 R12, R190, R21, -R192 ;  /* 0x00000015be0c7210 */ /* 0x000fc80007ffe8c0 */
        /* <DEDUP_REMOVED lines=46> */
[C---:B------:R-:W-:Y:S01]  /*add0*/  ISETP.GT.AND P3, PT, R12.reuse, 0x39, PT ;  /* 0x000000390c00780c */ /* 0x040fe20003f64270 */
[----:B------:R-:W-:Y:S01]  /*ade0*/  VIADD R12, R12, 0x8 ;  /* 0x000000080c0c7836 */ /* 0x000fe20000000000 */
[----:B------:R-:W-:Y:S02]  /*adf0*/  FSEL R180, R180, -INF , P2 ;  /* 0xff800000b4b47808 */ /* 0x000fe40001000000 */
[----:B------:R-:W-:Y:S02]  /*ae00*/  FMNMX.FTZ R21, R177, R14, !PT ;  /* 0x0000000eb1157209 */ /* 0x000fe40007810000 */
[----:B------:R-:W-:Y:S02]  /*ae10*/  FSEL R181, R181, -INF , P3 ;  /* 0xff800000b5b57808 */ /* 0x000fe40001800000 */
[----:B------:R-:W-:Y:S02]  /*ae20*/  FMNMX.FTZ R14, R180, R21, !PT ;  /* 0x00000015b40e7209 */ /* 0x000fe40007810000 */
[----:B------:R-:W-:-:S02]  /*ae30*/  ISETP.GT.AND P3, PT, R12, RZ, PT ;  /* 0x000000ff0c00720c */ /* 0x000fc40003f64270 */
[----:B------:R-:W-:Y:S02]  /*ae40*/  FMNMX.FTZ R20, R181, R14, !PT ;  /* 0x0000000eb5147209 */ /* 0x000fe40007810000 */
[----:B------:R-:W-:Y:S02]  /*ae50*/  ISETP.GT.AND P6, PT, R12, 0x1, PT ;  /* 0x000000010c00780c */ /* 0x000fe40003fc4270 */
[----:B------:R-:W-:Y:S01]  /*ae60*/  FSEL R154, R154, -INF , P3 ;  /* 0xff8000009a9a7808 */ /* 0x000fe20001800000 */
[----:B------:R-:W2:Y:S01]  /*ae70*/  SHFL.BFLY PT, R21, R20, 0x2, 0x1f ;  /* 0x0c401f0014157f89 */ /* 0x000ea200000e0000 */
[C---:B------:R-:W-:Y:S02]  /*ae80*/  ISETP.GT.AND P5, PT, R12.reuse, 0x8, PT ;  /* 0x000000080c00780c */ /* 0x040fe40003fa4270 */
[----:B------:R-:W-:Y:S02]  /*ae90*/  FSEL R155, R155, -INF , P6 ;  /* 0xff8000009b9b7808 */ /* 0x000fe40003000000 */
[----:B------:R-:W-:-:S02]  /*aea0*/  ISETP.GT.AND P2, PT, R12, 0x9, PT ;  /* 0x000000090c00780c */ /* 0x000fc40003f44270 */
[----:B------:R-:W-:Y:S02]  /*aeb0*/  FSEL R158, R158, -INF , P5 ;  /* 0xff8000009e9e7808 */ /* 0x000fe40002800000 */
[C---:B------:R-:W-:Y:S02]  /*aec0*/  ISETP.GT.AND P4, PT, R12.reuse, 0x10, PT ;  /* 0x000000100c00780c */ /* 0x040fe40003f84270 */
[----:B------:R-:W-:Y:S02]  /*aed0*/  FSEL R159, R159, -INF , P2 ;  /* 0xff8000009f9f7808 */ /* 0x000fe40001000000 */
[----:B------:R-:W-:Y:S02]  /*aee0*/  ISETP.GT.AND P3, PT, R12, 0x11, PT ;  /* 0x000000110c00780c */ /* 0x000fe40003f64270 */
[----:B------:R-:W-:Y:S02]  /*aef0*/  FSEL R162, R162, -INF , P4 ;  /* 0xff800000a2a27808 */ /* 0x000fe40002000000 */
[----:B------:R-:W-:-:S02]  /*af00*/  ISETP.GT.AND P6, PT, R12, 0x18, PT ;  /* 0x000000180c00780c */ /* 0x000fc40003fc4270 */
[----:B------:R-:W-:Y:S02]  /*af10*/  FSEL R163, R163, -INF , P3 ;  /* 0xff800000a3a37808 */ /* 0x000fe40001800000 */
[----:B------:R-:W-:Y:S02]  /*af20*/  ISETP.GT.AND P5, PT, R12, 0x19, PT ;  /* 0x000000190c00780c */ /* 0x000fe40003fa4270 */
[----:B------:R-:W-:Y:S02]  /*af30*/  FSEL R166, R166, -INF , P6 ;  /* 0xff800000a6a67808 */ /* 0x000fe40003000000 */
[----:B--2---:R-:W-:Y:S02]  /*af40*/  FMNMX.FTZ R14, R20, R21, !PT ;  /* 0x00000015140e7209 */ /* 0x004fe40007810000 */
[----:B------:R-:W-:Y:S02]  /*af50*/  FMNMX.FTZ R20, R154, R224, !PT ;  /* 0x000000e09a147209 */ /* 0x000fe40007810000 */
[----:B------:R-:W-:Y:S01]  /*af60*/  ISETP.GT.AND P2, PT, R12, 0x20, PT ;  /* 0x000000200c00780c */ /* 0x000fe20003f44270 */
[----:B------:R-:W2:Y:S01]  /*af70*/  SHFL.BFLY PT, R21, R14, 0x1, 0x1f ;  /* 0x0c201f000e157f89 */ /* 0x000ea200000e0000 */
[----:B------:R-:W-:-:S02]  /*af80*/  FMNMX.FTZ R209, R155, R20, !PT ;  /* 0x000000149bd17209 */ /* 0x000fc40007810000 */
[----:B------:R-:W-:Y:S02]  /*af90*/  FSEL R167, R167, -INF , P5 ;  /* 0xff800000a7a77808 */ /* 0x000fe40002800000 */
[----:B------:R-:W-:Y:S02]  /*afa0*/  FMNMX.FTZ R20, R158, R209, !PT ;  /* 0x000000d19e147209 */ /* 0x000fe40007810000 */
[----:B------:R-:W-:Y:S02]  /*afb0*/  ISETP.GT.AND P4, PT, R12, 0x21, PT ;  /* 0x000000210c00780c */ /* 0x000fe40003f84270 */
[----:B------:R-:W-:Y:S02]  /*afc0*/  FMNMX.FTZ R209, R159, R20, !PT ;  /* 0x000000149fd17209 */ /* 0x000fe40007810000 */
[----:B------:R-:W-:Y:S02]  /*afd0*/  FSEL R170, R170, -INF , P2 ;  /* 0xff800000aaaa7808 */ /* 0x000fe40001000000 */
[----:B------:R-:W-:-:S02]  /*afe0*/  FMNMX.FTZ R20, R162, R209, !PT ;  /* 0x000000d1a2147209 */ /* 0x000fc40007810000 */
[C---:B------:R-:W-:Y:S02]  /*aff0*/  ISETP.GT.AND P3, PT, R12.reuse, 0x28, PT ;  /* 0x000000280c00780c */ /* 0x040fe40003f64270 */
[----:B------:R-:W-:Y:S02]  /*b000*/  FSEL R171, R171, -INF , P4 ;  /* 0xff800000abab7808 */ /* 0x000fe40002000000 */
[----:B------:R-:W-:Y:S02]  /*b010*/  ISETP.GT.AND P6, PT, R12, 0x29, PT ;  /* 0x000000290c00780c */ /* 0x000fe40003fc4270 */
[----:B------:R-:W-:Y:S02]  /*b020*/  FSEL R174, R174, -INF , P3 ;  /* 0xff800000aeae7808 */ /* 0x000fe40001800000 */
[----:B------:R-:W-:Y:S02]  /*b030*/  ISETP.GT.AND P5, PT, R12, 0x30, PT ;  /* 0x000000300c00780c */ /* 0x000fe40003fa4270 */
[----:B--2---:R-:W-:-:S02]  /*b040*/  FMNMX.FTZ R14, R14, R21, !PT ;  /* 0x000000150e0e7209 */ /* 0x004fc40007810000 */
[----:B------:R-:W-:Y:S02]  /*b050*/  FMNMX.FTZ R21, R163, R20, !PT ;  /* 0x00000014a3157209 */ /* 0x000fe40007810000 */
[----:B------:R-:W-:Y:S02]  /*b060*/  FSEL R175, R175, -INF , P6 ;  /* 0xff800000afaf7808 */ /* 0x000fe40003000000 */
[----:B------:R-:W-:Y:S02]  /*b070*/  FMNMX.FTZ R20, R166, R21, !PT ;  /* 0x00000015a6147209 */ /* 0x000fe40007810000 */
[----:B------:R-:W-:Y:S02]  /*b080*/  ISETP.GT.AND P2, PT, R12, 0x31, PT ;  /* 0x000000310c00780c */ /* 0x000fe40003f44270 */
[----:B------:R-:W-:Y:S02]  /*b090*/  FMNMX.FTZ R209, R167, R20, !PT ;  /* 0x00000014a7d17209 */ /* 0x000fe40007810000 */
[----:B------:R-:W-:-:S02]  /*b0a0*/  FSEL R178, R178, -INF , P5 ;  /* 0xff800000b2b27808 */ /* 0x000fc40002800000 */
[----:B------:R-:W-:Y:S02]  /*b0b0*/  FMNMX.FTZ R20, R170, R209, !PT ;  /* 0x000000d1aa147209 */ /* 0x000fe40007810000 */
[----:B------:R-:W-:Y:S02]  /*b0c0*/  ISETP.GT.AND P4, PT, R12, 0x38, PT ;  /* 0x000000380c00780c */ /* 0x000fe40003f84270 */
[----:B------:R-:W-:Y:S02]  /*b0d0*/  FMNMX.FTZ R209, R171, R20, !PT ;  /* 0x00000014abd17209 */ /* 0x000fe40007810000 */
[----:B------:R-:W-:Y:S02]  /*b0e0*/  FSEL R179, R179, -INF , P2 ;  /* 0xff800000b3b37808 */ /* 0x000fe40001000000 */
[----:B------:R-:W-:Y:S02]  /*b0f0*/  FMNMX.FTZ R20, R174, R209, !PT ;  /* 0x000000d1ae147209 */ /* 0x000fe40007810000 */
[----:B------:R-:W-:Y:S01]  /*b100*/  ISETP.GT.AND P3, PT, R12, 0x39, PT ;  /* 0x000000390c00780c */ /* 0x000fe20003f64270 */
[----:B------:R-:W-:Y:S01]  /*b110*/  IMAD.U32 R12, RZ, RZ, UR37 ;  /* 0x00000025ff0c7e24 */ /* 0x000fe2000f8e00ff */
[----:B------:R-:W-:-:S02]  /*b120*/  FMNMX.FTZ R209, R175, R20, !PT ;  /* 0x00000014afd17209 */ /* 0x000fc40007810000 */
[----:B------:R-:W-:Y:S01]  /*b130*/  FSEL R182, R182, -INF , P4 ;  /* 0xff800000b6b67808 */ /* 0x000fe20002000000 */
[----:B------:R-:W-:Y:S01]  /*b140*/  FMUL.FTZ R208, R14, R12 ;  /* 0x0000000c0ed07220 */ /* 0x000fe20000410000 */
[----:B------:R-:W-:Y:S02]  /*b150*/  FMNMX.FTZ R20, R178, R209, !PT ;  /* 0x000000d1b2147209 */ /* 0x000fe40007810000 */
[----:B------:R-:W-:Y:S02]  /*b160*/  FSEL R183, R183, -INF , P3 ;  /* 0xff800000b7b77808 */ /* 0x000fe40001800000 */
[----:B------:R-:W-:Y:S02]  /*b170*/  FMNMX.FTZ R209, R179, R20, !PT ;  /* 0x00000014b3d17209 */ /* 0x000fe40007810000 */
[----:B------:R-:W-:Y:S02]  /*b180*/  FSETP.NEU.FTZ.AND P6, PT, R14, -INF , PT ;  /* 0xff8000000e00780b */ /* 0x000fe40003fdd000 */
[----:B------:R-:W-:-:S02]  /*b190*/  FMNMX.FTZ R20, R182, R209, !PT ;  /* 0x000000d1b6147209 */ /* 0x000fc40007810000 */
[----:B------:R-:W-:Y:S02]  /*b1a0*/  FSEL R21, R208, RZ, P6 ;  /* 0x000000ffd0157208 */ /* 0x000fe40003000000 */
[----:B------:R-:W-:-:S03]  /*b1b0*/  FMNMX.FTZ R20, R183, R20, !PT ;  /* 0x00000014b7147209 */ /* 0x000fc60007810000 */
[-CC-:B------:R-:W-:Y:S01]  /*b1c0*/  FFMA.FTZ R208, R164, R12.reuse, -R21.reuse ;  /* 0x0000000ca4d07223 */ /* 0x180fe20000010815 */
[-CC-:B------:R-:W-:Y:S01]  /*b1d0*/  FFMA.FTZ R164, R172, R12.reuse, -R21.reuse ;  /* 0x0000000caca47223 */ /* 0x180fe20000010815 */
[----:B------:R-:W2:Y:S01]  /*b1e0*/  SHFL.BFLY PT, R229, R20, 0x2, 0x1f ;  /* 0x0c401f0014e57f89 */ /* 0x000ea200000e0000 */
        /* <DEDUP_REMOVED lines=14> */
[----:B------:R-:W-:Y:S08]  /*b2d0*/  MUFU.EX2 R152, R152 ;  /* 0x0000009800987308 */ /* 0x000ff00000000800 */
[----:B------:R3:W-:Y:S01]  /*b2e0*/  MUFU.EX2 R21, R173 ;  /* 0x000000ad00157308 */ /* 0x0007e20000000800 */
[----:B--2---:R-:W-:-:S05]  /*b2f0*/  FMNMX.FTZ R229, R20, R229, !PT ;  /* 0x000000e514e57209 */ /* 0x004fca0007810000 */
[----:B------:R-:W2:Y:S02]  /*b300*/  SHFL.BFLY PT, R20, R229, 0x1, 0x1f ;  /* 0x0c201f00e5147f89 */ /* 0x000ea400000e0000 */
[----:B------:R-:W-:Y:S08]  /*b310*/  MUFU.EX2 R153, R153 ;  /* 0x0000009900997308 */ /* 0x000ff00000000800 */
[----:B------:R-:W-:Y:S08]  /*b320*/  MUFU.EX2 R156, R156 ;  /* 0x0000009c009c7308 */ /* 0x000ff00000000800 */
[----:B------:R-:W-:Y:S01]  /*b330*/  MUFU.EX2 R157, R157 ;  /* 0x0000009d009d7308 */ /* 0x000fe20000000800 */
[----:B--2---:R-:W-:Y:S01]  /*b340*/  FMNMX.FTZ R20, R229, R20, !PT ;  /* 0x00000014e5147209 */ /* 0x004fe20007810000 */
[----:B------:R-:W-:-:S06]  /*b350*/  IMAD.MOV R229, RZ, RZ, -R194 ;  /* 0x000000ffffe57224 */ /* 0x000fcc00078e0ac2 */
[----:B------:R-:W-:Y:S01]  /*b360*/  MUFU.EX2 R160, R160 ;  /* 0x000000a000a07308 */ /* 0x000fe20000000800 */
[C---:B------:R-:W-:Y:S01]  /*b370*/  FSETP.NEU.FTZ.AND P2, PT, R20.reuse, -INF , PT ;  /* 0xff8000001400780b */ /* 0x040fe20003f5d000 */
[----:B------:R-:W-:-:S05]  /*b380*/  FMUL.FTZ R181, R20, R12 ;  /* 0x0000000c14b57220 */ /* 0x000fca0000410000 */
[----:B------:R-:W-:Y:S01]  /*b390*/  FSEL R181, R181, RZ, P2 ;  /* 0x000000ffb5b57208 */ /* 0x000fe20001000000 */
[----:B------:R-:W-:Y:S04]  /*b3a0*/  MUFU.EX2 R161, R161 ;  /* 0x000000a100a17308 */ /* 0x000fe80000000800 */
[-CC-:B------:R-:W-:Y:S01]  /*b3b0*/  FFMA.FTZ R177, R154, R12.reuse, -R181.reuse ;  /* 0x0000000c9ab17223 */ /* 0x180fe200000108b5 */
[----:B------:R-:W-:Y:S01]  /*b3c0*/  FSEL R154, R14, RZ, P6 ;  /* 0x000000ff0e9a7208 */ /* 0x000fe20003000000 */
[-CC-:B------:R-:W-:Y:S01]  /*b3d0*/  FFMA.FTZ R180, R155, R12.reuse, -R181.reuse ;  /* 0x0000000c9bb47223 */ /* 0x180fe200000108b5 */
[-CC-:B------:R-:W-:Y:S01]  /*b3e0*/  FFMA.FTZ R155, R158, R12.reuse, -R181.reuse ;  /* 0x0000000c9e9b7223 */ /* 0x180fe200000108b5 */
[-CC-:B------:R-:W-:Y:S01]  /*b3f0*/  FFMA.FTZ R230, R159, R12.reuse, -R181.reuse ;  /* 0x0000000c9fe67223 */ /* 0x180fe200000108b5 */
[-C--:B------:R-:W-:Y:S01]  /*b400*/  FFMA.FTZ R159, R162, R12.reuse, -R181 ;  /* 0x0000000ca29f7223 */ /* 0x080fe200000108b5 */
[----:B---3--:R-:W-:Y:S01]  /*b410*/  FADD.FTZ R173, -R154, R225 ;  /* 0x000000e19aad7221 */ /* 0x008fe20000010100 */
[----:B------:R-:W-:Y:S01]  /*b420*/  FSEL R225, R20, RZ, P2 ;  /* 0x000000ff14e17208 */ /* 0x000fe20001000000 */
[----:B------:R-:W-:Y:S01]  /*b430*/  MUFU.EX2 R177, R177 ;  /* 0x000000b100b17308 */ /* 0x000fe20000000800 */
[----:B------:R-:W-:Y:S01]  /*b440*/  @!P1 IADD3 R154, R214, 0x28c40, RZ ;  /* 0x00028c40d69a9810 */ /* 0x000fe20007ffe0ff */
[-C--:B------:R-:W-:Y:S01]  /*b450*/  FMUL.FTZ R173, R173, R12.reuse ;  /* 0x0000000cadad7220 */ /* 0x080fe20000410000 */
[----:B------:R-:W-:Y:S01]  /*b460*/  ISETP.NE.AND P2, PT, R192, R229, PT ;  /* 0x000000e5c000720c */ /* 0x000fe20003f45270 */
[----:B------:R-:W-:Y:S01]  /*b470*/  FADD.FTZ R225, -R225, R224 ;  /* 0x000000e0e1e17221 */ /* 0x000fe20000010100 */
[----:B------:R-:W-:Y:S01]  /*b480*/  @!P1 PRMT R154, RZ, 0x654, R154 ;  /* 0x00000654ff9a9816 */ /* 0x000fe2000000009a */
[-CC-:B------:R-:W-:Y:S01]  /*b490*/  FFMA.FTZ R162, R163, R12.reuse, -R181.reuse ;  /* 0x0000000ca3a27223 */ /* 0x180fe200000108b5 */
[-CC-:B------:R-:W-:Y:S01]  /*b4a0*/  FFMA.FTZ R163, R166, R12.reuse, -R181.reuse ;  /* 0x0000000ca6a37223 */ /* 0x180fe200000108b5 */
[-C--:B------:R-:W-:Y:S01]  /*b4b0*/  FMUL.FTZ R176, R225, R12.reuse ;  /* 0x0000000ce1b07220 */ /* 0x080fe20000410000 */
[----:B------:R-:W2:Y:S01]  /*b4c0*/  MUFU.EX2 R173, R173 ;  /* 0x000000ad00ad7308 */ /* 0x000ea20000000800 */
[----:B------:R2:W-:Y:S01]  /*b4d0*/  @!P1 SYNCS.ARRIVE.TRANS64.RED.A1T0 RZ, [R154+URZ], RZ ;  /* 0x000000ff9aff99a7 */ /* 0x0005e2000810043f */
[-CC-:B------:R-:W-:Y:S01]  /*b4e0*/  FFMA.FTZ R166, R167, R12.reuse, -R181.reuse ;  /* 0x0000000ca7a67223 */ /* 0x180fe200000108b5 */
[-CC-:B------:R-:W-:Y:S01]  /*b4f0*/  FFMA.FTZ R167, R170, R12.reuse, -R181.reuse ;  /* 0x0000000caaa77223 */ /* 0x180fe200000108b5 */
[-CC-:B------:R-:W-:Y:S01]  /*b500*/  FFMA.FTZ R171, R171, R12.reuse, -R181.reuse ;  /* 0x0000000cabab7223 */ /* 0x180fe200000108b5 */
[-CC-:B------:R-:W-:Y:S01]  /*b510*/  FFMA.FTZ R174, R174, R12.reuse, -R181.reuse ;  /* 0x0000000caeae7223 */ /* 0x180fe200000108b5 */
[-CC-:B------:R-:W-:Y:S01]  /*b520*/  FFMA.FTZ R175, R175, R12.reuse, -R181.reuse ;  /* 0x0000000cafaf7223 */ /* 0x180fe200000108b5 */
[-CC-:B------:R-:W-:Y:S01]  /*b530*/  FFMA.FTZ R178, R178, R12.reuse, -R181.reuse ;  /* 0x0000000cb2b27223 */ /* 0x180fe200000108b5 */
[----:B------:R-:W3:Y:S01]  /*b540*/  MUFU.EX2 R176, R176 ;  /* 0x000000b000b07308 */ /* 0x000ee20000000800 */
[-CC-:B------:R-:W-:Y:S01]  /*b550*/  FFMA.FTZ R179, R179, R12.reuse, -R181.reuse ;  /* 0x0000000cb3b37223 */ /* 0x180fe200000108b5 */
[-CC-:B------:R-:W-:Y:S01]  /*b560*/  FFMA.FTZ R182, R182, R12.reuse, -R181.reuse ;  /* 0x0000000cb6b67223 */ /* 0x180fe200000108b5 */
[----:B------:R-:W-:Y:S01]  /*b570*/  FFMA.FTZ R181, R183, R12, -R181 ;  /* 0x0000000cb7b57223 */ /* 0x000fe200000108b5 */
[----:B------:R-:W-:-:S04]  /*b580*/  @!P2 IMAD R225, R226, 0x40, R190 ;  /* 0x00000040e2e1a824 */ /* 0x000fc800078e02be */
[----:B------:R-:W4:Y:S01]  /*b590*/  MUFU.EX2 R180, R180 ;  /* 0x000000b400b47308 */ /* 0x000f220000000800 */
[----:B--2---:R-:W-:Y:S01]  /*b5a0*/  FFMA.FTZ R154, R173, R0, R152 ;  /* 0x00000000ad9a7223 */ /* 0x004fe20000010098 */
[----:B------:R-:W-:Y:S01]  /*b5b0*/  F2FP.F16.F32.PACK_AB R152, R153, R152 ;  /* 0x000000989998723e */ /* 0x000fe200000000ff */
[----:B------:R-:W-:Y:S02]  /*b5c0*/  @!P2 IMAD R158, R225, 0x4, R2 ;  /* 0x00000004e19ea824 */ /* 0x000fe400078e0202 */
[-C--:B------:R-:W-:Y:S01]  /*b5d0*/  FMUL.FTZ R24, R24, R173.reuse ;  /* 0x000000ad18187220 */ /* 0x080fe20000410000 */
[----:B------:R-:W-:Y:S01]  /*b5e0*/  FADD.FTZ R183, R153, R154 ;  /* 0x0000009a99b77221 */ /* 0x000fe20000010000 */
[-C--:B------:R-:W-:Y:S01]  /*b5f0*/  FMUL.FTZ R25, R25, R173.reuse ;  /* 0x000000ad19197220 */ /* 0x080fe20000410000 */
[----:B------:R-:W-:Y:S01]  /*b600*/  FMUL.FTZ R28, R28, R173 ;  /* 0x000000ad1c1c7220 */ /* 0x000fe20000410000 */
[----:B------:R-:W2:Y:S01]  /*b610*/  MUFU.EX2 R155, R155 ;  /* 0x0000009b009b7308 */ /* 0x000ea20000000800 */
[----:B---3--:R-:W-:Y:S01]  /*b620*/  FFMA.FTZ R153, R176, R3, R177 ;  /* 0x00000003b0997223 */ /* 0x008fe200000100b1 */
[----:B------:R-:W-:Y:S01]  /*b630*/  FADD.FTZ R154, R156, R183 ;  /* 0x000000b79c9a7221 */ /* 0x000fe20000010000 */
[----:B------:R-:W-:Y:S01]  /*b640*/  @!P2 STS [R158+0x28800], R173 ;  /* 0x028800ad9e00a388 */ /* 0x000fe20000000800 */
[-C--:B------:R-:W-:Y:S01]  /*b650*/  FMUL.FTZ R29, R29, R173.reuse ;  /* 0x000000ad1d1d7220 */ /* 0x080fe20000410000 */
[-C--:B------:R-:W-:Y:S01]  /*b660*/  FMUL.FTZ R32, R32, R173.reuse ;  /* 0x000000ad20207220 */ /* 0x080fe20000410000 */
[C---:B------:R-:W-:Y:S01]  /*b670*/  FADD.FTZ R183, R157.reuse, R154 ;  /* 0x0000009a9db77221 */ /* 0x040fe20000010000 */
[----:B------:R3:W-:Y:S01]  /*b680*/  @!P2 STS [R158+0x28820], R176 ;  /* 0x028820b09e00a388 */ /* 0x0007e20000000800 */
[----:B------:R-:W3:Y:S01]  /*b690*/  MUFU.EX2 R230, R230 ;  /* 0x000000e600e67308 */ /* 0x000ee20000000800 */
[----:B----4-:R-:W-:Y:S01]  /*b6a0*/  FADD.FTZ R170, R180, R153 ;  /* 0x00000099b4aa7221 */ /* 0x010fe20000010000 */
[----:B------:R-:W-:Y:S01]  /*b6b0*/  F2FP.F16.F32.PACK_AB R154, R157, R156 ;  /* 0x0000009c9d9a723e */ /* 0x000fe200000000ff */
[----:B------:R-:W-:Y:S01]  /*b6c0*/  FADD.FTZ R156, R160, R183 ;  /* 0x000000b7a09c7221 */ /* 0x000fe20000010000 */
[-C--:B------:R-:W-:Y:S01]  /*b6d0*/  FMUL.FTZ R33, R33, R173.reuse ;  /* 0x000000ad21217220 */ /* 0x080fe20000410000 */
[-C--:B------:R-:W-:Y:S01]  /*b6e0*/  FMUL.FTZ R36, R36, R173.reuse ;  /* 0x000000ad24247220 */ /* 0x080fe20000410000 */
[-C--:B------:R-:W-:Y:S01]  /*b6f0*/  FMUL.FTZ R37, R37, R173.reuse ;  /* 0x000000ad25257220 */ /* 0x080fe20000410000 */
[----:B------:R-:W-:Y:S01]  /*b700*/  FADD.FTZ R157, R161, R156 ;  /* 0x0000009ca19d7221 */ /* 0x000fe20000010000 */
[----:B------:R-:W4:Y:S01]  /*b710*/  MUFU.EX2 R159, R159 ;  /* 0x0000009f009f7308 */ /* 0x000f220000000800 */
[----:B--2---:R-:W-:Y:S01]  /*b720*/  FADD.FTZ R153, R155, R170 ;  /* 0x000000aa9b997221 */ /* 0x004fe20000010000 */
        /* <DEDUP_REMOVED lines=87> */
[C---:B---3--:R-:W-:Y:S01]  /*bca0*/  FADD.FTZ R174, R209.reuse, R158 ;  /* 0x0000009ed1ae7221 */ /* 0x048fe20000010000 */
[----:B------:R-:W-:Y:S01]  /*bcb0*/  F2FP.F16.F32.PACK_AB R158, R209, R208 ;  /* 0x000000d0d19e723e */ /* 0x000fe200000000ff */
[-C--:B------:R-:W-:Y:S01]  /*bcc0*/  FMUL.FTZ R47, R47, R176.reuse ;  /* 0x000000b02f2f7220 */ /* 0x080fe20000410000 */
[----:B--2---:R-:W-:Y:S01]  /*bcd0*/  F2FP.F16.F32.PACK_AB R160, R228, R227 ;  /* 0x000000e3e4a0723e */ /* 0x004fe200000000ff */
[----:B------:R-:W-:Y:S01]  /*bce0*/  FADD.FTZ R153, R227, R174 ;  /* 0x000000aee3997221 */ /* 0x000fe20000010000 */
[----:B------:R-:W-:Y:S01]  /*bcf0*/  FADD.FTZ R174, R0, R157 ;  /* 0x0000009d00ae7221 */ /* 0x000fe20000010000 */
[-C--:B------:R-:W-:Y:S01]  /*bd00*/  FMUL.FTZ R50, R50, R176.reuse ;  /* 0x000000b032327220 */ /* 0x080fe20000410000 */
[----:B------:R-:W2:Y:S01]  /*bd10*/  MUFU.EX2 R170, R175 ;  /* 0x000000af00aa7308 */ /* 0x000ea20000000800 */
[----:B------:R-:W-:Y:S01]  /*bd20*/  FADD.FTZ R153, R228, R153 ;  /* 0x00000099e4997221 */ /* 0x000fe20000010000 */
[----:B----4-:R-:W-:Y:S01]  /*bd30*/  FADD.FTZ R161, R3, R174 ;  /* 0x000000ae03a17221 */ /* 0x010fe20000010000 */
[-C--:B------:R-:W-:Y:S01]  /*bd40*/  FMUL.FTZ R51, R51, R176.reuse ;  /* 0x000000b033337220 */ /* 0x080fe20000410000 */
[-C--:B------:R-:W-:Y:S01]  /*bd50*/  FMUL.FTZ R54, R54, R176.reuse ;  /* 0x000000b036367220 */ /* 0x080fe20000410000 */
[-C--:B------:R-:W-:Y:S01]  /*bd60*/  FMUL.FTZ R55, R55, R176.reuse ;  /* 0x000000b037377220 */ /* 0x080fe20000410000 */
[-C--:B------:R-:W-:Y:S01]  /*bd70*/  FMUL.FTZ R58, R58, R176.reuse ;  /* 0x000000b03a3a7220 */ /* 0x080fe20000410000 */
[-C--:B------:R-:W-:Y:S01]  /*bd80*/  FMUL.FTZ R59, R59, R176.reuse ;  /* 0x000000b03b3b7220 */ /* 0x080fe20000410000 */
[----:B------:R-:W3:Y:S01]  /*bd90*/  MUFU.EX2 R168, R168 ;  /* 0x000000a800a87308 */ /* 0x000ee20000000800 */
[----:B-----5:R-:W-:Y:S01]  /*bda0*/  FADD.FTZ R157, R164, R153 ;  /* 0x00000099a49d7221 */ /* 0x020fe20000010000 */
        /* <DEDUP_REMOVED lines=17> */
[----:B------:R-:W-:Y:S01]  /*bec0*/  F2FP.F16.F32.PACK_AB R157, R162, R159 ;  /* 0x0000009fa29d723e */ /* 0x000fe200000000ff */
[-C--:B------:R-:W-:Y:S01]  /*bed0*/  FMUL.FTZ R83, R83, R176.reuse ;  /* 0x000000b053537220 */ /* 0x080fe20000410000 */
[----:B------:R-:W-:Y:S01]  /*bee0*/  F2FP.F16.F32.PACK_AB R159, R166, R163 ;  /* 0x000000a3a69f723e */ /* 0x000fe200000000ff */
[----:B------:R-:W-:Y:S01]  /*bef0*/  FMUL.FTZ R86, R86, R176 ;  /* 0x000000b056567220 */ /* 0x000fe20000410000 */
[----:B------:R-:W-:Y:S01]  /*bf00*/  F2FP.F16.F32.PACK_AB R162, R168, R164 ;  /* 0x000000a4a8a2723e */ /* 0x000fe200000000ff */
[-C--:B------:R-:W-:Y:S01]  /*bf10*/  FMUL.FTZ R87, R87, R176.reuse ;  /* 0x000000b057577220 */ /* 0x080fe20000410000 */
[----:B------:R-:W3:Y:S01]  /*bf20*/  MUFU.EX2 R179, R179 ;  /* 0x000000b300b37308 */ /* 0x000ee20000000800 */
[----:B----4-:R-:W-:Y:S01]  /*bf30*/  FADD.FTZ R166, R178, R161 ;  /* 0x000000a1b2a67221 */ /* 0x010fe20000010000 */
[----:B------:R-:W-:Y:S01]  /*bf40*/  F2FP.F16.F32.PACK_AB R161, R0, R167 ;  /* 0x000000a700a1723e */ /* 0x000fe200000000ff */
[----:B------:R4:W-:Y:S01]  /*bf50*/  STSM.16.M88.4 [R195+0x26800], R152 ;  /* 0x02680098c3007844 */ /* 0x0009e20000000200 */
[----:B------:R-:W-:Y:S01]  /*bf60*/  F2FP.F16.F32.PACK_AB R163, R170, R3 ;  /* 0x00000003aaa3723e */ /* 0x000fe200000000ff */
[-C--:B------:R-:W-:Y:S01]  /*bf70*/  FMUL.FTZ R90, R90, R176.reuse ;  /* 0x000000b05a5a7220 */ /* 0x080fe20000410000 */
[-C--:B------:R-:W-:Y:S01]  /*bf80*/  FMUL.FTZ R91, R91, R176.reuse ;  /* 0x000000b05b5b7220 */ /* 0x080fe20000410000 */
[----:B------:R4:W-:Y:S01]  /*bf90*/  STSM.16.M88.4 [R196], R156 ;  /* 0x0000009cc4007844 */ /* 0x0009e20000000200 */
[----:B------:R-:W5:Y:S01]  /*bfa0*/  MUFU.EX2 R169, R169 ;  /* 0x000000a900a97308 */ /* 0x000f620000000800 */
[----:B--2---:R-:W-:Y:S01]  /*bfb0*/  FADD.FTZ R174, R165, R174 ;  /* 0x000000aea5ae7221 */ /* 0x004fe20000010000 */
[-C--:B------:R-:W-:Y:S01]  /*bfc0*/  FMUL.FTZ R94, R94, R176.reuse ;  /* 0x000000b05e5e7220 */ /* 0x080fe20000410000 */
[----:B------:R4:W-:Y:S01]  /*bfd0*/  STSM.16.M88.4 [R198], R160 ;  /* 0x000000a0c6007844 */ /* 0x0009e20000000200 */
        /* <DEDUP_REMOVED lines=13> */
[C---:B-----5:R-:W-:Y:S01]  /*c0b0*/  FADD.FTZ R174, R169.reuse, R174 ;  /* 0x000000aea9ae7221 */ /* 0x060fe20000010000 */
[----:B------:R-:W-:Y:S01]  /*c0c0*/  F2FP.F16.F32.PACK_AB R164, R169, R165 ;  /* 0x000000a5a9a4723e */ /* 0x000fe200000000ff */
[----:B------:R-:W-:Y:S01]  /*c0d0*/  FMUL.FTZ R115, R115, R176 ;  /* 0x000000b073737220 */ /* 0x000fe20000410000 */
[----:B------:R-:W-:Y:S01]  /*c0e0*/  F2FP.F16.F32.PACK_AB R165, R179, R178 ;  /* 0x000000b2b3a5723e */ /* 0x000fe200000000ff */
[----:B------:R-:W-:Y:S01]  /*c0f0*/  FADD.FTZ R3, R21, R174 ;  /* 0x000000ae15037221 */ /* 0x000fe20000010000 */
[-C--:B------:R-:W-:Y:S01]  /*c100*/  FMUL.FTZ R118, R118, R176.reuse ;  /* 0x000000b076767220 */ /* 0x080fe20000410000 */
[-C--:B------:R-:W-:Y:S01]  /*c110*/  FMUL.FTZ R119, R119, R176.reuse ;  /* 0x000000b077777220 */ /* 0x080fe20000410000 */
[----:B------:R-:W5:Y:S01]  /*c120*/  MUFU.EX2 R181, R181 ;  /* 0x000000b500b57308 */ /* 0x000f620000000800 */
[----:B--2---:R-:W-:Y:S01]  /*c130*/  FADD.FTZ R168, R182, R167 ;  /* 0x000000a7b6a87221 */ /* 0x004fe20000010000 */
[-C--:B------:R-:W-:Y:S01]  /*c140*/  FMUL.FTZ R122, R122, R176.reuse ;  /* 0x000000b07a7a7220 */ /* 0x080fe20000410000 */
[-C--:B------:R-:W-:Y:S01]  /*c150*/  FMUL.FTZ R123, R123, R176.reuse ;  /* 0x000000b07b7b7220 */ /* 0x080fe20000410000 */
[-C--:B------:R-:W-:Y:S01]  /*c160*/  FMUL.FTZ R126, R126, R176.reuse ;  /* 0x000000b07e7e7220 */ /* 0x080fe20000410000 */
[-C--:B------:R-:W-:Y:S01]  /*c170*/  FMUL.FTZ R127, R127, R176.reuse ;  /* 0x000000b07f7f7220 */ /* 0x080fe20000410000 */
[-C--:B------:R-:W-:Y:S01]  /*c180*/  FMUL.FTZ R130, R130, R176.reuse ;  /* 0x000000b082827220 */ /* 0x080fe20000410000 */
[-C--:B------:R-:W-:Y:S01]  /*c190*/  FMUL.FTZ R131, R131, R176.reuse ;  /* 0x000000b083837220 */ /* 0x080fe20000410000 */
[-C--:B------:R-:W-:Y:S01]  /*c1a0*/  FMUL.FTZ R134, R134, R176.reuse ;  /* 0x000000b086867220 */ /* 0x080fe20000410000 */
[C---:B---3--:R-:W-:Y:S01]  /*c1b0*/  F2FP.F16.F32.PACK_AB R166, R172.reuse, R21 ;  /* 0x00000015aca6723e */ /* 0x048fe200000000ff */
[----:B------:R-:W-:Y:S01]  /*c1c0*/  FADD.FTZ R0, R172, R3 ;  /* 0x00000003ac007221 */ /* 0x000fe20000010000 */
[-C--:B------:R-:W-:Y:S01]  /*c1d0*/  FMUL.FTZ R135, R135, R176.reuse ;  /* 0x000000b087877220 */ /* 0x080fe20000410000 */
[-C--:B------:R-:W-:Y:S01]  /*c1e0*/  FMUL.FTZ R138, R138, R176.reuse ;  /* 0x000000b08a8a7220 */ /* 0x080fe20000410000 */
[-C--:B------:R-:W-:Y:S01]  /*c1f0*/  FMUL.FTZ R139, R139, R176.reuse ;  /* 0x000000b08b8b7220 */ /* 0x080fe20000410000 */
[-C--:B------:R-:W-:Y:S01]  /*c200*/  FMUL.FTZ R142, R142, R176.reuse ;  /* 0x000000b08e8e7220 */ /* 0x080fe20000410000 */
[-C--:B------:R-:W-:Y:S01]  /*c210*/  FMUL.FTZ R143, R143, R176.reuse ;  /* 0x000000b08f8f7220 */ /* 0x080fe20000410000 */
[----:B------:R-:W-:Y:S01]  /*c220*/  FMUL.FTZ R146, R146, R176 ;  /* 0x000000b092927220 */ /* 0x000fe20000410000 */
[C---:B-----5:R-:W-:Y:S01]  /*c230*/  F2FP.F16.F32.PACK_AB R167, R181.reuse, R182 ;  /* 0x000000b6b5a7723e */ /* 0x060fe200000000ff */
[----:B------:R-:W-:Y:S01]  /*c240*/  FADD.FTZ R3, R181, R168 ;  /* 0x000000a8b5037221 */ /* 0x000fe20000010000 */
[-C--:B------:R-:W-:Y:S01]  /*c250*/  FMUL.FTZ R147, R147, R176.reuse ;  /* 0x000000b093937220 */ /* 0x080fe20000410000 */
[-C--:B------:R-:W-:Y:S01]  /*c260*/  FMUL.FTZ R150, R150, R176.reuse ;  /* 0x000000b096967220 */ /* 0x080fe20000410000 */
[----:B------:R-:W-:Y:S01]  /*c270*/  FMUL.FTZ R151, R151, R176 ;  /* 0x000000b097977220 */ /* 0x000fe20000410000 */
[----:B------:R4:W-:Y:S01]  /*c280*/  STSM.16.M88.4 [R197], R164 ;  /* 0x000000a4c5007844 */ /* 0x0009e20000000200 */
[----:B------:R-:W-:Y:S05]  /*c290*/  @!P0 BRA `(.L_x_3727) ;  /* 0x0000000000048947 */ /* 0x000fea0003800000 */
[----:B------:R-:W-:Y:S01]  /*c2a0*/  BPT.TRAP 0x1 ;  /* 0x000000040000795c */ /* 0x000fe20000300000 */
.L_x_3727:
[----:B------:R2:W3:Y:S01]  /*c2b0*/  SYNCS.PHASECHK.TRANS64.TRYWAIT P2, [R214+URZ+0x28c50], R215 ;  /* 0x028c50d7d60075a7 */ /* 0x0004e2000804017f */
[----:B------:R-:W-:Y:S05]  /*c2c0*/  @!P0 BRA `(.L_x_3728) ;  /* 0x0000000000048947 */ /* 0x000fea0003800000 */
[----:B------:R-:W-:Y:S01]  /*c2d0*/  BPT.TRAP 0x1 ;  /* 0x000000040000795c */ /* 0x000fe20000300000 */
.L_x_3728:
[----:B------:R-:W-:Y:S04]  /*c2e0*/  BSSY B2, `(.L_x_3729) ;  /* 0x0000004000027945 */ /* 0x000fe80003800000 */
[----:B---3--:R-:W-:Y:S05]  /*c2f0*/  @P2 BRA `(.L_x_3730) ;  /* 0x0000000000082947 */ /* 0x008fea0003800000 */
[----:B------:R-:W3:Y:S02]  /*c300*/  SYNCS.PHASECHK.TRANS64.TRYWAIT P2, [R214+URZ+0x28c50], R215 ;  /* 0x028c50d7d60075a7 */ /* 0x000ee4000804017f */
[----:B---3--:R-:W-:Y:S05]  /*c310*/  @!P2 BRA `(.L_x_3731) ;  /* 0x000000bc00c0a947 */ /* 0x008fea0003800000 */
.L_x_3730:
[----:B------:R-:W-:Y:S05]  /*c320*/  BSYNC B2 ;  /* 0x0000000000027941 */ /* 0x000fea0003800000 */
.L_x_3729:
[----:B------:R-:W-:Y:S01]  /*c330*/  IMAD R168, R18, 0x1000, R13 ;  /* 0x0000100012a87824 */ /* 0x000fe200078e020d */
[----:B------:R-:W-:Y:S01]  /*c340*/  MOV R169, 0x40000040 ;  /* 0x4000004000a97802 */ /* 0x000fe20000000f00 */
[----:B------:R-:W-:Y:S01]  /*c350*/  WARPGROUP.ARRIVE ;  /* 0x00000000000079c5 */ /* 0x000fe20000000000 */
[----:B------:R-:W-:Y:S01]  /*c360*/  ISETP.GT.AND P2, PT, R213, R186, PT ;  /* 0x000000bad500720c */ /* 0x000fe20003f44270 */
[----:B0123--:R-:W-:Y:S01]  /*c370*/  @!P1 VIADD R214, R214, 0x28c60 ;  /* 0x00028c60d6d69836 */ /* 0x00ffe20000000000 */
[----:B------:R-:W-:Y:S01]  /*c380*/  R2UR UR6, R168 ;  /* 0x00000000a80672ca */ /* 0x000fe200000e0000 */
[----:B------:R-:W-:Y:S01]  /*c390*/  IMAD.MOV.U32 R224, RZ, RZ, R20 ;  /* 0x000000ffffe07224 */ /* 0x000fe200078e0014 */
[----:B------:R-:W-:Y:S01]  /*c3a0*/  R2UR UR7, R169 ;  /* 0x00000000a90772ca */ /* 0x000fe200000e0000 */
[----:B------:R-:W-:Y:S01]  /*c3b0*/  IMAD.MOV.U32 R169, RZ, RZ, 0x40000040 ;  /* 0x40000040ffa97424 */ /* 0x000fe200078e00ff */
[----:B------:R-:W-:Y:S01]  /*c3c0*/  @!P1 PRMT R214, RZ, 0x654, R214 ;  /* 0x00000654ffd69816 */ /* 0x000fe200000000d6 */
[----:B------:R-:W-:Y:S01]  /*c3d0*/  IMAD.MOV.U32 R225, RZ, RZ, R14 ;  /* 0x000000ffffe17224 */ /* 0x000fe200078e000e */
[----:B------:R-:W-:Y:S01]  /*c3e0*/  IADD3 R213, R213, -0x1, RZ ;  /* 0xffffffffd5d57810 */ /* 0x000fe20007ffe0ff */
[----:B------:R-:W-:-:S08]  /*c3f0*/  IMAD.MOV.U32 R226, RZ, RZ, R18 ;  /* 0x000000ffffe27224 */ /* 0x000fd000078e0012 */
[----:B------:R-:W-:Y:S03]  /*c400*/  HGMMA.64x256x16.F32 R24, R152, gdesc[UR4].tnspB, R24, gsb0 ;  /* 0x43e0000498187df0 */ /* 0x000fe60008000818 */
[----:B------:R-:W-:Y:S02]  /*c410*/  WARPGROUP.DEPBAR.LE gsb0, 0x0 ;  /* 0x00008000000079c5 */ /* 0x000fe40000010000 */
[----:B----4-:R-:W-:Y:S01]  /*c420*/  VIADD R152, R168, 0x80 ;  /* 0x00000080a8987836 */ /* 0x010fe20000000000 */
        /* <DEDUP_REMOVED lines=32> */
.L_x_3721:
[----:B------:R-:W-:Y:S05]  /*c630*/  BSYNC B1 ;  /* 0x0000000000017941 */ /* 0x000fea0003800000 */
.L_x_3720:
[----:B------:R-:W-:Y:S01]  /*c640*/  ISETP.GE.AND P2, PT, R213, RZ, PT ;  /* 0x000000ffd500720c */ /* 0x000fe20003f46270 */
[----:B------:R-:W-:-:S12]  /*c650*/  BSSY B0, `(.L_x_3733) ;  /* 0x00001a2000007945 */ /* 0x000fd80003800000 */
[----:B------:R-:W-:Y:S05]  /*c660*/  @!P2 BRA `(.L_x_3734) ;  /* 0x000000180080a947 */ /* 0x000fea0003800000 */
[----:B------:R-:W-:Y:S01]  /*c670*/  MOV R215, R20 ;  /* 0x0000001400d77202 */ /* 0x000fe20000000f00 */
[----:B------:R-:W-:Y:S02]  /*c680*/  IMAD.MOV.U32 R225, RZ, RZ, R14 ;  /* 0x000000ffffe17224 */ /* 0x000fe400078e000e */
[----:B------:R-:W-:-:S07]  /*c690*/  IMAD.MOV.U32 R209, RZ, RZ, R18 ;  /* 0x000000ffffd17224 */ /* 0x000fce00078e0012 */
.L_x_3745:
[----:B------:R-:W-:-:S05]  /*c6a0*/  VIADD R18, R209, 0x1 ;  /* 0x00000001d1127836 */ /* 0x000fca0000000000 */
[----:B------:R-:W-:-:S04]  /*c6b0*/  ISETP.NE.AND P2, PT, R18, 0x2, PT ;  /* 0x000000021200780c */ /* 0x000fc80003f45270 */
[----:B------:R-:W-:Y:S02]  /*c6c0*/  SEL R12, RZ, 0x1, P2 ;  /* 0x00000001ff0c7807 */ /* 0x000fe40001000000 */
[----:B------:R-:W-:Y:S02]  /*c6d0*/  SEL R18, R18, RZ, P2 ;  /* 0x000000ff12127207 */ /* 0x000fe40001000000 */
[----:B------:R-:W-:Y:S01]  /*c6e0*/  LOP3.LUT R19, R19, R12, RZ, 0x3c, !PT ;  /* 0x0000000c13137212 */ /* 0x000fe200078e3cff */
[----:B--2---:R-:W-:Y:S06]  /*c6f0*/  @!P0 BRA `(.L_x_3735) ;  /* 0x0000000000048947 */ /* 0x004fec0003800000 */
[----:B------:R-:W-:Y:S01]  /*c700*/  BPT.TRAP 0x1 ;  /* 0x000000040000795c */ /* 0x000fe20000300000 */
.L_x_3735:
[----:B------:R-:W-:Y:S02]  /*c710*/  LEA R186, R18, R2, 0x3 ;  /* 0x0000000212ba7211 */ /* 0x000fe400078e18ff */
[----:B------:R-:W-:-:S04]  /*c720*/  SHF.L.U32 R187, R19, 0x1f, RZ ;  /* 0x0000001f13bb7819 */ /* 0x000fc800000006ff */
[----:B------:R2:W3:Y:S01]  /*c730*/  SYNCS.PHASECHK.TRANS64.TRYWAIT P2, [R186+URZ+0x28c30], R187 ;  /* 0x028c30bbba0075a7 */ /* 0x0004e2000804017f */
[----:B------:R-:W-:Y:S05]  /*c740*/  @!P0 BRA `(.L_x_3736) ;  /* 0x0000000000048947 */ /* 0x000fea0003800000 */
[----:B------:R-:W-:Y:S01]  /*c750*/  BPT.TRAP 0x1 ;  /* 0x000000040000795c */ /* 0x000fe20000300000 */
.L_x_3736:
[----:B------:R-:W-:Y:S01]  /*c760*/  BSSY B1, `(.L_x_3737) ;  /* 0x0000006000017945 */ /* 0x000fe20003800000 */
[----:B------:R-:W-:Y:S02]  /*c770*/  IMAD R20, R18, 0x200, R15 ;  /* 0x0000020012147824 */ /* 0x000fe400078e020f */
[----:B0-----:R-:W-:Y:S01]  /*c780*/  IMAD.MOV.U32 R21, RZ, RZ, 0x40000040 ;  /* 0x40000040ff157424 */ /* 0x001fe200078e00ff */
[----:B---3--:R-:W-:Y:S06]  /*c790*/  @P2 BRA `(.L_x_3738) ;  /* 0x0000000000082947 */ /* 0x008fec0003800000 */
[----:B------:R-:W0:Y:S02]  /*c7a0*/  SYNCS.PHASECHK.TRANS64.TRYWAIT P2, [R186+URZ+0x28c30], R187 ;  /* 0x028c30bbba0075a7 */ /* 0x000e24000804017f */
[----:B0-----:R-:W-:Y:S05]  /*c7b0*/  @!P2 BRA `(.L_x_3739) ;  /* 0x000000b800aca947 */ /* 0x001fea0003800000 */
.L_x_3738:
[----:B------:R-:W-:Y:S05]  /*c7c0*/  BSYNC B1 ;  /* 0x0000000000017941 */ /* 0x000fea0003800000 */
.L_x_3737:
[C---:B------:R-:W-:Y:S01]  /*c7d0*/  R2UR UR6, R20.reuse ;  /* 0x00000000140672ca */ /* 0x040fe200000e0000 */
[----:B------:R-:W-:Y:S01]  /*c7e0*/  WARPGROUP.ARRIVE ;  /* 0x00000000000079c5 */ /* 0x000fe20000000000 */
[----:B------:R-:W-:Y:S01]  /*c7f0*/  R2UR UR7, R21 ;  /* 0x00000000150772ca */ /* 0x000fe200000e0000 */
[----:B------:R-:W-:Y:S01]  /*c800*/  VIADD R184, R20, 0x2 ;  /* 0x0000000214b87836 */ /* 0x000fe20000000000 */
[----:B------:R-:W-:Y:S02]  /*c810*/  R2UR UR4, R4 ;  /* 0x00000000040472ca */ /* 0x000fe400000e0000 */
[----:B------:R-:W-:Y:S02]  /*c820*/  R2UR UR5, R5 ;  /* 0x00000000050572ca */ /* 0x000fe400000e0000 */
[----:B------:R-:W-:Y:S02]  /*c830*/  MOV R185, 0x40000040 ;  /* 0x4000004000b97802 */ /* 0x000fe40000000f00 */
[----:B------:R-:W-:-:S09]  /*c840*/  MOV R21, 0x40000040 ;  /* 0x4000004000157802 */ /* 0x000fd20000000f00 */
        /* <DEDUP_REMOVED lines=43> */
[----:B------:R-:W3:Y:S02]  /*cb00*/  SHFL.BFLY PT, R21, R20, 0x2, 0x1f ;  /* 0x0c401f0014157f89 */ /* 0x000ee400000e0000 */
[----:B---3--:R-:W-:Y:S02]  /*cb10*/  FMNMX.FTZ R184, R20, R21, !PT ;  /* 0x0000001514b87209 */ /* 0x008fe40007810000 */
[----:B------:R-:W-:-:S03]  /*cb20*/  FMNMX.FTZ R21, R155, R12, !PT ;  /* 0x0000000c9b157209 */ /* 0x000fc60007810000 */
[----:B------:R-:W3:Y:S01]  /*cb30*/  SHFL.BFLY PT, R185, R184, 0x1, 0x1f ;  /* 0x0c201f00b8b97f89 */ /* 0x000ee200000e0000 */
[----:B------:R-:W-:-:S04]  /*cb40*/  FMNMX.FTZ R12, R158, R21, !PT ;  /* 0x000000159e0c7209 */ /* 0x000fc80007810000 */
[----:B------:R-:W-:-:S04]  /*cb50*/  FMNMX.FTZ R21, R159, R12, !PT ;  /* 0x0000000c9f157209 */ /* 0x000fc80007810000 */
[----:B------:R-:W-:-:S04]  /*cb60*/  FMNMX.FTZ R12, R162, R21, !PT ;  /* 0x00000015a20c7209 */ /* 0x000fc80007810000 */
[----:B------:R-:W-:Y:S01]  /*cb70*/  FMNMX.FTZ R21, R163, R12, !PT ;  /* 0x0000000ca3157209 */ /* 0x000fe20007810000 */
[----:B------:R-:W-:-:S03]  /*cb80*/  IMAD.U32 R12, RZ, RZ, UR36 ;  /* 0x00000024ff0c7e24 */ /* 0x000fc6000f8e00ff */
[----:B------:R-:W-:Y:S02]  /*cb90*/  FMNMX.FTZ R20, R166, R21, !PT ;  /* 0x00000015a6147209 */ /* 0x000fe40007810000 */
[----:B---3--:R-:W-:-:S05]  /*cba0*/  FMNMX.FTZ R14, R184, R185, !PT ;  /* 0x000000b9b80e7209 */ /* 0x008fca0007810000 */
[----:B------:R-:W-:Y:S01]  /*cbb0*/  FADD.FTZ R185, -R14, R225 ;  /* 0x000000e10eb97221 */ /* 0x000fe20000010100 */
[----:B------:R-:W-:-:S03]  /*cbc0*/  FMNMX.FTZ R225, R167, R20, !PT ;  /* 0x00000014a7e17209 */ /* 0x000fc60007810000 */
[-C--:B------:R-:W-:Y:S01]  /*cbd0*/  FMUL.FTZ R21, R185, R12.reuse ;  /* 0x0000000cb9157220 */ /* 0x080fe20000410000 */
[----:B------:R-:W-:Y:S01]  /*cbe0*/  FMNMX.FTZ R20, R170, R225, !PT ;  /* 0x000000e1aa147209 */ /* 0x000fe20007810000 */
[----:B------:R-:W-:-:S03]  /*cbf0*/  FMUL.FTZ R185, R14, R12 ;  /* 0x0000000c0eb97220 */ /* 0x000fc60000410000 */
        /* <DEDUP_REMOVED lines=22> */
[----:B------:R-:W3:Y:S02]  /*cd60*/  MUFU.EX2 R21, R21 ;  /* 0x0000001500157308 */ /* 0x000ee40000000800 */
[----:B------:R-:W-:-:S05]  /*cd70*/  FMNMX.FTZ R20, R183, R20, !PT ;  /* 0x00000014b7147209 */ /* 0x000fca0007810000 */
[----:B------:R-:W4:Y:S01]  /*cd80*/  SHFL.BFLY PT, R225, R20, 0x2, 0x1f ;  /* 0x0c401f0014e17f89 */ /* 0x000f2200000e0000 */
[----:B------:R-:W5:Y:S08]  /*cd90*/  MUFU.EX2 R152, R152 ;  /* 0x0000009800987308 */ /* 0x000f700000000800 */
[----:B------:R-:W0:Y:S01]  /*cda0*/  MUFU.EX2 R153, R153 ;  /* 0x0000009900997308 */ /* 0x000e220000000800 */
[-C--:B---3--:R-:W-:Y:S01]  /*cdb0*/  FMUL.FTZ R24, R24, R21.reuse ;  /* 0x0000001518187220 */ /* 0x088fe20000410000 */
[-C--:B------:R-:W-:Y:S01]  /*cdc0*/  FMUL.FTZ R25, R25, R21.reuse ;  /* 0x0000001519197220 */ /* 0x080fe20000410000 */
[-C--:B------:R-:W-:Y:S01]  /*cdd0*/  FMUL.FTZ R28, R28, R21.reuse ;  /* 0x000000151c1c7220 */ /* 0x080fe20000410000 */
[-C--:B------:R-:W-:Y:S01]  /*cde0*/  FMUL.FTZ R29, R29, R21.reuse ;  /* 0x000000151d1d7220 */ /* 0x080fe20000410000 */
[-C--:B------:R-:W-:Y:S01]  /*cdf0*/  FMUL.FTZ R32, R32, R21.reuse ;  /* 0x0000001520207220 */ /* 0x080fe20000410000 */
[-C--:B------:R-:W-:Y:S01]  /*ce00*/  FMUL.FTZ R33, R33, R21.reuse ;  /* 0x0000001521217220 */ /* 0x080fe20000410000 */
[-C--:B------:R-:W-:Y:S01]  /*ce10*/  FMUL.FTZ R36, R36, R21.reuse ;  /* 0x0000001524247220 */ /* 0x080fe20000410000 */
[----:B------:R-:W3:Y:S01]  /*ce20*/  MUFU.EX2 R156, R156 ;  /* 0x0000009c009c7308 */ /* 0x000ee20000000800 */
[----:B-----5:R-:W-:Y:S01]  /*ce30*/  FFMA.FTZ R0, R21, R0, R152 ;  /* 0x0000000015007223 */ /* 0x020fe20000010098 */
[-C--:B------:R-:W-:Y:S01]  /*ce40*/  FMUL.FTZ R37, R37, R21.reuse ;  /* 0x0000001525257220 */ /* 0x080fe20000410000 */
[-C--:B------:R-:W-:Y:S01]  /*ce50*/  FMUL.FTZ R40, R40, R21.reuse ;  /* 0x0000001528287220 */ /* 0x080fe20000410000 */
[-C--:B------:R-:W-:Y:S01]  /*ce60*/  FMUL.FTZ R41, R41, R21.reuse ;  /* 0x0000001529297220 */ /* 0x080fe20000410000 */
[-C--:B------:R-:W-:Y:S01]  /*ce70*/  FMUL.FTZ R44, R44, R21.reuse ;  /* 0x000000152c2c7220 */ /* 0x080fe20000410000 */
[----:B------:R-:W-:Y:S01]  /*ce80*/  FMUL.FTZ R45, R45, R21 ;  /* 0x000000152d2d7220 */ /* 0x000fe20000410000 */
[----:B----4-:R-:W-:Y:S01]  /*ce90*/  FMNMX.FTZ R225, R20, R225, !PT ;  /* 0x000000e114e17209 */ /* 0x010fe20007810000 */
[----:B------:R-:W4:Y:S01]  /*cea0*/  MUFU.EX2 R157, R157 ;  /* 0x0000009d009d7308 */ /* 0x000f220000000800 */
[-C--:B------:R-:W-:Y:S01]  /*ceb0*/  FMUL.FTZ R48, R48, R21.reuse ;  /* 0x0000001530307220 */ /* 0x080fe20000410000 */
[-C--:B------:R-:W-:Y:S01]  /*cec0*/  FMUL.FTZ R49, R49, R21.reuse ;  /* 0x0000001531317220 */ /* 0x080fe20000410000 */
[-C--:B------:R-:W-:Y:S01]  /*ced0*/  FMUL.FTZ R52, R52, R21.reuse ;  /* 0x0000001534347220 */ /* 0x080fe20000410000 */
[----:B------:R-:W5:Y:S01]  /*cee0*/  SHFL.BFLY PT, R20, R225, 0x1, 0x1f ;  /* 0x0c201f00e1147f89 */ /* 0x000f6200000e0000 */
        /* <DEDUP_REMOVED lines=23> */
[----:B-----5:R-:W-:Y:S01]  /*d060*/  FMNMX.FTZ R20, R225, R20, !PT ;  /* 0x00000014e1147209 */ /* 0x020fe20007810000 */
[----:B------:R-:W-:-:S02]  /*d070*/  IMAD.MOV R225, RZ, RZ, -R194 ;  /* 0x000000ffffe17224 */ /* 0x000fc400078e0ac2 */
[-C--:B------:R-:W-:Y:S01]  /*d080*/  FMUL.FTZ R93, R93, R21.reuse ;  /* 0x000000155d5d7220 */ /* 0x080fe20000410000 */
[----:B------:R-:W-:Y:S01]  /*d090*/  FMUL.FTZ R96, R96, R21 ;  /* 0x0000001560607220 */ /* 0x000fe20000410000 */
[----:B------:R-:W-:Y:S01]  /*d0a0*/  MUFU.EX2 R165, R165 ;  /* 0x000000a500a57308 */ /* 0x000fe20000000800 */
[C---:B------:R-:W-:Y:S01]  /*d0b0*/  FADD.FTZ R185, -R20.reuse, R215 ;  /* 0x000000d714b97221 */ /* 0x040fe20000010100 */
[-C--:B------:R-:W-:Y:S01]  /*d0c0*/  FMUL.FTZ R215, R20, R12.reuse ;  /* 0x0000000c14d77220 */ /* 0x080fe20000410000 */
[----:B------:R-:W-:Y:S01]  /*d0d0*/  ISETP.NE.AND P2, PT, R192, R225, PT ;  /* 0x000000e1c000720c */ /* 0x000fe20003f45270 */
[----:B------:R-:W-:Y:S01]  /*d0e0*/  FMUL.FTZ R97, R97, R21 ;  /* 0x0000001561617220 */ /* 0x000fe20000410000 */
[-C--:B------:R-:W-:Y:S01]  /*d0f0*/  FMUL.FTZ R168, R185, R12.reuse ;  /* 0x0000000cb9a87220 */ /* 0x080fe20000410000 */
[-CC-:B------:R-:W-:Y:S01]  /*d100*/  FFMA.FTZ R185, R154, R12.reuse, -R215.reuse ;  /* 0x0000000c9ab97223 */ /* 0x180fe200000108d7 */
[-CC-:B------:R-:W-:Y:S01]  /*d110*/  FFMA.FTZ R208, R155, R12.reuse, -R215.reuse ;  /* 0x0000000c9bd07223 */ /* 0x180fe200000108d7 */
[-CC-:B------:R-:W-:Y:S01]  /*d120*/  FFMA.FTZ R155, R158, R12.reuse, -R215.reuse ;  /* 0x0000000c9e9b7223 */ /* 0x180fe200000108d7 */
[-CC-:B-1----:R-:W-:Y:S01]  /*d130*/  FFMA.FTZ R214, R159, R12.reuse, -R215.reuse ;  /* 0x0000000c9fd67223 */ /* 0x182fe200000108d7 */
[-CC-:B------:R-:W-:Y:S01]  /*d140*/  FFMA.FTZ R226, R167, R12.reuse, -R215.reuse ;  /* 0x0000000ca7e27223 */ /* 0x180fe200000108d7 */
[----:B------:R-:W-:Y:S01]  /*d150*/  MUFU.EX2 R168, R168 ;  /* 0x000000a800a87308 */ /* 0x000fe20000000800 */
[-CC-:B------:R-:W-:Y:S01]  /*d160*/  FFMA.FTZ R167, R170, R12.reuse, -R215.reuse ;  /* 0x0000000caaa77223 */ /* 0x180fe200000108d7 */
[----:B------:R-:W-:Y:S01]  /*d170*/  FFMA.FTZ R170, R171, R12, -R215 ;  /* 0x0000000cabaa7223 */ /* 0x000fe200000108d7 */
[----:B------:R-:W-:-:S02]  /*d180*/  @!P1 VIADD R154, R186, 0x28c40 ;  /* 0x00028c40ba9a9836 */ /* 0x000fc40000000000 */
[-CC-:B------:R-:W-:Y:S01]  /*d190*/  FFMA.FTZ R171, R174, R12.reuse, -R215.reuse ;  /* 0x0000000caeab7223 */ /* 0x180fe200000108d7 */
[-CC-:B------:R-:W-:Y:S01]  /*d1a0*/  FFMA.FTZ R159, R162, R12.reuse, -R215.reuse ;  /* 0x0000000ca29f7223 */ /* 0x180fe200000108d7 */
[--C-:B------:R-:W-:Y:S01]  /*d1b0*/  FFMA.FTZ R174, R175, R12, -R215.reuse ;  /* 0x0000000cafae7223 */ /* 0x100fe200000108d7 */
[----:B------:R-:W-:Y:S01]  /*d1c0*/  @!P2 LEA R175, R209, R190, 0x6 ;  /* 0x000000bed1afa211 */ /* 0x000fe200078e30ff */
[----:B------:R-:W1:Y:S01]  /*d1d0*/  MUFU.EX2 R185, R185 ;  /* 0x000000b900b97308 */ /* 0x000e620000000800 */
[----:B0-----:R-:W-:Y:S01]  /*d1e0*/  FADD.FTZ R209, R153, R0 ;  /* 0x0000000099d17221 */ /* 0x001fe20000010000 */
[----:B------:R-:W-:Y:S01]  /*d1f0*/  @!P1 PRMT R154, RZ, 0x654, R154 ;  /* 0x00000654ff9a9816 */ /* 0x000fe2000000009a */
[-CC-:B------:R-:W-:Y:S01]  /*d200*/  FFMA.FTZ R224, R163, R12.reuse, -R215.reuse ;  /* 0x0000000ca3e07223 */ /* 0x180fe200000108d7 */
[----:B------:R-:W-:Y:S01]  /*d210*/  FFMA.FTZ R163, R166, R12, -R215 ;  /* 0x0000000ca6a37223 */ /* 0x000fe200000108d7 */
[----:B---3--:R-:W-:Y:S01]  /*d220*/  FADD.FTZ R0, R156, R209 ;  /* 0x000000d19c007221 */ /* 0x008fe20000010000 */
[----:B------:R0:W-:Y:S01]  /*d230*/  @!P1 SYNCS.ARRIVE.TRANS64.RED.A1T0 RZ, [R154+URZ], RZ ;  /* 0x000000ff9aff99a7 */ /* 0x0001e2000810043f */
[-C--:B------:R-:W-:Y:S01]  /*d240*/  FMUL.FTZ R100, R100, R21.reuse ;  /* 0x0000001564647220 */ /* 0x080fe20000410000 */
[----:B------:R-:W3:Y:S01]  /*d250*/  MUFU.EX2 R208, R208 ;  /* 0x000000d000d07308 */ /* 0x000ee20000000800 */
[----:B----4-:R-:W-:Y:S01]  /*d260*/  FADD.FTZ R209, R157, R0 ;  /* 0x000000009dd17221 */ /* 0x010fe20000010000 */
[-C--:B------:R-:W-:Y:S01]  /*d270*/  FMUL.FTZ R101, R101, R21.reuse ;  /* 0x0000001565657220 */ /* 0x080fe20000410000 */
[-C--:B------:R-:W-:Y:S01]  /*d280*/  FMUL.FTZ R104, R104, R21.reuse ;  /* 0x0000001568687220 */ /* 0x080fe20000410000 */
[-C--:B------:R-:W-:Y:S01]  /*d290*/  FMUL.FTZ R105, R105, R21.reuse ;  /* 0x0000001569697220 */ /* 0x080fe20000410000 */
[----:B------:R-:W-:Y:S01]  /*d2a0*/  FMUL.FTZ R108, R108, R21 ;  /* 0x000000156c6c7220 */ /* 0x000fe20000410000 */
[----:B0-----:R-:W-:-:S02]  /*d2b0*/  @!P2 IMAD R154, R175, 0x4, R2 ;  /* 0x00000004af9aa824 */ /* 0x001fc400078e0202 */
[-C--:B------:R-:W-:Y:S01]  /*d2c0*/  FFMA.FTZ R175, R178, R12.reuse, -R215 ;  /* 0x0000000cb2af7223 */ /* 0x080fe200000108d7 */
[----:B------:R-:W0:Y:S01]  /*d2d0*/  MUFU.EX2 R155, R155 ;  /* 0x0000009b009b7308 */ /* 0x000e220000000800 */
[----:B-1----:R-:W-:Y:S01]  /*d2e0*/  FFMA.FTZ R3, R168, R3, R185 ;  /* 0x00000003a8037223 */ /* 0x002fe200000100b9 */
[-C--:B------:R-:W-:Y:S01]  /*d2f0*/  FMUL.FTZ R109, R109, R21.reuse ;  /* 0x000000156d6d7220 */ /* 0x080fe20000410000 */
[----:B------:R-:W-:Y:S01]  /*d300*/  @!P2 STS [R154+0x28800], R21 ;  /* 0x028800159a00a388 */ /* 0x000fe20000000800 */
[-C--:B------:R-:W-:Y:S01]  /*d310*/  FMUL.FTZ R112, R112, R21.reuse ;  /* 0x0000001570707220 */ /* 0x080fe20000410000 */
[-C--:B------:R-:W-:Y:S01]  /*d320*/  FMUL.FTZ R113, R113, R21.reuse ;  /* 0x0000001571717220 */ /* 0x080fe20000410000 */
[-C--:B------:R-:W-:Y:S01]  /*d330*/  FMUL.FTZ R116, R116, R21.reuse ;  /* 0x0000001574747220 */ /* 0x080fe20000410000 */
[----:B------:R1:W-:Y:S01]  /*d340*/  @!P2 STS [R154+0x28820], R168 ;  /* 0x028820a89a00a388 */ /* 0x0003e20000000800 */
        /* <DEDUP_REMOVED lines=10> */
[----:B0-----:R-:W-:Y:S01]  /*d3f0*/  FADD.FTZ R3, R155, R0 ;  /* 0x000000009b037221 */ /* 0x001fe20000010000 */
[-C--:B------:R-:W-:Y:S01]  /*d400*/  FMUL.FTZ R129, R129, R21.reuse ;  /* 0x0000001581817220 */ /* 0x080fe20000410000 */
[-C--:B------:R-:W-:Y:S01]  /*d410*/  FMUL.FTZ R132, R132, R21.reuse ;  /* 0x0000001584847220 */ /* 0x080fe20000410000 */
[----:B------:R-:W-:Y:S01]  /*d420*/  FADD.FTZ R209, R161, R154 ;  /* 0x0000009aa1d17221 */ /* 0x000fe20000010000 */
        /* <DEDUP_REMOVED lines=8> */
[----:B------:R-:W-:Y:S01]  /*d4b0*/  FADD.FTZ R209, R165, R154 ;  /* 0x0000009aa5d17221 */ /* 0x000fe20000010000 */
[-C--:B------:R-:W-:Y:S01]  /*d4c0*/  FMUL.FTZ R144, R144, R21.reuse ;  /* 0x0000001590907220 */ /* 0x080fe20000410000 */
[----:B------:R-:W1:Y:S01]  /*d4d0*/  MUFU.EX2 R184, R184 ;  /* 0x000000b800b87308 */ /* 0x000e620000000800 */
[----:B---3--:R-:W-:Y:S01]  /*d4e0*/  FADD.FTZ R3, R159, R0 ;  /* 0x000000009f037221 */ /* 0x008fe20000010000 */
[-C--:B------:R-:W-:Y:S01]  /*d4f0*/  FMUL.FTZ R145, R145, R21.reuse ;  /* 0x0000001591917220 */ /* 0x080fe20000410000 */
[-C--:B------:R-:W-:Y:S01]  /*d500*/  FMUL.FTZ R148, R148, R21.reuse ;  /* 0x0000001594947220 */ /* 0x080fe20000410000 */
[----:B------:R-:W-:Y:S01]  /*d510*/  FMUL.FTZ R149, R149, R21 ;  /* 0x0000001595957220 */ /* 0x000fe20000410000 */
[-CC-:B------:R-:W-:Y:S01]  /*d520*/  FFMA.FTZ R182, R182, R12.reuse, -R215.reuse ;  /* 0x0000000cb6b67223 */ /* 0x180fe200000108d7 */
[-CC-:B------:R-:W-:Y:S01]  /*d530*/  FFMA.FTZ R183, R183, R12.reuse, -R215.reuse ;  /* 0x0000000cb7b77223 */ /* 0x180fe200000108d7 */
[----:B------:R-:W-:Y:S01]  /*d540*/  FFMA.FTZ R179, R179, R12, -R215 ;  /* 0x0000000cb3b37223 */ /* 0x000fe200000108d7 */
[----:B------:R-:W3:Y:S01]  /*d550*/  MUFU.EX2 R163, R163 ;  /* 0x000000a300a37308 */ /* 0x000ee20000000800 */
[----:B0-----:R-:W-:Y:S01]  /*d560*/  FADD.FTZ R0, R224, R3 ;  /* 0x00000003e0007221 */ /* 0x001fe20000010000 */
[----:B------:R-:W-:Y:S01]  /*d570*/  F2FP.F16.F32.PACK_AB R152, R153, R152 ;  /* 0x000000989998723e */ /* 0x000fe200000000ff */
[-C--:B------:R-:W-:Y:S01]  /*d580*/  FMUL.FTZ R26, R26, R168.reuse ;  /* 0x000000a81a1a7220 */ /* 0x080fe20000410000 */
[----:B------:R-:W-:Y:S01]  /*d590*/  F2FP.F16.F32.PACK_AB R153, R208, R185 ;  /* 0x000000b9d099723e */ /* 0x000fe200000000ff */
[-C--:B------:R-:W-:Y:S01]  /*d5a0*/  FMUL.FTZ R27, R27, R168.reuse ;  /* 0x000000a81b1b7220 */ /* 0x080fe20000410000 */
[----:B------:R-:W-:Y:S01]  /*d5b0*/  F2FP.F16.F32.PACK_AB R155, R214, R155 ;  /* 0x0000009bd69b723e */ /* 0x000fe200000000ff */
[----:B------:R-:W-:Y:S01]  /*d5c0*/  FMUL.FTZ R30, R30, R168 ;  /* 0x000000a81e1e7220 */ /* 0x000fe20000410000 */
[----:B------:R-:W0:Y:S01]  /*d5d0*/  MUFU.EX2 R169, R169 ;  /* 0x000000a900a97308 */ /* 0x000e220000000800 */
[----:B-1----:R-:W-:Y:S01]  /*d5e0*/  FADD.FTZ R154, R184, R209 ;  /* 0x000000d1b89a7221 */ /* 0x002fe20000010000 */
[----:B------:R-:W-:Y:S01]  /*d5f0*/  F2FP.F16.F32.PACK_AB R158, R165, R164 ;  /* 0x000000a4a59e723e */ /* 0x000fe200000000ff */
[-C--:B------:R-:W-:Y:S01]  /*d600*/  FMUL.FTZ R31, R31, R168.reuse ;  /* 0x000000a81f1f7220 */ /* 0x080fe20000410000 */
[-C--:B------:R-:W-:Y:S01]  /*d610*/  FMUL.FTZ R34, R34, R168.reuse ;  /* 0x000000a822227220 */ /* 0x080fe20000410000 */
[-C--:B------:R-:W-:Y:S01]  /*d620*/  FMUL.FTZ R35, R35, R168.reuse ;  /* 0x000000a823237220 */ /* 0x080fe20000410000 */
[-C--:B------:R-:W-:Y:S01]  /*d630*/  FMUL.FTZ R38, R38, R168.reuse ;  /* 0x000000a826267220 */ /* 0x080fe20000410000 */
[-C--:B------:R-:W-:Y:S01]  /*d640*/  FMUL.FTZ R39, R39, R168.reuse ;  /* 0x000000a827277220 */ /* 0x080fe20000410000 */
[----:B------:R-:W1:Y:S01]  /*d650*/  MUFU.EX2 R226, R226 ;  /* 0x000000e200e27308 */ /* 0x000e620000000800 */
        /* <DEDUP_REMOVED lines=40> */
[----:B-1----:R-:W-:Y:S01]  /*d8e0*/  FADD.FTZ R21, R173, R154 ;  /* 0x0000009aad157221 */ /* 0x002fe20000010000 */
[----:B------:R-:W-:Y:S01]  /*d8f0*/  F2FP.F16.F32.PACK_AB R154, R157, R156 ;  /* 0x0000009c9d9a723e */ /* 0x000fe200000000ff */
[----:B------:R-:W-:Y:S01]  /*d900*/  BAR.SYNC.DEFER_BLOCKING 0xf, 0x100 ;  /* 0x03c4000000007b1d */ /* 0x000fe20000010000 */
[----:B------:R-:W-:Y:S01]  /*d910*/  F2FP.F16.F32.PACK_AB R157, R224, R159 ;  /* 0x0000009fe09d723e */ /* 0x000fe200000000ff */
[----:B------:R-:W-:Y:S01]  /*d920*/  FMUL.FTZ R102, R102, R168 ;  /* 0x000000a866667220 */ /* 0x000fe20000410000 */
[----:B------:R-:W-:Y:S01]  /*d930*/  F2FP.F16.F32.PACK_AB R156, R161, R160 ;  /* 0x000000a0a19c723e */ /* 0x000fe200000000ff */
[----:B------:R-:W-:Y:S01]  /*d940*/  FMUL.FTZ R103, R103, R168 ;  /* 0x000000a867677220 */ /* 0x000fe20000410000 */
[----:B------:R-:W-:Y:S01]  /*d950*/  F2FP.F16.F32.PACK_AB R159, R226, R163 ;  /* 0x000000a3e29f723e */ /* 0x000fe200000000ff */
[----:B------:R-:W1:Y:S01]  /*d960*/  MUFU.EX2 R171, R171 ;  /* 0x000000ab00ab7308 */ /* 0x000e620000000800 */
[----:B---3--:R-:W-:Y:S01]  /*d970*/  FADD.FTZ R0, R170, R3 ;  /* 0x00000003aa007221 */ /* 0x008fe20000010000 */
[----:B------:R-:W-:Y:S01]  /*d980*/  F2FP.F16.F32.PACK_AB R160, R169, R184 ;  /* 0x000000b8a9a0723e */ /* 0x000fe200000000ff */
[-C--:B------:R-:W-:Y:S01]  /*d990*/  FMUL.FTZ R106, R106, R168.reuse ;  /* 0x000000a86a6a7220 */ /* 0x080fe20000410000 */
[----:B------:R-:W-:Y:S01]  /*d9a0*/  F2FP.F16.F32.PACK_AB R161, R170, R167 ;  /* 0x000000a7aaa1723e */ /* 0x000fe200000000ff */
        /* <DEDUP_REMOVED lines=13> */
[----:B------:R1:W-:Y:S01]  /*da80*/  STSM.16.M88.4 [R195+0x26800], R152 ;  /* 0x02680098c3007844 */ /* 0x0003e20000000200 */
[-C--:B------:R-:W-:Y:S01]  /*da90*/  FMUL.FTZ R126, R126, R168.reuse ;  /* 0x000000a87e7e7220 */ /* 0x080fe20000410000 */
[-C--:B------:R-:W-:Y:S01]  /*daa0*/  FMUL.FTZ R127, R127, R168.reuse ;  /* 0x000000a87f7f7220 */ /* 0x080fe20000410000 */
[-C--:B------:R-:W-:Y:S01]  /*dab0*/  FMUL.FTZ R130, R130, R168.reuse ;  /* 0x000000a882827220 */ /* 0x080fe20000410000 */
[----:B------:R1:W-:Y:S01]  /*dac0*/  STSM.16.M88.4 [R196], R156 ;  /* 0x0000009cc4007844 */ /* 0x0003e20000000200 */
[----:B------:R-:W-:Y:S01]  /*dad0*/  FMUL.FTZ R131, R131, R168 ;  /* 0x000000a883837220 */ /* 0x000fe20000410000 */
[----:B------:R-:W4:Y:S01]  /*dae0*/  MUFU.EX2 R180, R180 ;  /* 0x000000b400b47308 */ /* 0x000f220000000800 */
[----:B---3--:R-:W-:Y:S01]  /*daf0*/  FADD.FTZ R21, R177, R162 ;  /* 0x000000a2b1157221 */ /* 0x008fe20000010000 */
[----:B------:R-:W-:Y:S01]  /*db00*/  F2FP.F16.F32.PACK_AB R162, R173, R172 ;  /* 0x000000acada2723e */ /* 0x000fe200000000ff */
[----:B------:R-:W-:Y:S01]  /*db10*/  FMUL.FTZ R134, R134, R168 ;  /* 0x000000a886867220 */ /* 0x000fe20000410000 */
[----:B------:R-:W-:Y:S01]  /*db20*/  F2FP.F16.F32.PACK_AB R164, R177, R176 ;  /* 0x000000b0b1a4723e */ /* 0x000fe200000000ff */
[-C--:B------:R-:W-:Y:S01]  /*db30*/  FMUL.FTZ R135, R135, R168.reuse ;  /* 0x000000a887877220 */ /* 0x080fe20000410000 */
[-C--:B------:R-:W-:Y:S01]  /*db40*/  FMUL.FTZ R138, R138, R168.reuse ;  /* 0x000000a88a8a7220 */ /* 0x080fe20000410000 */
[-C--:B------:R-:W-:Y:S01]  /*db50*/  FMUL.FTZ R139, R139, R168.reuse ;  /* 0x000000a88b8b7220 */ /* 0x080fe20000410000 */
[----:B------:R-:W3:Y:S01]  /*db60*/  MUFU.EX2 R175, R175 ;  /* 0x000000af00af7308 */ /* 0x000ee20000000800 */
        /* <DEDUP_REMOVED lines=8> */
[----:B----4-:R-:W-:Y:S01]  /*dbf0*/  FADD.FTZ R166, R180, R21 ;  /* 0x00000015b4a67221 */ /* 0x010fe20000010000 */
[-C--:B------:R-:W-:Y:S01]  /*dc00*/  FMUL.FTZ R150, R150, R168.reuse ;  /* 0x000000a896967220 */ /* 0x080fe20000410000 */
[----:B------:R-:W-:-:S05]  /*dc10*/  FMUL.FTZ R151, R151, R168 ;  /* 0x000000a897977220 */ /* 0x000fca0000410000 */
[----:B------:R-:W4:Y:S01]  /*dc20*/  MUFU.EX2 R178, R179 ;  /* 0x000000b300b27308 */ /* 0x000f220000000800 */
[----:B---3--:R-:W-:-:S07]  /*dc30*/  FADD.FTZ R3, R175, R0 ;  /* 0x00000000af037221 */ /* 0x008fce0000010000 */
[----:B------:R-:W3:Y:S01]  /*dc40*/  MUFU.EX2 R182, R182 ;  /* 0x000000b600b67308 */ /* 0x000ee20000000800 */
[C---:B0-----:R-:W-:Y:S01]  /*dc50*/  FADD.FTZ R0, R181.reuse, R166 ;  /* 0x000000a6b5007221 */ /* 0x041fe20000010000 */
[----:B------:R-:W-:-:S06]  /*dc60*/  F2FP.F16.F32.PACK_AB R166, R181, R180 ;  /* 0x000000b4b5a6723e */ /* 0x000fcc00000000ff */
[----:B------:R-:W0:Y:S01]  /*dc70*/  MUFU.EX2 R183, R183 ;  /* 0x000000b700b77308 */ /* 0x000e220000000800 */
[C---:B----4-:R-:W-:Y:S01]  /*dc80*/  FADD.FTZ R3, R178.reuse, R3 ;  /* 0x00000003b2037221 */ /* 0x050fe20000010000 */
[----:B------:R-:W-:-:S03]  /*dc90*/  F2FP.F16.F32.PACK_AB R165, R178, R175 ;  /* 0x000000afb2a5723e */ /* 0x000fc600000000ff */
[----:B---3--:R-:W-:Y:S01]  /*dca0*/  FADD.FTZ R172, R182, R3 ;  /* 0x00000003b6ac7221 */ /* 0x008fe20000010000 */
[----:B0-----:R-:W-:-:S03]  /*dcb0*/  F2FP.F16.F32.PACK_AB R167, R183, R182 ;  /* 0x000000b6b7a7723e */ /* 0x001fc600000000ff */
[----:B------:R-:W-:Y:S02]  /*dcc0*/  FADD.FTZ R3, R183, R172 ;  /* 0x000000acb7037221 */ /* 0x000fe40000010000 */
[----:B------:R1:W-:Y:S01]  /*dcd0*/  STSM.16.M88.4 [R197], R164 ;  /* 0x000000a4c5007844 */ /* 0x0003e20000000200 */
[----:B------:R-:W-:Y:S05]  /*dce0*/  @!P0 BRA `(.L_x_3740) ;  /* 0x0000000000048947 */ /* 0x000fea0003800000 */
[----:B------:R-:W-:Y:S01]  /*dcf0*/  BPT.TRAP 0x1 ;  /* 0x000000040000795c */ /* 0x000fe20000300000 */
.L_x_3740:
[----:B------:R0:W3:Y:S01]  /*dd00*/  SYNCS.PHASECHK.TRANS64.TRYWAIT P2, [R186+URZ+0x28c50], R187 ;  /* 0x028c50bbba0075a7 */ /* 0x0000e2000804017f */
[----:B------:R-:W-:Y:S05]  /*dd10*/  @!P0 BRA `(.L_x_3741) ;  /* 0x0000000000048947 */ /* 0x000fea0003800000 */
[----:B------:R-:W-:Y:S01]  /*dd20*/  BPT.TRAP 0x1 ;  /* 0x000000040000795c */ /* 0x000fe20000300000 */
.L_x_3741:
[----:B------:R-:W-:Y:S04]  /*dd30*/  BSSY B1, `(.L_x_3742) ;  /* 0x0000004000017945 */ /* 0x000fe80003800000 */
[----:B---3--:R-:W-:Y:S05]  /*dd40*/  @P2 BRA `(.L_x_3743) ;  /* 0x0000000000082947 */ /* 0x008fea0003800000 */
[----:B------:R-:W3:Y:S02]  /*dd50*/  SYNCS.PHASECHK.TRANS64.TRYWAIT P2, [R186+URZ+0x28c50], R187 ;  /* 0x028c50bbba0075a7 */ /* 0x000ee4000804017f */
[----:B---3--:R-:W-:Y:S05]  /*dd60*/  @!P2 BRA `(.L_x_3744) ;  /* 0x000000a40054a947 */ /* 0x008fea0003800000 */
.L_x_3743:
[----:B------:R-:W-:Y:S05]  /*dd70*/  BSYNC B1 ;  /* 0x0000000000017941 */ /* 0x000fea0003800000 */
.L_x_3742:
[----:B------:R-:W-:Y:S01]  /*dd80*/  IMAD R168, R18, 0x1000, R13 ;  /* 0x0000100012a87824 */ /* 0x000fe200078e020d */
[----:B------:R-:W-:Y:S01]  /*dd90*/  WARPGROUP.ARRIVE ;  /* 0x00000000000079c5 */ /* 0x000fe20000000000 */
[----:B------:R-:W-:Y:S01]  /*dda0*/  IMAD.MOV.U32 R169, RZ, RZ, 0x40000040 ;  /* 0x40000040ffa97424 */ /* 0x000fe200078e00ff */
[C---:B------:R-:W-:Y:S01]  /*ddb0*/  ISETP.GT.AND P2, PT, R213.reuse, RZ, PT ;  /* 0x000000ffd500720c */ /* 0x040fe20003f44270 */
[----:B0-23--:R-:W-:Y:S01]  /*ddc0*/  @!P1 VIADD R186, R186, 0x28c60 ;  /* 0x00028c60baba9836 */ /* 0x00dfe20000000000 */
        /* <DEDUP_REMOVED lines=10> */
[----:B-1----:R-:W-:Y:S01]  /*de70*/  IMAD.MOV.U32 R153, RZ, RZ, 0x40000040 ;  /* 0x40000040ff997424 */ /* 0x002fe200078e00ff */
        /* <DEDUP_REMOVED lines=31> */
.L_x_3734:
[----:B------:R-:W-:Y:S05]  /*e070*/  BSYNC B0 ;  /* 0x0000000000007941 */ /* 0x000fea0003800000 */
.L_x_3733:
[----:B------:R-:W3:Y:S01]  /*e080*/  SHFL.BFLY PT, R5, R0, 0x2, 0x1f ;  /* 0x0c401f0000057f89 */ /* 0x000ee200000e0000 */
[----:B------:R-:W-:Y:S02]  /*e090*/  IMAD.MOV R11, RZ, RZ, -R194 ;  /* 0x000000ffff0b7224 */ /* 0x000fe400078e0ac2 */
[----:B------:R-:W-:Y:S01]  /*e0a0*/  IMAD.MOV.U32 R169, RZ, RZ, -0x800000 ;  /* 0xff800000ffa97424 */ /* 0x000fe200078e00ff */
[----:B------:R-:W4:Y:S01]  /*e0b0*/  SHFL.BFLY PT, R6, R3, 0x2, 0x1f ;  /* 0x0c401f0003067f89 */ /* 0x000f2200000e0000 */
[----:B------:R-:W-:Y:S01]  /*e0c0*/  IMAD.MOV.U32 R170, RZ, RZ, -0x800000 ;  /* 0xff800000ffaa7424 */ /* 0x000fe200078e00ff */
[----:B------:R-:W-:Y:S08]  /*e0d0*/  BAR.ARV 0x8, 0xa0 ;  /* 0x0202800000007b1d */ /* 0x000ff00000002000 */
[----:B------:R-:W-:Y:S01]  /*e0e0*/  BAR.SYNC.DEFER_BLOCKING 0xf, 0x100 ;  /* 0x03c4000000007b1d */ /* 0x000fe20000010000 */
[----:B------:R-:W-:Y:S01]  /*e0f0*/  ISETP.NE.AND P0, PT, R192, R11, PT ;  /* 0x0000000bc000720c */ /* 0x000fe20003f05270 */
[----:B------:R-:W-:-:S02]  /*e100*/  VIADD R206, R206, 0x1 ;  /* 0x00000001cece7836 */ /* 0x000fc40000000000 */
[----:B---3--:R-:W-:Y:S01]  /*e110*/  FADD.FTZ R5, R5, R0 ;  /* 0x0000000005057221 */ /* 0x008fe20000010000 */
[----:B----4-:R-:W-:-:S04]  /*e120*/  FADD.FTZ R7, R6, R3 ;  /* 0x0000000306077221 */ /* 0x010fc80000010000 */
[----:B------:R-:W3:Y:S01]  /*e130*/  SHFL.BFLY PT, R4, R5, 0x1, 0x1f ;  /* 0x0c201f0005047f89 */ /* 0x000ee200000e0000 */
[----:B------:R-:W-:-:S03]  /*e140*/  MOV R3, RZ ;  /* 0x000000ff00037202 */ /* 0x000fc60000000f00 */
[----:B------:R-:W4:Y:S01]  /*e150*/  SHFL.BFLY PT, R6, R7, 0x1, 0x1f ;  /* 0x0c201f0007067f89 */ /* 0x000f2200000e0000 */
[----:B---3--:R-:W-:Y:S01]  /*e160*/  FADD.FTZ R9, R5, R4 ;  /* 0x0000000405097221 */ /* 0x008fe20000010000 */
[C---:B------:R-:W-:Y:S02]  /*e170*/  @!P0 IMAD R5, R18.reuse, 0x40, R190 ;  /* 0x0000004012058824 */ /* 0x040fe400078e02be */
[----:B------:R-:W-:Y:S02]  /*e180*/  VIADD R4, R18, 0x1 ;  /* 0x0000000112047836 */ /* 0x000fe40000000000 */
[----:B----4-:R-:W-:Y:S01]  /*e190*/  FADD.FTZ R0, R7, R6 ;  /* 0x0000000607007221 */ /* 0x010fe20000010000 */
[----:B------:R-:W-:Y:S01]  /*e1a0*/  FSETP.NE.FTZ.AND P2, PT, R9, RZ, PT ;  /* 0x000000ff0900720b */ /* 0x000fe20003f55000 */
[----:B------:R-:W-:Y:S01]  /*e1b0*/  IMAD.MOV.U32 R6, RZ, RZ, RZ ;  /* 0x000000ffff067224 */ /* 0x000fe200078e00ff */
[----:B------:R-:W-:Y:S02]  /*e1c0*/  @!P0 LEA R5, R5, R2, 0x2 ;  /* 0x0000000205058211 */ /* 0x000fe400078e10ff */
[----:B------:R-:W-:-:S02]  /*e1d0*/  FSETP.NE.FTZ.AND P3, PT, R0, RZ, PT ;  /* 0x000000ff0000720b */ /* 0x000fc40003f75000 */
[----:B------:R-:W-:-:S04]  /*e1e0*/  ISETP.NE.AND P1, PT, R4, 0x2, PT ;  /* 0x000000020400780c */ /* 0x000fc80003f25270 */
[----:B------:R-:W-:-:S03]  /*e1f0*/  SEL R8, RZ, 0x1, P1 ;  /* 0x00000001ff087807 */ /* 0x000fc60000800000 */
[----:B------:R-:W3:Y:S01]  /*e200*/  @P2 MUFU.RCP R3, R9 ;  /* 0x0000000900032308 */ /* 0x000ee20000001000 */
[C---:B------:R-:W-:Y:S01]  /*e210*/  @P2 FMUL.FTZ R18, R12.reuse, 0.69314718246459960938 ;  /* 0x3f3172180c122820 */ /* 0x040fe20000410000 */
[----:B------:R-:W-:Y:S02]  /*e220*/  LOP3.LUT R19, R19, R8, RZ, 0x3c, !PT ;  /* 0x0000000813137212 */ /* 0x000fe400078e3cff */
[----:B------:R-:W-:-:S04]  /*e230*/  @P3 FMUL.FTZ R12, R12, 0.69314718246459960938 ;  /* 0x3f3172180c0c3820 */ /* 0x000fc80000410000 */
[----:B------:R-:W4:Y:S08]  /*e240*/  @P3 MUFU.RCP R6, R0 ;  /* 0x0000000000063308 */ /* 0x000f300000001000 */
[----:B------:R-:W5:Y:S01]  /*e250*/  @P2 MUFU.LG2 R2, R9 ;  /* 0x0000000900022308 */ /* 0x000f620000000c00 */
[----:B---3--:R-:W-:Y:S01]  /*e260*/  @!P0 STS [R5+0x28800], R3 ;  /* 0x0288000305008388 */ /* 0x008fe20000000800 */
[-C--:B------:R-:W-:Y:S01]  /*e270*/  FMUL.FTZ R178, R24, R3.reuse ;  /* 0x0000000318b27220 */ /* 0x080fe20000410000 */
[-C--:B------:R-:W-:Y:S01]  /*e280*/  FMUL.FTZ R24, R33, R3.reuse ;  /* 0x0000000321187220 */ /* 0x080fe20000410000 */
[-C--:B------:R-:W-:Y:S01]  /*e290*/  FMUL.FTZ R176, R25, R3.reuse ;  /* 0x0000000319b07220 */ /* 0x080fe20000410000 */
[-C--:B------:R-:W-:Y:S01]  /*e2a0*/  FMUL.FTZ R177, R28, R3.reuse ;  /* 0x000000031cb17220 */ /* 0x080fe20000410000 */
[-C--:B------:R-:W-:Y:S01]  /*e2b0*/  FMUL.FTZ R174, R29, R3.reuse ;  /* 0x000000031dae7220 */ /* 0x080fe20000410000 */
[-C--:B------:R-:W-:Y:S01]  /*e2c0*/  FMUL.FTZ R175, R32, R3.reuse ;  /* 0x0000000320af7220 */ /* 0x080fe20000410000 */
[----:B0-----:R-:W0:Y:S01]  /*e2d0*/  @P3 MUFU.LG2 R21, R0 ;  /* 0x0000000000153308 */ /* 0x001e220000000c00 */
        /* <DEDUP_REMOVED lines=66> */
[----:B------:R-:W-:Y:S01]  /*e700*/  FMUL.FTZ R15, R70, R6 ;  /* 0x00000006460f7220 */ /* 0x000fe20000410000 */
[----:B------:R-:W-:Y:S01]  /*e710*/  @P2 FFMA.FTZ R169, R18, R14, R33 ;  /* 0x0000000e12a92223 */ /* 0x000fe20000010021 */
[----:B------:R-:W-:Y:S01]  /*e720*/  PLOP3.LUT P0, PT, PT, PT, PT, 0x8, 0x0 ;  /* 0x000000000000781c */ /* 0x000fe20003f0e170 */
        /* <DEDUP_REMOVED lines=61> */
.L_x_3655:
[----:B------:R-:W-:Y:S05]  /*eb00*/  BSYNC B7 ;  /* 0x0000000000077941 */ /* 0x000fea0003800000 */
.L_x_3653:
[----:B------:R-:W0:Y:S08]  /*eb10*/  S2UR UR5, SR_CgaCtaId ;  /* 0x00000000000579c3 */ /* 0x000e300000008800 */
[----:B------:R-:W-:Y:S06]  /*eb20*/  BAR.SYNC.DEFER_BLOCKING 0x5, 0x120 ;  /* 0x0144800000007b1d */ /* 0x000fec0000010000 */
[----:B------:R-:W-:Y:S01]  /*eb30*/  UMOV UR4, 0x400 ;  /* 0x0000040000047882 */ /* 0x000fe20000000000 */
[----:B------:R-:W-:Y:S01]  /*eb40*/  BSSY B0, `(.L_x_3746) ;  /* 0x000026d000007945 */ /* 0x000fe20003800000 */
[----:B0-----:R-:W-:-:S06]  /*eb50*/  ULEA UR4, UR5, UR4, 0x18 ;  /* 0x0000000405047291 */ /* 0x001fcc000f8ec03f */
[----:B------:R-:W-:-:S05]  /*eb60*/  MOV R2, UR4 ;  /* 0x0000000400027c02 */ /* 0x000fca0008000f00 */
[----:B--2---:R0:W2:Y:S01]  /*eb70*/  LDS.128 R184, [R2+0x28cd0] ;  /* 0x028cd00002b87984 */ /* 0x0040a20000000c00 */
[----:B------:R-:W-:Y:S06]  /*eb80*/  BAR.ARV 0x4, 0x120 ;  /* 0x0104800000007b1d */ /* 0x000fec0000002000 */
[----:B------:R-:W-:Y:S05]  /*eb90*/  @P0 BRA `(.L_x_3747) ;  /* 0x0000001c00100947 */ /* 0x000fea0003800000 */
[----:B-----5:R-:W3:Y:S01]  /*eba0*/  S2R R33, SR_SWINHI ;  /* 0x0000000000217919 */ /* 0x020ee20000002f00 */
        /* <DEDUP_REMOVED lines=18> */
[----:B---3--:R-:W-:-:S02]  /*ecd0*/  MOV R21, R33 ;  /* 0x0000002100157202 */ /* 0x008fc40000000f00 */
        /* <DEDUP_REMOVED lines=9> */
[C---:B------:R-:W-:Y:S02]  /*ed70*/  IADD3 R179, P1, R118.reuse, 0x20, RZ ;  /* 0x0000002076b37810 */ /* 0x040fe40007f3e0ff */
[----:B------:R-:W-:Y:S02]  /*ed80*/  LOP3.LUT R52, R209, 0x380, RZ, 0xc0, !PT ;  /* 0x00000380d1347812 */ /* 0x000fe400078ec0ff */
[----:B------:R-:W-:Y:S01]  /*ed90*/  IADD3 R183, P4, R118, 0x60, RZ ;  /* 0x0000006076b77810 */ /* 0x000fe20007f9e0ff */
[--C-:B------:R-:W-:Y:S01]  /*eda0*/  IMAD.X R41, RZ, RZ, R119.reuse, P1 ;  /* 0x000000ffff297224 */ /* 0x100fe200008e0677 */
[----:B------:R-:W-:Y:S02]  /*edb0*/  SHF.R.U64 R44, R44, 0x3, RZ ;  /* 0x000000032c2c7819 */ /* 0x000fe400000012ff */
[----:B------:R-:W-:Y:S01]  /*edc0*/  IADD3 R60, P5, R118, 0x2040, RZ ;  /* 0x00002040763c7810 */ /* 0x000fe20007fbe0ff */
[----:B------:R-:W-:Y:S01]  /*edd0*/  IMAD.X R49, RZ, RZ, R119, P4 ;  /* 0x000000ffff317224 */ /* 0x000fe200020e0677 */
[----:B------:R-:W-:-:S02]  /*ede0*/  LOP3.LUT R40, R179, 0x380, RZ, 0xc0, !PT ;  /* 0x00000380b3287812 */ /* 0x000fc400078ec0ff */
[----:B------:R-:W-:Y:S01]  /*edf0*/  SHF.R.U64 R52, R52, 0x3, RZ ;  /* 0x0000000334347819 */ /* 0x000fe200000012ff */
[----:B------:R-:W-:Y:S01]  /*ee00*/  IMAD.X R61, RZ, RZ, R119, P5 ;  /* 0x000000ffff3d7224 */ /* 0x000fe200028e0677 */
[----:B------:R-:W-:Y:S02]  /*ee10*/  IADD3 R68, P1, R118, 0x4000, RZ ;  /* 0x0000400076447810 */ /* 0x000fe40007f3e0ff */
[----:B------:R-:W-:Y:S02]  /*ee20*/  LOP3.LUT R48, R183, 0x380, RZ, 0xc0, !PT ;  /* 0x00000380b7307812 */ /* 0x000fe400078ec0ff */
[----:B------:R-:W-:Y:S02]  /*ee30*/  LOP3.LUT R44, R44, R181, RZ, 0x3c, !PT ;  /* 0x000000b52c2c7212 */ /* 0x000fe400078e3cff */
[----:B------:R-:W-:Y:S02]  /*ee40*/  LOP3.LUT R181, R60, 0x380, RZ, 0xc0, !PT ;  /* 0x000003803cb57812 */ /* 0x000fe400078ec0ff */
[----:B------:R-:W-:-:S02]  /*ee50*/  IADD3 R36, P6, R118, 0x2020, RZ ;  /* 0x0000202076247810 */ /* 0x000fc40007fde0ff */
[----:B------:R-:W-:Y:S02]  /*ee60*/  SHF.R.U64 R40, R40, 0x3, RZ ;  /* 0x0000000328287819 */ /* 0x000fe400000012ff */
[----:B------:R-:W-:Y:S01]  /*ee70*/  LOP3.LUT R52, R52, R209, RZ, 0x3c, !PT ;  /* 0x000000d134347212 */ /* 0x000fe200078e3cff */
[----:B------:R-:W-:Y:S01]  /*ee80*/  IMAD.X R57, RZ, RZ, R119, P6 ;  /* 0x000000ffff397224 */ /* 0x000fe200030e0677 */
[----:B------:R-:W-:Y:S02]  /*ee90*/  SHF.R.U64 R48, R48, 0x3, RZ ;  /* 0x0000000330307819 */ /* 0x000fe400000012ff */
[----:B------:R-:W-:Y:S02]  /*eea0*/  LOP3.LUT R209, R68, 0x380, RZ, 0xc0, !PT ;  /* 0x0000038044d17812 */ /* 0x000fe400078ec0ff */
[----:B------:R-:W-:Y:S02]  /*eeb0*/  IADD3 R64, P2, R118, 0x2060, RZ ;  /* 0x0000206076407810 */ /* 0x000fe40007f5e0ff */
[----:B------:R-:W-:-:S02]  /*eec0*/  SHF.R.U64 R181, R181, 0x3, RZ ;  /* 0x00000003b5b57819 */ /* 0x000fc400000012ff */
[C---:B------:R-:W-:Y:S01]  /*eed0*/  LOP3.LUT R33, R118.reuse, 0x380, RZ, 0xc0, !PT ;  /* 0x0000038076217812 */ /* 0x040fe200078ec0ff */
[--C-:B------:R-:W-:Y:S01]  /*eee0*/  IMAD.X R65, RZ, RZ, R119.reuse, P2 ;  /* 0x000000ffff417224 */ /* 0x100fe200010e0677 */
[----:B------:R-:W-:Y:S02]  /*eef0*/  IADD3 R30, P4, R118, 0x4040, RZ ;  /* 0x00004040761e7810 */ /* 0x000fe40007f9e0ff */
[----:B------:R-:W-:Y:S02]  /*ef00*/  LOP3.LUT R40, R40, R179, RZ, 0x3c, !PT ;  /* 0x000000b328287212 */ /* 0x000fe400078e3cff */
[----:B------:R-:W-:Y:S01]  /*ef10*/  LOP3.LUT R48, R48, R183, RZ, 0x3c, !PT ;  /* 0x000000b730307212 */ /* 0x000fe200078e3cff */
[----:B------:R-:W-:Y:S01]  /*ef20*/  IMAD.X R103, RZ, RZ, R119, P4 ;  /* 0x000000ffff677224 */ /* 0x000fe200020e0677 */
[----:B------:R-:W-:Y:S02]  /*ef30*/  LOP3.LUT R179, R36, 0x380, RZ, 0xc0, !PT ;  /* 0x0000038024b37812 */ /* 0x000fe400078ec0ff */
[----:B------:R-:W-:-:S02]  /*ef40*/  SHF.R.U64 R209, R209, 0x3, RZ ;  /* 0x00000003d1d17819 */ /* 0x000fc400000012ff */
[----:B------:R-:W-:Y:S02]  /*ef50*/  IADD3 R6, P6, R118, 0x6000, RZ ;  /* 0x0000600076067810 */ /* 0x000fe40007fde0ff */
[----:B------:R-:W-:Y:S02]  /*ef60*/  LOP3.LUT R183, R64, 0x380, RZ, 0xc0, !PT ;  /* 0x0000038040b77812 */ /* 0x000fe400078ec0ff */
[----:B------:R-:W-:Y:S02]  /*ef70*/  LOP3.LUT R60, R181, R60, RZ, 0x3c, !PT ;  /* 0x0000003cb53c7212 */ /* 0x000fe400078e3cff */
[----:B------:R-:W-:Y:S02]  /*ef80*/  SHF.R.U64 R33, R33, 0x3, RZ ;  /* 0x0000000321217819 */ /* 0x000fe400000012ff */
[----:B------:R-:W-:Y:S02]  /*ef90*/  LOP3.LUT R181, R30, 0x380, RZ, 0xc0, !PT ;  /* 0x000003801eb57812 */ /* 0x000fe400078ec0ff */
[----:B------:R-:W-:-:S02]  /*efa0*/  IADD3.X R53, RZ, R119, RZ, P3, !PT ;  /* 0x00000077ff357210 */ /* 0x000fc40001ffe4ff */
[----:B------:R-:W-:Y:S02]  /*efb0*/  IADD3.X R69, RZ, R119, RZ, P1, !PT ;  /* 0x00000077ff457210 */ /* 0x000fe40000ffe4ff */
[----:B------:R-:W-:Y:S02]  /*efc0*/  SHF.R.U64 R179, R179, 0x3, RZ ;  /* 0x00000003b3b37819 */ /* 0x000fe400000012ff */
[----:B------:R-:W-:Y:S02]  /*efd0*/  LOP3.LUT R68, R209, R68, RZ, 0x3c, !PT ;  /* 0x00000044d1447212 */ /* 0x000fe400078e3cff */
        /* <DEDUP_REMOVED lines=9> */
[----:B------:R-:W-:Y:S01]  /*f070*/  LOP3.LUT R209, R6, 0x380, RZ, 0xc0, !PT ;  /* 0x0000038006d17812 */ /* 0x000fe200078ec0ff */
[--C-:B------:R-:W-:Y:S01]  /*f080*/  IMAD.X R37, RZ, RZ, R119.reuse, P1 ;  /* 0x000000ffff257224 */ /* 0x100fe200008e0677 */
[----:B------:R-:W-:Y:S01]  /*f090*/  LOP3.LUT R118, R33, R118, RZ, 0x3c, !PT ;  /* 0x0000007621767212 */ /* 0x000fe200078e3cff */
[----:B------:R-:W-:Y:S01]  /*f0a0*/  IMAD.X R33, RZ, RZ, R119, P2 ;  /* 0x000000ffff217224 */ /* 0x000fe200010e0677 */
[----:B------:R-:W-:Y:S02]  /*f0b0*/  SHF.R.U64 R181, R181, 0x3, RZ ;  /* 0x00000003b5b57819 */ /* 0x000fe400000012ff */
[----:B------:R-:W-:Y:S02]  /*f0c0*/  LOP3.LUT R56, R179, R36, RZ, 0x3c, !PT ;  /* 0x00000024b3387212 */ /* 0x000fe400078e3cff */
[----:B------:R-:W-:Y:S02]  /*f0d0*/  LOP3.LUT R64, R183, R64, RZ, 0x3c, !PT ;  /* 0x00000040b7407212 */ /* 0x000fe400078e3cff */
[----:B------:R-:W-:-:S02]  /*f0e0*/  LOP3.LUT R179, R4, 0x380, RZ, 0xc0, !PT ;  /* 0x0000038004b37812 */ /* 0x000fc400078ec0ff */
[----:B------:R-:W-:Y:S02]  /*f0f0*/  SHF.R.U64 R209, R209, 0x3, RZ ;  /* 0x00000003d1d17819 */ /* 0x000fe400000012ff */
[-C--:B------:R-:W-:Y:S02]  /*f100*/  IADD3.X R111, RZ, R119.reuse, RZ, P6, !PT ;  /* 0x00000077ff6f7210 */ /* 0x080fe400037fe4ff */
[----:B------:R-:W-:Y:S02]  /*f110*/  LOP3.LUT R183, R32, 0x380, RZ, 0xc0, !PT ;  /* 0x0000038020b77812 */ /* 0x000fe400078ec0ff */
[----:B------:R-:W-:Y:S02]  /*f120*/  LOP3.LUT R102, R181, R30, RZ, 0x3c, !PT ;  /* 0x0000001eb5667212 */ /* 0x000fe400078e3cff */
[----:B------:R-:W-:Y:S02]  /*f130*/  MOV R118, R118 ;  /* 0x0000007600767202 */ /* 0x000fe40000000f00 */
[----:B------:R-:W-:-:S02]  /*f140*/  LOP3.LUT R27, R12, 0x380, RZ, 0xc0, !PT ;  /* 0x000003800c1b7812 */ /* 0x000fc400078ec0ff */
[----:B------:R-:W-:Y:S02]  /*f150*/  LOP3.LUT R119, R14, 0x380, RZ, 0xc0, !PT ;  /* 0x000003800e777812 */ /* 0x000fe400078ec0ff */
[----:B------:R-:W-:Y:S02]  /*f160*/  LOP3.LUT R30, R26, 0x380, RZ, 0xc0, !PT ;  /* 0x000003801a1e7812 */ /* 0x000fe400078ec0ff */
[----:B------:R-:W-:Y:S02]  /*f170*/  SHF.R.U64 R179, R179, 0x3, RZ ;  /* 0x00000003b3b37819 */ /* 0x000fe400000012ff */
[----:B------:R-:W-:Y:S02]  /*f180*/  LOP3.LUT R110, R209, R6, RZ, 0x3c, !PT ;  /* 0x00000006d16e7212 */ /* 0x000fe400078e3cff */
[----:B------:R-:W-:Y:S02]  /*f190*/  SHF.R.U64 R183, R183, 0x3, RZ ;  /* 0x00000003b7b77819 */ /* 0x000fe400000012ff */
[----:B------:R-:W-:-:S02]  /*f1a0*/  F2FP.F16.F32.PACK_AB R6, R174, R177 ;  /* 0x000000b1ae06723e */ /* 0x000fc400000000ff */
[----:B------:R-:W-:Y:S02]  /*f1b0*/  SHF.R.U64 R27, R27, 0x3, RZ ;  /* 0x000000031b1b7819 */ /* 0x000fe400000012ff */
[----:B------:R-:W-:Y:S02]  /*f1c0*/  SHF.R.U64 R119, R119, 0x3, RZ ;  /* 0x0000000377777819 */ /* 0x000fe400000012ff */
[----:B------:R-:W-:Y:S02]  /*f1d0*/  SHF.R.U64 R177, R30, 0x3, RZ ;  /* 0x000000031eb17819 */ /* 0x000fe400000012ff */
[----:B------:R-:W-:Y:S02]  /*f1e0*/  LOP3.LUT R72, R179, R4, RZ, 0x3c, !PT ;  /* 0x00000004b3487212 */ /* 0x000fe400078e3cff */
[----:B------:R-:W-:Y:S02]  /*f1f0*/  LOP3.LUT R106, R183, R32, RZ, 0x3c, !PT ;  /* 0x00000020b76a7212 */ /* 0x000fe400078e3cff */
[----:B------:R-:W-:Y:S01]  /*f200*/  F2FP.F16.F32.PACK_AB R4, R176, R178 ;  /* 0x000000b2b004723e */ /* 0x000fe200000000ff */
[----:B------:R-:W-:Y:S01]  /*f210*/  BAR.SYNC.DEFER_BLOCKING 0x1, 0x100 ;  /* 0x0044000000007b1d */ /* 0x000fe20000010000 */
[----:B------:R-:W-:-:S02]  /*f220*/  LOP3.LUT R114, R27, R12, RZ, 0x3c, !PT ;  /* 0x0000000c1b727212 */ /* 0x000fc400078e3cff */
[----:B------:R-:W-:Y:S02]  /*f230*/  LOP3.LUT R32, R119, R14, RZ, 0x3c, !PT ;  /* 0x0000000e77207212 */ /* 0x000fe400078e3cff */
[----:B------:R-:W-:Y:S02]  /*f240*/  LOP3.LUT R36, R177, R26, RZ, 0x3c, !PT ;  /* 0x0000001ab1247212 */ /* 0x000fe400078e3cff */
[----:B------:R-:W-:Y:S02]  /*f250*/  MOV R14, R40 ;  /* 0x00000028000e7202 */ /* 0x000fe40000000f00 */
[----:B------:R-:W-:Y:S02]  /*f260*/  F2FP.F16.F32.PACK_AB R26, R171, R173 ;  /* 0x000000adab1a723e */ /* 0x000fe400000000ff */
[----:B------:R-:W-:Y:S02]  /*f270*/  F2FP.F16.F32.PACK_AB R27, R39, R38 ;  /* 0x00000026271b723e */ /* 0x000fe400000000ff */
[----:B------:R-:W-:-:S02]  /*f280*/  MOV R44, R44 ;  /* 0x0000002c002c7202 */ /* 0x000fc40000000f00 */
[----:B------:R-:W-:Y:S02]  /*f290*/  F2FP.F16.F32.PACK_AB R30, R165, R167 ;  /* 0x000000a7a51e723e */ /* 0x000fe400000000ff */
[----:B------:R-:W-:Y:S02]  /*f2a0*/  MOV R48, R48 ;  /* 0x0000003000307202 */ /* 0x000fe40000000f00 */
[----:B------:R-:W-:Y:S02]  /*f2b0*/  MOV R52, R52 ;  /* 0x0000003400347202 */ /* 0x000fe40000000f00 */
[----:B------:R-:W-:Y:S02]  /*f2c0*/  MOV R56, R56 ;  /* 0x0000003800387202 */ /* 0x000fe40000000f00 */
[----:B------:R-:W-:Y:S01]  /*f2d0*/  F2FP.F16.F32.PACK_AB R12, R157, R159 ;  /* 0x0000009f9d0c723e */ /* 0x000fe200000000ff */
[----:B------:R3:W-:Y:S01]  /*f2e0*/  STSM.16.M88.4 [R118], R4 ;  /* 0x0000000476007844 */ /* 0x0007e20000000200 */
[----:B------:R-:W-:-:S02]  /*f2f0*/  MOV R60, R60 ;  /* 0x0000003c003c7202 */ /* 0x000fc40000000f00 */
[----:B------:R-:W-:Y:S01]  /*f300*/  MOV R64, R64 ;  /* 0x0000004000407202 */ /* 0x000fe20000000f00 */
[----:B------:R4:W-:Y:S01]  /*f310*/  STSM.16.M88.4 [R14], R24 ;  /* 0x000000180e007844 */ /* 0x0009e20000000200 */
[----:B------:R-:W-:Y:S02]  /*f320*/  MOV R68, R68 ;  /* 0x0000004400447202 */ /* 0x000fe40000000f00 */
[----:B------:R-:W-:Y:S01]  /*f330*/  MOV R72, R72 ;  /* 0x0000004800487202 */ /* 0x000fe20000000f00 */
[----:B------:R1:W-:Y:S01]  /*f340*/  STSM.16.M88.4 [R44], R28 ;  /* 0x0000001c2c007844 */ /* 0x0003e20000000200 */
[----:B------:R-:W-:Y:S02]  /*f350*/  MOV R41, R106 ;  /* 0x0000006a00297202 */ /* 0x000fe40000000f00 */
[----:B------:R-:W-:Y:S02]  /*f360*/  F2FP.F16.F32.PACK_AB R99, R3, R0 ;  /* 0x000000000363723e */ /* 0x000fe400000000ff */
[----:B------:R-:W-:-:S02]  /*f370*/  F2FP.F16.F32.PACK_AB R104, R105, R104 ;  /* 0x000000686968723e */ /* 0x000fc400000000ff */
[----:B------:R-:W-:Y:S02]  /*f380*/  MOV R102, R102 ;  /* 0x0000006600667202 */ /* 0x000fe40000000f00 */
[----:B---3--:R-:W-:Y:S02]  /*f390*/  F2FP.F16.F32.PACK_AB R4, R163, R166 ;  /* 0x000000a6a304723e */ /* 0x008fe400000000ff */
[----:B------:R-:W-:Y:S02]  /*f3a0*/  F2FP.F16.F32.PACK_AB R5, R51, R50 ;  /* 0x000000323305723e */ /* 0x000fe400000000ff */
[----:B------:R-:W-:Y:S02]  /*f3b0*/  F2FP.F16.F32.PACK_AB R6, R161, R164 ;  /* 0x000000a4a106723e */ /* 0x000fe400000000ff */
[----:B------:R-:W-:Y:S02]  /*f3c0*/  F2FP.F16.F32.PACK_AB R7, R55, R54 ;  /* 0x000000363707723e */ /* 0x000fe400000000ff */
[----:B----4-:R-:W-:-:S02]  /*f3d0*/  F2FP.F16.F32.PACK_AB R14, R155, R158 ;  /* 0x0000009e9b0e723e */ /* 0x010fc400000000ff */
[----:B------:R-:W-:Y:S01]  /*f3e0*/  F2FP.F16.F32.PACK_AB R24, R153, R156 ;  /* 0x0000009c9918723e */ /* 0x000fe200000000ff */
[----:B------:R3:W-:Y:S01]  /*f3f0*/  STSM.16.M88.4 [R48], R4 ;  /* 0x0000000430007844 */ /* 0x0007e20000000200 */
[----:B------:R-:W-:Y:S02]  /*f400*/  F2FP.F16.F32.PACK_AB R25, R75, R74 ;  /* 0x0000004a4b19723e */ /* 0x000fe400000000ff */
[----:B------:R-:W-:Y:S01]  /*f410*/  F2FP.F16.F32.PACK_AB R26, R77, R154 ;  /* 0x0000009a4d1a723e */ /* 0x000fe200000000ff */
[----:B------:R4:W-:Y:S01]  /*f420*/  STSM.16.M88.4 [R52], R8 ;  /* 0x0000000834007844 */ /* 0x0009e20000000200 */
[----:B------:R-:W-:Y:S02]  /*f430*/  F2FP.F16.F32.PACK_AB R27, R79, R78 ;  /* 0x0000004e4f1b723e */ /* 0x000fe400000000ff */
[----:B-1----:R-:W-:Y:S01]  /*f440*/  F2FP.F16.F32.PACK_AB R28, R81, R80 ;  /* 0x00000050511c723e */ /* 0x002fe200000000ff */
[----:B------:R1:W-:Y:S01]  /*f450*/  STSM.16.M88.4 [R56], R12 ;  /* 0x0000000c38007844 */ /* 0x0003e20000000200 */
[----:B------:R-:W-:-:S02]  /*f460*/  F2FP.F16.F32.PACK_AB R29, R83, R82 ;  /* 0x00000052531d723e */ /* 0x000fc400000000ff */
[----:B------:R-:W-:Y:S01]  /*f470*/  F2FP.F16.F32.PACK_AB R30, R85, R84 ;  /* 0x00000054551e723e */ /* 0x000fe200000000ff */
[----:B------:R0:W-:Y:S01]  /*f480*/  STSM.16.M88.4 [R60], R24 ;  /* 0x000000183c007844 */ /* 0x0001e20000000200 */
[----:B------:R-:W-:Y:S02]  /*f490*/  F2FP.F16.F32.PACK_AB R31, R87, R86 ;  /* 0x00000056571f723e */ /* 0x000fe400000000ff */
[----:B------:R-:W-:Y:S02]  /*f4a0*/  MOV R40, R114 ;  /* 0x0000007200287202 */ /* 0x000fe40000000f00 */
[----:B------:R-:W-:Y:S01]  /*f4b0*/  F2FP.F16.F32.PACK_AB R105, R42, R34 ;  /* 0x000000222a69723e */ /* 0x000fe200000000ff */
[----:B------:R2:W-:Y:S01]  /*f4c0*/  STSM.16.M88.4 [R64], R28 ;  /* 0x0000001c40007844 */ /* 0x0005e20000000200 */
        /* <DEDUP_REMOVED lines=20> */
[----:B---3--:R-:W-:-:S02]  /*f610*/  IADD3 R6, P1, R203, UR4, RZ ;  /* 0x00000004cb067c10 */ /* 0x008fc4000ff3e0ff */
[----:B------:R-:W-:Y:S02]  /*f620*/  F2FP.F16.F32.PACK_AB R130, R133, R132 ;  /* 0x000000848582723e */ /* 0x000fe400000000ff */
[----:B------:R-:W-:Y:S02]  /*f630*/  F2FP.F16.F32.PACK_AB R131, R135, R134 ;  /* 0x000000868783723e */ /* 0x000fe400000000ff */
[----:B------:R-:W-:Y:S02]  /*f640*/  F2FP.F16.F32.PACK_AB R137, R139, R138 ;  /* 0x0000008a8b89723e */ /* 0x000fe400000000ff */
[----:B------:R-:W-:Y:S01]  /*f650*/  F2FP.F16.F32.PACK_AB R144, R145, R144 ;  /* 0x000000909190723e */ /* 0x000fe200000000ff */
[----:B------:R-:W-:Y:S01]  /*f660*/  STSM.16.M88.4 [R40], R128 ;  /* 0x0000008028007844 */ /* 0x000fe20000000200 */
[----:B------:R-:W-:Y:S02]  /*f670*/  MOV R32, R32 ;  /* 0x0000002000207202 */ /* 0x000fe40000000f00 */
[----:B------:R-:W-:-:S02]  /*f680*/  F2FP.F16.F32.PACK_AB R138, R141, R140 ;  /* 0x0000008c8d8a723e */ /* 0x000fc400000000ff */
[----:B------:R-:W-:Y:S02]  /*f690*/  F2FP.F16.F32.PACK_AB R139, R143, R142 ;  /* 0x0000008e8f8b723e */ /* 0x000fe400000000ff */
[----:B------:R-:W-:Y:S02]  /*f6a0*/  F2FP.F16.F32.PACK_AB R145, R147, R146 ;  /* 0x000000929391723e */ /* 0x000fe400000000ff */
[----:B------:R-:W-:Y:S01]  /*f6b0*/  MOV R36, R36 ;  /* 0x0000002400247202 */ /* 0x000fe20000000f00 */
[----:B------:R3:W-:Y:S01]  /*f6c0*/  STSM.16.M88.4 [R32], R136 ;  /* 0x0000008820007844 */ /* 0x0007e20000000200 */
[----:B------:R-:W-:Y:S02]  /*f6d0*/  F2FP.F16.F32.PACK_AB R146, R149, R148 ;  /* 0x000000949592723e */ /* 0x000fe400000000ff */
[----:B------:R-:W-:Y:S02]  /*f6e0*/  F2FP.F16.F32.PACK_AB R147, R151, R150 ;  /* 0x000000969793723e */ /* 0x000fe400000000ff */
[----:B------:R-:W-:-:S02]  /*f6f0*/  ISETP.NE.AND.EX P0, PT, RZ, UR5, PT, P0 ;  /* 0x00000005ff007c0c */ /* 0x000fc4000bf05300 */
[----:B------:R-:W-:Y:S01]  /*f700*/  IADD3.X R7, R204, UR5, RZ, P1, !PT ;  /* 0x00000005cc077c10 */ /* 0x000fe20008ffe4ff */
[----:B------:R-:W-:Y:S01]  /*f710*/  ULDC.64 UR4, c[0x0][0xbe0] ;  /* 0x0002f80000047ab9 */ /* 0x000fe20000000a00 */
[----:B------:R3:W-:Y:S01]  /*f720*/  STSM.16.M88.4 [R36], R144 ;  /* 0x0000009024007844 */ /* 0x0007e20000000200 */
[----:B------:R-:W-:Y:S01]  /*f730*/  BAR.SYNC.DEFER_BLOCKING 0x1, 0x100 ;  /* 0x0044000000007b1d */ /* 0x000fe20000010000 */
[----:B------:R-:W-:Y:S02]  /*f740*/  ISETP.NE.U32.AND P6, PT, RZ, UR4, PT ;  /* 0x00000004ff007c0c */ /* 0x000fe4000bfc5070 */
[----:B------:R-:W-:Y:S02]  /*f750*/  MOV R0, RZ ;  /* 0x000000ff00007202 */ /* 0x000fe40000000f00 */
[----:B------:R-:W-:-:S13]  /*f760*/  ISETP.NE.AND.EX P6, PT, RZ, UR5, PT, P6 ;  /* 0x00000005ff007c0c */ /* 0x000fda000bfc5360 */
[----:B------:R-:W-:Y:S01]  /*f770*/  @P6 IADD3 R4, P4, R203, UR4, RZ ;  /* 0x00000004cb046c10 */ /* 0x000fe2000ff9e0ff */
[----:B------:R-:W-:Y:S02]  /*f780*/  ULDC UR4, c[0x0][0xa88] ;  /* 0x0002a20000047ab9 */ /* 0x000fe40000000800 */
[----:B------:R-:W-:Y:S01]  /*f790*/  IMAD.U32 R76, RZ, RZ, UR4 ;  /* 0x00000004ff4c7e24 */ /* 0x000fe2000f8e00ff */
[----:B------:R-:W-:Y:S01]  /*f7a0*/  @P6 IADD3.X R5, R204, UR5, RZ, P4, !PT ;  /* 0x00000005cc056c10 */ /* 0x000fe2000a7fe4ff */
[----:B------:R0:W5:Y:S01]  /*f7b0*/  @P0 LDG.E R0, desc[UR40][R6.64] ;  /* 0x0000002806000981 */ /* 0x000162000c1e1900 */
[----:B------:R-:W-:-:S03]  /*f7c0*/  IMAD R3, R200, 0x40, R193 ;  /* 0x00000040c8037824 */ /* 0x000fc600078e02c1 */
[----:B------:R2:W5:Y:S01]  /*f7d0*/  @P6 LDG.E R76, desc[UR40][R4.64] ;  /* 0x00000028044c6981 */ /* 0x000562000c1e1900 */
[----:B------:R-:W-:-:S03]  /*f7e0*/  IMAD.WIDE R20, R3, 0x2, R20 ;  /* 0x0000000203147825 */ /* 0x000fc600078e0214 */
[C---:B----4-:R-:W-:Y:S02]  /*f7f0*/  IADD3 R9, P1, R20.reuse, 0x1000, RZ ;  /* 0x0000100014097810 */ /* 0x050fe40007f3e0ff */
[C---:B-1----:R-:W-:Y:S02]  /*f800*/  IADD3 R13, P2, R20.reuse, 0x2000, RZ ;  /* 0x00002000140d7810 */ /* 0x042fe40007f5e0ff */
[C---:B0-----:R-:W-:Y:S02]  /*f810*/  IADD3 R25, P3, R20.reuse, 0x3000, RZ ;  /* 0x0000300014197810 */ /* 0x041fe40007f7e0ff */
[----:B--2---:R-:W-:Y:S02]  /*f820*/  IADD3 R29, P4, R20, 0x4000, RZ ;  /* 0x00004000141d7810 */ /* 0x004fe40007f9e0ff */
        /* <DEDUP_REMOVED lines=11> */
[----:B------:R-:W-:Y:S01]  /*f8e0*/  LOP3.LUT R12, R12, R13, RZ, 0x3c, !PT ;  /* 0x0000000d0c0c7212 */ /* 0x000fe200078e3cff */
[--C-:B------:R-:W-:Y:S01]  /*f8f0*/  IMAD.X R13, RZ, RZ, R21.reuse, P2 ;  /* 0x000000ffff0d7224 */ /* 0x100fe200010e0615 */
[----:B------:R-:W-:Y:S02]  /*f900*/  LOP3.LUT R24, R24, R25, RZ, 0x3c, !PT ;  /* 0x0000001918187212 */ /* 0x000fe400078e3cff */
        /* <DEDUP_REMOVED lines=9> */
[----:B---3--:R-:W-:Y:S02]  /*f9a0*/  LOP3.LUT R32, R33, 0x380, RZ, 0xc0, !PT ;  /* 0x0000038021207812 */ /* 0x008fe400078ec0ff */
        /* <DEDUP_REMOVED lines=17> */
[----:B------:R-:W-:Y:S06]  /*fac0*/  @P6 BRA `(.L_x_3748) ;  /* 0x0000000000106947 */ /* 0x000fec0003800000 */
[----:B------:R-:W-:Y:S05]  /*fad0*/  @!P0 BRA `(.L_x_3748) ;  /* 0x00000000000c8947 */ /* 0x000fea0003800000 */
[----:B------:R-:W2:Y:S04]  /*fae0*/  LDG.E R3, desc[UR40][R6.64] ;  /* 0x0000002806037981 */ /* 0x000ea8000c1e1900 */
[----:B-----5:R-:W2:Y:S02]  /*faf0*/  LDG.E R76, desc[UR40][R6.64+0x4] ;  /* 0x00000428064c7981 */ /* 0x020ea4000c1e1900 */
[----:B--2---:R-:W-:-:S07]  /*fb00*/  IMAD.IADD R76, R76, 0x1, -R3 ;  /* 0x000000014c4c7824 */ /* 0x004fce00078e0a03 */
.L_x_3748:
[----:B------:R-:W0:Y:S01]  /*fb10*/  SHFL.IDX PT, R3, R212, RZ, 0x1f ;  /* 0x00001fffd4037589 */ /* 0x000e2200000e0000 */
[----:B------:R-:W-:Y:S01]  /*fb20*/  ISETP.NE.AND P6, PT, R10, RZ, PT ;  /* 0x000000ff0a00720c */ /* 0x000fe20003fc5270 */
[--C-:B------:R-:W-:Y:S01]  /*fb30*/  IMAD.X R53, RZ, RZ, R21.reuse, P5 ;  /* 0x000000ffff357224 */ /* 0x100fe200028e0615 */
[-C--:B------:R-:W-:Y:S01]  /*fb40*/  IADD3.X R49, RZ, R21.reuse, RZ, P4, !PT ;  /* 0x00000015ff317210 */ /* 0x080fe200027fe4ff */
[--C-:B------:R-:W-:Y:S01]  /*fb50*/  IMAD.X R37, RZ, RZ, R21.reuse, P1 ;  /* 0x000000ffff257224 */ /* 0x100fe200008e0615 */
[----:B------:R-:W-:Y:S01]  /*fb60*/  IADD3.X R33, RZ, R21, RZ, P6, !PT ;  /* 0x00000015ff217210 */ /* 0x000fe200037fe4ff */
[--C-:B------:R-:W-:Y:S01]  /*fb70*/  IMAD.X R41, RZ, RZ, R21.reuse, P2 ;  /* 0x000000ffff297224 */ /* 0x100fe200010e0615 */
[C---:B------:R-:W-:Y:S01]  /*fb80*/  IADD3 R57, P6, R20.reuse, 0xb000, RZ ;  /* 0x0000b00014397810 */ /* 0x040fe20007fde0ff */
[----:B------:R-:W-:Y:S01]  /*fb90*/  IMAD.X R45, RZ, RZ, R21, P3 ;  /* 0x000000ffff2d7224 */ /* 0x000fe200018e0615 */
[C---:B------:R-:W-:Y:S02]  /*fba0*/  IADD3 R61, P1, R20.reuse, 0xc000, RZ ;  /* 0x0000c000143d7810 */ /* 0x040fe40007f3e0ff */
[----:B------:R-:W-:-:S02]  /*fbb0*/  IADD3 R65, P2, R20, 0xd000, RZ ;  /* 0x0000d00014417810 */ /* 0x000fc40007f5e0ff */
[C---:B------:R-:W-:Y:S02]  /*fbc0*/  IADD3 R69, P3, R20.reuse, 0xe000, RZ ;  /* 0x0000e00014457810 */ /* 0x040fe40007f7e0ff */
[----:B------:R-:W-:Y:S02]  /*fbd0*/  IADD3 R4, P4, R20, 0xf000, RZ ;  /* 0x0000f00014047810 */ /* 0x000fe40007f9e0ff */
[----:B------:R-:W-:Y:S02]  /*fbe0*/  LOP3.LUT R56, R57, 0x380, RZ, 0xc0, !PT ;  /* 0x0000038039387812 */ /* 0x000fe400078ec0ff */
[----:B------:R-:W-:Y:S01]  /*fbf0*/  LOP3.LUT R60, R61, 0x380, RZ, 0xc0, !PT ;  /* 0x000003803d3c7812 */ /* 0x000fe200078ec0ff */
[----:B------:R-:W-:Y:S01]  /*fc00*/  IMAD.X R73, RZ, RZ, R21, P4 ;  /* 0x000000ffff497224 */ /* 0x000fe200020e0615 */
        /* <DEDUP_REMOVED lines=11> */
[----:B------:R-:W-:Y:S01]  /*fcc0*/  LOP3.LUT R56, R56, R57, RZ, 0x3c, !PT ;  /* 0x0000003938387212 */ /* 0x000fe200078e3cff */
[--C-:B------:R-:W-:Y:S01]  /*fcd0*/  IMAD.X R57, RZ, RZ, R21.reuse, P6 ;  /* 0x000000ffff397224 */ /* 0x100fe200030e0615 */
[----:B------:R-:W-:Y:S01]  /*fce0*/  LOP3.LUT R60, R60, R61, RZ, 0x3c, !PT ;  /* 0x0000003d3c3c7212 */ /* 0x000fe200078e3cff */
[----:B------:R-:W-:Y:S01]  /*fcf0*/  IMAD.X R61, RZ, RZ, R21, P1 ;  /* 0x000000ffff3d7224 */ /* 0x000fe200008e0615 */
[----:B------:R-:W-:-:S02]  /*fd00*/  LOP3.LUT R64, R64, R65, RZ, 0x3c, !PT ;  /* 0x0000004140407212 */ /* 0x000fc400078e3cff */
[----:B------:R-:W-:Y:S01]  /*fd10*/  LOP3.LUT R68, R68, R69, RZ, 0x3c, !PT ;  /* 0x0000004544447212 */ /* 0x000fe200078e3cff */
[----:B------:R-:W-:Y:S01]  /*fd20*/  IMAD.X R69, RZ, RZ, R21, P3 ;  /* 0x000000ffff457224 */ /* 0x000fe200018e0615 */
[----:B------:R-:W-:Y:S02]  /*fd30*/  LOP3.LUT R20, R5, R20, RZ, 0x3c, !PT ;  /* 0x0000001405147212 */ /* 0x000fe400078e3cff */
[----:B------:R-:W-:Y:S02]  /*fd40*/  IADD3.X R65, RZ, R21, RZ, P2, !PT ;  /* 0x00000015ff417210 */ /* 0x000fe400017fe4ff */
[----:B------:R-:W-:Y:S02]  /*fd50*/  LOP3.LUT R72, R3, R4, RZ, 0x3c, !PT ;  /* 0x0000000403487212 */ /* 0x000fe400078e3cff */
[----:B------:R-:W-:Y:S02]  /*fd60*/  SHF.R.S32.HI R78, RZ, 0x1f, R202 ;  /* 0x0000001fff4e7819 */ /* 0x000fe400000114ca */
[----:B------:R-:W-:-:S02]  /*fd70*/  SEL R205, R205, RZ, !P0 ;  /* 0x000000ffcdcd7207 */ /* 0x000fc40004000000 */
[----:B------:R-:W-:Y:S02]  /*fd80*/  SEL R210, R210, RZ, !P0 ;  /* 0x000000ffd2d27207 */ /* 0x000fe40004000000 */
[----:B-----5:R-:W-:Y:S01]  /*fd90*/  SHF.R.S32.HI R77, RZ, 0x1f, R0 ;  /* 0x0000001fff4d7819 */ /* 0x020fe20000011400 */
[----:B------:R-:W-:Y:S06]  /*fda0*/  @P5 BRA `(.L_x_3749) ;  /* 0x0000000000645947 */ /* 0x000fec0003800000 */
[----:B------:R-:W-:Y:S01]  /*fdb0*/  ULDC.64 UR4, c[0x0][0xb70] ;  /* 0x0002dc0000047ab9 */ /* 0x000fe20000000a00 */
[----:B------:R-:W-:Y:S01]  /*fdc0*/  MOV R5, R77 ;  /* 0x0000004d00057202 */ /* 0x000fe20000000f00 */
[----:B------:R-:W-:Y:S02]  /*fdd0*/  IMAD R3, R78, UR4, RZ ;  /* 0x000000044e037c24 */ /* 0x000fe4000f8e02ff */
[----:B------:R-:W-:Y:S02]  /*fde0*/  IMAD.MOV.U32 R4, RZ, RZ, R0 ;  /* 0x000000ffff047224 */ /* 0x000fe400078e0000 */
[C---:B------:R-:W-:Y:S02]  /*fdf0*/  IMAD R3, R202.reuse, UR5, R3 ;  /* 0x00000005ca037c24 */ /* 0x040fe4000f8e0203 */
[----:B------:R-:W-:Y:S01]  /*fe00*/  IMAD.WIDE.U32 R4, R202, UR4, R4 ;  /* 0x00000004ca047c25 */ /* 0x000fe2000f8e0004 */
[----:B------:R-:W-:-:S03]  /*fe10*/  ULDC.64 UR4, c[0x0][0xb78] ;  /* 0x0002de0000047ab9 */ /* 0x000fc60000000a00 */
[----:B------:R-:W-:Y:S02]  /*fe20*/  IMAD.IADD R5, R5, 0x1, R3 ;  /* 0x0000000105057824 */ /* 0x000fe400078e0203 */
[----:B------:R-:W-:Y:S02]  /*fe30*/  IMAD.MOV R7, RZ, RZ, -R194 ;  /* 0x000000ffff077224 */ /* 0x000fe400078e0ac2 */
[----:B------:R-:W-:Y:S02]  /*fe40*/  IMAD R3, R210, UR4, RZ ;  /* 0x00000004d2037c24 */ /* 0x000fe4000f8e02ff */
[----:B------:R-:W-:Y:S01]  /*fe50*/  IMAD R11, R207, 0x40, R190 ;  /* 0x00000040cf0b7824 */ /* 0x000fe200078e02be */
[----:B------:R-:W-:Y:S01]  /*fe60*/  ISETP.NE.AND P0, PT, R192, R7, PT ;  /* 0x00000007c000720c */ /* 0x000fe20003f05270 */
[----:B------:R-:W-:-:S03]  /*fe70*/  IMAD.WIDE.U32 R4, R205, UR4, R4 ;  /* 0x00000004cd047c25 */ /* 0x000fc6000f8e0004 */
[----:B------:R-:W-:Y:S01]  /*fe80*/  SHF.R.S32.HI R7, RZ, 0x1f, R11 ;  /* 0x0000001fff077819 */ /* 0x000fe2000001140b */
[----:B------:R-:W-:Y:S01]  /*fe90*/  IMAD R10, R205, UR5, R3 ;  /* 0x00000005cd0a7c24 */ /* 0x000fe2000f8e0203 */
[C---:B------:R-:W-:Y:S01]  /*fea0*/  IADD3 R3, R11.reuse, 0x8, RZ ;  /* 0x000000080b037810 */ /* 0x040fe20007ffe0ff */
[----:B------:R-:W-:Y:S01]  /*feb0*/  ULDC.64 UR4, c[0x0][0xb40] ;  /* 0x0002d00000047ab9 */ /* 0x000fe20000000a00 */
[C---:B------:R-:W-:Y:S02]  /*fec0*/  IADD3 R6, P2, R11.reuse, R4, RZ ;  /* 0x000000040b067210 */ /* 0x040fe40007f5e0ff */
[-C--:B------:R-:W-:Y:S02]  /*fed0*/  ISETP.GE.OR P1, PT, R11, R76.reuse, P0 ;  /* 0x0000004c0b00720c */ /* 0x080fe40000726670 */
[----:B------:R-:W-:Y:S02]  /*fee0*/  ISETP.GE.OR P0, PT, R3, R76, P0 ;  /* 0x0000004c0300720c */ /* 0x000fe40000706670 */
[----:B------:R-:W-:-:S02]  /*fef0*/  IADD3.X R7, R7, R5, R10, P2, !PT ;  /* 0x0000000507077210 */ /* 0x000fc400017fe40a */
[----:B------:R-:W-:-:S04]  /*ff00*/  LEA R4, P2, R6, UR4, 0x2 ;  /* 0x0000000406047c11 */ /* 0x000fc8000f8410ff */
[----:B------:R-:W-:-:S05]  /*ff10*/  LEA.HI.X R5, R6, UR5, R7, 0x2, P2 ;  /* 0x0000000506057c11 */ /* 0x000fca00090f1407 */
[----:B------:R0:W-:Y:S04]  /*ff20*/  @!P1 STG.E desc[UR40][R4.64], R169 ;  /* 0x000000a904009986 */ /* 0x0001e8000c101928 */
[----:B------:R0:W-:Y:S02]  /*ff30*/  @!P0 STG.E desc[UR40][R4.64+0x20], R170 ;  /* 0x000020aa04008986 */ /* 0x0001e4000c101928 */
.L_x_3749:
        /* <DEDUP_REMOVED lines=12> */
[----:B------:R-:W5:Y:S02]  /*10000*/  LD.E.128 R28, desc[UR40][R28.64] ;  /* 0x000000281c1c7980 */ /* 0x000f64000c101d00 */
[----:B------:R-:W-:Y:S02]  /*10010*/  IMAD.IADD R21, R21, 0x1, R3 ;  /* 0x0000000115157824 */ /* 0x000fe400078e0203 */
[----:B------:R-:W-:Y:S01]  /*10020*/  VIADD R3, R193, 0x40 ;  /* 0x00000040c1037836 */ /* 0x000fe20000000000 */
[----:B------:R-:W5:Y:S01]  /*10030*/  LD.E.128 R32, desc[UR40][R32.64] ;  /* 0x0000002820207980 */ /* 0x000f62000c101d00 */
[----:B------:R-:W-:-:S03]  /*10040*/  IMAD R77, R78, UR4, RZ ;  /* 0x000000044e4d7c24 */ /* 0x000fc6000f8e02ff */
[-C--:B-1----:R-:W-:Y:S01]  /*10050*/  ISETP.GE.AND P3, PT, R3, R88.reuse, PT ;  /* 0x000000580300720c */ /* 0x082fe20003f66270 */
[----:B------:R-:W5:Y:S01]  /*10060*/  LD.E.128 R36, desc[UR40][R36.64] ;  /* 0x0000002824247980 */ /* 0x000f62000c101d00 */
[----:B------:R-:W-:Y:S01]  /*10070*/  IMAD R79, R207, -0x40, R76 ;  /* 0xffffffc0cf4f7824 */ /* 0x000fe200078e024c */
[----:B------:R-:W-:Y:S01]  /*10080*/  IADD3 R0, R200, 0x20, RZ ;  /* 0x00000020c8007810 */ /* 0x000fe20007ffe0ff */
[C---:B------:R-:W-:Y:S01]  /*10090*/  IMAD R77, R202.reuse, UR5, R77 ;  /* 0x00000005ca4d7c24 */ /* 0x040fe2000f8e024d */
[----:B------:R-:W5:Y:S01]  /*100a0*/  LD.E.128 R40, desc[UR40][R40.64] ;  /* 0x0000002828287980 */ /* 0x000f62000c101d00 */
[----:B------:R-:W-:Y:S01]  /*100b0*/  IMAD.WIDE.U32 R20, R202, UR4, R20 ;  /* 0x00000004ca147c25 */ /* 0x000fe2000f8e0014 */
[C---:B------:R-:W-:Y:S01]  /*100c0*/  ISETP.GE.AND P2, PT, R193.reuse, R88, PT ;  /* 0x00000058c100720c */ /* 0x040fe20003f46270 */
[----:B------:R-:W-:Y:S01]  /*100d0*/  ULDC.64 UR4, c[0x0][0xae8] ;  /* 0x0002ba0000047ab9 */ /* 0x000fe20000000a00 */
[----:B------:R-:W5:Y:S01]  /*100e0*/  LD.E.128 R44, desc[UR40][R44.64] ;  /* 0x000000282c2c7980 */ /* 0x000f62000c101d00 */
[----:B------:R-:W-:Y:S01]  /*100f0*/  SEL R76, RZ, 0xffffffff, P3 ;  /* 0xffffffffff4c7807 */ /* 0x000fe20001800000 */
        /* <DEDUP_REMOVED lines=32> */
[----:B------:R-:W-:Y:S02]  /*10300*/  ISETP.GE.AND P1, PT, R200, R79, PT ;  /* 0x0000004fc800720c */ /* 0x000fe40003f26270 */
[----:B------:R-:W-:-:S02]  /*10310*/  ISETP.GE.AND P4, PT, R78, R88, PT ;  /* 0x000000584e00720c */ /* 0x000fc40003f86270 */
[----:B------:R-:W-:Y:S02]  /*10320*/  SEL R77, RZ, 0x10, P2 ;  /* 0x00000010ff4d7807 */ /* 0x000fe40001000000 */
[----:B------:R-:W-:Y:S02]  /*10330*/  SEL R78, RZ, 0x20, P3 ;  /* 0x00000020ff4e7807 */ /* 0x000fe40001800000 */
[----:B------:R-:W-:Y:S02]  /*10340*/  PRMT R0, RZ, 0x654, R0 ;  /* 0x00000654ff007816 */ /* 0x000fe40000000000 */
[----:B------:R-:W-:Y:S02]  /*10350*/  IADD3 R79, R193, 0x1c0, RZ ;  /* 0x000001c0c14f7810 */ /* 0x000fe40007ffe0ff */
[----:B------:R-:W-:Y:S01]  /*10360*/  LOP3.LUT R77, R78, R76, R77, 0xfe, !PT ;  /* 0x0000004c4e4d7212 */ /* 0x000fe200078efe4d */
[----:B0-----:R0:W-:Y:S01]  /*10370*/  SYNCS.ARRIVE.TRANS64.RED.A1T0 RZ, [R0+URZ], RZ ;  /* 0x000000ff00ff79a7 */ /* 0x0011e2000810043f */
[----:B------:R-:W-:Y:S01]  /*10380*/  ISETP.GE.AND P2, PT, R79, R88, PT ;  /* 0x000000584f00720c */ /* 0x000fe20003f46270 */
[----:B------:R-:W-:Y:S01]  /*10390*/  IMAD R76, R210, UR4, RZ ;  /* 0x00000004d24c7c24 */ /* 0x000fe2000f8e02ff */
[----:B------:R-:W-:Y:S01]  /*103a0*/  SHF.R.S32.HI R201, RZ, 0x1f, R200 ;  /* 0x0000001fffc97819 */ /* 0x000fe200000114c8 */
[----:B------:R-:W-:Y:S01]  /*103b0*/  IMAD.WIDE.U32 R78, R205, UR4, R20 ;  /* 0x00000004cd4e7c25 */ /* 0x000fe2000f8e0014 */
[----:B------:R-:W-:-:S02]  /*103c0*/  SEL R21, RZ, 0x80, P2 ;  /* 0x00000080ff157807 */ /* 0x000fc40001000000 */
[----:B0-----:R-:W-:Y:S01]  /*103d0*/  SEL R0, RZ, 0x40, P4 ;  /* 0x00000040ff007807 */ /* 0x001fe20002000000 */
[----:B------:R-:W-:-:S03]  /*103e0*/  IMAD R81, R205, UR5, R76 ;  /* 0x00000005cd517c24 */ /* 0x000fc6000f8e024c */
[----:B------:R-:W-:Y:S01]  /*103f0*/  LOP3.LUT R0, R77, R0, RZ, 0xfc, !PT ;  /* 0x000000004d007212 */ /* 0x000fe200078efcff */
[----:B------:R-:W-:-:S03]  /*10400*/  IMAD.WIDE R76, R207, 0x40, R200 ;  /* 0x00000040cf4c7825 */ /* 0x000fc600078e02c8 */
[----:B------:R-:W-:Y:S01]  /*10410*/  LOP3.LUT R86, R0, R21, RZ, 0xfc, !PT ;  /* 0x0000001500567212 */ /* 0x000fe200078efcff */
[----:B------:R-:W-:Y:S01]  /*10420*/  IMAD.IADD R87, R79, 0x1, R81 ;  /* 0x000000014f577824 */ /* 0x000fe200078e0251 */
        /* <DEDUP_REMOVED lines=13> */
[----:B------:R-:W-:Y:S02]  /*10500*/  LEA R80, P1, R20, UR4, 0x1 ;  /* 0x0000000414507c11 */ /* 0x000fe4000f8208ff */
        /* <DEDUP_REMOVED lines=13> */
.L_x_3751:
[----:B------:R-:W-:Y:S05]  /*105e0*/  BSYNC B1 ;  /* 0x0000000000017941 */ /* 0x000fea0003800000 */
.L_x_3750:
        /* <DEDUP_REMOVED lines=31> */
.L_x_3747:
[----:B------:R-:W-:Y:S01]  /*107e0*/  ULDC.64 UR4, c[0x0][0xbd8] ;  /* 0x0002f60000047ab9 */ /* 0x000fe20000000a00 */
[----:B------:R-:W-:Y:S01]  /*107f0*/  IMAD.MOV.U32 R3, RZ, RZ, RZ ;  /* 0x000000ffff037224 */ /* 0x000fe200078e00ff */
[----:B------:R-:W-:Y:S01]  /*10800*/  ISETP.NE.U32.AND P0, PT, RZ, UR4, PT ;  /* 0x00000004ff007c0c */ /* 0x000fe2000bf05070 */
[----:B------:R-:W3:Y:S01]  /*10810*/  LDC R12, c[0x0][0xa8c] ;  /* 0x0002a300ff0c7b82 */ /* 0x000ee20000000800 */
[----:B------:R-:W-:Y:S02]  /*10820*/  IADD3 R4, P1, R203, UR4, RZ ;  /* 0x00000004cb047c10 */ /* 0x000fe4000ff3e0ff */
[----:B------:R-:W-:Y:S02]  /*10830*/  ISETP.NE.AND.EX P0, PT, RZ, UR5, PT, P0 ;  /* 0x00000005ff007c0c */ /* 0x000fe4000bf05300 */
[----:B------:R-:W-:Y:S01]  /*10840*/  IADD3.X R5, R204, UR5, RZ, P1, !PT ;  /* 0x00000005cc057c10 */ /* 0x000fe20008ffe4ff */
[----:B------:R-:W-:Y:S02]  /*10850*/  ULDC.64 UR4, c[0x0][0xbe0] ;  /* 0x0002f80000047ab9 */ /* 0x000fe40000000a00 */
        /* <DEDUP_REMOVED lines=8> */
[----:B------:R-:W-:Y:S01]  /*108e0*/  ISETP.GT.AND P2, PT, R221, 0x3f, PT ;  /* 0x0000003fdd00780c */ /* 0x000fe20003f44270 */
[----:B------:R-:W-:-:S12]  /*108f0*/  @P1 BRA `(.L_x_3753) ;  /* 0x0000000000101947 */ /* 0x000fd80003800000 */
[----:B------:R-:W-:Y:S05]  /*10900*/  @!P0 BRA `(.L_x_3753) ;  /* 0x00000000000c8947 */ /* 0x000fea0003800000 */
[----:B----4-:R-:W4:Y:S04]  /*10910*/  LDG.E R7, desc[UR40][R4.64] ;  /* 0x0000002804077981 */ /* 0x010f28000c1e1900 */
[----:B-----5:R-:W4:Y:S02]  /*10920*/  LDG.E R0, desc[UR40][R4.64+0x4] ;  /* 0x0000042804007981 */ /* 0x020f24000c1e1900 */
[----:B----4-:R-:W-:-:S07]  /*10930*/  IADD3 R0, -R7, R0, RZ ;  /* 0x0000000007007210 */ /* 0x010fce0007ffe1ff */
.L_x_3753:
[----:B------:R-:W-:Y:S01]  /*10940*/  BSSY B1, `(.L_x_3754) ;  /* 0x000001d000017945 */ /* 0x000fe20003800000 */
[----:B------:R-:W-:Y:S02]  /*10950*/  SHF.R.S32.HI R9, RZ, 0x1f, R202 ;  /* 0x0000001fff097819 */ /* 0x000fe400000114ca */
[----:B------:R-:W-:Y:S02]  /*10960*/  SHF.R.S32.HI R10, RZ, 0x1f, R193 ;  /* 0x0000001fff0a7819 */ /* 0x000fe400000114c1 */
[----:B------:R-:W-:Y:S02]  /*10970*/  SEL R205, R205, RZ, !P0 ;  /* 0x000000ffcdcd7207 */ /* 0x000fe40004000000 */
[----:B------:R-:W-:Y:S02]  /*10980*/  SEL R210, R210, RZ, !P0 ;  /* 0x000000ffd2d27207 */ /* 0x000fe40004000000 */
[----:B-----5:R-:W-:Y:S01]  /*10990*/  SHF.R.S32.HI R8, RZ, 0x1f, R3 ;  /* 0x0000001fff087819 */ /* 0x020fe20000011403 */
[----:B------:R-:W-:Y:S06]  /*109a0*/  @P2 BRA `(.L_x_3755) ;  /* 0x0000000000582947 */ /* 0x000fec0003800000 */
[----:B----4-:R-:W4:Y:S02]  /*109b0*/  S2R R4, SR_TID.X ;  /* 0x0000000000047919 */ /* 0x010f240000002100 */
[----:B----4-:R-:W-:-:S04]  /*109c0*/  IMAD R4, R207, 0x40, R4 ;  /* 0x00000040cf047824 */ /* 0x010fc800078e0204 */
[----:B------:R-:W-:-:S05]  /*109d0*/  VIADD R5, R4, 0xffffff80 ;  /* 0xffffff8004057836 */ /* 0x000fca0000000000 */
        /* <DEDUP_REMOVED lines=19> */
.L_x_3755:
[----:B------:R-:W-:Y:S05]  /*10b10*/  BSYNC B1 ;  /* 0x0000000000017941 */ /* 0x000fea0003800000 */
.L_x_3754:
[----:B------:R-:W-:Y:S01]  /*10b20*/  ULDC.64 UR4, c[0x0][0xaa0] ;  /* 0x0002a80000047ab9 */ /* 0x000fe20000000a00 */
[----:B----4-:R-:W-:Y:S01]  /*10b30*/  IMAD.MOV.U32 R4, RZ, RZ, R193 ;  /* 0x000000ffff047224 */ /* 0x010fe200078e00c1 */
[C---:B------:R-:W-:Y:S01]  /*10b40*/  IADD3 R13, R193.reuse, 0x40, RZ ;  /* 0x00000040c10d7810 */ /* 0x040fe20007ffe0ff */
[----:B------:R-:W-:Y:S01]  /*10b50*/  IMAD.MOV.U32 R5, RZ, RZ, R10 ;  /* 0x000000ffff057224 */ /* 0x000fe200078e000a */
[-C--:B---3--:R-:W-:Y:S01]  /*10b60*/  ISETP.GE.AND P2, PT, R193, R12.reuse, PT ;  /* 0x0000000cc100720c */ /* 0x088fe20003f46270 */
[----:B------:R-:W-:Y:S01]  /*10b70*/  IMAD R6, R8, UR4, RZ ;  /* 0x0000000408067c24 */ /* 0x000fe2000f8e02ff */
[----:B------:R-:W-:Y:S01]  /*10b80*/  ISETP.GE.AND P0, PT, R13, R12, PT ;  /* 0x0000000c0d00720c */ /* 0x000fe20003f06270 */
[C---:B------:R-:W-:Y:S01]  /*10b90*/  IMAD.WIDE.U32 R4, R3.reuse, UR4, R4 ;  /* 0x0000000403047c25 */ /* 0x040fe2000f8e0004 */
[----:B------:R-:W-:Y:S03]  /*10ba0*/  BSSY B1, `(.L_x_3756) ;  /* 0x0000049000017945 */ /* 0x000fe60003800000 */
[----:B------:R-:W-:Y:S01]  /*10bb0*/  IMAD R3, R3, UR5, R6 ;  /* 0x0000000503037c24 */ /* 0x000fe2000f8e0206 */
[----:B------:R-:W-:Y:S01]  /*10bc0*/  ULDC.64 UR4, c[0x0][0xae0] ;  /* 0x0002b80000047ab9 */ /* 0x000fe20000000a00 */
[----:B------:R-:W-:Y:S01]  /*10bd0*/  SEL R6, RZ, 0xffffffff, P0 ;  /* 0xffffffffff067807 */ /* 0x000fe20000000000 */
[----:B------:R-:W-:-:S02]  /*10be0*/  IMAD R7, R9, UR4, RZ ;  /* 0x0000000409077c24 */ /* 0x000fc4000f8e02ff */
[----:B------:R-:W-:Y:S02]  /*10bf0*/  IMAD.IADD R5, R5, 0x1, R3 ;  /* 0x0000000105057824 */ /* 0x000fe400078e0203 */
[----:B------:R-:W-:Y:S02]  /*10c00*/  IMAD R3, R207, -0x40, R0 ;  /* 0xffffffc0cf037824 */ /* 0x000fe400078e0200 */
[C---:B------:R-:W-:Y:S02]  /*10c10*/  VIADD R0, R200.reuse, 0x20 ;  /* 0x00000020c8007836 */ /* 0x040fe40000000000 */
[C---:B------:R-:W-:Y:S01]  /*10c20*/  VIADD R15, R193.reuse, 0x80 ;  /* 0x00000080c10f7836 */ /* 0x040fe20000000000 */
[-C--:B------:R-:W-:Y:S01]  /*10c30*/  ISETP.GE.AND P1, PT, R200, R3.reuse, PT ;  /* 0x00000003c800720c */ /* 0x080fe20003f26270 */
[----:B------:R-:W-:Y:S01]  /*10c40*/  VIADD R21, R193, 0xc0 ;  /* 0x000000c0c1157836 */ /* 0x000fe20000000000 */
[----:B------:R-:W-:Y:S01]  /*10c50*/  ISETP.GE.AND P0, PT, R0, R3, PT ;  /* 0x000000030000720c */ /* 0x000fe20003f06270 */
[C---:B------:R-:W-:Y:S01]  /*10c60*/  IMAD R7, R202.reuse, UR5, R7 ;  /* 0x00000005ca077c24 */ /* 0x040fe2000f8e0207 */
[----:B------:R-:W-:Y:S01]  /*10c70*/  SEL R0, RZ, 0x1, P2 ;  /* 0x00000001ff007807 */ /* 0x000fe20001000000 */
[----:B------:R-:W-:Y:S01]  /*10c80*/  IMAD.WIDE.U32 R4, R202, UR4, R4 ;  /* 0x00000004ca047c25 */ /* 0x000fe2000f8e0004 */
[----:B------:R-:W-:Y:S01]  /*10c90*/  SHF.L.U32 R3, R6, 0x1, RZ ;  /* 0x0000000106037819 */ /* 0x000fe200000006ff */
[----:B------:R-:W-:Y:S01]  /*10ca0*/  ULDC.64 UR4, c[0x0][0xae8] ;  /* 0x0002ba0000047ab9 */ /* 0x000fe20000000a00 */
[-C--:B------:R-:W-:Y:S01]  /*10cb0*/  ISETP.GE.AND P2, PT, R15, R12.reuse, PT ;  /* 0x0000000c0f00720c */ /* 0x080fe20003f46270 */
[----:B------:R-:W-:Y:S01]  /*10cc0*/  VIADD R25, R193, 0x100 ;  /* 0x00000100c1197836 */ /* 0x000fe20000000000 */
[----:B------:R-:W-:Y:S01]  /*10cd0*/  ISETP.GE.AND P3, PT, R21, R12, PT ;  /* 0x0000000c1500720c */ /* 0x000fe20003f66270 */
[----:B------:R-:W-:Y:S01]  /*10ce0*/  VIADD R27, R193, 0x140 ;  /* 0x00000140c11b7836 */ /* 0x000fe20000000000 */
[----:B------:R-:W-:Y:S01]  /*10cf0*/  LOP3.LUT R0, R3, 0x2, R0, 0xe2, !PT ;  /* 0x0000000203007812 */ /* 0x000fe200078ee200 */
[----:B------:R-:W-:Y:S01]  /*10d00*/  IMAD.IADD R5, R5, 0x1, R7 ;  /* 0x0000000105057824 */ /* 0x000fe200078e0207 */
[C---:B------:R-:W-:Y:S01]  /*10d10*/  IADD3 R7, R193.reuse, 0x180, RZ ;  /* 0x00000180c1077810 */ /* 0x040fe20007ffe0ff */
[----:B------:R-:W-:Y:S01]  /*10d20*/  VIADD R9, R193, 0x1c0 ;  /* 0x000001c0c1097836 */ /* 0x000fe20000000000 */
[----:B------:R-:W-:-:S02]  /*10d30*/  SEL R3, RZ, 0x4, P2 ;  /* 0x00000004ff037807 */ /* 0x000fc40001000000 */
[----:B------:R-:W-:Y:S02]  /*10d40*/  SEL R6, RZ, 0x8, P3 ;  /* 0x00000008ff067807 */ /* 0x000fe40001800000 */
[-C--:B------:R-:W-:Y:S02]  /*10d50*/  ISETP.GE.AND P2, PT, R25, R12.reuse, PT ;  /* 0x0000000c1900720c */ /* 0x080fe40003f46270 */
        /* <DEDUP_REMOVED lines=45> */
.L_x_3757:
[----:B------:R-:W-:Y:S05]  /*11030*/  BSYNC B1 ;  /* 0x0000000000017941 */ /* 0x000fea0003800000 */
.L_x_3756:
[----:B------:R-:W-:Y:S05]  /*11040*/  @P0 BRA `(.L_x_3752) ;  /* 0x0000000000700947 */ /* 0x000fea0003800000 */
[----:B------:R-:W-:Y:S01]  /*11050*/  IADD3 R3, P0, R8, 0x20, RZ ;  /* 0x0000002008037810 */ /* 0x000fe20007f1e0ff */
        /* <DEDUP_REMOVED lines=27> */
.L_x_3752:
[----:B------:R-:W-:Y:S05]  /*11210*/  BSYNC B0 ;  /* 0x0000000000007941 */ /* 0x000fea0003800000 */
.L_x_3746:
[----:B------:R-:W-:Y:S02]  /*11220*/  ULDC UR4, c[0x0][0xc14] ;  /* 0x0003050000047ab9 */ /* 0x000fe40000000800 */
[----:B--2---:R-:W-:-:S13]  /*11230*/  ISETP.GE.AND P0, PT, R187, UR4, PT ;  /* 0x00000004bb007c0c */ /* 0x004fda000bf06270 */
[----:B------:R-:W-:Y:S05]  /*11240*/  @!P0 BRA `(.L_x_3758) ;  /* 0xfffffefc00ac8947 */ /* 0x000fea000383ffff */
[----:B------:R-:W-:Y:S05]  /*11250*/  BRA `(.L_x_3612) ;  /* 0x00000060008c7947 */ /* 0x000fea0003800000 */
.L_x_3610:
        /* <DEDUP_REMOVED lines=52> */
[----:B0-----:R-:W-:-:S05]  /*115a0*/  IMAD R5, R5, UR4, RZ ;  /* 0x0000000405057c24 */ /* 0x001fca000f8e02ff */
[----:B-1----:R-:W-:Y:S02]  /*115b0*/  ISETP.GT.AND P0, PT, R5, UR6, PT ;  /* 0x0000000605007c0c */ /* 0x002fe4000bf04270 */
[----:B------:R-:W-:-:S11]  /*115c0*/  MOV R2, R5 ;  /* 0x0000000500027202 */ /* 0x000fd60000000f00 */
[----:B------:R-:W-:Y:S05]  /*115d0*/  @P0 BRA `(.L_x_3759) ;  /* 0x0000000000b80947 */ /* 0x000fea0003800000 */
[----:B------:R-:W-:Y:S01]  /*115e0*/  IMAD.MOV.U32 R5, RZ, RZ, R2 ;  /* 0x000000ffff057224 */ /* 0x000fe200078e0002 */
[----:B------:R-:W-:Y:S01]  /*115f0*/  ULDC UR5, c[0x0][0xc14] ;  /* 0x0003050000057ab9 */ /* 0x000fe20000000800 */
[----:B------:R-:W-:Y:S01]  /*11600*/  IMAD.MOV.U32 R6, RZ, RZ, RZ ;  /* 0x000000ffff067224 */ /* 0x000fe200078e00ff */
[----:B------:R-:W-:Y:S01]  /*11610*/  ULDC UR7, c[0x0][0xc14] ;  /* 0x0003050000077ab9 */ /* 0x000fe20000000800 */
[----:B------:R-:W-:-:S05]  /*11620*/  ULDC UR4, c[0x0][0xc10] ;  /* 0x0003040000047ab9 */ /* 0x000fca0000000800 */
.L_x_3763:
[----:B------:R-:W-:Y:S01]  /*11630*/  VIADD R6, R6, 0x1f ;  /* 0x0000001f06067836 */ /* 0x000fe20000000000 */
[----:B------:R-:W-:-:S04]  /*11640*/  MOV R19, UR7 ;  /* 0x0000000700137c02 */ /* 0x000fc80008000f00 */
        /* <DEDUP_REMOVED lines=13> */
.L_x_3762:
[----:B------:R-:W-:Y:S05]  /*11720*/  BSYNC B0 ;  /* 0x0000000000007941 */ /* 0x000fea0003800000 */
.L_x_3761:
        /* <DEDUP_REMOVED lines=25> */
.L_x_3759:
        /* <DEDUP_REMOVED lines=18> */
[----:B------:R-:W-:-:S05]  /*119e0*/  IADD3 R5, R5, -0x1, RZ ;  /* 0xffffffff05057810 */ /* 0x000fca0007ffe0ff */
[----:B------:R2:W3:Y:S02]  /*119f0*/  SHFL.IDX PT, R16, R4, R5, 0x1f ;  /* 0x00001f0504107589 */ /* 0x0004e400000e0000 */
.L_x_3764:
        /* <DEDUP_REMOVED lines=12> */
[----:B------:R-:W-:Y:S01]  /*11ac0*/  @!P0 IMAD.IADD R2, R2, 0x1, -R11 ;  /* 0x0000000102028824 */ /* 0x000fe200078e0a0b */
[----:B------:R-:W-:-:S04]  /*11ad0*/  @!P0 IADD3 R9, R9, 0x1, RZ ;  /* 0x0000000109098810 */ /* 0x000fc80007ffe0ff */
[----:B------:R-:W-:Y:S02]  /*11ae0*/  ISETP.GE.U32.AND P0, PT, R2, R11, PT ;  /* 0x0000000b0200720c */ /* 0x000fe40003f06070 */
[----:B------:R-:W-:-:S11]  /*11af0*/  LOP3.LUT R2, R5, R6, RZ, 0x3c, !PT ;  /* 0x0000000605027212 */ /* 0x000fd600078e3cff */
[----:B------:R-:W-:Y:S01]  /*11b00*/  @P0 VIADD R9, R9, 0x1 ;  /* 0x0000000109090836 */ /* 0x000fe20000000000 */
[----:B------:R-:W-:-:S13]  /*11b10*/  ISETP.GE.AND P0, PT, R2, RZ, PT ;  /* 0x000000ff0200720c */ /* 0x000fda0003f06270 */
[----:B------:R-:W-:Y:S01]  /*11b20*/  @!P0 IMAD.MOV R9, RZ, RZ, -R9 ;  /* 0x000000ffff098224 */ /* 0x000fe200078e0a09 */
[----:B------:R-:W-:-:S13]  /*11b30*/  ISETP.NE.AND P0, PT, R6, RZ, PT ;  /* 0x000000ff0600720c */ /* 0x000fda0003f05270 */
[----:B------:R-:W-:-:S05]  /*11b40*/  @!P0 LOP3.LUT R9, RZ, R6, RZ, 0x33, !PT ;  /* 0x00000006ff098212 */ /* 0x000fca00078e33ff */
[----:B------:R-:W-:Y:S02]  /*11b50*/  IMAD R4, R8, R9, RZ ;  /* 0x0000000908047224 */ /* 0x000fe400078e02ff */
[----:B------:R-:W-:-:S03]  /*11b60*/  IMAD.MOV R9, RZ, RZ, -R9 ;  /* 0x000000ffff097224 */ /* 0x000fc600078e0a09 */
[----:B------:R-:W-:Y:S01]  /*11b70*/  IADD3 R3, -R4, RZ, RZ ;  /* 0x000000ff04037210 */ /* 0x000fe20007ffe1ff */
        /* <DEDUP_REMOVED lines=8> */
[----:B-1----:R-:W-:Y:S01]  /*11c00*/  MOV R2, RZ ;  /* 0x000000ff00027202 */ /* 0x002fe20000000f00 */
        /* <DEDUP_REMOVED lines=13> */
[----:B------:R-:W-:Y:S02]  /*11ce0*/  @P0 IADD3 R3, R3, 0x1, RZ ;  /* 0x0000000103030810 */ /* 0x000fe40007ffe0ff */
        /* <DEDUP_REMOVED lines=9> */
.L_x_3760:
[----:B------:R-:W-:Y:S02]  /*11d80*/  IMAD.MOV.U32 R17, RZ, RZ, RZ ;  /* 0x000000ffff117224 */ /* 0x000fe400078e00ff */
[----:B------:R-:W-:Y:S02]  /*11d90*/  IMAD.U32 R16, RZ, RZ, UR6 ;  /* 0x00000006ff107e24 */ /* 0x000fe4000f8e00ff */
[----:B------:R-:W-:-:S07]  /*11da0*/  IMAD.MOV.U32 R18, RZ, RZ, RZ ;  /* 0x000000ffff127224 */ /* 0x000fce00078e00ff */
.L_x_3765:
        /* <DEDUP_REMOVED lines=9> */
[----:B------:R-:W-:Y:S02]  /*11e40*/  ISETP.GE.AND P0, PT, R19, UR5, PT ;  /* 0x0000000513007c0c */ /* 0x000fe4000bf06270 */
[----:B-1----:R-:W-:-:S05]  /*11e50*/  MOV R0, 0x1 ;  /* 0x0000000100007802 */ /* 0x002fca0000000f00 */
[----:B------:R1:W-:Y:S04]  /*11e60*/  STL [R1+0x8], R0 ;  /* 0x0000080001007387 */ /* 0x0003e80000100800 */
[----:B------:R1:W-:Y:S02]  /*11e70*/  STL [R1], RZ ;  /* 0x000000ff01007387 */ /* 0x0003e40000100800 */
[----:B------:R-:W-:Y:S05]  /*11e80*/  @P0 BRA `(.L_x_3766) ;  /* 0x0000005000980947 */ /* 0x000fea0003800000 */
[----:B-1----:R-:W-:Y:S01]  /*11e90*/  IMAD.MOV.U32 R0, RZ, RZ, 0x1 ;  /* 0x00000001ff007424 */ /* 0x002fe200078e00ff */
[----:B------:R1:W-:Y:S01]  /*11ea0*/  STL [R1], RZ ;  /* 0x000000ff01007387 */ /* 0x0003e20000100800 */
[----:B------:R-:W-:Y:S01]  /*11eb0*/  ULDC.64 UR38, c[0x0][0x198] ;  /* 0x0000660000267ab9 */ /* 0x000fe20000000a00 */
[----:B------:R-:W-:Y:S02]  /*11ec0*/  ULDC UR36, c[0x0][0xc] ;  /* 0x0000030000247ab9 */ /* 0x000fe40000000800 */
[----:B------:R1:W-:Y:S04]  /*11ed0*/  STL [R1+0x8], R0 ;  /* 0x0000080001007387 */ /* 0x0003e80000100800 */
[----:B------:R1:W-:Y:S04]  /*11ee0*/  STL [R1+0x4], RZ ;  /* 0x000004ff01007387 */ /* 0x0003e80000100800 */
[----:B------:R1:W-:Y:S04]  /*11ef0*/  STL [R1+0xc], R0 ;  /* 0x00000c0001007387 */ /* 0x0003e80000100800 */
[----:B------:R1:W-:Y:S02]  /*11f00*/  STL [R1+0x28], RZ ;  /* 0x000028ff01007387 */ /* 0x0003e40000100800 */
.L_x_3850:
[----:B--2---:R-:W2:Y:S02]  /*11f10*/  LDC.64 R2, c[0x0][0xc60] ;  /* 0x00031800ff027b82 */ /* 0x004ea40000000a00 */
[----:B--2---:R-:W-:-:S05]  /*11f20*/  IMAD.WIDE R2, R19, 0x4, R2 ;  /* 0x0000000413027825 */ /* 0x004fca00078e0202 */
[----:B-1----:R-:W1:Y:S01]  /*11f30*/  LDG.E R11, desc[UR40][R2.64] ;  /* 0x00000028020b7981 */ /* 0x002e62000c1e1900 */
[----:B------:R-:W-:Y:S05]  /*11f40*/  YIELD ;  /* 0x0000000000007946 */ /* 0x000fea0003800000 */
[----:B------:R-:W-:Y:S01]  /*11f50*/  ULDC.64 UR4, c[0x0][0xa28] ;  /* 0x00028a0000047ab9 */ /* 0x000fe20000000a00 */
[----:B------:R-:W-:Y:S02]  /*11f60*/  CS2R R8, SRZ ;  /* 0x0000000000087805 */ /* 0x000fe4000001ff00 */
[----:B------:R-:W-:Y:S01]  /*11f70*/  ISETP.NE.U32.AND P0, PT, RZ, UR4, PT ;  /* 0x00000004ff007c0c */ /* 0x000fe2000bf05070 */
[----:B------:R-:W-:Y:S01]  /*11f80*/  ULDC.64 UR8, c[0x0][0xa08] ;  /* 0x0002820000087ab9 */ /* 0x000fe20000000a00 */
[----:B------:R-:W-:-:S02]  /*11f90*/  ULDC.64 UR10, c[0x0][0xa10] ;  /* 0x00028400000a7ab9 */ /* 0x000fc40000000a00 */
[----:B------:R-:W-:Y:S02]  /*11fa0*/  ISETP.NE.AND.EX P0, PT, RZ, UR5, PT, P0 ;  /* 0x00000005ff007c0c */ /* 0x000fe4000bf05300 */
[----:B-1----:R-:W-:Y:S01]  /*11fb0*/  SHF.R.S32.HI R0, RZ, 0x1f, R11 ;  /* 0x0000001fff007819 */ /* 0x002fe2000001140b */
[----:B------:R-:W-:-:S10]  /*11fc0*/  IMAD.SHL.U32 R15, R11, 0x4, RZ ;  /* 0x000000040b0f7824 */ /* 0x000fd400078e00ff */
[C---:B------:R-:W-:Y:S01]  /*11fd0*/  @P0 LEA R2, P1, R11.reuse, UR4, 0x2 ;  /* 0x000000040b020c11 */ /* 0x040fe2000f8210ff */
[----:B------:R-:W-:Y:S03]  /*11fe0*/  STL [R1+0x18], R11 ;  /* 0x0000180b01007387 */ /* 0x000fe60000100800 */
[----:B------:R-:W-:Y:S01]  /*11ff0*/  @P0 LEA.HI.X R3, R11, UR5, R0, 0x2, P1 ;  /* 0x000000050b030c11 */ /* 0x000fe200088f1400 */
[----:B------:R-:W-:-:S04]  /*12000*/  ULDC.64 UR4, c[0x0][0xa18] ;  /* 0x0002860000047ab9 */ /* 0x000fc80000000a00 */
[----:B------:R1:W5:Y:S01]  /*12010*/  @P0 LDG.E R8, desc[UR40][R2.64] ;  /* 0x0000002802080981 */ /* 0x000362000c1e1900 */
[----:B------:R-:W-:Y:S02]  /*12020*/  ISETP.NE.U32.AND P0, PT, RZ, UR4, PT ;  /* 0x00000004ff007c0c */ /* 0x000fe4000bf05070 */
[----:B------:R-:W-:Y:S01]  /*12030*/  SHF.L.U64.HI R14, R11, 0x2, R0 ;  /* 0x000000020b0e7819 */ /* 0x000fe20000010200 */
[----:B------:R-:W-:Y:S01]  /*12040*/  STL [R1+0x20], R15 ;  /* 0x0000200f01007387 */ /* 0x000fe20000100800 */
[----:B------:R-:W-:Y:S01]  /*12050*/  ISETP.NE.AND.EX P0, PT, RZ, UR5, PT, P0 ;  /* 0x00000005ff007c0c */ /* 0x000fe2000bf05300 */
[----:B------:R-:W-:Y:S02]  /*12060*/  ULDC UR6, c[0x0][0x338] ;  /* 0x0000ce0000067ab9 */ /* 0x000fe40000000800 */
[----:B------:R-:W-:Y:S10]  /*12070*/  STL [R1+0x24], R14 ;  /* 0x0000240e01007387 */ /* 0x000ff40000100800 */
[----:B------:R-:W-:-:S04]  /*12080*/  @P0 IADD3 R12, P1, R15, UR4, RZ ;  /* 0x000000040f0c0c10 */ /* 0x000fc8000ff3e0ff */
[C---:B0-----:R-:W-:Y:S01]  /*12090*/  @P0 IADD3.X R13, R14.reuse, UR5, RZ, P1, !PT ;  /* 0x000000050e0d0c10 */ /* 0x041fe20008ffe4ff */
[----:B------:R-:W-:Y:S02]  /*120a0*/  ULDC.64 UR4, c[0x0][0xa00] ;  /* 0x0002800000047ab9 */ /* 0x000fe40000000a00 */
[----:B------:R-:W-:Y:S02]  /*120b0*/  ISETP.NE.U32.AND P2, PT, RZ, UR4, PT ;  /* 0x00000004ff007c0c */ /* 0x000fe4000bf45070 */
[C---:B-1----:R-:W-:Y:S02]  /*120c0*/  IADD3 R2, P1, R15.reuse, UR4, RZ ;  /* 0x000000040f027c10 */ /* 0x042fe4000ff3e0ff */
[----:B------:R-:W-:Y:S02]  /*120d0*/  ISETP.NE.AND.EX P2, PT, RZ, UR5, PT, P2 ;  /* 0x00000005ff007c0c */ /* 0x000fe4000bf45320 */
[----:B------:R-:W-:Y:S01]  /*120e0*/  IADD3.X R3, R14, UR5, RZ, P1, !PT ;  /* 0x000000050e037c10 */ /* 0x000fe20008ffe4ff */
[----:B------:R-:W-:Y:S01]  /*120f0*/  ULDC UR4, c[0x0][0x288] ;  /* 0x0000a20000047ab9 */ /* 0x000fe20000000800 */
[----:B------:R-:W-:Y:S01]  /*12100*/  IADD3 R6, P1, R15, UR8, RZ ;  /* 0x000000080f067c10 */ /* 0x000fe2000ff3e0ff */
[----:B------:R-:W-:Y:S01]  /*12110*/  IMAD.U32 R10, RZ, RZ, UR4 ;  /* 0x00000004ff0a7e24 */ /* 0x000fe2000f8e00ff */
[----:B------:R-:W-:-:S02]  /*12120*/  ULDC.64 UR4, c[0x0][0x3f8] ;  /* 0x0000fe0000047ab9 */ /* 0x000fc40000000a00 */
[----:B------:R-:W-:-:S03]  /*12130*/  IADD3.X R7, R14, UR9, RZ, P1, !PT ;  /* 0x000000090e077c10 */ /* 0x000fc60008ffe4ff */
[----:B------:R0:W5:Y:S04]  /*12140*/  @P0 LDG.E R10, desc[UR40][R12.64] ;  /* 0x000000280c0a0981 */ /* 0x000168000c1e1900 */
[----:B------:R-:W2:Y:S01]  /*12150*/  @P2 LDG.E R9, desc[UR40][R2.64] ;  /* 0x0000002802092981 */ /* 0x000ea2000c1e1900 */
[----:B------:R-:W-:Y:S01]  /*12160*/  UISETP.NE.U32.AND UP0, UPT, UR4, URZ, UPT ;  /* 0x0000003f0400728c */ /* 0x000fe2000bf05070 */
[----:B------:R-:W-:Y:S02]  /*12170*/  IADD3 R4, P1, R15, UR10, RZ ;  /* 0x0000000a0f047c10 */ /* 0x000fe4000ff3e0ff */
[----:B------:R-:W-:Y:S01]  /*12180*/  ULDC UR4, c[0x0][0x404] ;  /* 0x0001010000047ab9 */ /* 0x000fe20000000800 */
[----:B------:R-:W-:Y:S01]  /*12190*/  UISETP.NE.AND.EX UP0, UPT, UR5, URZ, UPT, UP0 ;  /* 0x0000003f0500728c */ /* 0x000fe2000bf05300 */
[----:B------:R-:W-:-:S02]  /*121a0*/  IADD3.X R5, R14, UR11, RZ, P1, !PT ;  /* 0x0000000b0e057c10 */ /* 0x000fc40008ffe4ff */
[----:B------:R-:W-:Y:S01]  /*121b0*/  ISETP.NE.U32.AND P1, PT, RZ, UR8, PT ;  /* 0x00000008ff007c0c */ /* 0x000fe2000bf25070 */
[----:B------:R-:W-:Y:S01]  /*121c0*/  USEL UR4, UR4, 0x1, UP0 ;  /* 0x0000000104047887 */ /* 0x000fe20008000000 */
[----:B------:R-:W-:Y:S02]  /*121d0*/  ULDC UR5, c[0x0][0x2e0] ;  /* 0x0000b80000057ab9 */ /* 0x000fe40000000800 */
[----:B------:R-:W-:Y:S01]  /*121e0*/  ISETP.NE.AND.EX P3, PT, RZ, UR9, PT, P1 ;  /* 0x00000009ff007c0c */ /* 0x000fe2000bf65310 */
[----:B------:R-:W-:Y:S01]  /*121f0*/  UIMAD UR4, UR4, UR5, URZ ;  /* 0x00000005040472a4 */ /* 0x000fe2000f8e023f */
[----:B------:R-:W-:Y:S02]  /*12200*/  ISETP.NE.U32.AND P1, PT, RZ, UR10, PT ;  /* 0x0000000aff007c0c */ /* 0x000fe4000bf25070 */
[----:B------:R-:W-:Y:S02]  /*12210*/  MOV R0, UR6 ;  /* 0x0000000600007c02 */ /* 0x000fe40008000f00 */
[----:B------:R-:W-:Y:S01]  /*12220*/  ISETP.NE.AND.EX P1, PT, RZ, UR11, PT, P1 ;  /* 0x0000000bff007c0c */ /* 0x000fe2000bf25310 */
[----:B--2---:R1:W-:Y:S02]  /*12230*/  STL [R1+0x2c], R9 ;  /* 0x00002c0901007387 */ /* 0x0043e40000100800 */
[----:B-1----:R-:W-:Y:S01]  /*12240*/  IMAD.U32 R9, RZ, RZ, UR4 ;  /* 0x00000004ff097e24 */ /* 0x002fe2000f8e00ff */
[----:B0-----:R-:W-:Y:S09]  /*12250*/  @P0 BRA `(.L_x_3767) ;  /* 0x0000000000100947 */ /* 0x001ff20003800000 */
[----:B------:R-:W-:Y:S05]  /*12260*/  @!P2 BRA `(.L_x_3767) ;  /* 0x00000000000ca947 */ /* 0x000fea0003800000 */
[----:B-----5:R-:W2:Y:S04]  /*12270*/  LDG.E R10, desc[UR40][R2.64] ;  /* 0x00000028020a7981 */ /* 0x020ea8000c1e1900 */
[----:B------:R-:W2:Y:S02]  /*12280*/  LDG.E R2, desc[UR40][R2.64+0x4] ;  /* 0x0000042802027981 */ /* 0x000ea4000c1e1900 */
[----:B--2---:R-:W-:-:S07]  /*12290*/  IMAD.IADD R10, R2, 0x1, -R10 ;  /* 0x00000001020a7824 */ /* 0x004fce00078e0a0a */
.L_x_3767:
[----:B------:R-:W-:Y:S01]  /*122a0*/  IMAD.MOV.U32 R2, RZ, RZ, RZ ;  /* 0x000000ffff027224 */ /* 0x000fe200078e00ff */
[----:B------:R-:W-:Y:S01]  /*122b0*/  MOV R20, RZ ;  /* 0x000000ff00147202 */ /* 0x000fe20000000f00 */
[----:B------:R-:W-:-:S04]  /*122c0*/  ULDC.64 UR4, c[0x0][0xa20] ;  /* 0x0002880000047ab9 */ /* 0x000fc80000000a00 */
[----:B------:R-:W2:Y:S04]  /*122d0*/  @P3 LDG.E R2, desc[UR40][R6.64] ;  /* 0x0000002806023981 */ /* 0x000ea8000c1e1900 */
[----:B------:R0:W5:Y:S01]  /*122e0*/  @P1 LDG.E R20, desc[UR40][R4.64] ;  /* 0x0000002804141981 */ /* 0x000162000c1e1900 */
[----:B------:R-:W-:-:S04]  /*122f0*/  ISETP.NE.U32.AND P0, PT, RZ, UR4, PT ;  /* 0x00000004ff007c0c */ /* 0x000fc8000bf05070 */
[----:B------:R-:W-:Y:S01]  /*12300*/  ISETP.NE.AND.EX P0, PT, RZ, UR5, PT, P0 ;  /* 0x00000005ff007c0c */ /* 0x000fe2000bf05300 */
[----:B--2--5:R-:W-:-:S05]  /*12310*/  IMAD.IADD R2, R2, 0x1, R8 ;  /* 0x0000000102027824 */ /* 0x024fca00078e0208 */
[----:B------:R0:W-:Y:S07]  /*12320*/  STL [R1+0x10], R2 ;  /* 0x0000100201007387 */ /* 0x0001ee0000100800 */
[----:B------:R-:W-:Y:S05]  /*12330*/  @!P0 BRA `(.L_x_3768) ;  /* 0x0000000000108947 */ /* 0x000fea0003800000 */
[----:B0-----:R-:W-:-:S04]  /*12340*/  IADD3 R2, P0, R15, UR4, RZ ;  /* 0x000000040f027c10 */ /* 0x001fc8000ff1e0ff */
[----:B------:R-:W-:-:S05]  /*12350*/  IADD3.X R3, R14, UR5, RZ, P0, !PT ;  /* 0x000000050e037c10 */ /* 0x000fca00087fe4ff */
[----:B------:R0:W5:Y:S01]  /*12360*/  LDG.E R9, desc[UR40][R2.64] ;  /* 0x0000002802097981 */ /* 0x000162000c1e1900 */
[----:B------:R-:W-:Y:S05]  /*12370*/  BRA `(.L_x_3769) ;  /* 0x0000000000107947 */ /* 0x000fea0003800000 */
.L_x_3768:
[----:B------:R-:W-:Y:S05]  /*12380*/  @!P3 BRA `(.L_x_3769) ;  /* 0x00000000000cb947 */ /* 0x000fea0003800000 */
[----:B------:R-:W2:Y:S04]  /*12390*/  LDG.E R9, desc[UR40][R6.64] ;  /* 0x0000002806097981 */ /* 0x000ea8000c1e1900 */
[----:B------:R-:W2:Y:S02]  /*123a0*/  LDG.E R6, desc[UR40][R6.64+0x4] ;  /* 0x0000042806067981 */ /* 0x000ea4000c1e1900 */
[----:B--2---:R-:W-:-:S07]  /*123b0*/  IMAD.IADD R9, R6, 0x1, -R9 ;  /* 0x0000000106097824 */ /* 0x004fce00078e0a09 */
.L_x_3769:
[----:B0-----:R-:W2:Y:S01]  /*123c0*/  @P1 LDG.E R2, desc[UR40][R4.64] ;  /* 0x0000002804021981 */ /* 0x001ea2000c1e1900 */
[----:B-----5:R-:W-:-:S03]  /*123d0*/  IMAD.IADD R9, R9, 0x1, -R8 ;  /* 0x0000000109097824 */ /* 0x020fc600078e0a08 */
[----:B------:R-:W2:Y:S01]  /*123e0*/  @P1 LDG.E R4, desc[UR40][R4.64+0x4] ;  /* 0x0000042804041981 */ /* 0x000ea2000c1e1900 */
[----:B------:R-:W-:Y:S01]  /*123f0*/  LEA R3, R17, 0x7f, 0x6 ;  /* 0x0000007f11037811 */ /* 0x000fe200078e30ff */
[----:B------:R-:W-:Y:S01]  /*12400*/  BSSY B0, `(.L_x_3770) ;  /* 0x0000115000007945 */ /* 0x000fe20003800000 */
[----:B------:R-:W-:Y:S02]  /*12410*/  PLOP3.LUT P2, PT, PT, PT, PT, 0x80, 0x0 ;  /* 0x000000000000781c */ /* 0x000fe40003f4f070 */
[----:B--2---:R-:W-:-:S05]  /*12420*/  @P1 IADD3 R0, -R2, R4, RZ ;  /* 0x0000000402001210 */ /* 0x004fca0007ffe1ff */
[----:B------:R-:W-:-:S05]  /*12430*/  IMAD.IADD R2, R9, 0x1, R0 ;  /* 0x0000000109027824 */ /* 0x000fca00078e0200 */
[C---:B------:R-:W-:Y:S01]  /*12440*/  IADD3 R3, R2.reuse, R3, -R10 ;  /* 0x0000000302037210 */ /* 0x040fe20007ffe80a */
[----:B------:R-:W-:-:S05]  /*12450*/  VIADD R2, R2, 0x3f ;  /* 0x0000003f02027836 */ /* 0x000fca0000000000 */
[----:B------:R-:W-:-:S04]  /*12460*/  SHF.R.S32.HI R4, RZ, 0x1f, R2 ;  /* 0x0000001fff047819 */ /* 0x000fc80000011402 */
[----:B------:R-:W-:Y:S02]  /*12470*/  LEA.HI R4, R4, R2, RZ, 0x6 ;  /* 0x0000000204047211 */ /* 0x000fe400078f30ff */
[----:B------:R-:W-:-:S04]  /*12480*/  SHF.R.S32.HI R2, RZ, 0x1f, R3 ;  /* 0x0000001fff027819 */ /* 0x000fc80000011403 */
[----:B------:R-:W-:Y:S02]  /*12490*/  LEA.HI R2, R2, R3, RZ, 0x6 ;  /* 0x0000000302027211 */ /* 0x000fe400078f30ff */
[----:B------:R-:W-:Y:S02]  /*124a0*/  SHF.R.S32.HI R4, RZ, 0x6, R4 ;  /* 0x00000006ff047819 */ /* 0x000fe40000011404 */
[----:B------:R-:W-:-:S04]  /*124b0*/  SHF.R.S32.HI R2, RZ, 0x6, R2 ;  /* 0x00000006ff027819 */ /* 0x000fc80000011402 */
[----:B------:R-:W-:-:S05]  /*124c0*/  VIMNMX R6, R4, R2, PT ;  /* 0x0000000204067248 */ /* 0x000fca0003fe0100 */
[----:B------:R-:W-:Y:S01]  /*124d0*/  IMAD R2, R6, 0x40, -R9 ;  /* 0x0000004006027824 */ /* 0x000fe200078e0a09 */
[----:B------:R-:W-:-:S04]  /*124e0*/  IADD3 R9, -R9, RZ, RZ ;  /* 0x000000ff09097210 */ /* 0x000fc80007ffe1ff */
[----:B------:R-:W-:Y:S02]  /*124f0*/  VIMNMX R2, R2, R0, PT ;  /* 0x0000000002027248 */ /* 0x000fe40003fe0100 */
[----:B------:R-:W-:-:S04]  /*12500*/  VIMNMX R9, RZ, R9, !PT ;  /* 0x00000009ff097248 */ /* 0x000fc80007fe0100 */
[----:B------:R-:W-:Y:S02]  /*12510*/  ISETP.GT.AND P0, PT, R2, R9, PT ;  /* 0x000000090200720c */ /* 0x000fe40003f04270 */
[----:B------:R-:W-:-:S11]  /*12520*/  SHF.R.U32.HI R0, RZ, 0x6, R9 ;  /* 0x00000006ff007819 */ /* 0x000fd60000011609 */
[----:B------:R-:W-:-:S05]  /*12530*/  @P0 VIADD R2, R2, 0x3f ;  /* 0x0000003f02020836 */ /* 0x000fca0000000000 */
[----:B------:R-:W-:Y:S01]  /*12540*/  @P0 SHF.R.S32.HI R3, RZ, 0x1f, R2 ;  /* 0x0000001fff030819 */ /* 0x000fe20000011402 */
[----:B------:R0:W-:Y:S03]  /*12550*/  STL [R1+0x1c], R6 ;  /* 0x00001c0601007387 */ /* 0x0001e60000100800 */
[----:B------:R-:W-:Y:S01]  /*12560*/  @P0 LEA.HI R3, R3, R2, RZ, 0x6 ;  /* 0x0000000203030211 */ /* 0x000fe200078f30ff */
[----:B------:R-:W-:-:S03]  /*12570*/  IMAD.MOV.U32 R2, RZ, RZ, R0 ;  /* 0x000000ffff027224 */ /* 0x000fc600078e0000 */
[----:B------:R-:W-:-:S04]  /*12580*/  @P0 SHF.R.S32.HI R2, RZ, 0x6, R3 ;  /* 0x00000006ff020819 */ /* 0x000fc80000011403 */
[----:B------:R-:W-:-:S13]  /*12590*/  ISETP.GT.AND P0, PT, R2, R0, PT ;  /* 0x000000000200720c */ /* 0x000fda0003f04270 */
[----:B0-----:R-:W-:Y:S05]  /*125a0*/  @!P0 BRA `(.L_x_3771) ;  /* 0x0000000c00e88947 */ /* 0x001fea0003800000 */
[----:B------:R-:W0:Y:S01]  /*125b0*/  LDC R3, c[0x0][0x428] ;  /* 0x00010a00ff037b82 */ /* 0x000e220000000800 */
[----:B------:R-:W-:Y:S01]  /*125c0*/  UMOV UR4, 0xffffffff ;  /* 0xffffffff00047882 */ /* 0x000fe20000000000 */
[----:B0-----:R-:W-:Y:S01]  /*125d0*/  ISETP.NE.AND P0, PT, R3, 0x1, PT ;  /* 0x000000010300780c */ /* 0x001fe20003f05270 */
[----:B------:R-:W-:-:S12]  /*125e0*/  IMAD.MOV.U32 R3, RZ, RZ, R18 ;  /* 0x000000ffff037224 */ /* 0x000fd800078e0012 */
[----:B------:R-:W0:Y:S08]  /*125f0*/  @P0 LDC R4, c[0x0][0x42c] ;  /* 0x00010b00ff040b82 */ /* 0x000e300000000800 */
[----:B------:R-:W1:Y:S01]  /*12600*/  @P0 LDC R5, c[0x0][0x430] ;  /* 0x00010c00ff050b82 */ /* 0x000e620000000800 */
[----:B0-----:R-:W-:-:S05]  /*12610*/  @P0 IMAD.HI.U32 R4, R18, R4, RZ ;  /* 0x0000000412040227 */ /* 0x001fca00078e00ff */
[----:B-1----:R-:W-:Y:S02]  /*12620*/  @P0 SHF.R.U32.HI R3, RZ, R5, R4 ;  /* 0x00000005ff030219 */ /* 0x002fe40000011604 */
[----:B------:R-:W-:Y:S01]  /*12630*/  SEL R4, R11, RZ, !P1 ;  /* 0x000000ff0b047207 */ /* 0x000fe20004800000 */
[----:B------:R-:W-:Y:S06]  /*12640*/  BRA.DIV UR4, `(.L_x_3772) ;  /* 0x0000005e04307947 */ /* 0x000fec000b800000 */
.L_x_3918:
[----:B------:R-:W-:-:S03]  /*12650*/  UMOV UR4, 0xffffffff ;  /* 0xffffffff00047882 */ /* 0x000fc60000000000 */
[----:B------:R-:W-:Y:S05]  /*12660*/  BRA.DIV UR4, `(.L_x_3773) ;  /* 0x0000005e045c7947 */ /* 0x000fea000b800000 */
[----:B------:R-:W-:-:S13]  /*12670*/  ELECT P6, URZ, PT ;  /* 0x00000000003f782f */ /* 0x000fda00038c0000 */
.L_x_3921:
[----:B------:R-:W2:Y:S01]  /*12680*/  LDL R5, [R1+0x28] ;  /* 0x0000280001057983 */ /* 0x000ea20000100800 */
[----:B------:R-:W-:Y:S01]  /*12690*/  BSSY B1, `(.L_x_3774) ;  /* 0x000000b000017945 */ /* 0x000fe20003800000 */
[----:B------:R-:W0:Y:S01]  /*126a0*/  S2R R9, SR_CgaCtaId ;  /* 0x0000000000097919 */ /* 0x000e220000008800 */
[----:B--2---:R-:W-:-:S04]  /*126b0*/  IADD3 R5, R5, 0x1, RZ ;  /* 0x0000000105057810 */ /* 0x004fc80007ffe0ff */
[----:B------:R-:W-:-:S04]  /*126c0*/  LEA.HI R6, R5, R5, RZ, 0x1 ;  /* 0x0000000505067211 */ /* 0x000fc800078f08ff */
[----:B------:R-:W-:-:S05]  /*126d0*/  LOP3.LUT R6, R6, 0xfffffffe, RZ, 0xc0, !PT ;  /* 0xfffffffe06067812 */ /* 0x000fca00078ec0ff */
[----:B------:R-:W-:Y:S01]  /*126e0*/  IMAD.IADD R5, R5, 0x1, -R6 ;  /* 0x0000000105057824 */ /* 0x000fe200078e0a06 */
[----:B------:R-:W-:-:S04]  /*126f0*/  MOV R6, 0x400 ;  /* 0x0000040000067802 */ /* 0x000fc80000000f00 */
[----:B0-----:R-:W-:Y:S02]  /*12700*/  LEA R9, R9, R6, 0x18 ;  /* 0x0000000609097211 */ /* 0x001fe400078ec0ff */
[----:B------:R-:W-:-:S04]  /*12710*/  SHF.L.U32 R5, R5, 0x1f, RZ ;  /* 0x0000001f05057819 */ /* 0x000fc800000006ff */
[----:B------:R-:W0:Y:S02]  /*12720*/  SYNCS.PHASECHK.TRANS64.TRYWAIT P0, [R9+URZ+0x28c20], R5 ;  /* 0x028c2005090075a7 */ /* 0x000e24000800017f */
[----:B0-----:R-:W-:Y:S05]  /*12730*/  @!P0 BRA `(.L_x_3775) ;  /* 0x0000005c00488947 */ /* 0x001fea0003800000 */
.L_x_3922:
[----:B------:R-:W-:Y:S05]  /*12740*/  BSYNC B1 ;  /* 0x0000000000017941 */ /* 0x000fea0003800000 */
.L_x_3774:
        /* <DEDUP_REMOVED lines=8> */
.L_x_3923:
        /* <DEDUP_REMOVED lines=11> */
.L_x_3779:
        /* <DEDUP_REMOVED lines=12> */
[----:B------:R-:W-:-:S04]  /*12940*/  IMAD R6, R2, 0x40, R20 ;  /* 0x0000004002067824 */ /* 0x000fc800078e0214 */
[----:B------:R-:W-:-:S05]  /*12950*/  VIADD R6, R6, 0xffffffc0 ;  /* 0xffffffc006067836 */ /* 0x000fca0000000000 */
[----:B------:R-:W-:-:S03]  /*12960*/  R2UR UR11, R6 ;  /* 0x00000000060b72ca */ /* 0x000fc600000e0000 */
[----:B------:R-:W-:-:S10]  /*12970*/  UIADD3 UR8, UR8, 0x22400, URZ ;  /* 0x0002240008087890 */ /* 0x000fd4000fffe03f */
[----:B------:R1:W-:Y:S01]  /*12980*/  UTMALDG.4D [UR8], [UR4], desc[UR6] ;  /* 0x00000608040075b4 */ /* 0x0003e20008019000 */
[----:B------:R-:W2:Y:S02]  /*12990*/  SYNCS.PHASECHK.TRANS64.TRYWAIT P0, [R5+URZ+0x28cc0], R7 ;  /* 0x028cc007050075a7 */ /* 0x000ea4000800017f */
[----:B-12---:R-:W-:Y:S05]  /*129a0*/  @!P0 BRA `(.L_x_3780) ;  /* 0x0000005800d48947 */ /* 0x006fea0003800000 */
.L_x_3924:
        /* <DEDUP_REMOVED lines=8> */
.L_x_3781:
        /* <DEDUP_REMOVED lines=51> */
.L_x_3777:
[----:B------:R-:W-:Y:S05]  /*12d60*/  BSYNC B1 ;  /* 0x0000000000017941 */ /* 0x000fea0003800000 */
.L_x_3776:
        /* <DEDUP_REMOVED lines=12> */
[----:B0-----:R-:W-:Y:S05]  /*12e30*/  @!P0 BRA `(.L_x_3771) ;  /* 0x0000000400c48947 */ /* 0x001fea0003800000 */
[C---:B------:R-:W-:Y:S01]  /*12e40*/  IMAD R5, R2.reuse, 0x40, R20 ;  /* 0x0000004002057824 */ /* 0x040fe200078e0214 */
[----:B------:R-:W-:-:S03]  /*12e50*/  IADD3 R2, R2, -0x1, RZ ;  /* 0xffffffff02027810 */ /* 0x000fc60007ffe0ff */
[----:B------:R-:W-:-:S07]  /*12e60*/  VIADD R5, R5, 0xffffff80 ;  /* 0xffffff8005057836 */ /* 0x000fce0000000000 */
.L_x_3788:
[----:B------:R-:W-:Y:S05]  /*12e70*/  YIELD ;  /* 0x0000000000007946 */ /* 0x000fea0003800000 */
[----:B------:R-:W-:Y:S04]  /*12e80*/  BSSY B1, `(.L_x_3782) ;  /* 0x000005f000017945 */ /* 0x000fe80003800000 */
[----:B0-----:R-:W-:Y:S05]  /*12e90*/  @!P6 BRA `(.L_x_3783) ;  /* 0x000000040074e947 */ /* 0x001fea0003800000 */
[----:B------:R-:W2:Y:S04]  /*12ea0*/  LDL R6, [R1+0x4] ;  /* 0x0000040001067983 */ /* 0x000ea80000100800 */
[----:B------:R-:W3:Y:S01]  /*12eb0*/  LDL R7, [R1+0xc] ;  /* 0x00000c0001077983 */ /* 0x000ee20000100800 */
[----:B--2---:R-:W-:Y:S01]  /*12ec0*/  IMAD R6, R6, 0x8, R9 ;  /* 0x0000000806067824 */ /* 0x004fe200078e0209 */
[----:B---3--:R-:W-:-:S04]  /*12ed0*/  SHF.L.U32 R7, R7, 0x1f, RZ ;  /* 0x0000001f07077819 */ /* 0x008fc800000006ff */
[----:B------:R-:W0:Y:S02]  /*12ee0*/  SYNCS.PHASECHK.TRANS64.TRYWAIT P0, [R6+URZ+0x28ca0], R7 ;  /* 0x028ca007060075a7 */ /* 0x000e24000800017f */
[----:B0-----:R-:W-:Y:S05]  /*12ef0*/  @!P0 BRA `(.L_x_3784) ;  /* 0x0000005400948947 */ /* 0x001fea0003800000 */
.L_x_3925:
        /* <DEDUP_REMOVED lines=11> */
.L_x_3785:
        /* <DEDUP_REMOVED lines=17> */
.L_x_3926:
        /* <DEDUP_REMOVED lines=8> */
.L_x_3787:
        /* <DEDUP_REMOVED lines=51> */
.L_x_3783:
[----:B------:R-:W-:Y:S05]  /*13470*/  BSYNC B1 ;  /* 0x0000000000017941 */ /* 0x000fea0003800000 */
.L_x_3782:
        /* <DEDUP_REMOVED lines=13> */
.L_x_3771:
[----:B------:R-:W-:Y:S05]  /*13550*/  BSYNC B0 ;  /* 0x0000000000007941 */ /* 0x000fea0003800000 */
.L_x_3770:
[----:B------:R-:W2:Y:S01]  /*13560*/  LDL R6, [R1+0x1c] ;  /* 0x00001c0001067983 */ /* 0x000ea20000100800 */
        /* <DEDUP_REMOVED lines=9> */
[----:B0-----:R-:W0:Y:S01]  /*13600*/  S2R R7, SR_LANEID ;  /* 0x0000000000077919 */ /* 0x001e220000000000 */
[----:B------:R-:W-:Y:S01]  /*13610*/  VOTEU.ANY UR4, UPT, PT ;  /* 0x0000000000047886 */ /* 0x000fe200038e0100 */
[----:B------:R-:W1:Y:S01]  /*13620*/  LDC.64 R2, c[0x0][0xc38] ;  /* 0x00030e00ff027b82 */ /* 0x000e620000000a00 */
[----:B------:R-:W0:Y:S08]  /*13630*/  FLO.U32 R0, UR4 ;  /* 0x0000000400007d00 */ /* 0x000e3000080e0000 */
[----:B------:R-:W1:Y:S01]  /*13640*/  POPC R5, UR4 ;  /* 0x0000000400057d09 */ /* 0x000e620008000000 */
[----:B0-----:R-:W-:-:S13]  /*13650*/  ISETP.EQ.U32.AND P0, PT, R0, R7, PT ;  /* 0x000000070000720c */ /* 0x001fda0003f02070 */
[----:B-1----:R-:W2:Y:S01]  /*13660*/  @P0 ATOMG.E.ADD.STRONG.GPU PT, R3, desc[UR40][R2.64], R5 ;  /* 0x00000005020309a8 */ /* 0x002ea200081ee1e8 */
[----:B------:R-:W0:Y:S02]  /*13670*/  S2R R4, SR_LTMASK ;  /* 0x0000000000047919 */ /* 0x000e240000003900 */
[----:B0-----:R-:W-:-:S04]  /*13680*/  LOP3.LUT R4, R4, UR4, RZ, 0xc0, !PT ;  /* 0x0000000404047c12 */ /* 0x001fc8000f8ec0ff */
[----:B------:R-:W0:Y:S01]  /*13690*/  POPC R7, R4 ;  /* 0x0000000400077309 */ /* 0x000e220000000000 */
[----:B--2---:R-:W0:Y:S02]  /*136a0*/  SHFL.IDX PT, R0, R3, R0, 0x1f ;  /* 0x00001f0003007589 */ /* 0x004e2400000e0000 */
[----:B0-----:R-:W-:Y:S01]  /*136b0*/  IADD3 R16, R0, UR36, R7 ;  /* 0x0000002400107c10 */ /* 0x001fe2000fffe007 */
[----:B------:R-:W-:Y:S06]  /*136c0*/  BRA `(.L_x_3791) ;  /* 0x0000002c00807947 */ /* 0x000fec0003800000 */
.L_x_3790:
[----:B------:R-:W1:Y:S01]  /*136d0*/  S2R R3, SR_CgaCtaId ;  /* 0x0000000000037919 */ /* 0x000e620000008800 */
[----:B------:R-:W-:-:S04]  /*136e0*/  MOV R0, 0x400 ;  /* 0x0000040000007802 */ /* 0x000fc80000000f00 */
[----:B-1----:R-:W-:-:S05]  /*136f0*/  LEA R2, R3, R0, 0x18 ;  /* 0x0000000003027211 */ /* 0x002fca00078ec0ff */
[----:B------:R1:W-:Y:S01]  /*13700*/  STL [R1+0x14], R2 ;  /* 0x0000140201007387 */ /* 0x0003e20000100800 */
[----:B------:R-:W-:-:S05]  /*13710*/  VIADD R0, R2, 0x22400 ;  /* 0x0002240002007836 */ /* 0x000fca0000000000 */
        /* <DEDUP_REMOVED lines=11> */
[----:B0-----:R-:W-:Y:S02]  /*137d0*/  IMAD.U32 R7, RZ, RZ, UR9 ;  /* 0x00000009ff077e24 */ /* 0x001fe4000f8e00ff */
[----:B------:R-:W-:-:S02]  /*137e0*/  IMAD.U32 R10, RZ, RZ, UR4 ;  /* 0x00000004ff0a7e24 */ /* 0x000fc4000f8e00ff */
[----:B------:R-:W-:Y:S02]  /*137f0*/  IMAD.MOV.U32 R8, RZ, RZ, 0x70 ;  /* 0x00000070ff087424 */ /* 0x000fe400078e00ff */
[----:B------:R-:W-:Y:S02]  /*13800*/  IMAD.MOV.U32 R12, RZ, RZ, 0x1 ;  /* 0x00000001ff0c7424 */ /* 0x000fe400078e00ff */
[----:B------:R-:W-:-:S07]  /*13810*/  IMAD.MOV.U32 R13, RZ, RZ, RZ ;  /* 0x000000ffff0d7224 */ /* 0x000fce00078e00ff */
[----:B------:R-:W-:-:S07]  /*13820*/  LEPC R20, `(.L_x_3792) ;  /* 0x000000001014794e */ /* 0x000fce0000000000 */
[----:B-1----:R-:W-:Y:S05]  /*13830*/  CALL.ABS.NOINC R2 ;  /* 0x0000000002007343 */ /* 0x002fea0003c00000 */
.L_x_3792:
        /* <DEDUP_REMOVED lines=10> */
[----:B0-----:R-:W-:Y:S01]  /*138e0*/  MOV R7, UR9 ;  /* 0x0000000900077c02 */ /* 0x001fe20008000f00 */
[----:B------:R-:W-:Y:S01]  /*138f0*/  IMAD.U32 R5, RZ, RZ, UR7 ;  /* 0x00000007ff057e24 */ /* 0x000fe2000f8e00ff */
[----:B------:R-:W-:Y:S01]  /*13900*/  MOV R12, 0x1 ;  /* 0x00000001000c7802 */ /* 0x000fe20000000f00 */
[----:B------:R-:W-:Y:S02]  /*13910*/  IMAD.U32 R6, RZ, RZ, UR8 ;  /* 0x00000008ff067e24 */ /* 0x000fe4000f8e00ff */
[----:B------:R-:W-:-:S02]  /*13920*/  IMAD.U32 R10, RZ, RZ, UR4 ;  /* 0x00000004ff0a7e24 */ /* 0x000fc4000f8e00ff */
[----:B------:R-:W-:Y:S02]  /*13930*/  IMAD.U32 R11, RZ, RZ, UR5 ;  /* 0x00000005ff0b7e24 */ /* 0x000fe4000f8e00ff */
[----:B------:R-:W-:Y:S02]  /*13940*/  IMAD.MOV.U32 R8, RZ, RZ, 0x70 ;  /* 0x00000070ff087424 */ /* 0x000fe400078e00ff */
[----:B-1----:R-:W-:-:S07]  /*13950*/  IMAD.MOV.U32 R13, RZ, RZ, RZ ;  /* 0x000000ffff0d7224 */ /* 0x002fce00078e00ff */
[----:B------:R-:W-:-:S07]  /*13960*/  LEPC R20, `(.L_x_3794) ;  /* 0x000000001014794e */ /* 0x000fce0000000000 */
[----:B--2---:R-:W-:Y:S05]  /*13970*/  CALL.ABS.NOINC R2 ;  /* 0x0000000002007343 */ /* 0x004fea0003c00000 */
.L_x_3794:
        /* <DEDUP_REMOVED lines=16> */
.L_x_3793:
[----:B------:R-:W2:Y:S01]  /*13a80*/  LDL.LU R2, [R1+0x20] ;  /* 0x0000200001027983 */ /* 0x000ea20000300800 */
[----:B------:R-:W-:-:S03]  /*13a90*/  ULDC.64 UR4, c[0x0][0x9f8] ;  /* 0x00027e0000047ab9 */ /* 0x000fc60000000a00 */
[----:B------:R-:W3:Y:S04]  /*13aa0*/  LDL.LU R0, [R1+0x24] ;  /* 0x0000240001007983 */ /* 0x000ee80000300800 */
[----:B------:R-:W4:Y:S04]  /*13ab0*/  LDL.LU R4, [R1+0x2c] ;  /* 0x00002c0001047983 */ /* 0x000f280000300800 */
[----:B0-----:R-:W4:Y:S01]  /*13ac0*/  LDL.LU R8, [R1+0x18] ;  /* 0x0000180001087983 */ /* 0x001f220000300800 */
        /* <DEDUP_REMOVED lines=26> */
.L_x_3795:
        /* <DEDUP_REMOVED lines=19> */
.L_x_3929:
[----:B------:R-:W-:Y:S01]  /*13da0*/  UMOV UR4, 0xffffffff ;  /* 0xffffffff00047882 */ /* 0x000fe20000000000 */
[----:B------:R-:W-:Y:S02]  /*13db0*/  SHF.R.S32.HI R8, RZ, 0x1f, R0 ;  /* 0x0000001fff087819 */ /* 0x000fe40000011400 */
[----:B------:R-:W-:Y:S05]  /*13dc0*/  BRA.DIV UR4, `(.L_x_3797) ;  /* 0x0000004a043c7947 */ /* 0x000fea000b800000 */
[----:B------:R-:W-:-:S13]  /*13dd0*/  ELECT P6, URZ, PT ;  /* 0x00000000003f782f */ /* 0x000fda00038c0000 */
.L_x_3932:
[----:B------:R-:W-:Y:S05]  /*13de0*/  @!P6 BRA `(.L_x_3798) ;  /* 0x0000000000fce947 */ /* 0x000fea0003800000 */
[----:B------:R-:W-:-:S04]  /*13df0*/  ISETP.NE.U32.AND P0, PT, R20, RZ, PT ;  /* 0x000000ff1400720c */ /* 0x000fc80003f05070 */
[----:B------:R-:W-:-:S13]  /*13e00*/  ISETP.NE.AND.EX P0, PT, R21, RZ, PT, P0 ;  /* 0x000000ff1500720c */ /* 0x000fda0003f05300 */
[----:B------:R-:W-:Y:S05]  /*13e10*/  @!P0 BRA `(.L_x_3799) ;  /* 0x0000000000488947 */ /* 0x000fea0003800000 */
[----:B------:R-:W0:Y:S01]  /*13e20*/  LDC R9, c[0x0][0x41c] ;  /* 0x00010700ff097b82 */ /* 0x000e220000000800 */
[----:B------:R-:W-:Y:S01]  /*13e30*/  IMAD.MOV.U32 R5, RZ, RZ, R3 ;  /* 0x000000ffff057224 */ /* 0x000fe200078e0003 */
[----:B------:R-:W-:Y:S01]  /*13e40*/  ULDC.64 UR4, c[0x0][0x408] ;  /* 0x0001020000047ab9 */ /* 0x000fe20000000a00 */
[----:B0-----:R-:W-:-:S13]  /*13e50*/  ISETP.NE.AND P0, PT, R9, 0x1, PT ;  /* 0x000000010900780c */ /* 0x001fda0003f05270 */
[----:B------:R-:W0:Y:S02]  /*13e60*/  @P0 LDC.64 R6, c[0x0][0x420] ;  /* 0x00010800ff060b82 */ /* 0x000e240000000a00 */
[----:B0-----:R-:W-:-:S05]  /*13e70*/  @P0 IMAD.HI.U32 R6, R3, R6, RZ ;  /* 0x0000000603060227 */ /* 0x001fca00078e00ff */
[----:B------:R-:W-:-:S04]  /*13e80*/  @P0 SHF.R.U32.HI R5, RZ, R7, R6 ;  /* 0x00000007ff050219 */ /* 0x000fc80000011606 */
[----:B------:R-:W-:Y:S02]  /*13e90*/  IADD3 R6, -R5, RZ, RZ ;  /* 0x000000ff05067210 */ /* 0x000fe40007ffe1ff */
[----:B------:R-:W-:-:S03]  /*13ea0*/  SHF.R.S32.HI R7, RZ, 0x1f, R5 ;  /* 0x0000001fff077819 */ /* 0x000fc60000011405 */
        /* <DEDUP_REMOVED lines=9> */
.L_x_3799:
        /* <DEDUP_REMOVED lines=9> */
.L_x_3933:
        /* <DEDUP_REMOVED lines=11> */
.L_x_3801:
        /* <DEDUP_REMOVED lines=22> */
.L_x_3798:
        /* <DEDUP_REMOVED lines=30> */
.L_x_3934:
[----:B------:R-:W-:Y:S05]  /*143c0*/  BSYNC B0 ;  /* 0x0000000000007941 */ /* 0x000fea0003800000 */
.L_x_3802:
        /* <DEDUP_REMOVED lines=11> */
.L_x_3935:
        /* <DEDUP_REMOVED lines=11> */
.L_x_3807:
        /* <DEDUP_REMOVED lines=57> */
.L_x_3805:
[----:B------:R-:W-:Y:S05]  /*148c0*/  BSYNC B0 ;  /* 0x0000000000007941 */ /* 0x000fea0003800000 */
.L_x_3804:
        /* <DEDUP_REMOVED lines=33> */
[--C-:B------:R-:W-:Y:S01]  /*14ae0*/  SHF.R.S32.HI R3, RZ, 0x1f, R2.reuse ;  /* 0x0000001fff037819 */ /* 0x100fe20000011402 */
        /* <DEDUP_REMOVED lines=8> */
.L_x_3814:
[----:B------:R-:W2:Y:S01]  /*14b70*/  S2R R5, SR_CgaCtaId ;  /* 0x0000000000057919 */ /* 0x000ea20000008800 */
[----:B------:R-:W-:-:S04]  /*14b80*/  MOV R3, 0x400 ;  /* 0x0000040000037802 */ /* 0x000fc80000000f00 */
[----:B--2---:R-:W-:Y:S02]  /*14b90*/  LEA R3, R5, R3, 0x18 ;  /* 0x0000000305037211 */ /* 0x004fe400078ec0ff */
[----:B------:R-:W-:-:S03]  /*14ba0*/  SHF.L.U32 R5, R9, 0x1f, RZ ;  /* 0x0000001f09057819 */ /* 0x000fc600000006ff */
[----:B------:R-:W-:-:S04]  /*14bb0*/  IMAD R3, R12, 0x8, R3 ;  /* 0x000000080c037824 */ /* 0x000fc800078e0203 */
[----:B------:R-:W2:Y:S02]  /*14bc0*/  SYNCS.PHASECHK.TRANS64.TRYWAIT P0, [R3+URZ+0x28c40], R5 ;  /* 0x028c4005030075a7 */ /* 0x000ea4000800017f */
[----:B--2---:R-:W-:Y:S05]  /*14bd0*/  @!P0 BRA `(.L_x_3815) ;  /* 0x0000003c00208947 */ /* 0x004fea0003800000 */
.L_x_3936:
[----:B0-----:R-:W0:Y:S02]  /*14be0*/  S2R R9, SR_TID.X ;  /* 0x0000000000097919 */ /* 0x001e240000002100 */
[----:B0-----:R-:W-:-:S04]  /*14bf0*/  LOP3.LUT R9, R9, 0x7f, RZ, 0xc0, !PT ;  /* 0x0000007f09097812 */ /* 0x001fc800078ec0ff */
[----:B------:R-:W-:-:S13]  /*14c00*/  ISETP.NE.AND P1, PT, R9, RZ, PT ;  /* 0x000000ff0900720c */ /* 0x000fda0003f25270 */
[----:B------:R-:W-:Y:S05]  /*14c10*/  @P1 BRA `(.L_x_3816) ;  /* 0x00000000001c1947 */ /* 0x000fea0003800000 */
[----:B------:R-:W0:Y:S02]  /*14c20*/  S2R R9, SR_TID.X ;  /* 0x0000000000097919 */ /* 0x000e240000002100 */
[----:B0-----:R-:W-:-:S04]  /*14c30*/  LOP3.LUT R9, R9, 0x1f, RZ, 0xc0, !PT ;  /* 0x0000001f09097812 */ /* 0x001fc800078ec0ff */
[----:B------:R-:W-:Y:S02]  /*14c40*/  ISETP.NE.AND P0, PT, R9, RZ, PT ;  /* 0x000000ff0900720c */ /* 0x000fe40003f05270 */
[----:B------:R-:W-:-:S04]  /*14c50*/  MOV R9, 0x2000 ;  /* 0x0000200000097802 */ /* 0x000fc80000000f00 */
[----:B------:R0:W-:Y:S07]  /*14c60*/  SYNCS.ARRIVE.TRANS64 RZ, [R3+URZ+0x28c30], R9 ;  /* 0x028c300903ff79a7 */ /* 0x0001ee000800003f */
[----:B------:R-:W-:Y:S05]  /*14c70*/  @!P0 BRA `(.L_x_3816) ;  /* 0x0000000000048947 */ /* 0x000fea0003800000 */
[----:B------:R-:W-:Y:S01]  /*14c80*/  BPT.TRAP 0x1 ;  /* 0x000000040000795c */ /* 0x000fe20000300000 */
.L_x_3816:
[----:B0-----:R-:W3:Y:S01]  /*14c90*/  LDL R9, [R1] ;  /* 0x0000000001097983 */ /* 0x001ee20000100800 */
[----:B------:R-:W-:-:S03]  /*14ca0*/  MOV R11, 0x400 ;  /* 0x00000400000b7802 */ /* 0x000fc60000000f00 */
        /* <DEDUP_REMOVED lines=20> */
.L_x_3937:
        /* <DEDUP_REMOVED lines=8> */
.L_x_3818:
[----:B0-2---:R-:W2:Y:S01]  /*14e70*/  LDL R5, [R1] ;  /* 0x0000000001057983 */ /* 0x005ea20000100800 */
[----:B------:R-:W-:Y:S01]  /*14e80*/  MOV R9, 0x400 ;  /* 0x0000040000097802 */ /* 0x000fe20000000f00 */
[----:B------:R-:W0:Y:S01]  /*14e90*/  S2R R10, SR_CgaCtaId ;  /* 0x00000000000a7919 */ /* 0x000e220000008800 */
[----:B------:R-:W-:Y:S02]  /*14ea0*/  R2UR UR11, R2 ;  /* 0x00000000020b72ca */ /* 0x000fe400000e0000 */
[----:B------:R-:W-:Y:S01]  /*14eb0*/  R2UR UR9, R3 ;  /* 0x00000000030972ca */ /* 0x000fe200000e0000 */
[----:B------:R-:W-:Y:S01]  /*14ec0*/  UIADD3 UR4, UP0, UR38, 0x470, URZ ;  /* 0x0000047026047890 */ /* 0x000fe2000ff1e03f */
[----:B------:R-:W-:Y:S02]  /*14ed0*/  R2UR UR12, R4 ;  /* 0x00000000040c72ca */ /* 0x000fe400000e0000 */
[----:B------:R-:W-:Y:S01]  /*14ee0*/  R2UR UR13, R6 ;  /* 0x00000000060d72ca */ /* 0x000fe200000e0000 */
[----:B------:R-:W-:Y:S01]  /*14ef0*/  UIADD3.X UR5, URZ, UR39, URZ, UP0, !UPT ;  /* 0x000000273f057290 */ /* 0x000fe200087fe43f */
        /* <DEDUP_REMOVED lines=45> */
.L_x_3813:
[----:B------:R-:W-:Y:S05]  /*151d0*/  BSYNC B2 ;  /* 0x0000000000027941 */ /* 0x000fea0003800000 */
.L_x_3812:
[----:B------:R-:W2:Y:S02]  /*151e0*/  LDL.LU R2, [R1+0x1c] ;  /* 0x00001c0001027983 */ /* 0x000ea40000300800 */
[----:B--2---:R-:W-:-:S07]  /*151f0*/  VIADD R5, R2, 0xfffffffd ;  /* 0xfffffffd02057836 */ /* 0x004fce0000000000 */
.L_x_3811:
[----:B------:R-:W-:Y:S05]  /*15200*/  BSYNC B1 ;  /* 0x0000000000017941 */ /* 0x000fea0003800000 */
.L_x_3810:
[----:B------:R-:W-:-:S13]  /*15210*/  ISETP.NE.AND P0, PT, R7, RZ, PT ;  /* 0x000000ff0700720c */ /* 0x000fda0003f05270 */
[----:B------:R-:W-:Y:S05]  /*15220*/  @!P0 BRA `(.L_x_3809) ;  /* 0x0000001000388947 */ /* 0x000fea0003800000 */
.L_x_3833:
[----:B0-----:R-:W0:Y:S04]  /*15230*/  LDL.LU R3, [R1] ;  /* 0x0000000001037983 */ /* 0x001e280000300800 */
[----:B------:R-:W2:Y:S01]  /*15240*/  LDL.LU R2, [R1+0x8] ;  /* 0x0000080001027983 */ /* 0x000ea20000300800 */
[----:B------:R-:W-:Y:S05]  /*15250*/  YIELD ;  /* 0x0000000000007946 */ /* 0x000fea0003800000 */
[----:B------:R-:W-:Y:S01]  /*15260*/  BSSY B1, `(.L_x_3819) ;  /* 0x0000081000017945 */ /* 0x000fe20003800000 */
[----:B0-----:R-:W-:-:S05]  /*15270*/  VIADD R9, R3, 0x1 ;  /* 0x0000000103097836 */ /* 0x001fca0000000000 */
[----:B------:R-:W-:-:S04]  /*15280*/  ISETP.NE.AND P0, PT, R9, 0x2, PT ;  /* 0x000000020900780c */ /* 0x000fc80003f05270 */
[----:B------:R-:W-:Y:S02]  /*15290*/  SEL R10, RZ, 0x1, P0 ;  /* 0x00000001ff0a7807 */ /* 0x000fe40000000000 */
[----:B------:R-:W-:Y:S02]  /*152a0*/  SEL R9, R9, RZ, P0 ;  /* 0x000000ff09097207 */ /* 0x000fe40000000000 */
[----:B--2---:R-:W-:Y:S01]  /*152b0*/  LOP3.LUT R10, R2, R10, RZ, 0x3c, !PT ;  /* 0x0000000a020a7212 */ /* 0x004fe200078e3cff */
[----:B------:R-:W-:Y:S06]  /*152c0*/  @!P6 BRA `(.L_x_3820) ;  /* 0x0000000400e8e947 */ /* 0x000fec0003800000 */
[----:B------:R-:W-:Y:S01]  /*152d0*/  ULDC.64 UR4, c[0x0][0x3f8] ;  /* 0x0000fe0000047ab9 */ /* 0x000fe20000000a00 */
[----:B------:R-:W-:Y:S01]  /*152e0*/  IMAD.MOV.U32 R11, RZ, RZ, R5 ;  /* 0x000000ffff0b7224 */ /* 0x000fe200078e0005 */
[----:B------:R-:W-:-:S04]  /*152f0*/  ISETP.NE.U32.AND P0, PT, RZ, UR4, PT ;  /* 0x00000004ff007c0c */ /* 0x000fc8000bf05070 */
[----:B------:R-:W-:-:S13]  /*15300*/  ISETP.NE.AND.EX P0, PT, RZ, UR5, PT, P0 ;  /* 0x00000005ff007c0c */ /* 0x000fda000bf05300 */
[----:B------:R-:W-:Y:S05]  /*15310*/  @!P0 BRA `(.L_x_3821) ;  /* 0x0000000000448947 */ /* 0x000fea0003800000 */
[----:B------:R-:W0:Y:S01]  /*15320*/  LDC R6, c[0x0][0x41c] ;  /* 0x00010700ff067b82 */ /* 0x000e220000000800 */
[----:B------:R-:W-:Y:S01]  /*15330*/  ULDC.64 UR6, c[0x0][0x408] ;  /* 0x0001020000067ab9 */ /* 0x000fe20000000a00 */
[----:B0-----:R-:W-:-:S13]  /*15340*/  ISETP.NE.AND P0, PT, R6, 0x1, PT ;  /* 0x000000010600780c */ /* 0x001fda0003f05270 */
[----:B------:R-:W0:Y:S02]  /*15350*/  @P0 LDC.64 R2, c[0x0][0x420] ;  /* 0x00010800ff020b82 */ /* 0x000e240000000a00 */
[----:B0-----:R-:W-:Y:S01]  /*15360*/  @P0 IMAD.HI.U32 R12, R5, R2, RZ ;  /* 0x00000002050c0227 */ /* 0x001fe200078e00ff */
[----:B------:R-:W-:-:S04]  /*15370*/  MOV R2, R5 ;  /* 0x0000000500027202 */ /* 0x000fc80000000f00 */
        /* <DEDUP_REMOVED lines=11> */
.L_x_3821:
[----:B------:R-:W2:Y:S01]  /*15430*/  S2R R3, SR_CgaCtaId ;  /* 0x0000000000037919 */ /* 0x000ea20000008800 */
[----:B------:R-:W-:-:S04]  /*15440*/  MOV R2, 0x400 ;  /* 0x0000040000027802 */ /* 0x000fc80000000f00 */
[----:B--2---:R-:W-:Y:S02]  /*15450*/  LEA R2, R3, R2, 0x18 ;  /* 0x0000000203027211 */ /* 0x004fe400078ec0ff */
[----:B------:R-:W-:-:S03]  /*15460*/  SHF.L.U32 R3, R10, 0x1f, RZ ;  /* 0x0000001f0a037819 */ /* 0x000fc600000006ff */
[----:B------:R-:W-:-:S04]  /*15470*/  IMAD R2, R9, 0x8, R2 ;  /* 0x0000000809027824 */ /* 0x000fc800078e0202 */
[----:B------:R-:W2:Y:S02]  /*15480*/  SYNCS.PHASECHK.TRANS64.TRYWAIT P0, [R2+URZ+0x28c40], R3 ;  /* 0x028c4003020075a7 */ /* 0x000ea4000800017f */
[----:B--2---:R-:W-:Y:S05]  /*15490*/  @!P0 BRA `(.L_x_3822) ;  /* 0x0000003400188947 */ /* 0x004fea0003800000 */
.L_x_3938:
        /* <DEDUP_REMOVED lines=11> */
.L_x_3823:
[----:B------:R-:W3:Y:S01]  /*15550*/  LDL R12, [R1+0x10] ;  /* 0x00001000010c7983 */ /* 0x000ee20000100800 */
[----:B0-----:R-:W-:Y:S01]  /*15560*/  MOV R7, 0x400 ;  /* 0x0000040000077802 */ /* 0x001fe20000000f00 */
        /* <DEDUP_REMOVED lines=18> */
[----:B0--3--:R-:W-:Y:S05]  /*15690*/  @!P1 BRA `(.L_x_3824) ;  /* 0x0000003000ac9947 */ /* 0x009fea0003800000 */
.L_x_3939:
        /* <DEDUP_REMOVED lines=8> */
.L_x_3825:
[----:B------:R-:W3:Y:S01]  /*15720*/  S2R R11, SR_CgaCtaId ;  /* 0x00000000000b7919 */ /* 0x000ee20000008800 */
        /* <DEDUP_REMOVED lines=52> */
.L_x_3820:
[----:B------:R-:W-:Y:S05]  /*15a70*/  BSYNC B1 ;  /* 0x0000000000017941 */ /* 0x000fea0003800000 */
.L_x_3819:
        /* <DEDUP_REMOVED lines=31> */
.L_x_3828:
[----:B------:R-:W3:Y:S01]  /*15c70*/  S2R R3, SR_CgaCtaId ;  /* 0x0000000000037919 */ /* 0x000ee20000008800 */
[----:B------:R-:W-:-:S04]  /*15c80*/  MOV R2, 0x400 ;  /* 0x0000040000027802 */ /* 0x000fc80000000f00 */
[----:B---3--:R-:W-:Y:S02]  /*15c90*/  LEA R2, R3, R2, 0x18 ;  /* 0x0000000203027211 */ /* 0x008fe400078ec0ff */
[----:B------:R-:W-:-:S03]  /*15ca0*/  SHF.L.U32 R3, R10, 0x1f, RZ ;  /* 0x0000001f0a037819 */ /* 0x000fc600000006ff */
[----:B------:R-:W-:-:S04]  /*15cb0*/  IMAD R2, R11, 0x8, R2 ;  /* 0x000000080b027824 */ /* 0x000fc800078e0202 */
[----:B------:R-:W3:Y:S02]  /*15cc0*/  SYNCS.PHASECHK.TRANS64.TRYWAIT P0, [R2+URZ+0x28c40], R3 ;  /* 0x028c4003020075a7 */ /* 0x000ee4000800017f */
[----:B---3--:R-:W-:Y:S05]  /*15cd0*/  @!P0 BRA `(.L_x_3829) ;  /* 0x0000002c00308947 */ /* 0x008fea0003800000 */
.L_x_3940:
        /* <DEDUP_REMOVED lines=11> */
.L_x_3830:
        /* <DEDUP_REMOVED lines=22> */
.L_x_3941:
        /* <DEDUP_REMOVED lines=8> */
.L_x_3832:
        /* <DEDUP_REMOVED lines=54> */
.L_x_3827:
[----:B------:R-:W-:Y:S05]  /*162d0*/  BSYNC B1 ;  /* 0x0000000000017941 */ /* 0x000fea0003800000 */
.L_x_3826:
[C---:B------:R-:W-:Y:S02]  /*162e0*/  ISETP.GT.AND P0, PT, R5.reuse, 0x1, PT ;  /* 0x000000010500780c */ /* 0x040fe40003f04270 */
[----:B------:R-:W-:-:S11]  /*162f0*/  IADD3 R5, R5, -0x2, RZ ;  /* 0xfffffffe05057810 */ /* 0x000fd60007ffe0ff */
[----:B------:R-:W-:Y:S05]  /*16300*/  @P0 BRA `(.L_x_3833) ;  /* 0xffffffec00c80947 */ /* 0x000fea000383ffff */
.L_x_3809:
[----:B------:R-:W-:Y:S05]  /*16310*/  BSYNC B0 ;  /* 0x0000000000007941 */ /* 0x000fea0003800000 */
.L_x_3808:
[----:B------:R-:W2:Y:S01]  /*16320*/  LDL.LU R3, [R1] ;  /* 0x0000000001037983 */ /* 0x000ea20000300800 */
[----:B------:R-:W-:Y:S01]  /*16330*/  BSSY B0, `(.L_x_3834) ;  /* 0x0000016000007945 */ /* 0x000fe20003800000 */
[----:B0-----:R-:W0:Y:S02]  /*16340*/  S2R R2, SR_TID.X ;  /* 0x0000000000027919 */ /* 0x001e240000002100 */
[----:B0-----:R-:W-:-:S04]  /*16350*/  LOP3.LUT R2, R2, 0x1f, RZ, 0xc0, !PT ;  /* 0x0000001f02027812 */ /* 0x001fc800078ec0ff */
[----:B------:R-:W-:Y:S01]  /*16360*/  ISETP.NE.AND P1, PT, R2, RZ, PT ;  /* 0x000000ff0200720c */ /* 0x000fe20003f25270 */
[----:B--2---:R-:W-:-:S05]  /*16370*/  VIADD R0, R3, 0x1 ;  /* 0x0000000103007836 */ /* 0x004fca0000000000 */
[----:B------:R-:W-:-:S04]  /*16380*/  ISETP.NE.AND P0, PT, R0, 0x2, PT ;  /* 0x000000020000780c */ /* 0x000fc80003f05270 */
[----:B------:R-:W-:Y:S02]  /*16390*/  SEL R2, R0, RZ, P0 ;  /* 0x000000ff00027207 */ /* 0x000fe40000000000 */
[----:B------:R-:W-:-:S03]  /*163a0*/  SEL R0, RZ, 0x1, P0 ;  /* 0x00000001ff007807 */ /* 0x000fc60000000000 */
[----:B------:R0:W-:Y:S01]  /*163b0*/  STL [R1], R2 ;  /* 0x0000000201007387 */ /* 0x0001e20000100800 */
        /* <DEDUP_REMOVED lines=12> */
[----:B0-----:R-:W-:-:S07]  /*16480*/  IADD3 R16, R4, UR36, R7 ;  /* 0x0000002404107c10 */ /* 0x001fce000fffe007 */
.L_x_3835:
[----:B------:R-:W-:Y:S05]  /*16490*/  BSYNC B0 ;  /* 0x0000000000007941 */ /* 0x000fea0003800000 */
.L_x_3834:
[----:B0-----:R-:W2:Y:S02]  /*164a0*/  LDL.LU R2, [R1+0x8] ;  /* 0x0000080001027983 */ /* 0x001ea40000300800 */
[----:B--2---:R-:W-:-:S05]  /*164b0*/  LOP3.LUT R2, R2, R0, RZ, 0x3c, !PT ;  /* 0x0000000002027212 */ /* 0x004fca00078e3cff */
[----:B------:R0:W-:Y:S02]  /*164c0*/  STL [R1+0x8], R2 ;  /* 0x0000080201007387 */ /* 0x0001e40000100800 */
.L_x_3791:
[----:B------:R-:W-:Y:S05]  /*164d0*/  BSYNC B6 ;  /* 0x0000000000067941 */ /* 0x000fea0003800000 */
.L_x_3789:
[----:B------:R-:W-:-:S03]  /*164e0*/  UMOV UR4, 0xffffffff ;  /* 0xffffffff00047882 */ /* 0x000fc60000000000 */
[----:B------:R-:W-:Y:S05]  /*164f0*/  BRA.DIV UR4, `(.L_x_3836) ;  /* 0x0000002604507947 */ /* 0x000fea000b800000 */
[----:B------:R2:W3:Y:S04]  /*16500*/  SHFL.IDX PT, R4, R16, RZ, 0x1f ;  /* 0x00001fff10047589 */ /* 0x0004e800000e0000 */
[----:B------:R-:W4:Y:S02]  /*16510*/  SHFL.IDX PT, R16, R16, 0x1, 0x1f ;  /* 0x00201f0010107f89 */ /* 0x000f2400000e0000 */
.L_x_3945:
[----:B------:R-:W0:Y:S01]  /*16520*/  S2R R0, SR_TID.X ;  /* 0x0000000000007919 */ /* 0x000e220000002100 */
[----:B------:R-:W-:Y:S01]  /*16530*/  ULDC UR4, c[0x0][0xc14] ;  /* 0x0003050000047ab9 */ /* 0x000fe20000000800 */
[----:B------:R-:W-:Y:S01]  /*16540*/  BSSY B0, `(.L_x_3837) ;  /* 0x000000b000007945 */ /* 0x000fe20003800000 */
[----:B------:R-:W-:Y:S02]  /*16550*/  MOV R17, RZ ;  /* 0x000000ff00117202 */ /* 0x000fe40000000f00 */
[----:B0-----:R-:W-:Y:S01]  /*16560*/  LOP3.LUT R7, R0, 0x1f, RZ, 0xc0, !PT ;  /* 0x0000001f00077812 */ /* 0x001fe200078ec0ff */
[----:B------:R-:W-:-:S03]  /*16570*/  IMAD.U32 R0, RZ, RZ, UR4 ;  /* 0x00000004ff007e24 */ /* 0x000fc6000f8e00ff */
[C---:B------:R-:W-:Y:S01]  /*16580*/  ISETP.NE.AND P0, PT, R7.reuse, 0x1f, PT ;  /* 0x0000001f0700780c */ /* 0x040fe20003f05270 */
[----:B------:R-:W-:-:S05]  /*16590*/  IMAD.IADD R5, R7, 0x1, R19 ;  /* 0x0000000107057824 */ /* 0x000fca00078e0213 */
[----:B------:R-:W-:-:S13]  /*165a0*/  ISETP.GE.OR P0, PT, R5, R0, !P0 ;  /* 0x000000000500720c */ /* 0x000fda0004706670 */
[----:B------:R-:W-:Y:S05]  /*165b0*/  @P0 BRA `(.L_x_3838) ;  /* 0x00000000000c0947 */ /* 0x000fea0003800000 */
[----:B------:R-:W0:Y:S02]  /*165c0*/  LDC.64 R2, c[0x0][0xc58] ;  /* 0x00031600ff027b82 */ /* 0x000e240000000a00 */
[----:B0-----:R-:W-:-:S05]  /*165d0*/  IMAD.WIDE R2, R5, 0x4, R2 ;  /* 0x0000000405027825 */ /* 0x001fca00078e0202 */
[----:B------:R0:W5:Y:S02]  /*165e0*/  LDG.E R17, desc[UR40][R2.64] ;  /* 0x0000002802117981 */ /* 0x000164000c1e1900 */
.L_x_3838:
[----:B------:R-:W-:Y:S05]  /*165f0*/  BSYNC B0 ;  /* 0x0000000000007941 */ /* 0x000fea0003800000 */
.L_x_3837:
        /* <DEDUP_REMOVED lines=22> */
[----:B------:R0:W0:Y:S02]  /*16760*/  SHFL.IDX PT, R14, R2, 0x1f, 0x1f ;  /* 0x03e01f00020e7f89 */ /* 0x00002400000e0000 */
.L_x_3953:
[----:B------:R-:W-:Y:S02]  /*16770*/  ULDC UR4, c[0x0][0xc10] ;  /* 0x0003040000047ab9 */ /* 0x000fe40000000800 */
[----:B------:R-:W-:-:S04]  /*16780*/  IMAD.U32 R5, RZ, RZ, UR4 ;  /* 0x00000004ff057e24 */ /* 0x000fc8000f8e00ff */
[----:B0-----:R-:W-:-:S04]  /*16790*/  IMAD R3, R14, R5, RZ ;  /* 0x000000050e037224 */ /* 0x001fc800078e02ff */
[----:B--2-4-:R-:W-:-:S05]  /*167a0*/  IMAD.IADD R16, R16, 0x1, R3 ;  /* 0x0000000110107824 */ /* 0x014fca00078e0203 */
[----:B---3--:R-:W-:-:S13]  /*167b0*/  ISETP.GT.AND P0, PT, R16, R4, PT ;  /* 0x000000041000720c */ /* 0x008fda0003f04270 */
[----:B------:R-:W-:Y:S05]  /*167c0*/  @P0 BRA `(.L_x_3840) ;  /* 0x0000000000b40947 */ /* 0x000fea0003800000 */
[----:B------:R-:W0:Y:S02]  /*167d0*/  LDC R0, c[0x0][0xc14] ;  /* 0x00030500ff007b82 */ /* 0x000e240000000800 */
.L_x_3845:
[----:B------:R-:W-:-:S04]  /*167e0*/  IADD3 R19, R19, 0x1f, RZ ;  /* 0x0000001f13137810 */ /* 0x000fc80007ffe0ff */
[----:B0-----:R-:W-:-:S13]  /*167f0*/  ISETP.GE.AND P0, PT, R19, R0, PT ;  /* 0x000000001300720c */ /* 0x001fda0003f06270 */
[----:B------:R-:W-:Y:S05]  /*16800*/  @P0 BRA `(.L_x_3841) ;  /* 0x0000000400ec0947 */ /* 0x000fea0003800000 */
[----:B------:R-:W0:Y:S01]  /*16810*/  S2R R2, SR_TID.X ;  /* 0x0000000000027919 */ /* 0x000e220000002100 */
        /* <DEDUP_REMOVED lines=10> */
.L_x_3843:
[----:B------:R-:W-:Y:S05]  /*168c0*/  BSYNC B0 ;  /* 0x0000000000007941 */ /* 0x000fea0003800000 */
.L_x_3842:
[----:B------:R-:W-:-:S03]  /*168d0*/  UMOV UR4, 0xffffffff ;  /* 0xffffffff00047882 */ /* 0x000fc60000000000 */
[----:B------:R-:W-:Y:S05]  /*168e0*/  BRA.DIV UR4, `(.L_x_3844) ;  /* 0x0000002604707947 */ /* 0x000fea000b800000 */
[----:B-----5:R-:W2:Y:S01]  /*168f0*/  SHFL.UP PT, R14, R17, 0x1, RZ ;  /* 0x04200000110e7989 */ /* 0x020ea200000e00ff */
[C---:B------:R-:W-:Y:S02]  /*16900*/  ISETP.NE.AND P0, PT, R7.reuse, RZ, PT ;  /* 0x000000ff0700720c */ /* 0x040fe40003f05270 */
[C---:B------:R-:W-:Y:S02]  /*16910*/  ISETP.GE.U32.AND P1, PT, R7.reuse, 0x2, PT ;  /* 0x000000020700780c */ /* 0x040fe40003f26070 */
[----:B--2---:R-:W-:Y:S02]  /*16920*/  SEL R14, R14, RZ, P0 ;  /* 0x000000ff0e0e7207 */ /* 0x004fe40000000000 */
[----:B------:R-:W-:-:S03]  /*16930*/  ISETP.GE.U32.AND P0, PT, R7, 0x4, PT ;  /* 0x000000040700780c */ /* 0x000fc60003f06070 */
[----:B------:R-:W-:-:S05]  /*16940*/  IMAD.IADD R13, R17, 0x1, R14 ;  /* 0x00000001110d7824 */ /* 0x000fca00078e020e */
[----:B------:R-:W2:Y:S02]  /*16950*/  SHFL.UP PT, R14, R13, 0x2, RZ ;  /* 0x044000000d0e7989 */ /* 0x000ea400000e00ff */
[----:B--2---:R-:W-:Y:S02]  /*16960*/  SEL R14, R14, RZ, P1 ;  /* 0x000000ff0e0e7207 */ /* 0x004fe40000800000 */
[----:B------:R-:W-:Y:S02]  /*16970*/  ISETP.GE.U32.AND P1, PT, R7, 0x8, PT ;  /* 0x000000080700780c */ /* 0x000fe40003f26070 */
[----:B0-----:R-:W-:-:S05]  /*16980*/  IADD3 R3, R13, R14, RZ ;  /* 0x0000000e0d037210 */ /* 0x001fca0007ffe0ff */
        /* <DEDUP_REMOVED lines=11> */
.L_x_3961:
[----:B------:R-:W-:Y:S02]  /*16a40*/  ULDC UR4, c[0x0][0xc10] ;  /* 0x0003040000047ab9 */ /* 0x000fe40000000800 */
[----:B------:R-:W-:-:S05]  /*16a50*/  MOV R5, UR4 ;  /* 0x0000000400057c02 */ /* 0x000fca0008000f00 */
[----:B--2---:R-:W-:-:S04]  /*16a60*/  IMAD R3, R14, R5, RZ ;  /* 0x000000050e037224 */ /* 0x004fc800078e02ff */
[----:B------:R-:W-:-:S05]  /*16a70*/  IMAD.IADD R16, R3, 0x1, R16 ;  /* 0x0000000103107824 */ /* 0x000fca00078e0210 */
[----:B------:R-:W-:-:S13]  /*16a80*/  ISETP.GT.AND P0, PT, R16, R4, PT ;  /* 0x000000041000720c */ /* 0x000fda0003f04270 */
[----:B------:R-:W-:Y:S05]  /*16a90*/  @!P0 BRA `(.L_x_3845) ;  /* 0xfffffffc00508947 */ /* 0x000fea000383ffff */
.L_x_3840:
        /* <DEDUP_REMOVED lines=8> */
.L_x_3965:
[----:B------:R-:W-:Y:S01]  /*16b20*/  ISETP.NE.AND P0, PT, R3, RZ, PT ;  /* 0x000000ff0300720c */ /* 0x000fe20003f05270 */
[----:B------:R-:W-:-:S12]  /*16b30*/  IMAD.MOV.U32 R7, RZ, RZ, RZ ;  /* 0x000000ffff077224 */ /* 0x000fd800078e00ff */
[----:B------:R-:W-:Y:S05]  /*16b40*/  @!P0 BRA `(.L_x_3847) ;  /* 0x0000000000108947 */ /* 0x000fea0003800000 */
[----:B------:R-:W-:Y:S01]  /*16b50*/  UMOV UR4, 0xffffffff ;  /* 0xffffffff00047882 */ /* 0x000fe20000000000 */
[----:B------:R-:W-:Y:S02]  /*16b60*/  IADD3 R12, R6, -0x1, RZ ;  /* 0xffffffff060c7810 */ /* 0x000fe40007ffe0ff */
[----:B------:R-:W-:Y:S05]  /*16b70*/  BRA.DIV UR4, `(.L_x_3848) ;  /* 0x0000002604e47947 */ /* 0x000fea000b800000 */
[----:B------:R4:W0:Y:S02]  /*16b80*/  SHFL.IDX PT, R7, R2, R12, 0x1f ;  /* 0x00001f0c02077589 */ /* 0x00082400000e0000 */
.L_x_3847:
[----:B0---4-:R-:W0:Y:S01]  /*16b90*/  LDC.64 R2, c[0x0][0xc68] ;  /* 0x00031a00ff027b82 */ /* 0x011e220000000a00 */
[----:B------:R-:W-:-:S04]  /*16ba0*/  IMAD.IADD R19, R6, 0x1, R19 ;  /* 0x0000000106137824 */ /* 0x000fc800078e0213 */
[----:B0-----:R-:W-:-:S05]  /*16bb0*/  IMAD.WIDE R2, R19, 0x4, R2 ;  /* 0x0000000413027825 */ /* 0x001fca00078e0202 */
[----:B------:R-:W2:Y:S01]  /*16bc0*/  LDG.E R9, desc[UR40][R2.64] ;  /* 0x0000002802097981 */ /* 0x000ea2000c1e1900 */
[----:B------:R-:W-:-:S04]  /*16bd0*/  IMAD R16, R7, R5, R16 ;  /* 0x0000000507107224 */ /* 0x000fc800078e0210 */
[----:B------:R-:W-:Y:S02]  /*16be0*/  IMAD.IADD R7, R4, 0x1, -R16 ;  /* 0x0000000104077824 */ /* 0x000fe400078e0a10 */
[----:B--23--:R-:W-:-:S05]  /*16bf0*/  IMAD R6, R17, R9, RZ ;  /* 0x0000000911067224 */ /* 0x00cfca00078e02ff */
[----:B------:R-:W-:-:S04]  /*16c00*/  IABS R8, R6 ;  /* 0x0000000600087213 */ /* 0x000fc80000000000 */
[----:B------:R-:W0:Y:S08]  /*16c10*/  I2F.RP R11, R8 ;  /* 0x00000008000b7306 */ /* 0x000e300000209400 */
[----:B0-----:R-:W0:Y:S02]  /*16c20*/  MUFU.RCP R11, R11 ;  /* 0x0000000b000b7308 */ /* 0x001e240000001000 */
[----:B0-----:R-:W-:-:S06]  /*16c30*/  VIADD R12, R11, 0xffffffe ;  /* 0x0ffffffe0b0c7836 */ /* 0x001fcc0000000000 */
[----:B------:R-:W0:Y:S02]  /*16c40*/  F2I.FTZ.U32.TRUNC.NTZ R3, R12 ;  /* 0x0000000c00037305 */ /* 0x000e24000021f000 */
[----:B0-----:R-:W-:-:S04]  /*16c50*/  IMAD.MOV R2, RZ, RZ, -R3 ;  /* 0x000000ffff027224 */ /* 0x001fc800078e0a03 */
[----:B------:R-:W-:Y:S01]  /*16c60*/  IMAD R10, R2, R8, RZ ;  /* 0x00000008020a7224 */ /* 0x000fe200078e02ff */
[----:B------:R-:W-:-:S05]  /*16c70*/  MOV R2, RZ ;  /* 0x000000ff00027202 */ /* 0x000fca0000000f00 */
[----:B------:R-:W-:Y:S01]  /*16c80*/  IMAD.HI.U32 R10, R3, R10, R2 ;  /* 0x0000000a030a7227 */ /* 0x000fe200078e0002 */
[----:B------:R-:W-:Y:S02]  /*16c90*/  IABS R3, R7 ;  /* 0x0000000700037213 */ /* 0x000fe40000000000 */
[----:B------:R-:W-:-:S03]  /*16ca0*/  IABS R2, R6 ;  /* 0x0000000600027213 */ /* 0x000fc60000000000 */
[----:B------:R-:W-:-:S04]  /*16cb0*/  IMAD.HI.U32 R10, R10, R3, RZ ;  /* 0x000000030a0a7227 */ /* 0x000fc800078e00ff */
[----:B------:R-:W-:-:S04]  /*16cc0*/  IMAD.MOV R2, RZ, RZ, -R2 ;  /* 0x000000ffff027224 */ /* 0x000fc800078e0a02 */
[----:B------:R-:W-:-:S05]  /*16cd0*/  IMAD R3, R10, R2, R3 ;  /* 0x000000020a037224 */ /* 0x000fca00078e0203 */
[----:B------:R-:W-:-:S13]  /*16ce0*/  ISETP.GT.U32.AND P0, PT, R8, R3, PT ;  /* 0x000000030800720c */ /* 0x000fda0003f04070 */
[----:B------:R-:W-:Y:S01]  /*16cf0*/  @!P0 IADD3 R3, R3, -R8, RZ ;  /* 0x8000000803038210 */ /* 0x000fe20007ffe0ff */
[----:B------:R-:W-:-:S03]  /*16d00*/  @!P0 VIADD R10, R10, 0x1 ;  /* 0x000000010a0a8836 */ /* 0x000fc60000000000 */
[----:B------:R-:W-:Y:S02]  /*16d10*/  ISETP.GE.U32.AND P0, PT, R3, R8, PT ;  /* 0x000000080300720c */ /* 0x000fe40003f06070 */
[----:B------:R-:W-:-:S11]  /*16d20*/  LOP3.LUT R3, R7, R6, RZ, 0x3c, !PT ;  /* 0x0000000607037212 */ /* 0x000fd600078e3cff */
[----:B------:R-:W-:Y:S01]  /*16d30*/  @P0 VIADD R10, R10, 0x1 ;  /* 0x000000010a0a0836 */ /* 0x000fe20000000000 */
[----:B------:R-:W-:-:S04]  /*16d40*/  ISETP.GE.AND P0, PT, R3, RZ, PT ;  /* 0x000000ff0300720c */ /* 0x000fc80003f06270 */
[----:B------:R-:W-:-:S09]  /*16d50*/  MOV R2, R10 ;  /* 0x0000000a00027202 */ /* 0x000fd20000000f00 */
[----:B------:R-:W-:Y:S01]  /*16d60*/  @!P0 IMAD.MOV R2, RZ, RZ, -R2 ;  /* 0x000000ffff028224 */ /* 0x000fe200078e0a02 */
[----:B------:R-:W-:-:S13]  /*16d70*/  ISETP.NE.AND P0, PT, R6, RZ, PT ;  /* 0x000000ff0600720c */ /* 0x000fda0003f05270 */
[----:B------:R-:W-:-:S05]  /*16d80*/  @!P0 LOP3.LUT R2, RZ, R6, RZ, 0x33, !PT ;  /* 0x00000006ff028212 */ /* 0x000fca00078e33ff */
[----:B------:R-:W-:Y:S02]  /*16d90*/  IMAD R4, R9, R2, RZ ;  /* 0x0000000209047224 */ /* 0x000fe400078e02ff */
[----:B------:R-:W-:Y:S02]  /*16da0*/  IMAD.MOV R2, RZ, RZ, -R2 ;  /* 0x000000ffff027224 */ /* 0x000fe400078e0a02 */
[----:B------:R-:W-:Y:S02]  /*16db0*/  IMAD.MOV R8, RZ, RZ, -R4 ;  /* 0x000000ffff087224 */ /* 0x000fe400078e0a04 */
[----:B------:R-:W-:-:S03]  /*16dc0*/  IMAD R6, R6, R2, R7 ;  /* 0x0000000206067224 */ /* 0x000fc600078e0207 */
[----:B------:R-:W-:-:S04]  /*16dd0*/  VIADDMNMX R9, R8, R5, R9, PT ;  /* 0x0000000508097246 */ /* 0x000fc80003800109 */
[----:B------:R-:W-:-:S04]  /*16de0*/  IABS R5, R9 ;  /* 0x0000000900057213 */ /* 0x000fc80000000000 */
[----:B------:R-:W0:Y:S08]  /*16df0*/  I2F.RP R8, R5 ;  /* 0x0000000500087306 */ /* 0x000e300000209400 */
[----:B0-----:R-:W0:Y:S02]  /*16e00*/  MUFU.RCP R8, R8 ;  /* 0x0000000800087308 */ /* 0x001e240000001000 */
[----:B0-----:R-:W-:-:S06]  /*16e10*/  IADD3 R10, R8, 0xffffffe, RZ ;  /* 0x0ffffffe080a7810 */ /* 0x001fcc0007ffe0ff */
        /* <DEDUP_REMOVED lines=12> */
[----:B------:R-:W-:Y:S01]  /*16ee0*/  @!P0 IMAD.IADD R8, R8, 0x1, -R5 ;  /* 0x0000000108088824 */ /* 0x000fe200078e0a05 */
[----:B------:R-:W-:-:S04]  /*16ef0*/  @!P0 IADD3 R2, R2, 0x1, RZ ;  /* 0x0000000102028810 */ /* 0x000fc80007ffe0ff */
[----:B------:R-:W-:-:S13]  /*16f00*/  ISETP.GE.U32.AND P0, PT, R8, R5, PT ;  /* 0x000000050800720c */ /* 0x000fda0003f06070 */
[----:B------:R-:W-:Y:S01]  /*16f10*/  @P0 VIADD R2, R2, 0x1 ;  /* 0x0000000102020836 */ /* 0x000fe20000000000 */
[----:B------:R-:W-:Y:S02]  /*16f20*/  ISETP.GE.AND P0, PT, R3, RZ, PT ;  /* 0x000000ff0300720c */ /* 0x000fe40003f06270 */
[----:B------:R-:W-:-:S11]  /*16f30*/  IADD3 R3, R6, R4, RZ ;  /* 0x0000000406037210 */ /* 0x000fd60007ffe0ff */
        /* <DEDUP_REMOVED lines=8> */
.L_x_3841:
[----:B------:R-:W-:Y:S01]  /*16fc0*/  UMOV UR4, URZ ;  /* 0x0000003f00047c82 */ /* 0x000fe20008000000 */
[----:B------:R-:W-:Y:S01]  /*16fd0*/  UMOV UR5, URZ ;  /* 0x0000003f00057c82 */ /* 0x000fe20008000000 */
[----:B------:R-:W-:Y:S01]  /*16fe0*/  ULDC UR6, c[0x0][0xc14] ;  /* 0x0003050000067ab9 */ /* 0x000fe20000000800 */
[----:B------:R-:W-:Y:S01]  /*16ff0*/  MOV R16, R4 ;  /* 0x0000000400107202 */ /* 0x000fe20000000f00 */
[----:B------:R-:W-:Y:S01]  /*17000*/  IMAD.U32 R17, RZ, RZ, UR4 ;  /* 0x00000004ff117e24 */ /* 0x000fe2000f8e00ff */
[----:B------:R-:W-:Y:S01]  /*17010*/  MOV R19, UR6 ;  /* 0x0000000600137c02 */ /* 0x000fe20008000f00 */
[----:B------:R-:W-:-:S07]  /*17020*/  IMAD.U32 R18, RZ, RZ, UR5 ;  /* 0x00000005ff127e24 */ /* 0x000fce000f8e00ff */
.L_x_3849:
[----:B------:R-:W0:Y:S01]  /*17030*/  S2R R2, SR_TID.X ;  /* 0x0000000000027919 */ /* 0x000e220000002100 */
        /* <DEDUP_REMOVED lines=11> */
.L_x_3766:
        /* <DEDUP_REMOVED lines=12> */
.L_x_3968:
[----:B------:R-:W-:Y:S05]  /*171b0*/  BSYNC B0 ;  /* 0x0000000000007941 */ /* 0x000fea0003800000 */
.L_x_3851:
[----:B------:R-:W-:-:S03]  /*171c0*/  UMOV UR4, 0xffffffff ;  /* 0xffffffff00047882 */ /* 0x000fc60000000000 */
[----:B------:R-:W-:Y:S05]  /*171d0*/  BRA.DIV UR4, `(.L_x_3853) ;  /* 0x0000002204887947 */ /* 0x000fea000b800000 */
[----:B------:R-:W2:Y:S02]  /*171e0*/  S2R R2, SR_TID.X ;  /* 0x0000000000027919 */ /* 0x000ea40000002100 */
[----:B--2---:R-:W-:-:S04]  /*171f0*/  SHF.R.U32.HI R2, RZ, 0x5, R2 ;  /* 0x00000005ff027819 */ /* 0x004fc80000011602 */
[----:B------:R-:W-:-:S05]  /*17200*/  LOP3.LUT R2, R2, 0x3, RZ, 0xc0, !PT ;  /* 0x0000000302027812 */ /* 0x000fca00078ec0ff */
[----:B------:R2:W3:Y:S02]  /*17210*/  SHFL.IDX PT, R14, R2, RZ, 0x1f ;  /* 0x00001fff020e7589 */ /* 0x0004e400000e0000 */
.L_x_3971:
[----:B---3--:R-:W-:-:S13]  /*17220*/  ISETP.NE.AND P0, PT, R14, RZ, PT ;  /* 0x000000ff0e00720c */ /* 0x008fda0003f05270 */
[----:B------:R-:W-:Y:S05]  /*17230*/  @P0 BRA `(.L_x_3612) ;  /* 0x0000000000940947 */ /* 0x000fea0003800000 */
[----:B------:R-:W-:-:S03]  /*17240*/  UMOV UR4, 0xffffffff ;  /* 0xffffffff00047882 */ /* 0x000fc60000000000 */
[----:B------:R-:W-:Y:S05]  /*17250*/  BRA.DIV UR4, `(.L_x_3854) ;  /* 0x00000022049c7947 */ /* 0x000fea000b800000 */
[----:B------:R-:W-:-:S13]  /*17260*/  ELECT P6, URZ, PT ;  /* 0x00000000003f782f */ /* 0x000fda00038c0000 */
.L_x_3974:
[----:B------:R-:W-:Y:S05]  /*17270*/  @!P6 BRA `(.L_x_3612) ;  /* 0x000000000084e947 */ /* 0x000fea0003800000 */
[----:B--2---:R-:W2:Y:S02]  /*17280*/  LDL.LU R2, [R1+0x30] ;  /* 0x0000300001027983 */ /* 0x004ea40000300800 */
[----:B--2---:R-:W-:-:S04]  /*17290*/  LOP3.LUT R2, R2, 0x2, RZ, 0xfc, !PT ;  /* 0x0000000202027812 */ /* 0x004fc800078efcff */
[----:B------:R-:W-:-:S13]  /*172a0*/  ISETP.NE.AND P2, PT, R2, 0x3, PT ;  /* 0x000000030200780c */ /* 0x000fda0003f45270 */
[----:B------:R-:W-:Y:S05]  /*172b0*/  @!P2 BRA `(.L_x_3855) ;  /* 0x000000000004a947 */ /* 0x000fea0003800000 */
[----:B------:R-:W-:Y:S01]  /*172c0*/  BPT.TRAP 0x1 ;  /* 0x000000040000795c */ /* 0x000fe20000300000 */
.L_x_3855:
        /* <DEDUP_REMOVED lines=10> */
[----:B------:R-:W-:Y:S02]  /*17370*/  LOP3.LUT R4, R7, R4, RZ, 0x3c, !PT ;  /* 0x0000000407047212 */ /* 0x000fe400078e3cff */
[----:B------:R-:W-:-:S02]  /*17380*/  LEA R7, R3, R2, 0x3 ;  /* 0x0000000203077211 */ /* 0x000fc400078e18ff */
[----:B------:R-:W-:Y:S01]  /*17390*/  SHF.L.U32 R2, R4, 0x1f, RZ ;  /* 0x0000001f04027819 */ /* 0x000fe200000006ff */
[----:B-1----:R-:W-:Y:S06]  /*173a0*/  @!P0 BRA `(.L_x_3856) ;  /* 0x0000002000688947 */ /* 0x002fec0003800000 */
.L_x_3975:
[----:B------:R-:W2:Y:S02]  /*173b0*/  SYNCS.PHASECHK.TRANS64.TRYWAIT P0, [R7+URZ], R2 ;  /* 0x00000002070075a7 */ /* 0x000ea4000800017f */
[----:B--2---:R-:W-:Y:S05]  /*173c0*/  @!P0 BRA `(.L_x_3857) ;  /* 0x0000002000748947 */ /* 0x004fea0003800000 */
.L_x_3976:
[----:B------:R-:W-:Y:S05]  /*173d0*/  @!P2 BRA `(.L_x_3858) ;  /* 0x000000000004a947 */ /* 0x000fea0003800000 */
[----:B------:R-:W-:Y:S01]  /*173e0*/  BPT.TRAP 0x1 ;  /* 0x000000040000795c */ /* 0x000fe20000300000 */
.L_x_3858:
[----:B------:R-:W3:Y:S01]  /*173f0*/  LDL.LU R4, [R1] ;  /* 0x0000000001047983 */ /* 0x000ee20000300800 */
[----:B------:R-:W-:-:S04]  /*17400*/  VIADD R0, R0, 0x28c60 ;  /* 0x00028c6000007836 */ /* 0x000fc80000000000 */
[----:B---3--:R-:W-:-:S04]  /*17410*/  IMAD R4, R4, 0x8, R0 ;  /* 0x0000000804047824 */ /* 0x008fc800078e0200 */
[----:B------:R-:W3:Y:S02]  /*17420*/  SYNCS.PHASECHK.TRANS64.TRYWAIT P0, [R4+URZ], R5 ;  /* 0x00000005040075a7 */ /* 0x000ee4000800017f */
[----:B---3--:R-:W-:Y:S05]  /*17430*/  @!P0 BRA `(.L_x_3859) ;  /* 0x00000020006c8947 */ /* 0x008fea0003800000 */
.L_x_3977:
[----:B------:R-:W-:-:S07]  /*17440*/  LEA R3, R3, R0, 0x3 ;  /* 0x0000000003037211 */ /* 0x000fce00078e18ff */
.L_x_3860:
[----:B----4-:R4:W0:Y:S02]  /*17450*/  SYNCS.PHASECHK.TRANS64.TRYWAIT P0, [R3+URZ], R2 ;  /* 0x00000002030075a7 */ /* 0x010824000800017f */
[----:B0-----:R-:W-:Y:S05]  /*17460*/  @!P0 NANOSLEEP.SYNCS 0x989680 ;  /* 0x009896800000895d */ /* 0x001fea0003900000 */
[----:B------:R-:W0:Y:S02]  /*17470*/  @!P0 SYNCS.PHASECHK.TRANS64 P0, [R3+URZ], R2 ;  /* 0x00000002030085a7 */ /* 0x000e24000800007f */
[----:B0-----:R-:W-:Y:S05]  /*17480*/  @!P0 BRA `(.L_x_3860) ;  /* 0xfffffffc00f08947 */ /* 0x001fea000383ffff */
.L_x_3612:
[----:B------:R-:W-:Y:S05]  /*17490*/  BSYNC B8 ;  /* 0x0000000000087941 */ /* 0x000fea0003800000 */
.L_x_3609:
[----:B------:R-:W-:Y:S05]  /*174a0*/  EXIT ;  /* 0x000000000000794d */ /* 0x000fea0003800000 */
.L_x_3628:
[----:B0-----:R0:W1:Y:S02]  /*174b0*/  SYNCS.PHASECHK.TRANS64.TRYWAIT P5, [R70+URZ+0x28c90], R77 ;  /* 0x028c904d460075a7 */ /* 0x00106400080a017f */
[----:B-1----:R-:W-:Y:S05]  /*174c0*/  @!P5 NANOSLEEP.SYNCS 0x989680 ;  /* 0x009896800000d95d */ /* 0x002fea0003900000 */
[----:B------:R-:W1:Y:S02]  /*174d0*/  @!P5 SYNCS.PHASECHK.TRANS64 P5, [R70+URZ+0x28c90], R77 ;  /* 0x028c904d4600d5a7 */ /* 0x000e6400080a007f */
[----:B-1----:R-:W-:Y:S05]  /*174e0*/  @!P5 BRA `(.L_x_3628) ;  /* 0xfffffffc00f0d947 */ /* 0x002fea000383ffff */
[----:B------:R-:W-:Y:S05]  /*174f0*/  BRA `(.L_x_3861) ;  /* 0xfffffeb000547947 */ /* 0x000fea000383ffff */
.L_x_3638:
[----:B0-----:R0:W1:Y:S02]  /*17500*/  SYNCS.PHASECHK.TRANS64.TRYWAIT P5, [R70+URZ+0x28c90], R77 ;  /* 0x028c904d460075a7 */ /* 0x00106400080a017f */
[----:B-1----:R-:W-:Y:S05]  /*17510*/  @!P5 NANOSLEEP.SYNCS 0x989680 ;  /* 0x009896800000d95d */ /* 0x002fea0003900000 */
[----:B------:R-:W1:Y:S02]  /*17520*/  @!P5 SYNCS.PHASECHK.TRANS64 P5, [R70+URZ+0x28c90], R77 ;  /* 0x028c904d4600d5a7 */ /* 0x000e6400080a007f */
[----:B-1----:R-:W-:Y:S05]  /*17530*/  @!P5 BRA `(.L_x_3638) ;  /* 0xfffffffc00f0d947 */ /* 0x002fea000383ffff */
[----:B------:R-:W-:Y:S05]  /*17540*/  BRA `(.L_x_3862) ;  /* 0xfffffeb800a47947 */ /* 0x000fea000383ffff */
.L_x_3643:
[----:B0-----:R0:W1:Y:S02]  /*17550*/  SYNCS.PHASECHK.TRANS64.TRYWAIT P5, [R70+URZ+0x28c90], R77 ;  /* 0x028c904d460075a7 */ /* 0x00106400080a017f */
[----:B-1----:R-:W-:Y:S05]  /*17560*/  @!P5 NANOSLEEP.SYNCS 0x989680 ;  /* 0x009896800000d95d */ /* 0x002fea0003900000 */
[----:B------:R-:W1:Y:S02]  /*17570*/  @!P5 SYNCS.PHASECHK.TRANS64 P5, [R70+URZ+0x28c90], R77 ;  /* 0x028c904d4600d5a7 */ /* 0x000e6400080a007f */
[----:B-1----:R-:W-:Y:S05]  /*17580*/  @!P5 BRA `(.L_x_3643) ;  /* 0xfffffffc00f0d947 */ /* 0x002fea000383ffff */
[----:B------:R-:W-:Y:S05]  /*17590*/  BRA `(.L_x_3863) ;  /* 0xfffffec000b07947 */ /* 0x000fea000383ffff */
.L_x_3647:
[----:B----4-:R4:W0:Y:S02]  /*175a0*/  SYNCS.PHASECHK.TRANS64.TRYWAIT P5, [R70+URZ+0x28cb0], R77 ;  /* 0x028cb04d460075a7 */ /* 0x01082400080a017f */
[----:B0-----:R-:W-:Y:S05]  /*175b0*/  @!P5 NANOSLEEP.SYNCS 0x989680 ;  /* 0x009896800000d95d */ /* 0x001fea0003900000 */
[----:B------:R-:W0:Y:S02]  /*175c0*/  @!P5 SYNCS.PHASECHK.TRANS64 P5, [R70+URZ+0x28cb0], R77 ;  /* 0x028cb04d4600d5a7 */ /* 0x000e2400080a007f */
[----:B0-----:R-:W-:Y:S05]  /*175d0*/  @!P5 BRA `(.L_x_3647) ;  /* 0xfffffffc00f0d947 */ /* 0x001fea000383ffff */
[----:B------:R-:W-:Y:S05]  /*175e0*/  BRA `(.L_x_3864) ;  /* 0xfffffec4002c7947 */ /* 0x000fea000383ffff */
.L_x_3658:
[----:B0-----:R0:W1:Y:S02]  /*175f0*/  SYNCS.PHASECHK.TRANS64.TRYWAIT P1, [R14+URZ+0x28c50], R3 ;  /* 0x028c50030e0075a7 */ /* 0x001064000802017f */
[----:B-1----:R-:W-:Y:S05]  /*17600*/  @!P1 NANOSLEEP.SYNCS 0x989680 ;  /* 0x009896800000995d */ /* 0x002fea0003900000 */
[----:B------:R-:W1:Y:S02]  /*17610*/  @!P1 SYNCS.PHASECHK.TRANS64 P1, [R14+URZ+0x28c50], R3 ;  /* 0x028c50030e0095a7 */ /* 0x000e64000802007f */
[----:B-1----:R-:W-:Y:S05]  /*17620*/  @!P1 BRA `(.L_x_3658) ;  /* 0xfffffffc00f09947 */ /* 0x002fea000383ffff */
[----:B------:R-:W-:Y:S05]  /*17630*/  BRA `(.L_x_3865) ;  /* 0xfffffed000507947 */ /* 0x000fea000383ffff */
.L_x_3665:
[----:B-1----:R1:W2:Y:S02]  /*17640*/  SYNCS.PHASECHK.TRANS64.TRYWAIT P2, [R0+URZ+0x28c50], R3 ;  /* 0x028c5003000075a7 */ /* 0x0022a4000804017f */
[----:B--2---:R-:W-:Y:S05]  /*17650*/  @!P2 NANOSLEEP.SYNCS 0x989680 ;  /* 0x009896800000a95d */ /* 0x004fea0003900000 */
[----:B------:R-:W2:Y:S02]  /*17660*/  @!P2 SYNCS.PHASECHK.TRANS64 P2, [R0+URZ+0x28c50], R3 ;  /* 0x028c50030000a5a7 */ /* 0x000ea4000804007f */
[----:B--2---:R-:W-:Y:S05]  /*17670*/  @!P2 BRA `(.L_x_3665) ;  /* 0xfffffffc00f0a947 */ /* 0x004fea000383ffff */
[----:B------:R-:W-:Y:S05]  /*17680*/  BRA `(.L_x_3664) ;  /* 0xfffffedc00787947 */ /* 0x000fea000383ffff */
.L_x_3682:
[----:B------:R-:W-:Y:S01]  /*17690*/  BSSY B1, `(.L_x_3866) ;  /* 0x0000008000017945 */ /* 0x000fe20003800000 */
[----:B------:R-:W-:Y:S01]  /*176a0*/  IMAD.MOV.U32 R13, RZ, RZ, R5 ;  /* 0x000000ffff0d7224 */ /* 0x000fe200078e0005 */
[----:B------:R-:W-:Y:S01]  /*176b0*/  MOV R11, 0x1c1f ;  /* 0x00001c1f000b7802 */ /* 0x000fe20000000f00 */
[----:B------:R-:W-:Y:S02]  /*176c0*/  IMAD.MOV.U32 R12, RZ, RZ, RZ ;  /* 0x000000ffff0c7224 */ /* 0x000fe400078e00ff */
[----:B------:R-:W-:-:S07]  /*176d0*/  IMAD.MOV.U32 R15, RZ, RZ, -0x1 ;  /* 0xffffffffff0f7424 */ /* 0x000fce00078e00ff */
[----:B-----5:R-:W-:Y:S05]  /*176e0*/  WARPSYNC.COLLECTIVE R15, `(.L_x_3867) ;  /* 0x000000000f087348 */ /* 0x020fea0003c00000 */
[----:B------:R0:W1:Y:S02]  /*176f0*/  SHFL.IDX P6, R14, R13, R12, R11 ;  /* 0x0000000c0d0e7389 */ /* 0x00006400000c000b */
[----:B01---5:R-:W-:Y:S01]  /*17700*/  ENDCOLLECTIVE ;  /* 0x000000000000791b */ /* 0x023fe20003800000 */
.L_x_3867:
[----:B------:R-:W-:Y:S05]  /*17710*/  BSYNC B1 ;  /* 0x0000000000017941 */ /* 0x000fea0003800000 */
.L_x_3866:
[----:B------:R-:W-:Y:S05]  /*17720*/  BRA `(.L_x_3868) ;  /* 0xfffffef400c07947 */ /* 0x000fea000383ffff */
.L_x_3683:
        /* <DEDUP_REMOVED lines=8> */
.L_x_3870:
[----:B------:R-:W-:Y:S05]  /*177b0*/  BSYNC B1 ;  /* 0x0000000000017941 */ /* 0x000fea0003800000 */
.L_x_3869:
[----:B------:R-:W-:Y:S05]  /*177c0*/  BRA `(.L_x_3871) ;  /* 0xfffffef400a07947 */ /* 0x000fea000383ffff */
.L_x_3684:
[----:B------:R-:W-:Y:S01]  /*177d0*/  BSSY B1, `(.L_x_3872) ;  /* 0x0000008000017945 */ /* 0x000fe20003800000 */
[----:B------:R-:W-:Y:S01]  /*177e0*/  MOV R13, R3 ;  /* 0x00000003000d7202 */ /* 0x000fe20000000f00 */
[----:B------:R-:W-:Y:S01]  /*177f0*/  IMAD.MOV.U32 R12, RZ, RZ, RZ ;  /* 0x000000ffff0c7224 */ /* 0x000fe200078e00ff */
[----:B------:R-:W-:Y:S01]  /*17800*/  MOV R15, 0xffffffff ;  /* 0xffffffff000f7802 */ /* 0x000fe20000000f00 */
[----:B------:R-:W-:-:S07]  /*17810*/  IMAD.MOV.U32 R11, RZ, RZ, 0x1c1f ;  /* 0x00001c1fff0b7424 */ /* 0x000fce00078e00ff */
[----:B-----5:R-:W-:Y:S05]  /*17820*/  WARPSYNC.COLLECTIVE R15, `(.L_x_3873) ;  /* 0x000000000f087348 */ /* 0x020fea0003c00000 */
[----:B------:R0:W1:Y:S02]  /*17830*/  SHFL.IDX P6, R14, R13, R12, R11 ;  /* 0x0000000c0d0e7389 */ /* 0x00006400000c000b */
[----:B01---5:R-:W-:Y:S01]  /*17840*/  ENDCOLLECTIVE ;  /* 0x000000000000791b */ /* 0x023fe20003800000 */
.L_x_3873:
[----:B------:R-:W-:Y:S05]  /*17850*/  BSYNC B1 ;  /* 0x0000000000017941 */ /* 0x000fea0003800000 */
.L_x_3872:
[----:B------:R-:W-:Y:S05]  /*17860*/  BRA `(.L_x_3874) ;  /* 0xfffffef400807947 */ /* 0x000fea000383ffff */
.L_x_3685:
        /* <DEDUP_REMOVED lines=8> */
.L_x_3876:
[----:B------:R-:W-:Y:S05]  /*178f0*/  BSYNC B1 ;  /* 0x0000000000017941 */ /* 0x000fea0003800000 */
.L_x_3875:
[----:B------:R-:W-:Y:S05]  /*17900*/  BRA `(.L_x_3877) ;  /* 0xfffffef400607947 */ /* 0x000fea000383ffff */
.L_x_3686:
        /* <DEDUP_REMOVED lines=8> */
.L_x_3879:
[----:B------:R-:W-:Y:S05]  /*17990*/  BSYNC B1 ;  /* 0x0000000000017941 */ /* 0x000fea0003800000 */
.L_x_3878:
[----:B------:R-:W-:Y:S05]  /*179a0*/  BRA `(.L_x_3880) ;  /* 0xfffffef400407947 */ /* 0x000fea000383ffff */
.L_x_3687:
[----:B------:R-:W-:Y:S01]  /*179b0*/  BSSY B1, `(.L_x_3881) ;  /* 0x0000008000017945 */ /* 0x000fe20003800000 */
[----:B------:R-:W-:Y:S01]  /*179c0*/  MOV R13, R4 ;  /* 0x00000004000d7202 */ /* 0x000fe20000000f00 */
[----:B------:R-:W-:Y:S01]  /*179d0*/  IMAD.MOV.U32 R12, RZ, RZ, 0x1 ;  /* 0x00000001ff0c7424 */ /* 0x000fe200078e00ff */
[----:B------:R-:W-:Y:S01]  /*179e0*/  MOV R15, 0xffffffff ;  /* 0xffffffff000f7802 */ /* 0x000fe20000000f00 */
[----:B------:R-:W-:-:S07]  /*179f0*/  IMAD.MOV.U32 R11, RZ, RZ, 0x1c1f ;  /* 0x00001c1fff0b7424 */ /* 0x000fce00078e00ff */
[----:B-----5:R-:W-:Y:S05]  /*17a00*/  WARPSYNC.COLLECTIVE R15, `(.L_x_3882) ;  /* 0x000000000f087348 */ /* 0x020fea0003c00000 */
[----:B------:R0:W1:Y:S02]  /*17a10*/  SHFL.IDX P6, R14, R13, R12, R11 ;  /* 0x0000000c0d0e7389 */ /* 0x00006400000c000b */
[----:B01---5:R-:W-:Y:S01]  /*17a20*/  ENDCOLLECTIVE ;  /* 0x000000000000791b */ /* 0x023fe20003800000 */
.L_x_3882:
[----:B------:R-:W-:Y:S05]  /*17a30*/  BSYNC B1 ;  /* 0x0000000000017941 */ /* 0x000fea0003800000 */
.L_x_3881:
[----:B------:R-:W-:Y:S05]  /*17a40*/  BRA `(.L_x_3883) ;  /* 0xfffffef400207947 */ /* 0x000fea000383ffff */
.L_x_3688:
        /* <DEDUP_REMOVED lines=8> */
.L_x_3885:
[----:B------:R-:W-:Y:S05]  /*17ad0*/  BSYNC B1 ;  /* 0x0000000000017941 */ /* 0x000fea0003800000 */
.L_x_3884:
[----:B------:R-:W-:Y:S05]  /*17ae0*/  BRA `(.L_x_3886) ;  /* 0xfffffef400007947 */ /* 0x000fea000383ffff */
.L_x_3689:
        /* <DEDUP_REMOVED lines=8> */
.L_x_3888:
[----:B------:R-:W-:Y:S05]  /*17b70*/  BSYNC B1 ;  /* 0x0000000000017941 */ /* 0x000fea0003800000 */
.L_x_3887:
[----:B------:R-:W-:Y:S05]  /*17b80*/  BRA `(.L_x_3889) ;  /* 0xfffffef000e07947 */ /* 0x000fea000383ffff */
.L_x_3691:
[----:B0-----:R0:W1:Y:S02]  /*17b90*/  SYNCS.PHASECHK.TRANS64.TRYWAIT P2, [R2+URZ+0x28c00], R7 ;  /* 0x028c0007020075a7 */ /* 0x001064000804017f */
[----:B-1----:R-:W-:Y:S05]  /*17ba0*/  @!P2 NANOSLEEP.SYNCS 0x989680 ;  /* 0x009896800000a95d */ /* 0x002fea0003900000 */
[----:B------:R-:W1:Y:S02]  /*17bb0*/  @!P2 SYNCS.PHASECHK.TRANS64 P2, [R2+URZ+0x28c00], R7 ;  /* 0x028c00070200a5a7 */ /* 0x000e64000804007f */
[----:B-1----:R-:W-:Y:S05]  /*17bc0*/  @!P2 BRA `(.L_x_3691) ;  /* 0xfffffffc00f0a947 */ /* 0x002fea000383ffff */
[----:B------:R-:W-:Y:S05]  /*17bd0*/  BRA `(.L_x_3890) ;  /* 0xfffffef400587947 */ /* 0x000fea000383ffff */
.L_x_3699:
        /* <DEDUP_REMOVED lines=8> */
.L_x_3892:
[----:B------:R-:W-:Y:S05]  /*17c60*/  BSYNC B1 ;  /* 0x0000000000017941 */ /* 0x000fea0003800000 */
.L_x_3891:
[----:B------:R-:W-:Y:S05]  /*17c70*/  BRA `(.L_x_3893) ;  /* 0xffffff04002c7947 */ /* 0x000fea000383ffff */
.L_x_3700:
        /* <DEDUP_REMOVED lines=8> */
.L_x_3895:
[----:B------:R-:W-:Y:S05]  /*17d00*/  BSYNC B1 ;  /* 0x0000000000017941 */ /* 0x000fea0003800000 */
.L_x_3894:
[----:B------:R-:W-:Y:S05]  /*17d10*/  BRA `(.L_x_3896) ;  /* 0xffffff04000c7947 */ /* 0x000fea000383ffff */
.L_x_3701:
        /* <DEDUP_REMOVED lines=8> */
.L_x_3898:
[----:B------:R-:W-:Y:S05]  /*17da0*/  BSYNC B1 ;  /* 0x0000000000017941 */ /* 0x000fea0003800000 */
.L_x_3897:
[----:B------:R-:W-:Y:S05]  /*17db0*/  BRA `(.L_x_3899) ;  /* 0xffffff0000ec7947 */ /* 0x000fea000383ffff */
.L_x_3702:
        /* <DEDUP_REMOVED lines=8> */
.L_x_3901:
[----:B------:R-:W-:Y:S05]  /*17e40*/  BSYNC B1 ;  /* 0x0000000000017941 */ /* 0x000fea0003800000 */
.L_x_3900:
[----:B------:R-:W-:Y:S05]  /*17e50*/  BRA `(.L_x_3902) ;  /* 0xffffff0000cc7947 */ /* 0x000fea000383ffff */
.L_x_3703:
        /* <DEDUP_REMOVED lines=8> */
.L_x_3904:
[----:B------:R-:W-:Y:S05]  /*17ee0*/  BSYNC B1 ;  /* 0x0000000000017941 */ /* 0x000fea0003800000 */
.L_x_3903:
[----:B------:R-:W-:Y:S05]  /*17ef0*/  BRA `(.L_x_3905) ;  /* 0xffffff0000ac7947 */ /* 0x000fea000383ffff */
.L_x_3704:
        /* <DEDUP_REMOVED lines=8> */
.L_x_3907:
[----:B------:R-:W-:Y:S05]  /*17f80*/  BSYNC B1 ;  /* 0x0000000000017941 */ /* 0x000fea0003800000 */
.L_x_3906:
[----:B------:R-:W-:Y:S05]  /*17f90*/  BRA `(.L_x_3908) ;  /* 0xffffff0000907947 */ /* 0x000fea000383ffff */
.L_x_3705:
        /* <DEDUP_REMOVED lines=8> */
.L_x_3910:
[----:B------:R-:W-:Y:S05]  /*18020*/  BSYNC B1 ;  /* 0x0000000000017941 */ /* 0x000fea0003800000 */
.L_x_3909:
[----:B------:R-:W-:Y:S05]  /*18030*/  BRA `(.L_x_3911) ;  /* 0xffffff0000747947 */ /* 0x000fea000383ffff */
.L_x_3706:
        /* <DEDUP_REMOVED lines=8> */
.L_x_3913:
[----:B------:R-:W-:Y:S05]  /*180c0*/  BSYNC B1 ;  /* 0x0000000000017941 */ /* 0x000fea0003800000 */
.L_x_3912:
[----:B------:R-:W-:Y:S05]  /*180d0*/  BRA `(.L_x_3914) ;  /* 0xffffff0000587947 */ /* 0x000fea000383ffff */
.L_x_3708:
[----:B0-----:R0:W1:Y:S02]  /*180e0*/  SYNCS.PHASECHK.TRANS64.TRYWAIT P2, [R2+URZ+0x28c00], R3 ;  /* 0x028c0003020075a7 */ /* 0x001064000804017f */
[----:B-1----:R-:W-:Y:S05]  /*180f0*/  @!P2 NANOSLEEP.SYNCS 0x989680 ;  /* 0x009896800000a95d */ /* 0x002fea0003900000 */
[----:B------:R-:W1:Y:S02]  /*18100*/  @!P2 SYNCS.PHASECHK.TRANS64 P2, [R2+URZ+0x28c00], R3 ;  /* 0x028c00030200a5a7 */ /* 0x000e64000804007f */
[----:B-1----:R-:W-:Y:S05]  /*18110*/  @!P2 BRA `(.L_x_3708) ;  /* 0xfffffffc00f0a947 */ /* 0x002fea000383ffff */
[----:B------:R-:W-:Y:S05]  /*18120*/  BRA `(.L_x_3915) ;  /* 0xffffff0000b47947 */ /* 0x000fea000383ffff */
.L_x_3714:
[----:B0-----:R0:W1:Y:S02]  /*18130*/  SYNCS.PHASECHK.TRANS64.TRYWAIT P1, [R21+URZ+0x28c30], R58 ;  /* 0x028c303a150075a7 */ /* 0x001064000802017f */
[----:B-1----:R-:W-:Y:S05]  /*18140*/  @!P1 NANOSLEEP.SYNCS 0x989680 ;  /* 0x009896800000995d */ /* 0x002fea0003900000 */
[----:B------:R-:W1:Y:S02]  /*18150*/  @!P1 SYNCS.PHASECHK.TRANS64 P1, [R21+URZ+0x28c30], R58 ;  /* 0x028c303a150095a7 */ /* 0x000e64000802007f */
[----:B-1----:R-:W-:Y:S05]  /*18160*/  @!P1 BRA `(.L_x_3714) ;  /* 0xfffffffc00f09947 */ /* 0x002fea000383ffff */
[----:B------:R-:W-:Y:S05]  /*18170*/  BRA `(.L_x_3713) ;  /* 0xffffff1000047947 */ /* 0x000fea000383ffff */
.L_x_3719:
[----:B---3--:R3:W4:Y:S02]  /*18180*/  SYNCS.PHASECHK.TRANS64.TRYWAIT P2, [R21+URZ+0x28c50], R58 ;  /* 0x028c503a150075a7 */ /* 0x008724000804017f */
[----:B----4-:R-:W-:Y:S05]  /*18190*/  @!P2 NANOSLEEP.SYNCS 0x989680 ;  /* 0x009896800000a95d */ /* 0x010fea0003900000 */
[----:B------:R-:W4:Y:S02]  /*181a0*/  @!P2 SYNCS.PHASECHK.TRANS64 P2, [R21+URZ+0x28c50], R58 ;  /* 0x028c503a1500a5a7 */ /* 0x000f24000804007f */
[----:B----4-:R-:W-:Y:S05]  /*181b0*/  @!P2 BRA `(.L_x_3719) ;  /* 0xfffffffc00f0a947 */ /* 0x010fea000383ffff */
[----:B------:R-:W-:Y:S05]  /*181c0*/  BRA `(.L_x_3718) ;  /* 0xffffff20009c7947 */ /* 0x000fea000383ffff */
.L_x_3726:
[----:B0-----:R0:W2:Y:S02]  /*181d0*/  SYNCS.PHASECHK.TRANS64.TRYWAIT P2, [R214+URZ+0x28c30], R215 ;  /* 0x028c30d7d60075a7 */ /* 0x0010a4000804017f */
[----:B--2---:R-:W-:Y:S05]  /*181e0*/  @!P2 NANOSLEEP.SYNCS 0x989680 ;  /* 0x009896800000a95d */ /* 0x004fea0003900000 */
[----:B------:R-:W2:Y:S02]  /*181f0*/  @!P2 SYNCS.PHASECHK.TRANS64 P2, [R214+URZ+0x28c30], R215 ;  /* 0x028c30d7d600a5a7 */ /* 0x000ea4000804007f */
[----:B--2---:R-:W-:Y:S05]  /*18200*/  @!P2 BRA `(.L_x_3726) ;  /* 0xfffffffc00f0a947 */ /* 0x004fea000383ffff */
[----:B------:R-:W-:Y:S05]  /*18210*/  BRA `(.L_x_3725) ;  /* 0xffffff2400a47947 */ /* 0x000fea000383ffff */
.L_x_3731:
[----:B---3--:R3:W0:Y:S02]  /*18220*/  SYNCS.PHASECHK.TRANS64.TRYWAIT P2, [R214+URZ+0x28c50], R215 ;  /* 0x028c50d7d60075a7 */ /* 0x008624000804017f */
[----:B0-----:R-:W-:Y:S05]  /*18230*/  @!P2 NANOSLEEP.SYNCS 0x989680 ;  /* 0x009896800000a95d */ /* 0x001fea0003900000 */
[----:B------:R-:W0:Y:S02]  /*18240*/  @!P2 SYNCS.PHASECHK.TRANS64 P2, [R214+URZ+0x28c50], R215 ;  /* 0x028c50d7d600a5a7 */ /* 0x000e24000804007f */
[----:B0-----:R-:W-:Y:S05]  /*18250*/  @!P2 BRA `(.L_x_3731) ;  /* 0xfffffffc00f0a947 */ /* 0x001fea000383ffff */
[----:B------:R-:W-:Y:S05]  /*18260*/  BRA `(.L_x_3730) ;  /* 0xffffff40002c7947 */ /* 0x000fea000383ffff */
.L_x_3739:
[----:B0-----:R0:W3:Y:S02]  /*18270*/  SYNCS.PHASECHK.TRANS64.TRYWAIT P2, [R186+URZ+0x28c30], R187 ;  /* 0x028c30bbba0075a7 */ /* 0x0010e4000804017f */
[----:B---3--:R-:W-:Y:S05]  /*18280*/  @!P2 NANOSLEEP.SYNCS 0x989680 ;  /* 0x009896800000a95d */ /* 0x008fea0003900000 */
[----:B------:R-:W3:Y:S02]  /*18290*/  @!P2 SYNCS.PHASECHK.TRANS64 P2, [R186+URZ+0x28c30], R187 ;  /* 0x028c30bbba00a5a7 */ /* 0x000ee4000804007f */
[----:B---3--:R-:W-:Y:S05]  /*182a0*/  @!P2 BRA `(.L_x_3739) ;  /* 0xfffffffc00f0a947 */ /* 0x008fea000383ffff */
[----:B------:R-:W-:Y:S05]  /*182b0*/  BRA `(.L_x_3738) ;  /* 0xffffff4400407947 */ /* 0x000fea000383ffff */
.L_x_3744:
[----:B---3--:R3:W4:Y:S02]  /*182c0*/  SYNCS.PHASECHK.TRANS64.TRYWAIT P2, [R186+URZ+0x28c50], R187 ;  /* 0x028c50bbba0075a7 */ /* 0x008724000804017f */
[----:B----4-:R-:W-:Y:S05]  /*182d0*/  @!P2 NANOSLEEP.SYNCS 0x989680 ;  /* 0x009896800000a95d */ /* 0x010fea0003900000 */
[----:B------:R-:W4:Y:S02]  /*182e0*/  @!P2 SYNCS.PHASECHK.TRANS64 P2, [R186+URZ+0x28c50], R187 ;  /* 0x028c50bbba00a5a7 */ /* 0x000f24000804007f */
[----:B----4-:R-:W-:Y:S05]  /*182f0*/  @!P2 BRA `(.L_x_3744) ;  /* 0xfffffffc00f0a947 */ /* 0x010fea000383ffff */
[----:B------:R-:W-:Y:S05]  /*18300*/  BRA `(.L_x_3743) ;  /* 0xffffff5800987947 */ /* 0x000fea000383ffff */
.L_x_3772:
        /* <DEDUP_REMOVED lines=11> */
.L_x_3917:
[----:B------:R-:W-:Y:S05]  /*183c0*/  BSYNC B1 ;  /* 0x0000000000017941 */ /* 0x000fea0003800000 */
.L_x_3916:
[----:B------:R-:W-:Y:S05]  /*183d0*/  BRA `(.L_x_3918) ;  /* 0xffffffa0009c7947 */ /* 0x000fea000383ffff */
.L_x_3773:
[----:B------:R-:W-:Y:S01]  /*183e0*/  BSSY B1, `(.L_x_3919) ;  /* 0x0000006000017945 */ /* 0x000fe20003800000 */
[----:B------:R-:W-:-:S07]  /*183f0*/  MOV R15, 0xffffffff ;  /* 0xffffffff000f7802 */ /* 0x000fce0000000f00 */
[----:B------:R-:W-:Y:S05]  /*18400*/  WARPSYNC.COLLECTIVE R15, `(.L_x_3920) ;  /* 0x000000000f0c7348 */ /* 0x000fea0003c00000 */
[----:B------:R-:W-:Y:S02]  /*18410*/  ELECT P6, UR62, PT ;  /* 0x00000000003e782f */ /* 0x000fe400038c0000 */
[----:B------:R-:W-:Y:S01]  /*18420*/  MOV R14, UR62 ;  /* 0x0000003e000e7c02 */ /* 0x000fe20008000f00 */
[----:B------:R-:W-:Y:S10]  /*18430*/  ENDCOLLECTIVE ;  /* 0x000000000000791b */ /* 0x000ff40003800000 */
.L_x_3920:
[----:B------:R-:W-:Y:S05]  /*18440*/  BSYNC B1 ;  /* 0x0000000000017941 */ /* 0x000fea0003800000 */
.L_x_3919:
[----:B------:R-:W-:Y:S05]  /*18450*/  BRA `(.L_x_3921) ;  /* 0xffffffa000887947 */ /* 0x000fea000383ffff */
.L_x_3775:
[----:B0-----:R0:W1:Y:S02]  /*18460*/  SYNCS.PHASECHK.TRANS64.TRYWAIT P0, [R9+URZ+0x28c20], R5 ;  /* 0x028c2005090075a7 */ /* 0x001064000800017f */
[----:B-1----:R-:W-:Y:S05]  /*18470*/  @!P0 NANOSLEEP.SYNCS 0x989680 ;  /* 0x009896800000895d */ /* 0x002fea0003900000 */
[----:B------:R-:W1:Y:S02]  /*18480*/  @!P0 SYNCS.PHASECHK.TRANS64 P0, [R9+URZ+0x28c20], R5 ;  /* 0x028c2005090085a7 */ /* 0x000e64000800007f */
[----:B-1----:R-:W-:Y:S05]  /*18490*/  @!P0 BRA `(.L_x_3775) ;  /* 0xfffffffc00f08947 */ /* 0x002fea000383ffff */
[----:B------:R-:W-:Y:S05]  /*184a0*/  BRA `(.L_x_3922) ;  /* 0xffffffa000a47947 */ /* 0x000fea000383ffff */
.L_x_3778:
[----:B0-----:R0:W1:Y:S02]  /*184b0*/  SYNCS.PHASECHK.TRANS64.TRYWAIT P0, [R5+URZ+0x28ca0], R7 ;  /* 0x028ca007050075a7 */ /* 0x001064000800017f */
[----:B-1----:R-:W-:Y:S05]  /*184c0*/  @!P0 NANOSLEEP.SYNCS 0x989680 ;  /* 0x009896800000895d */ /* 0x002fea0003900000 */
[----:B------:R-:W1:Y:S02]  /*184d0*/  @!P0 SYNCS.PHASECHK.TRANS64 P0, [R5+URZ+0x28ca0], R7 ;  /* 0x028ca007050085a7 */ /* 0x000e64000800007f */
[----:B-1----:R-:W-:Y:S05]  /*184e0*/  @!P0 BRA `(.L_x_3778) ;  /* 0xfffffffc00f08947 */ /* 0x002fea000383ffff */
[----:B------:R-:W-:Y:S05]  /*184f0*/  BRA `(.L_x_3923) ;  /* 0xffffffa000b47947 */ /* 0x000fea000383ffff */
.L_x_3780:
[----:B-1----:R1:W2:Y:S02]  /*18500*/  SYNCS.PHASECHK.TRANS64.TRYWAIT P0, [R5+URZ+0x28cc0], R7 ;  /* 0x028cc007050075a7 */ /* 0x0022a4000800017f */
[----:B--2---:R-:W-:Y:S05]  /*18510*/  @!P0 NANOSLEEP.SYNCS 0x989680 ;  /* 0x009896800000895d */ /* 0x004fea0003900000 */
[----:B------:R-:W2:Y:S02]  /*18520*/  @!P0 SYNCS.PHASECHK.TRANS64 P0, [R5+URZ+0x28cc0], R7 ;  /* 0x028cc007050085a7 */ /* 0x000ea4000800007f */
[----:B--2---:R-:W-:Y:S05]  /*18530*/  @!P0 BRA `(.L_x_3780) ;  /* 0xfffffffc00f08947 */ /* 0x004fea000383ffff */
[----:B------:R-:W-:Y:S05]  /*18540*/  BRA `(.L_x_3924) ;  /* 0xffffffa400187947 */ /* 0x000fea000383ffff */
.L_x_3784:
[----:B0-----:R0:W1:Y:S02]  /*18550*/  SYNCS.PHASECHK.TRANS64.TRYWAIT P0, [R6+URZ+0x28ca0], R7 ;  /* 0x028ca007060075a7 */ /* 0x001064000800017f */
[----:B-1----:R-:W-:Y:S05]  /*18560*/  @!P0 NANOSLEEP.SYNCS 0x989680 ;  /* 0x009896800000895d */ /* 0x002fea0003900000 */
[----:B------:R-:W1:Y:S02]  /*18570*/  @!P0 SYNCS.PHASECHK.TRANS64 P0, [R6+URZ+0x28ca0], R7 ;  /* 0x028ca007060085a7 */ /* 0x000e64000800007f */
[----:B-1----:R-:W-:Y:S05]  /*18580*/  @!P0 BRA `(.L_x_3784) ;  /* 0xfffffffc00f08947 */ /* 0x002fea000383ffff */
[----:B------:R-:W-:Y:S05]  /*18590*/  BRA `(.L_x_3925) ;  /* 0xffffffa800587947 */ /* 0x000fea000383ffff */
.L_x_3786:
[----:B-1----:R1:W2:Y:S02]  /*185a0*/  SYNCS.PHASECHK.TRANS64.TRYWAIT P1, [R6+URZ+0x28cc0], R7 ;  /* 0x028cc007060075a7 */ /* 0x0022a4000802017f */
[----:B--2---:R-:W-:Y:S05]  /*185b0*/  @!P1 NANOSLEEP.SYNCS 0x989680 ;  /* 0x009896800000995d */ /* 0x004fea0003900000 */
[----:B------:R-:W2:Y:S02]  /*185c0*/  @!P1 SYNCS.PHASECHK.TRANS64 P1, [R6+URZ+0x28cc0], R7 ;  /* 0x028cc007060095a7 */ /* 0x000ea4000802007f */
[----:B--2---:R-:W-:Y:S05]  /*185d0*/  @!P1 BRA `(.L_x_3786) ;  /* 0xfffffffc00f09947 */ /* 0x004fea000383ffff */
[----:B------:R-:W-:Y:S05]  /*185e0*/  BRA `(.L_x_3926) ;  /* 0xffffffa800b47947 */ /* 0x000fea000383ffff */
.L_x_3796:
        /* <DEDUP_REMOVED lines=11> */
.L_x_3928:
[----:B------:R-:W-:Y:S05]  /*186a0*/  BSYNC B0 ;  /* 0x0000000000007941 */ /* 0x000fea0003800000 */
.L_x_3927:
[----:B------:R-:W-:Y:S05]  /*186b0*/  BRA `(.L_x_3929) ;  /* 0xffffffb400b87947 */ /* 0x000fea000383ffff */
.L_x_3797:
[----:B------:R-:W-:Y:S01]  /*186c0*/  BSSY B0, `(.L_x_3930) ;  /* 0x0000006000007945 */ /* 0x000fe20003800000 */
[----:B------:R-:W-:-:S07]  /*186d0*/  IMAD.MOV.U32 R15, RZ, RZ, -0x1 ;  /* 0xffffffffff0f7424 */ /* 0x000fce00078e00ff */
[----:B------:R-:W-:Y:S05]  /*186e0*/  WARPSYNC.COLLECTIVE R15, `(.L_x_3931) ;  /* 0x000000000f0c7348 */ /* 0x000fea0003c00000 */
[----:B------:R-:W-:Y:S02]  /*186f0*/  ELECT P6, UR62, PT ;  /* 0x00000000003e782f */ /* 0x000fe400038c0000 */
[----:B------:R-:W-:Y:S01]  /*18700*/  MOV R14, UR62 ;  /* 0x0000003e000e7c02 */ /* 0x000fe20008000f00 */
[----:B------:R-:W-:Y:S10]  /*18710*/  ENDCOLLECTIVE ;  /* 0x000000000000791b */ /* 0x000ff40003800000 */
.L_x_3931:
[----:B------:R-:W-:Y:S05]  /*18720*/  BSYNC B0 ;  /* 0x0000000000007941 */ /* 0x000fea0003800000 */
.L_x_3930:
[----:B------:R-:W-:Y:S05]  /*18730*/  BRA `(.L_x_3932) ;  /* 0xffffffb400a87947 */ /* 0x000fea000383ffff */
.L_x_3800:
[----:B0-----:R0:W1:Y:S02]  /*18740*/  SYNCS.PHASECHK.TRANS64.TRYWAIT P0, [R5+URZ+0x28c40], R7 ;  /* 0x028c4007050075a7 */ /* 0x001064000800017f */
[----:B-1----:R-:W-:Y:S05]  /*18750*/  @!P0 NANOSLEEP.SYNCS 0x989680 ;  /* 0x009896800000895d */ /* 0x002fea0003900000 */
[----:B------:R-:W1:Y:S02]  /*18760*/  @!P0 SYNCS.PHASECHK.TRANS64 P0, [R5+URZ+0x28c40], R7 ;  /* 0x028c4007050085a7 */ /* 0x000e64000800007f */
[----:B-1----:R-:W-:Y:S05]  /*18770*/  @!P0 BRA `(.L_x_3800) ;  /* 0xfffffffc00f08947 */ /* 0x002fea000383ffff */
[----:B------:R-:W-:Y:S05]  /*18780*/  BRA `(.L_x_3933) ;  /* 0xffffffb800107947 */ /* 0x000fea000383ffff */
.L_x_3803:
        /* <DEDUP_REMOVED lines=8> */
.L_x_3806:
[----:B0-----:R0:W1:Y:S02]  /*18810*/  SYNCS.PHASECHK.TRANS64.TRYWAIT P0, [R2+URZ+0x28c60], R5 ;  /* 0x028c6005020075a7 */ /* 0x001064000800017f */
[----:B-1----:R-:W-:Y:S05]  /*18820*/  @!P0 NANOSLEEP.SYNCS 0x989680 ;  /* 0x009896800000895d */ /* 0x002fea0003900000 */
[----:B------:R-:W1:Y:S02]  /*18830*/  @!P0 SYNCS.PHASECHK.TRANS64 P0, [R2+URZ+0x28c60], R5 ;  /* 0x028c6005020085a7 */ /* 0x000e64000800007f */
[----:B-1----:R-:W-:Y:S05]  /*18840*/  @!P0 BRA `(.L_x_3806) ;  /* 0xfffffffc00f08947 */ /* 0x002fea000383ffff */
[----:B------:R-:W-:Y:S05]  /*18850*/  BRA `(.L_x_3935) ;  /* 0xffffffbc00087947 */ /* 0x000fea000383ffff */
.L_x_3815:
[----:B--2---:R2:W3:Y:S02]  /*18860*/  SYNCS.PHASECHK.TRANS64.TRYWAIT P0, [R3+URZ+0x28c40], R5 ;  /* 0x028c4005030075a7 */ /* 0x0044e4000800017f */
[----:B---3--:R-:W-:Y:S05]  /*18870*/  @!P0 NANOSLEEP.SYNCS 0x989680 ;  /* 0x009896800000895d */ /* 0x008fea0003900000 */
[----:B------:R-:W3:Y:S02]  /*18880*/  @!P0 SYNCS.PHASECHK.TRANS64 P0, [R3+URZ+0x28c40], R5 ;  /* 0x028c4005030085a7 */ /* 0x000ee4000800007f */
[----:B---3--:R-:W-:Y:S05]  /*18890*/  @!P0 BRA `(.L_x_3815) ;  /* 0xfffffffc00f08947 */ /* 0x008fea000383ffff */
[----:B------:R-:W-:Y:S05]  /*188a0*/  BRA `(.L_x_3936) ;  /* 0xffffffc000cc7947 */ /* 0x000fea000383ffff */
.L_x_3817:
[----:B0-----:R0:W3:Y:S02]  /*188b0*/  SYNCS.PHASECHK.TRANS64.TRYWAIT P0, [R3+URZ+0x28c60], R5 ;  /* 0x028c6005030075a7 */ /* 0x0010e4000800017f */
[----:B---3--:R-:W-:Y:S05]  /*188c0*/  @!P0 NANOSLEEP.SYNCS 0x989680 ;  /* 0x009896800000895d */ /* 0x008fea0003900000 */
[----:B------:R-:W3:Y:S02]  /*188d0*/  @!P0 SYNCS.PHASECHK.TRANS64 P0, [R3+URZ+0x28c60], R5 ;  /* 0x028c6005030085a7 */ /* 0x000ee4000800007f */
[----:B---3--:R-:W-:Y:S05]  /*188e0*/  @!P0 BRA `(.L_x_3817) ;  /* 0xfffffffc00f08947 */ /* 0x008fea000383ffff */
[----:B------:R-:W-:Y:S05]  /*188f0*/  BRA `(.L_x_3937) ;  /* 0xffffffc4003c7947 */ /* 0x000fea000383ffff */
.L_x_3822:
[----:B--2---:R2:W3:Y:S02]  /*18900*/  SYNCS.PHASECHK.TRANS64.TRYWAIT P0, [R2+URZ+0x28c40], R3 ;  /* 0x028c4003020075a7 */ /* 0x0044e4000800017f */
[----:B---3--:R-:W-:Y:S05]  /*18910*/  @!P0 NANOSLEEP.SYNCS 0x989680 ;  /* 0x009896800000895d */ /* 0x008fea0003900000 */
[----:B------:R-:W3:Y:S02]  /*18920*/  @!P0 SYNCS.PHASECHK.TRANS64 P0, [R2+URZ+0x28c40], R3 ;  /* 0x028c4003020085a7 */ /* 0x000ee4000800007f */
[----:B---3--:R-:W-:Y:S05]  /*18930*/  @!P0 BRA `(.L_x_3822) ;  /* 0xfffffffc00f08947 */ /* 0x008fea000383ffff */
[----:B------:R-:W-:Y:S05]  /*18940*/  BRA `(.L_x_3938) ;  /* 0xffffffc800d47947 */ /* 0x000fea000383ffff */
.L_x_3824:
[----:B0-----:R0:W3:Y:S02]  /*18950*/  SYNCS.PHASECHK.TRANS64.TRYWAIT P1, [R2+URZ+0x28c60], R3 ;  /* 0x028c6003020075a7 */ /* 0x0010e4000802017f */
[----:B---3--:R-:W-:Y:S05]  /*18960*/  @!P1 NANOSLEEP.SYNCS 0x989680 ;  /* 0x009896800000995d */ /* 0x008fea0003900000 */
[----:B------:R-:W3:Y:S02]  /*18970*/  @!P1 SYNCS.PHASECHK.TRANS64 P1, [R2+URZ+0x28c60], R3 ;  /* 0x028c6003020095a7 */ /* 0x000ee4000802007f */
[----:B---3--:R-:W-:Y:S05]  /*18980*/  @!P1 BRA `(.L_x_3824) ;  /* 0xfffffffc00f09947 */ /* 0x008fea000383ffff */
[----:B------:R-:W-:Y:S05]  /*18990*/  BRA `(.L_x_3939) ;  /* 0xffffffcc00407947 */ /* 0x000fea000383ffff */
.L_x_3829:
[----:B---3--:R3:W4:Y:S02]  /*189a0*/  SYNCS.PHASECHK.TRANS64.TRYWAIT P0, [R2+URZ+0x28c40], R3 ;  /* 0x028c4003020075a7 */ /* 0x008724000800017f */
[----:B----4-:R-:W-:Y:S05]  /*189b0*/  @!P0 NANOSLEEP.SYNCS 0x989680 ;  /* 0x009896800000895d */ /* 0x010fea0003900000 */
[----:B------:R-:W4:Y:S02]  /*189c0*/  @!P0 SYNCS.PHASECHK.TRANS64 P0, [R2+URZ+0x28c40], R3 ;  /* 0x028c4003020085a7 */ /* 0x000f24000800007f */
[----:B----4-:R-:W-:Y:S05]  /*189d0*/  @!P0 BRA `(.L_x_3829) ;  /* 0xfffffffc00f08947 */ /* 0x010fea000383ffff */
[----:B------:R-:W-:Y:S05]  /*189e0*/  BRA `(.L_x_3940) ;  /* 0xffffffd000bc7947 */ /* 0x000fea000383ffff */
.L_x_3831:
[----:B0-----:R0:W2:Y:S02]  /*189f0*/  SYNCS.PHASECHK.TRANS64.TRYWAIT P1, [R2+URZ+0x28c60], R3 ;  /* 0x028c6003020075a7 */ /* 0x0010a4000802017f */
[----:B--2---:R-:W-:Y:S05]  /*18a00*/  @!P1 NANOSLEEP.SYNCS 0x989680 ;  /* 0x009896800000995d */ /* 0x004fea0003900000 */
[----:B------:R-:W2:Y:S02]  /*18a10*/  @!P1 SYNCS.PHASECHK.TRANS64 P1, [R2+URZ+0x28c60], R3 ;  /* 0x028c6003020095a7 */ /* 0x000ea4000802007f */
[----:B--2---:R-:W-:Y:S05]  /*18a20*/  @!P1 BRA `(.L_x_3831) ;  /* 0xfffffffc00f09947 */ /* 0x004fea000383ffff */
[----:B------:R-:W-:Y:S05]  /*18a30*/  BRA `(.L_x_3941) ;  /* 0xffffffd4002c7947 */ /* 0x000fea000383ffff */
.L_x_3836:
[----:B------:R-:W-:Y:S01]  /*18a40*/  BSSY B0, `(.L_x_3942) ;  /* 0x0000008000007945 */ /* 0x000fe20003800000 */
[----:B------:R-:W-:Y:S01]  /*18a50*/  MOV R13, R16 ;  /* 0x00000010000d7202 */ /* 0x000fe20000000f00 */
[----:B------:R-:W-:Y:S01]  /*18a60*/  IMAD.MOV.U32 R12, RZ, RZ, RZ ;  /* 0x000000ffff0c7224 */ /* 0x000fe200078e00ff */
[----:B------:R-:W-:Y:S01]  /*18a70*/  MOV R15, 0xffffffff ;  /* 0xffffffff000f7802 */ /* 0x000fe20000000f00 */
[----:B------:R-:W-:-:S07]  /*18a80*/  IMAD.MOV.U32 R11, RZ, RZ, 0x1f ;  /* 0x0000001fff0b7424 */ /* 0x000fce00078e00ff */
[----:B01----:R-:W-:Y:S05]  /*18a90*/  WARPSYNC.COLLECTIVE R15, `(.L_x_3943) ;  /* 0x000000000f087348 */ /* 0x003fea0003c00000 */
[----:B------:R2:W3:Y:S02]  /*18aa0*/  SHFL.IDX P6, R14, R13, R12, R11 ;  /* 0x0000000c0d0e7389 */ /* 0x0004e400000c000b */
[----:B0123--:R-:W-:Y:S01]  /*18ab0*/  ENDCOLLECTIVE ;  /* 0x000000000000791b */ /* 0x00ffe20003800000 */
.L_x_3943:
[----:B------:R-:W-:Y:S05]  /*18ac0*/  BSYNC B0 ;  /* 0x0000000000007941 */ /* 0x000fea0003800000 */
.L_x_3942:
[----:B------:R-:W-:Y:S01]  /*18ad0*/  IMAD.MOV.U32 R13, RZ, RZ, R16 ;  /* 0x000000ffff0d7224 */ /* 0x000fe200078e0010 */
[----:B------:R-:W-:Y:S01]  /*18ae0*/  MOV R12, 0x1 ;  /* 0x00000001000c7802 */ /* 0x000fe20000000f00 */
[----:B------:R-:W-:Y:S02]  /*18af0*/  IMAD.MOV.U32 R11, RZ, RZ, 0x1f ;  /* 0x0000001fff0b7424 */ /* 0x000fe400078e00ff */
[----:B------:R-:W-:Y:S02]  /*18b00*/  IMAD.MOV.U32 R15, RZ, RZ, -0x1 ;  /* 0xffffffffff0f7424 */ /* 0x000fe400078e00ff */
[----:B------:R-:W-:-:S07]  /*18b10*/  IMAD.MOV.U32 R4, RZ, RZ, R14 ;  /* 0x000000ffff047224 */ /* 0x000fce00078e000e */
[----:B------:R-:W-:Y:S05]  /*18b20*/  WARPSYNC.COLLECTIVE R15, `(.L_x_3944) ;  /* 0x000000000f087348 */ /* 0x000fea0003c00000 */
[----:B------:R0:W1:Y:S02]  /*18b30*/  SHFL.IDX P6, R14, R13, R12, R11 ;  /* 0x0000000c0d0e7389 */ /* 0x00006400000c000b */
[----:B01----:R-:W-:Y:S01]  /*18b40*/  ENDCOLLECTIVE ;  /* 0x000000000000791b */ /* 0x003fe20003800000 */
.L_x_3944:
[----:B------:R-:W-:Y:S01]  /*18b50*/  MOV R16, R14 ;  /* 0x0000000e00107202 */ /* 0x000fe20000000f00 */
[----:B------:R-:W-:Y:S06]  /*18b60*/  BRA `(.L_x_3945) ;  /* 0xffffffd8006c7947 */ /* 0x000fec000383ffff */
.L_x_3839:
[----:B------:R-:W-:Y:S01]  /*18b70*/  BSSY B0, `(.L_x_3946) ;  /* 0x0000008000007945 */ /* 0x000fe20003800000 */
[----:B-----5:R-:W-:Y:S01]  /*18b80*/  IMAD.MOV.U32 R13, RZ, RZ, R17 ;  /* 0x000000ffff0d7224 */ /* 0x020fe200078e0011 */
[----:B------:R-:W-:Y:S01]  /*18b90*/  MOV R11, RZ ;  /* 0x000000ff000b7202 */ /* 0x000fe20000000f00 */
[----:B------:R-:W-:Y:S02]  /*18ba0*/  IMAD.MOV.U32 R12, RZ, RZ, 0x1 ;  /* 0x00000001ff0c7424 */ /* 0x000fe400078e00ff */
[----:B------:R-:W-:-:S07]  /*18bb0*/  IMAD.MOV.U32 R15, RZ, RZ, -0x1 ;  /* 0xffffffffff0f7424 */ /* 0x000fce00078e00ff */
[----:B01234-:R-:W-:Y:S05]  /*18bc0*/  WARPSYNC.COLLECTIVE R15, `(.L_x_3947) ;  /* 0x000000000f087348 */ /* 0x01ffea0003c00000 */
[----:B------:R0:W0:Y:S02]  /*18bd0*/  SHFL.UP P6, R14, R13, R12, R11 ;  /* 0x0400000c0d0e7389 */ /* 0x00002400000c000b */
[----:B01234-:R-:W-:Y:S01]  /*18be0*/  ENDCOLLECTIVE ;  /* 0x000000000000791b */ /* 0x01ffe20003800000 */
.L_x_3947:
[----:B------:R-:W-:Y:S05]  /*18bf0*/  BSYNC B0 ;  /* 0x0000000000007941 */ /* 0x000fea0003800000 */
.L_x_3946:
        /* <DEDUP_REMOVED lines=10> */
.L_x_3948:
        /* <DEDUP_REMOVED lines=8> */
.L_x_3949:
        /* <DEDUP_REMOVED lines=8> */
.L_x_3950:
        /* <DEDUP_REMOVED lines=8> */
.L_x_3951:
[----:B------:R-:W-:Y:S01]  /*18e20*/  IMAD.MOV.U32 R12, RZ, RZ, 0x1f ;  /* 0x0000001fff0c7424 */ /* 0x000fe200078e00ff */
[----:B------:R-:W-:Y:S02]  /*18e30*/  MOV R11, 0x1f ;  /* 0x0000001f000b7802 */ /* 0x000fe40000000f00 */
[----:B------:R-:W-:-:S04]  /*18e40*/  SEL R3, R14, RZ, P0 ;  /* 0x000000ff0e037207 */ /* 0x000fc80000000000 */
[----:B------:R-:W-:-:S05]  /*18e50*/  IADD3 R2, R6, R3, RZ ;  /* 0x0000000306027210 */ /* 0x000fca0007ffe0ff */
[----:B------:R-:W-:-:S07]  /*18e60*/  IMAD.MOV.U32 R13, RZ, RZ, R2 ;  /* 0x000000ffff0d7224 */ /* 0x000fce00078e0002 */
[----:B------:R-:W-:Y:S05]  /*18e70*/  WARPSYNC.COLLECTIVE R15, `(.L_x_3952) ;  /* 0x000000000f087348 */ /* 0x000fea0003c00000 */
[----:B------:R0:W1:Y:S02]  /*18e80*/  SHFL.IDX P6, R14, R13, R12, R11 ;  /* 0x0000000c0d0e7389 */ /* 0x00006400000c000b */
[----:B01----:R-:W-:Y:S01]  /*18e90*/  ENDCOLLECTIVE ;  /* 0x000000000000791b */ /* 0x003fe20003800000 */
.L_x_3952:
[----:B------:R-:W-:Y:S05]  /*18ea0*/  BRA `(.L_x_3953) ;  /* 0xffffffd800307947 */ /* 0x000fea000383ffff */
.L_x_3844:
[----:B------:R-:W-:Y:S01]  /*18eb0*/  BSSY B0, `(.L_x_3954) ;  /* 0x0000008000007945 */ /* 0x000fe20003800000 */
[----:B-----5:R-:W-:Y:S01]  /*18ec0*/  IMAD.MOV.U32 R13, RZ, RZ, R17 ;  /* 0x000000ffff0d7224 */ /* 0x020fe200078e0011 */
[----:B------:R-:W-:Y:S01]  /*18ed0*/  MOV R11, RZ ;  /* 0x000000ff000b7202 */ /* 0x000fe20000000f00 */
[----:B------:R-:W-:Y:S02]  /*18ee0*/  IMAD.MOV.U32 R12, RZ, RZ, 0x1 ;  /* 0x00000001ff0c7424 */ /* 0x000fe400078e00ff */
[----:B------:R-:W-:-:S07]  /*18ef0*/  IMAD.MOV.U32 R15, RZ, RZ, -0x1 ;  /* 0xffffffffff0f7424 */ /* 0x000fce00078e00ff */
[----:B01----:R-:W-:Y:S05]  /*18f00*/  WARPSYNC.COLLECTIVE R15, `(.L_x_3955) ;  /* 0x000000000f087348 */ /* 0x003fea0003c00000 */
[----:B------:R2:W3:Y:S02]  /*18f10*/  SHFL.UP P6, R14, R13, R12, R11 ;  /* 0x0400000c0d0e7389 */ /* 0x0004e400000c000b */
[----:B0123--:R-:W-:Y:S01]  /*18f20*/  ENDCOLLECTIVE ;  /* 0x000000000000791b */ /* 0x00ffe20003800000 */
.L_x_3955:
[----:B------:R-:W-:Y:S05]  /*18f30*/  BSYNC B0 ;  /* 0x0000000000007941 */ /* 0x000fea0003800000 */
.L_x_3954:
        /* <DEDUP_REMOVED lines=10> */
.L_x_3956:
        /* <DEDUP_REMOVED lines=8> */
.L_x_3957:
        /* <DEDUP_REMOVED lines=8> */
.L_x_3958:
        /* <DEDUP_REMOVED lines=8> */
.L_x_3959:
        /* <DEDUP_REMOVED lines=8> */
.L_x_3960:
[----:B------:R-:W-:Y:S05]  /*191e0*/  BRA `(.L_x_3961) ;  /* 0xffffffd800147947 */ /* 0x000fea000383ffff */
.L_x_3846:
[----:B------:R-:W-:Y:S01]  /*191f0*/  BSSY B0, `(.L_x_3962) ;  /* 0x0000006000007945 */ /* 0x000fe20003800000 */
[----:B------:R-:W-:Y:S01]  /*19200*/  PLOP3.LUT P6, PT, P6, PT, PT, 0x8, 0x0 ;  /* 0x000000000000781c */ /* 0x000fe200037ce170 */
[----:B------:R-:W-:-:S12]  /*19210*/  IMAD.MOV.U32 R15, RZ, RZ, -0x1 ;  /* 0xffffffffff0f7424 */ /* 0x000fd800078e00ff */
[----:B01----:R-:W-:Y:S05]  /*19220*/  WARPSYNC.COLLECTIVE R15, `(.L_x_3963) ;  /* 0x000000000f087348 */ /* 0x003fea0003c00000 */
[----:B------:R-:W-:Y:S01]  /*19230*/  VOTE.ANY R14, PT, P6 ;  /* 0x00000000000e7806 */ /* 0x000fe200030e0100 */
[----:B01----:R-:W-:Y:S06]  /*19240*/  ENDCOLLECTIVE ;  /* 0x000000000000791b */ /* 0x003fec0003800000 */
.L_x_3963:
[----:B------:R-:W-:Y:S05]  /*19250*/  BSYNC B0 ;  /* 0x0000000000007941 */ /* 0x000fea0003800000 */
.L_x_3962:
[----:B------:R-:W-:Y:S01]  /*19260*/  IMAD.MOV.U32 R3, RZ, RZ, R14 ;  /* 0x000000ffff037224 */ /* 0x000fe200078e000e */
[----:B------:R-:W-:Y:S01]  /*19270*/  MOV R13, R17 ;  /* 0x00000011000d7202 */ /* 0x000fe20000000f00 */
[----:B------:R-:W-:Y:S01]  /*19280*/  IMAD.MOV.U32 R11, RZ, RZ, 0x1f ;  /* 0x0000001fff0b7424 */ /* 0x000fe200078e00ff */
[----:B------:R-:W-:Y:S01]  /*19290*/  MOV R15, 0xffffffff ;  /* 0xffffffff000f7802 */ /* 0x000fe20000000f00 */
[----:B------:R-:W0:Y:S02]  /*192a0*/  POPC R6, R3 ;  /* 0x0000000300067309 */ /* 0x000e240000000000 */
[----:B0-----:R-:W-:-:S07]  /*192b0*/  IMAD.MOV.U32 R12, RZ, RZ, R6 ;  /* 0x000000ffff0c7224 */ /* 0x001fce00078e0006 */
[----:B------:R-:W-:Y:S05]  /*192c0*/  WARPSYNC.COLLECTIVE R15, `(.L_x_3964) ;  /* 0x000000000f087348 */ /* 0x000fea0003c00000 */
[----:B------:R0:W1:Y:S02]  /*192d0*/  SHFL.IDX P6, R14, R13, R12, R11 ;  /* 0x0000000c0d0e7389 */ /* 0x00006400000c000b */
[----:B01----:R-:W-:Y:S01]  /*192e0*/  ENDCOLLECTIVE ;  /* 0x000000000000791b */ /* 0x003fe20003800000 */
.L_x_3964:
[----:B------:R-:W-:Y:S01]  /*192f0*/  IMAD.MOV.U32 R17, RZ, RZ, R14 ;  /* 0x000000ffff117224 */ /* 0x000fe200078e000e */
[----:B------:R-:W-:Y:S06]  /*19300*/  BRA `(.L_x_3965) ;  /* 0xffffffd800047947 */ /* 0x000fec000383ffff */
.L_x_3848:
[----:B------:R-:W-:Y:S01]  /*19310*/  BSSY B0, `(.L_x_3966) ;  /* 0x0000007000007945 */ /* 0x000fe20003800000 */
[----:B------:R-:W-:Y:S01]  /*19320*/  IMAD.MOV.U32 R13, RZ, RZ, R2 ;  /* 0x000000ffff0d7224 */ /* 0x000fe200078e0002 */
[----:B------:R-:W-:Y:S01]  /*19330*/  MOV R11, 0x1f ;  /* 0x0000001f000b7802 */ /* 0x000fe20000000f00 */
[----:B------:R-:W-:-:S07]  /*19340*/  IMAD.MOV.U32 R15, RZ, RZ, -0x1 ;  /* 0xffffffffff0f7424 */ /* 0x000fce00078e00ff */
[----:B0123--:R-:W-:Y:S05]  /*19350*/  WARPSYNC.COLLECTIVE R15, `(.L_x_3967) ;  /* 0x000000000f087348 */ /* 0x00ffea0003c00000 */
[----:B------:R4:W0:Y:S02]  /*19360*/  SHFL.IDX P6, R14, R13, R12, R11 ;  /* 0x0000000c0d0e7389 */ /* 0x00082400000c000b */
[----:B01234-:R-:W-:Y:S01]  /*19370*/  ENDCOLLECTIVE ;  /* 0x000000000000791b */ /* 0x01ffe20003800000 */
.L_x_3967:
[----:B------:R-:W-:Y:S05]  /*19380*/  BSYNC B0 ;  /* 0x0000000000007941 */ /* 0x000fea0003800000 */
.L_x_3966:
[----:B------:R-:W-:Y:S01]  /*19390*/  IMAD.MOV.U32 R7, RZ, RZ, R14 ;  /* 0x000000ffff077224 */ /* 0x000fe200078e000e */
[----:B------:R-:W-:Y:S06]  /*193a0*/  BRA `(.L_x_3847) ;  /* 0xffffffd400f87947 */ /* 0x000fec000383ffff */
.L_x_3852:
[----:B-1----:R1:W2:Y:S02]  /*193b0*/  SYNCS.PHASECHK.TRANS64.TRYWAIT P0, [R0+URZ+0x28c20], R3 ;  /* 0x028c2003000075a7 */ /* 0x0022a4000800017f */
[----:B--2---:R-:W-:Y:S05]  /*193c0*/  @!P0 NANOSLEEP.SYNCS 0x989680 ;  /* 0x009896800000895d */ /* 0x004fea0003900000 */
[----:B------:R-:W2:Y:S02]  /*193d0*/  @!P0 SYNCS.PHASECHK.TRANS64 P0, [R0+URZ+0x28c20], R3 ;  /* 0x028c2003000085a7 */ /* 0x000ea4000800007f */
[----:B--2---:R-:W-:Y:S05]  /*193e0*/  @!P0 BRA `(.L_x_3852) ;  /* 0xfffffffc00f08947 */ /* 0x004fea000383ffff */
[----:B------:R-:W-:Y:S05]  /*193f0*/  BRA `(.L_x_3968) ;  /* 0xffffffdc006c7947 */ /* 0x000fea000383ffff */
.L_x_3853:
[----:B------:R-:W2:Y:S01]  /*19400*/  S2R R2, SR_TID.X ;  /* 0x0000000000027919 */ /* 0x000ea20000002100 */
[----:B------:R-:W-:Y:S01]  /*19410*/  BSSY B0, `(.L_x_3969) ;  /* 0x000000a000007945 */ /* 0x000fe20003800000 */
[----:B------:R-:W-:Y:S01]  /*19420*/  IMAD.MOV.U32 R12, RZ, RZ, RZ ;  /* 0x000000ffff0c7224 */ /* 0x000fe200078e00ff */
[----:B------:R-:W-:Y:S01]  /*19430*/  MOV R15, 0xffffffff ;  /* 0xffffffff000f7802 */ /* 0x000fe20000000f00 */
[----:B------:R-:W-:Y:S01]  /*19440*/  IMAD.MOV.U32 R11, RZ, RZ, 0x1f ;  /* 0x0000001fff0b7424 */ /* 0x000fe200078e00ff */
[----:B--2---:R-:W-:-:S04]  /*19450*/  SHF.R.U32.HI R2, RZ, 0x5, R2 ;  /* 0x00000005ff027819 */ /* 0x004fc80000011602 */
[----:B------:R-:W-:-:S04]  /*19460*/  LOP3.LUT R2, R2, 0x3, RZ, 0xc0, !PT ;  /* 0x0000000302027812 */ /* 0x000fc800078ec0ff */
[----:B0-----:R-:W-:-:S07]  /*19470*/  MOV R13, R2 ;  /* 0x00000002000d7202 */ /* 0x001fce0000000f00 */
[----:B-1----:R-:W-:Y:S05]  /*19480*/  WARPSYNC.COLLECTIVE R15, `(.L_x_3970) ;  /* 0x000000000f087348 */ /* 0x002fea0003c00000 */
[----:B------:R0:W2:Y:S02]  /*19490*/  SHFL.IDX P6, R14, R13, R12, R11 ;  /* 0x0000000c0d0e7389 */ /* 0x0000a400000c000b */
[----:B012---:R-:W-:Y:S01]  /*194a0*/  ENDCOLLECTIVE ;  /* 0x000000000000791b */ /* 0x007fe20003800000 */
.L_x_3970:
[----:B------:R-:W-:Y:S05]  /*194b0*/  BSYNC B0 ;  /* 0x0000000000007941 */ /* 0x000fea0003800000 */
.L_x_3969:
[----:B------:R-:W-:Y:S05]  /*194c0*/  BRA `(.L_x_3971) ;  /* 0xffffffdc00547947 */ /* 0x000fea000383ffff */
.L_x_3854:
[----:B------:R-:W-:Y:S01]  /*194d0*/  BSSY B0, `(.L_x_3972) ;  /* 0x0000006000007945 */ /* 0x000fe20003800000 */
[----:B------:R-:W-:-:S07]  /*194e0*/  IMAD.MOV.U32 R15, RZ, RZ, -0x1 ;  /* 0xffffffffff0f7424 */ /* 0x000fce00078e00ff */
[----:B012---:R-:W-:Y:S05]  /*194f0*/  WARPSYNC.COLLECTIVE R15, `(.L_x_3973) ;  /* 0x000000000f0c7348 */ /* 0x007fea0003c00000 */
[----:B------:R-:W-:Y:S02]  /*19500*/  ELECT P6, UR62, PT ;  /* 0x00000000003e782f */ /* 0x000fe400038c0000 */
[----:B------:R-:W-:Y:S01]  /*19510*/  MOV R14, UR62 ;  /* 0x0000003e000e7c02 */ /* 0x000fe20008000f00 */
[----:B012---:R-:W-:Y:S10]  /*19520*/  ENDCOLLECTIVE ;  /* 0x000000000000791b */ /* 0x007ff40003800000 */
.L_x_3973:
[----:B------:R-:W-:Y:S05]  /*19530*/  BSYNC B0 ;  /* 0x0000000000007941 */ /* 0x000fea0003800000 */
.L_x_3972:
[----:B------:R-:W-:Y:S05]  /*19540*/  BRA `(.L_x_3974) ;  /* 0xffffffdc00487947 */ /* 0x000fea000383ffff */
.L_x_3856:
[----:B-1----:R1:W2:Y:S02]  /*19550*/  SYNCS.PHASECHK.TRANS64.TRYWAIT P0, [R6+URZ], R5 ;  /* 0x00000005060075a7 */ /* 0x0022a4000800017f */
[----:B--2---:R-:W-:Y:S05]  /*19560*/  @!P0 NANOSLEEP.SYNCS 0x989680 ;  /* 0x009896800000895d */ /* 0x004fea0003900000 */
[----:B------:R-:W2:Y:S02]  /*19570*/  @!P0 SYNCS.PHASECHK.TRANS64 P0, [R6+URZ], R5 ;  /* 0x00000005060085a7 */ /* 0x000ea4000800007f */
[----:B--2---:R-:W-:Y:S05]  /*19580*/  @!P0 BRA `(.L_x_3856) ;  /* 0xfffffffc00f08947 */ /* 0x004fea000383ffff */
[----:B------:R-:W-:Y:S05]  /*19590*/  BRA `(.L_x_3975) ;  /* 0xffffffdc00847947 */ /* 0x000fea000383ffff */
.L_x_3857:
[----:B--2---:R2:W3:Y:S02]  /*195a0*/  SYNCS.PHASECHK.TRANS64.TRYWAIT P0, [R7+URZ], R2 ;  /* 0x00000002070075a7 */ /* 0x0044e4000800017f */
[----:B---3--:R-:W-:Y:S05]  /*195b0*/  @!P0 NANOSLEEP.SYNCS 0x989680 ;  /* 0x009896800000895d */ /* 0x008fea0003900000 */
[----:B------:R-:W3:Y:S02]  /*195c0*/  @!P0 SYNCS.PHASECHK.TRANS64 P0, [R7+URZ], R2 ;  /* 0x00000002070085a7 */ /* 0x000ee4000800007f */
[----:B---3--:R-:W-:Y:S05]  /*195d0*/  @!P0 BRA `(.L_x_3857) ;  /* 0xfffffffc00f08947 */ /* 0x008fea000383ffff */
[----:B------:R-:W-:Y:S05]  /*195e0*/  BRA `(.L_x_3976) ;  /* 0xffffffdc00787947 */ /* 0x000fea000383ffff */
.L_x_3859:
[----:B---3--:R3:W4:Y:S02]  /*195f0*/  SYNCS.PHASECHK.TRANS64.TRYWAIT P0, [R4+URZ], R5 ;  /* 0x00000005040075a7 */ /* 0x008724000800017f */
[----:B----4-:R-:W-:Y:S05]  /*19600*/  @!P0 NANOSLEEP.SYNCS 0x989680 ;  /* 0x009896800000895d */ /* 0x010fea0003900000 */
[----:B------:R-:W4:Y:S02]  /*19610*/  @!P0 SYNCS.PHASECHK.TRANS64 P0, [R4+URZ], R5 ;  /* 0x00000005040085a7 */ /* 0x000f24000800007f */
[----:B----4-:R-:W-:Y:S05]  /*19620*/  @!P0 BRA `(.L_x_3859) ;  /* 0xfffffffc00f08947 */ /* 0x010fea000383ffff */
[----:B------:R-:W-:Y:S05]  /*19630*/  BRA `(.L_x_3977) ;  /* 0xffffffdc00807947 */ /* 0x000fea000383ffff */
.L_x_3978:
        /* <DEDUP_REMOVED lines=12> */
.L_x_4564:


//--------------------- .text._ZN7cutlass13device_kernelIN5flash11enable_sm90INS1_16FlashAttnFwdSm90INS1_25CollectiveMainloopFwdSm90ILi2EN4cute5tupleIJNS5_1CILi1EEES8_S8_EEENS6_IJNS7_ILi64EEESA_SA_EEELi512ENS_6half_tEfNS_4arch4Sm90ELb1ELb0ELb0ELb1ELb0ELb0ELb1ELb0ELb0ELb0ELb0ELb0EEENS1_21CollectiveEpilogueFwdINS6_IJSA_NS7_ILi512EEESA_EEES9_SC_SE_Li256ELb1ELb0ELb0ELb0EEENS1_36VarlenDynamicPersistentTileSchedulerILi64ELi64ELi256ELi32ELb0ELb0ELb1ELb1ELb1ELb1EEEEEEEEEvNT_6ParamsE --------------------------
	.section	.text._ZN7cutlass13device_kernelIN5flash11enable_sm90INS1_16FlashAttnFwdSm90INS1_25CollectiveMainloopFwdSm90ILi2EN4cute5tupleIJNS5_1CILi1EEES8_S8_EEENS6_IJNS7_ILi64EEESA_SA_EEELi512ENS_6half_tEfNS_4arch4Sm90ELb1ELb0ELb0ELb1ELb0ELb0ELb1ELb0ELb0ELb0ELb0ELb0EEENS1_21CollectiveEpilogueFwdINS6_IJSA_NS7_ILi512EEESA_EEES9_SC_SE_Li256ELb1ELb0ELb0ELb0EEENS1_36VarlenDynamicPersistentTileSchedulerILi64ELi64ELi256ELi32ELb0ELb0ELb1ELb1ELb1ELb1EEEEEEEEEvNT_6ParamsE,"ax",@progbits
	.align	128
.text._ZN7cutlass13device_kernelIN5flash11enable_sm90INS1_16FlashAttnFwdSm90INS1_25CollectiveMainloopFwdSm90ILi2EN4cute5tupleIJNS5_1CILi1EEES8_S8_EEENS6_IJNS7_ILi64EEESA_SA_EEELi512ENS_6half_tEfNS_4arch4Sm90ELb1ELb0ELb0ELb1ELb0ELb0ELb1ELb0ELb0ELb0ELb0ELb0EEENS1_21CollectiveEpilogueFwdINS6_IJSA_NS7_ILi512EEESA_EEES9_SC_SE_Li256ELb1ELb0ELb0ELb0EEENS1_36VarlenDynamicPersistentTileSchedulerILi64ELi64ELi256ELi32ELb0ELb0ELb1ELb1ELb1ELb1EEEEEEEEEvNT_6ParamsE:
        .type           _ZN7cutlass13device_kernelIN5flash11enable_sm90INS1_16FlashAttnFwdSm90INS1_25CollectiveMainloopFwdSm90ILi2EN4cute5tupleIJNS5_1CILi1EEES8_S8_EEENS6_IJNS7_ILi64EEESA_SA_EEELi512ENS_6half_tEfNS_4arch4Sm90ELb1ELb0ELb0ELb1ELb0ELb0ELb1ELb0ELb0ELb0ELb0ELb0EEENS1_21CollectiveEpilogueFwdINS6_IJSA_NS7_ILi512EEESA_EEES9_SC_SE_Li256ELb1ELb0ELb0ELb0EEENS1_36VarlenDynamicPersistentTileSchedulerILi64ELi64ELi256ELi32ELb0ELb0ELb1ELb1ELb1ELb1EEEEEEEEEvNT_6ParamsE,@function
        .size           _ZN7cutlass13device_kernelIN5flash11enable_sm90INS1_16FlashAttnFwdSm90INS1_25CollectiveMainloopFwdSm90ILi2EN4cute5tupleIJNS5_1CILi1EEES8_S8_EEENS6_IJNS7_ILi64EEESA_SA_EEELi512ENS_6half_tEfNS_4arch4Sm90ELb1ELb0ELb0ELb1ELb0ELb0ELb1ELb0ELb0ELb0ELb0ELb0EEENS1_21CollectiveEpilogueFwdINS6_IJSA_NS7_ILi512EEESA_EEES9_SC_SE_Li256ELb1ELb0ELb0ELb0EEENS1_36VarlenDynamicPersistentTileSchedulerILi64ELi64ELi256ELi32ELb0ELb0ELb1ELb1ELb1ELb1EEEEEEEEEvNT_6ParamsE,(.L_x_4565 - _ZN7cutlass13device_kernelIN5flash11enable_sm90INS1_16FlashAttnFwdSm90INS1_25CollectiveMainloopFwdSm90ILi2EN4cute5tupleIJNS5_1CILi1EEES8_S8_EEENS6_IJNS7_ILi64EEESA_SA_EEELi512ENS_6half_tEfNS_4arch4Sm90ELb1ELb0ELb0ELb1ELb0ELb0ELb1ELb0ELb0ELb0ELb0ELb0EEENS1_21CollectiveEpilogueFwdINS6_IJSA_NS7_ILi512EEESA_EEES9_SC_SE_Li256ELb1ELb0ELb0ELb0EEENS1_36VarlenDynamicPersistentTileSchedulerILi64ELi64ELi256ELi32ELb0ELb0ELb1ELb1ELb1ELb1EEEEEEEEEvNT_6ParamsE)
        .other          _ZN7cutlass13device_kernelIN5flash11enable_sm90INS1_16FlashAttnFwdSm90INS1_25CollectiveMainloopFwdSm90ILi2EN4cute5tupleIJNS5_1CILi1EEES8_S8_EEENS6_IJNS7_ILi64EEESA_SA_EEELi512ENS_6half_tEfNS_4arch4Sm90ELb1ELb0ELb0ELb1ELb0ELb0ELb1ELb0ELb0ELb0ELb0ELb0EEENS1_21CollectiveEpilogueFwdINS6_IJSA_NS7_ILi512EEESA_EEES9_SC_SE_Li256ELb1ELb0ELb0ELb0EEENS1_36VarlenDynamicPersistentTileSchedulerILi64ELi64ELi256ELi32ELb0ELb0ELb1ELb1ELb1ELb1EEEEEEEEEvNT_6ParamsE,@"STO_CUDA_ENTRY STV_DEFAULT"
_ZN7cutlass13device_kernelIN5flash11enable_sm90INS1_16FlashAttnFwdSm90INS1_25CollectiveMainloopFwdSm90ILi2EN4cute5tupleIJNS5_1CILi1EEES8_S8_EEENS6_IJNS7_ILi64EEESA_SA_EEELi512ENS_6half_tEfNS_4arch4Sm90ELb1ELb0ELb0ELb1ELb0ELb0ELb1ELb0ELb0ELb0ELb0ELb0EEENS1_21CollectiveEpilogueFwdINS6_IJSA_NS7_ILi512EEESA_EEES9_SC_SE_Li256ELb1ELb0ELb0ELb0EEENS1_36VarlenDynamicPersistentTileSchedulerILi64ELi64ELi256ELi32ELb0ELb0ELb1ELb1ELb1ELb1EEEEEEEEEvNT_6ParamsE:
        /* <DEDUP_REMOVED lines=24> */
.L_x_3980:
[----:B------:R-:W-:Y:S05]  /*0180*/  BSYNC B0 ;  /* 0x0000000000007941 */ /* 0x000fea0003800000 */
.L_x_3979:
        /* <DEDUP_REMOVED lines=21> */
[----:B0-----:R0:W1:Y:S01]  /*02e0*/  @UP1 SYNCS.EXCH.64 URZ, [UR8+0x38800], UR4 ;  /* 0x03880004083f15b2 */ /* 0x0010620008000100 */
[----:B------:R0:W2:Y:S04]  /*02f0*/  @UP2 SYNCS.EXCH.64 URZ, [UR8+0x38810], UR4 ;  /* 0x03881004083f25b2 */ /* 0x0000a80008000100 */
        /* <DEDUP_REMOVED lines=16> */
.L_x_3981:
        /* <DEDUP_REMOVED lines=22> */
.L_x_3982:
        /* <DEDUP_REMOVED lines=18> */
.L_x_3983:
        /* <DEDUP_REMOVED lines=22> */
.L_x_3984:
        /* <DEDUP_REMOVED lines=22> */
.L_x_3985:
[----:B0-----:R-:W-:Y:S01]  /*0940*/  UMOV UR4, 0x1 ;  /* 0x0000000100047882 */ /* 0x001fe20000000000 */
[----:B------:R-:W-:Y:S01]  /*0950*/  PLOP3.LUT P0, PT, PT, PT, UP0, 0x80, 0x0 ;  /* 0x000000000000781c */ /* 0x000fe20003f0f008 */
[----:B------:R-:W-:Y:S01]  /*0960*/  USEL UR4, UR4, 0x2, !UP0 ;  /* 0x0000000204047887 */ /* 0x000fe2000c000000 */
[----:B------:R-:W-:-:S05]  /*0970*/  NOP ;  /* 0x0000000000007918 */ /* 0x000fca0000000000 */
[----:B------:R-:W-:-:S05]  /*0980*/  IMAD.U32 R2, RZ, RZ, UR4 ;  /* 0x00000004ff027e24 */ /* 0x000fca000f8e00ff */
[----:B------:R0:W-:Y:S01]  /*0990*/  STL [R1+0x2c], R2 ;  /* 0x00002c0201007387 */ /* 0x0001e20000100800 */
[----:B-123--:R-:W-:Y:S06]  /*09a0*/  BAR.SYNC.DEFER_BLOCKING 0x0 ;  /* 0x0000000000007b1d */ /* 0x00efec0000010000 */
[----:B------:R-:W-:Y:S05]  /*09b0*/  @!P0 BRA `(.L_x_3986) ;  /* 0x000000e8000c8947 */ /* 0x000fea0003800000 */
.L_x_3987:
[----:B------:R-:W-:-:S08]  /*09c0*/  NOP ;  /* 0x0000000000007918 */ /* 0x000fd00000000000 */
[----:B------:R-:W1:Y:S02]  /*09d0*/  USETMAXREG.TRY_ALLOC.CTAPOOL UP0, 0xf0 ;  /* 0x000000f0000079c8 */ /* 0x000e640008000600 */
[----:B-1----:R-:W-:-:S13]  /*09e0*/  PLOP3.LUT P0, PT, PT, PT, UP0, 0x80, 0x0 ;  /* 0x000000000000781c */ /* 0x002fda0003f0f008 */
[----:B------:R-:W-:Y:S05]  /*09f0*/  @!P0 BRA `(.L_x_3987) ;  /* 0xfffffffc00f08947 */ /* 0x000fea000383ffff */
[----:B0-----:R-:W0:Y:S01]  /*0a00*/  S2R R2, SR_TID.X ;  /* 0x0000000000027919 */ /* 0x001e220000002100 */
[----:B------:R-:W1:Y:S01]  /*0a10*/  S2UR UR5, SR_CgaCtaId ;  /* 0x00000000000579c3 */ /* 0x000e620000008800 */
[----:B------:R-:W-:Y:S02]  /*0a20*/  UMOV UR4, 0x400 ;  /* 0x0000040000047882 */ /* 0x000fe40000000000 */
[----:B-1----:R-:W-:-:S06]  /*0a30*/  ULEA UR4, UR5, UR4, 0x18 ;  /* 0x0000000405047291 */ /* 0x002fcc000f8ec03f */
[----:B------:R-:W-:Y:S01]  /*0a40*/  IMAD.U32 R17, RZ, RZ, UR4 ;  /* 0x00000004ff117e24 */ /* 0x000fe2000f8e00ff */
[----:B0-----:R-:W-:Y:S01]  /*0a50*/  LOP3.LUT R0, R2, 0xffffff80, RZ, 0xc0, !PT ;  /* 0xffffff8002007812 */ /* 0x001fe200078ec0ff */
[----:B------:R-:W-:-:S03]  /*0a60*/  ULDC UR4, c[0x0][0xd14] ;  /* 0x0003450000047ab9 */ /* 0x000fc60000000800 */
[----:B------:R-:W-:-:S13]  /*0a70*/  ISETP.NE.AND P0, PT, R0, 0x80, PT ;  /* 0x000000800000780c */ /* 0x000fda0003f05270 */
[----:B------:R-:W-:Y:S06]  /*0a80*/  @!P0 BAR.ARV 0x8, 0xa0 ;  /* 0x0202800000008b1d */ /* 0x000fec0000002000 */
[----:B------:R-:W-:-:S13]  /*0a90*/  ISETP.GE.U32.AND P0, PT, R2, 0x100, PT ;  /* 0x000001000200780c */ /* 0x000fda0003f06070 */
[----:B------:R-:W-:Y:S08]  /*0aa0*/  @P0 BAR.ARV 0xf, 0x100 ;  /* 0x03c4000000000b1d */ /* 0x000ff00000002000 */
[----:B------:R-:W-:Y:S06]  /*0ab0*/  BAR.SYNC.DEFER_BLOCKING 0x5, 0x120 ;  /* 0x0144800000007b1d */ /* 0x000fec0000010000 */
[----:B------:R-:W0:Y:S02]  /*0ac0*/  LDS.128 R184, [R17+0x388d0] ;  /* 0x0388d00011b87984 */ /* 0x000e240000000c00 */
[----:B------:R-:W-:Y:S06]  /*0ad0*/  BAR.ARV 0x4, 0x120 ;  /* 0x0104800000007b1d */ /* 0x000fec0000002000 */
[----:B0-----:R-:W-:-:S13]  /*0ae0*/  ISETP.GE.AND P0, PT, R187, UR4, PT ;  /* 0x00000004bb007c0c */ /* 0x001fda000bf06270 */
[----:B------:R-:W-:Y:S05]  /*0af0*/  @P0 EXIT ;  /* 0x000000000000094d */ /* 0x000fea0003800000 */
[----:B------:R-:W2:Y:S01]  /*0b00*/  LDL R3, [R1+0x2c] ;  /* 0x00002c0001037983 */ /* 0x000ea20000100800 */
[----:B------:R-:W-:Y:S01]  /*0b10*/  VIADD R198, R2, 0xffffff80 ;  /* 0xffffff8002c67836 */ /* 0x000fe20000000000 */
[----:B------:R-:W-:Y:S01]  /*0b20*/  R2UR UR5, R186 ;  /* 0x00000000ba0572ca */ /* 0x000fe200000e0000 */
[----:B------:R-:W-:Y:S01]  /*0b30*/  IMAD.MOV.U32 R191, RZ, RZ, 0x40 ;  /* 0x00000040ffbf7424 */ /* 0x000fe200078e00ff */
[----:B------:R-:W-:Y:S01]  /*0b40*/  MOV R16, RZ ;  /* 0x000000ff00107202 */ /* 0x000fe20000000f00 */
[----:B------:R-:W-:Y:S01]  /*0b50*/  UMOV UR36, URZ ;  /* 0x0000003f00247c82 */ /* 0x000fe20008000000 */
[----:B--2---:R-:W-:Y:S02]  /*0b60*/  R2UR UR4, R3 ;  /* 0x00000000030472ca */ /* 0x004fe400000e0000 */
[----:B------:R-:W-:-:S04]  /*0b70*/  SHF.R.S32.HI R3, RZ, 0x1f, R198 ;  /* 0x0000001fff037819 */ /* 0x000fc800000114c6 */
[CC--:B------:R-:W-:Y:S02]  /*0b80*/  LEA.HI R0, R3.reuse, R198.reuse, RZ, 0x4 ;  /* 0x000000c603007211 */ /* 0x0c0fe400078f20ff */
[----:B------:R-:W-:Y:S02]  /*0b90*/  LEA.HI R4, R3, R198, RZ, 0x5 ;  /* 0x000000c603047211 */ /* 0x000fe400078f28ff */
[----:B------:R-:W-:Y:S02]  /*0ba0*/  SHF.R.S32.HI R11, RZ, 0x4, R0 ;  /* 0x00000004ff0b7819 */ /* 0x000fe40000011400 */
[C---:B------:R-:W-:Y:S01]  /*0bb0*/  LOP3.LUT R7, R0.reuse, 0xfffffff0, RZ, 0xc0, !PT ;  /* 0xfffffff000077812 */ /* 0x040fe200078ec0ff */
[----:B------:R-:W-:Y:S01]  /*0bc0*/  ULOP3.LUT UR40, UR4, 0x1, URZ, 0xfc, !UPT ;  /* 0x0000000104287892 */ /* 0x000fe2000f8efc3f */
[--C-:B------:R-:W-:Y:S02]  /*0bd0*/  SHF.R.S32.HI R13, RZ, 0x5, R4.reuse ;  /* 0x00000005ff0d7819 */ /* 0x100fe40000011404 */
[----:B------:R-:W-:Y:S01]  /*0be0*/  LEA.HI R2, R0, R11, RZ, 0x1 ;  /* 0x0000000b00027211 */ /* 0x000fe200078f08ff */
[----:B------:R-:W-:Y:S01]  /*0bf0*/  IMAD.IADD R9, R198, 0x1, -R7 ;  /* 0x00000001c6097824 */ /* 0x000fe200078e0a07 */
[----:B------:R-:W-:-:S02]  /*0c00*/  SHF.R.S32.HI R4, RZ, 0x1f, R4 ;  /* 0x0000001fff047819 */ /* 0x000fc40000011404 */
[-C--:B------:R-:W-:Y:S02]  /*0c10*/  LEA.HI R5, R3, R198.reuse, RZ, 0x7 ;  /* 0x000000c603057211 */ /* 0x080fe400078f38ff */
[----:B------:R-:W-:Y:S02]  /*0c20*/  LOP3.LUT R2, R2, 0x1ffffffe, RZ, 0xc0, !PT ;  /* 0x1ffffffe02027812 */ /* 0x000fe400078ec0ff */
[----:B------:R-:W-:Y:S02]  /*0c30*/  LEA.HI R4, R4, R13, RZ, 0x2 ;  /* 0x0000000d04047211 */ /* 0x000fe400078f10ff */
[----:B------:R-:W-:Y:S01]  /*0c40*/  SHF.R.S32.HI R0, RZ, 0x1f, R9 ;  /* 0x0000001fff007819 */ /* 0x000fe20000011409 */
[----:B------:R-:W-:Y:S01]  /*0c50*/  IMAD.IADD R11, R11, 0x1, -R2 ;  /* 0x000000010b0b7824 */ /* 0x000fe200078e0a02 */
[----:B------:R-:W-:Y:S02]  /*0c60*/  SHF.R.S32.HI R196, RZ, 0x7, R5 ;  /* 0x00000007ffc47819 */ /* 0x000fe40000011405 */
[----:B------:R-:W-:Y:S01]  /*0c70*/  LOP3.LUT R4, R4, 0x3ffffc, RZ, 0xc0, !PT ;  /* 0x003ffffc04047812 */ /* 0x000fe200078ec0ff */
[----:B------:R-:W-:Y:S01]  /*0c80*/  IMAD.SHL.U32 R11, R11, 0x8, RZ ;  /* 0x000000080b0b7824 */ /* 0x000fe200078e00ff */
        /* <DEDUP_REMOVED lines=8> */
[----:B------:R-:W-:Y:S01]  /*0d10*/  LEA R12, R6, R15, 0x4 ;  /* 0x0000000f060c7211 */ /* 0x000fe200078e20ff */
[----:B------:R-:W-:Y:S01]  /*0d20*/  IMAD.IADD R6, R9, 0x1, -R4 ;  /* 0x0000000109067824 */ /* 0x000fe200078e0a04 */
[----:B------:R-:W-:-:S02]  /*0d30*/  LOP3.LUT R10, R8, 0x7ffffe00, RZ, 0xc0, !PT ;  /* 0x7ffffe00080a7812 */ /* 0x000fc400078ec0ff */
[----:B------:R-:W-:Y:S01]  /*0d40*/  SHF.R.S32.HI R0, RZ, 0x1f, R7 ;  /* 0x0000001fff007819 */ /* 0x000fe20000011407 */
[C---:B------:R-:W-:Y:S01]  /*0d50*/  IMAD.SHL.U32 R8, R6.reuse, 0x40, RZ ;  /* 0x0000004006087824 */ /* 0x040fe200078e00ff */
[----:B------:R-:W-:Y:S01]  /*0d60*/  R2P PR, R6, 0x6 ;  /* 0x0000000606007804 */ /* 0x000fe20000000000 */
[--C-:B------:R-:W-:Y:S01]  /*0d70*/  IMAD.U32 R197, R12, 0x40, R11.reuse ;  /* 0x000000400cc57824 */ /* 0x100fe200078e000b */
[----:B------:R-:W-:Y:S01]  /*0d80*/  LEA.HI R2, R0, R7, RZ, 0x2 ;  /* 0x0000000700027211 */ /* 0x000fe200078f10ff */
[----:B------:R-:W-:Y:S01]  /*0d90*/  IMAD R10, R13, 0x400, R10 ;  /* 0x000004000d0a7824 */ /* 0x000fe200078e020a */
[----:B------:R-:W-:Y:S02]  /*0da0*/  LOP3.LUT R8, R8, 0x1c0, RZ, 0xc0, !PT ;  /* 0x000001c008087812 */ /* 0x000fe400078ec0ff */
[----:B------:R-:W-:Y:S02]  /*0db0*/  SHF.R.S32.HI R4, RZ, 0x2, R2 ;  /* 0x00000002ff047819 */ /* 0x000fe40000011402 */
[----:B------:R-:W-:-:S02]  /*0dc0*/  LOP3.LUT R11, R8, 0x8, R11, 0xf8, !PT ;  /* 0x00000008080b7812 */ /* 0x000fc400078ef80b */
[----:B------:R-:W-:Y:S02]  /*0dd0*/  SHF.R.U32.HI R8, RZ, 0x3, R8 ;  /* 0x00000003ff087819 */ /* 0x000fe40000011608 */
[----:B------:R-:W-:Y:S02]  /*0de0*/  SHF.R.S32.HI R9, RZ, 0x1f, R2 ;  /* 0x0000001fff097819 */ /* 0x000fe40000011402 */
[----:B------:R-:W-:Y:S02]  /*0df0*/  LOP3.LUT R11, R11, R8, RZ, 0x3c, !PT ;  /* 0x000000080b0b7212 */ /* 0x000fe400078e3cff */
[----:B------:R-:W-:Y:S02]  /*0e00*/  LOP3.LUT R2, R2, 0x7ffffffc, RZ, 0xc0, !PT ;  /* 0x7ffffffc02027812 */ /* 0x000fe400078ec0ff */
[----:B------:R-:W-:Y:S01]  /*0e10*/  LEA.HI R9, R9, R4, RZ, 0x3 ;  /* 0x0000000409097211 */ /* 0x000fe200078f18ff */
[----:B------:R-:W-:Y:S01]  /*0e20*/  IMAD.IADD R10, R10, 0x1, R11 ;  /* 0x000000010a0a7824 */ /* 0x000fe200078e020b */
[----:B------:R-:W-:Y:S01]  /*0e30*/  LEA.HI R5, R5, R196, RZ, 0x1 ;  /* 0x000000c405057211 */ /* 0x000fe200078f08ff */
[----:B------:R-:W-:Y:S01]  /*0e40*/  IMAD.IADD R22, R7, 0x1, -R2 ;  /* 0x0000000107167824 */ /* 0x000fe200078e0a02 */
[----:B------:R-:W-:Y:S01]  /*0e50*/  LEA.HI R0, R0, R7, RZ, 0x5 ;  /* 0x0000000700007211 */ /* 0x000fe200078f28ff */
[----:B------:R-:W-:Y:S01]  /*0e60*/  IMAD R189, R10, 0x2, R17 ;  /* 0x000000020abd7824 */ /* 0x000fe200078e0211 */
[----:B------:R-:W-:Y:S01]  /*0e70*/  LOP3.LUT R9, R9, 0xfffffff8, RZ, 0xc0, !PT ;  /* 0xfffffff809097812 */ /* 0x000fe200078ec0ff */
[----:B------:R-:W-:Y:S01]  /*0e80*/  IMAD.MOV.U32 R2, RZ, RZ, RZ ;  /* 0x000000ffff027224 */ /* 0x000fe200078e00ff */
        /* <DEDUP_REMOVED lines=8> */
[----:B------:R-:W-:Y:S01]  /*0f10*/  SHF.R.S32.HI R194, RZ, 0x3, R3 ;  /* 0x00000003ffc27819 */ /* 0x000fe20000011403 */
[----:B------:R-:W-:-:S02]  /*0f20*/  IMAD.IADD R5, R196, 0x1, -R5 ;  /* 0x00000001c4057824 */ /* 0x000fc400078e0a05 */
[C---:B------:R-:W-:Y:S01]  /*0f30*/  @P1 VIADD R190, R192.reuse, 0xffffffe0 ;  /* 0xffffffe0c0be1836 */ /* 0x040fe20000000000 */
[----:B------:R-:W-:Y:S01]  /*0f40*/  IADD3 R192, R192, R191, RZ ;  /* 0x000000bfc0c07210 */ /* 0x000fe20007ffe0ff */
[----:B------:R-:W-:Y:S02]  /*0f50*/  IMAD R18, R0, 0x10, R9 ;  /* 0x0000001000127824 */ /* 0x000fe400078e0209 */
[----:B------:R-:W-:Y:S02]  /*0f60*/  IMAD.SHL.U32 R23, R7, 0x8, RZ ;  /* 0x0000000807177824 */ /* 0x000fe400078e00ff */
[----:B------:R-:W-:Y:S02]  /*0f70*/  IMAD.SHL.U32 R188, R5, 0x100, RZ ;  /* 0x0000010005bc7824 */ /* 0x000fe400078e00ff */
[----:B------:R-:W-:Y:S02]  /*0f80*/  IMAD.SHL.U32 R22, R22, 0x2, RZ ;  /* 0x0000000216167824 */ /* 0x000fe400078e00ff */
[----:B------:R-:W-:-:S07]  /*0f90*/  IMAD.IADD R191, R191, 0x1, R190 ;  /* 0x00000001bfbf7824 */ /* 0x000fce00078e02be */
.L_x_4038:
[----:B0-----:R-:W0:Y:S01]  /*0fa0*/  LDC.64 R4, c[0x0][0xd60] ;  /* 0x00035800ff047b82 */ /* 0x001e220000000a00 */
[----:B------:R-:W-:Y:S01]  /*0fb0*/  ULDC.64 UR10, c[0x0][0x208] ;  /* 0x00008200000a7ab9 */ /* 0x000fe20000000a00 */
[----:B------:R-:W-:Y:S01]  /*0fc0*/  ULDC.64 UR6, c[0x0][0xb20] ;  /* 0x0002c80000067ab9 */ /* 0x000fe20000000a00 */
[----:B------:R-:W-:-:S05]  /*0fd0*/  ULDC.64 UR8, c[0x0][0xb10] ;  /* 0x0002c40000087ab9 */ /* 0x000fca0000000a00 */
[----:B-1----:R-:W1:Y:S08]  /*0fe0*/  LDC.64 R8, c[0x0][0x3f8] ;  /* 0x0000fe00ff087b82 */ /* 0x002e700000000a00 */
[----:B--2---:R-:W2:Y:S01]  /*0ff0*/  LDC R184, c[0x0][0x288] ;  /* 0x0000a200ffb87b82 */ /* 0x004ea20000000800 */
[----:B0-----:R-:W-:-:S07]  /*1000*/  IMAD.WIDE R4, R187, 0x4, R4 ;  /* 0x00000004bb047825 */ /* 0x001fce00078e0204 */
[----:B------:R-:W0:Y:S01]  /*1010*/  LDC R0, c[0x0][0x404] ;  /* 0x00010100ff007b82 */ /* 0x000e220000000800 */
[----:B---3--:R-:W3:Y:S01]  /*1020*/  LDG.E R4, desc[UR10][R4.64] ;  /* 0x0000000a04047981 */ /* 0x008ee2000c1e1900 */
[----:B------:R-:W-:Y:S01]  /*1030*/  UISETP.NE.U32.AND UP0, UPT, UR6, URZ, UPT ;  /* 0x0000003f0600728c */ /* 0x000fe2000bf05070 */
[----:B------:R-:W-:Y:S01]  /*1040*/  IMAD.MOV.U32 R3, RZ, RZ, RZ ;  /* 0x000000ffff037224 */ /* 0x000fe200078e00ff */
[----:B------:R-:W-:-:S04]  /*1050*/  UISETP.NE.U32.AND UP1, UPT, UR8, URZ, UPT ;  /* 0x0000003f0800728c */ /* 0x000fc8000bf25070 */
[----:B------:R-:W4:Y:S01]  /*1060*/  LDC R11, c[0x0][0x2e0] ;  /* 0x0000b800ff0b7b82 */ /* 0x000f220000000800 */
[----:B------:R-:W-:Y:S02]  /*1070*/  UISETP.NE.AND.EX UP0, UPT, UR7, URZ, UPT, UP0 ;  /* 0x0000003f0700728c */ /* 0x000fe4000bf05300 */
[----:B------:R-:W-:-:S04]  /*1080*/  UISETP.NE.AND.EX UP1, UPT, UR9, URZ, UPT, UP1 ;  /* 0x0000003f0900728c */ /* 0x000fc8000bf25310 */
[----:B------:R-:W-:Y:S02]  /*1090*/  PLOP3.LUT P0, PT, PT, PT, UP0, 0x80, 0x0 ;  /* 0x000000000000781c */ /* 0x000fe40003f0f008 */
[----:B------:R-:W-:Y:S01]  /*10a0*/  PLOP3.LUT P2, PT, PT, PT, UP1, 0x80, 0x0 ;  /* 0x000000000000781c */ /* 0x000fe20003f4f018 */
[----:B------:R-:W-:Y:S01]  /*10b0*/  UMOV UR37, UR5 ;  /* 0x0000000500257c82 */ /* 0x000fe20008000000 */
[----:B---3--:R-:W-:-:S13]  /*10c0*/  R2UR UR39, R4 ;  /* 0x00000000042772ca */ /* 0x008fda00000e0000 */
[----:B------:R-:W-:Y:S02]  /*10d0*/  USHF.R.S32.HI UR38, URZ, 0x1f, UR39 ;  /* 0x0000001f3f267899 */ /* 0x000fe40008011427 */
[----:B------:R-:W-:-:S04]  /*10e0*/  @UP0 ULEA UR6, UP2, UR39, UR6, 0x2 ;  /* 0x0000000627060291 */ /* 0x000fc8000f84103f */
[----:B------:R-:W-:Y:S02]  /*10f0*/  @UP0 ULEA.HI.X UR7, UR39, UR7, UR38, 0x2, UP2 ;  /* 0x0000000727070291 */ /* 0x000fe400090f1426 */
[----:B------:R-:W-:Y:S01]  /*1100*/  @UP1 ULEA UR8, UP0, UR39, UR8, 0x2 ;  /* 0x0000000827081291 */ /* 0x000fe2000f80103f */
[----:B------:R-:W-:-:S03]  /*1110*/  IMAD.U32 R4, RZ, RZ, UR6 ;  /* 0x00000006ff047e24 */ /* 0x000fc6000f8e00ff */
[----:B------:R-:W-:Y:S01]  /*1120*/  IMAD.U32 R5, RZ, RZ, UR7 ;  /* 0x00000007ff057e24 */ /* 0x000fe2000f8e00ff */
[----:B------:R-:W-:Y:S01]  /*1130*/  @UP1 ULEA.HI.X UR9, UR39, UR9, UR38, 0x2, UP0 ;  /* 0x0000000927091291 */ /* 0x000fe200080f1426 */
[----:B------:R-:W-:Y:S01]  /*1140*/  IMAD.U32 R6, RZ, RZ, UR8 ;  /* 0x00000008ff067e24 */ /* 0x000fe2000f8e00ff */
[----:B------:R-:W-:Y:S02]  /*1150*/  ULDC.64 UR6, c[0x0][0xb18] ;  /* 0x0002c60000067ab9 */ /* 0x000fe40000000a00 */
[----:B------:R3:W5:Y:S01]  /*1160*/  @P0 LDG.E R3, desc[UR10][R4.64] ;  /* 0x0000000a04030981 */ /* 0x000762000c1e1900 */
[----:B-1----:R-:W-:Y:S01]  /*1170*/  ISETP.NE.U32.AND P0, PT, R8, RZ, PT ;  /* 0x000000ff0800720c */ /* 0x002fe20003f05070 */
[----:B------:R-:W-:Y:S01]  /*1180*/  IMAD.U32 R7, RZ, RZ, UR9 ;  /* 0x00000009ff077e24 */ /* 0x000fe2000f8e00ff */
[----:B------:R-:W-:Y:S02]  /*1190*/  ISETP.NE.U32.AND P1, PT, RZ, UR6, PT ;  /* 0x00000006ff007c0c */ /* 0x000fe4000bf25070 */
[----:B------:R-:W-:-:S02]  /*11a0*/  ISETP.NE.AND.EX P0, PT, R9, RZ, PT, P0 ;  /* 0x000000ff0900720c */ /* 0x000fc40003f05300 */
[----:B--2---:R3:W5:Y:S01]  /*11b0*/  @P2 LDG.E R184, desc[UR10][R6.64] ;  /* 0x0000000a06b82981 */ /* 0x004762000c1e1900 */
[----:B------:R-:W-:Y:S02]  /*11c0*/  ISETP.NE.AND.EX P1, PT, RZ, UR7, PT, P1 ;  /* 0x00000007ff007c0c */ /* 0x000fe4000bf25310 */
[----:B0-----:R-:W-:Y:S01]  /*11d0*/  SEL R0, R0, 0x1, P0 ;  /* 0x0000000100007807 */ /* 0x001fe20000000000 */
[----:B----4-:R-:W-:Y:S10]  /*11e0*/  @P2 BRA `(.L_x_3988) ;  /* 0x0000000000302947 */ /* 0x010ff40003800000 */
[----:B------:R-:W-:Y:S02]  /*11f0*/  ULDC.64 UR4, c[0x0][0xaf8] ;  /* 0x0002be0000047ab9 */ /* 0x000fe40000000a00 */
[----:B------:R-:W-:-:S04]  /*1200*/  ISETP.NE.U32.AND P0, PT, RZ, UR4, PT ;  /* 0x00000004ff007c0c */ /* 0x000fc8000bf05070 */
[----:B------:R-:W-:-:S13]  /*1210*/  ISETP.NE.AND.EX P0, PT, RZ, UR5, PT, P0 ;  /* 0x00000005ff007c0c */ /* 0x000fda000bf05300 */
[----:B------:R-:W-:Y:S05]  /*1220*/  @!P0 BRA `(.L_x_3988) ;  /* 0x0000000000208947 */ /* 0x000fea0003800000 */
[----:B------:R-:W-:Y:S01]  /*1230*/  ULDC.64 UR4, c[0x0][0xaf8] ;  /* 0x0002be0000047ab9 */ /* 0x000fe20000000a00 */
[----:B------:R-:W-:Y:S01]  /*1240*/  ULDC.64 UR8, c[0x0][0x208] ;  /* 0x0000820000087ab9 */ /* 0x000fe20000000a00 */
[----:B------:R-:W-:-:S06]  /*1250*/  UIMAD.WIDE UR4, UR39, 0x4, UR4 ;  /* 0x00000004270478a5 */ /* 0x000fcc000f8e0204 */
[----:B---3--:R-:W-:Y:S02]  /*1260*/  IMAD.U32 R4, RZ, RZ, UR4 ;  /* 0x00000004ff047e24 */ /* 0x008fe4000f8e00ff */
[----:B------:R-:W-:-:S05]  /*1270*/  IMAD.U32 R5, RZ, RZ, UR5 ;  /* 0x00000005ff057e24 */ /* 0x000fca000f8e00ff */
[----:B-----5:R-:W2:Y:S04]  /*1280*/  LDG.E R184, desc[UR8][R4.64] ;  /* 0x0000000804b87981 */ /* 0x020ea8000c1e1900 */
[----:B------:R-:W2:Y:S02]  /*1290*/  LDG.E R7, desc[UR8][R4.64+0x4] ;  /* 0x0000040804077981 */ /* 0x000ea4000c1e1900 */
[----:B--2---:R-:W-:-:S07]  /*12a0*/  IMAD.IADD R184, R7, 0x1, -R184 ;  /* 0x0000000107b87824 */ /* 0x004fce00078e0ab8 */
.L_x_3988:
[----:B------:R-:W-:Y:S02]  /*12b0*/  IMAD R186, R0, R11, RZ ;  /* 0x0000000b00ba7224 */ /* 0x000fe400078e02ff */
[----:B------:R-:W-:Y:S01]  /*12c0*/  IMAD.MOV.U32 R193, RZ, RZ, R185 ;  /* 0x000000ffffc17224 */ /* 0x000fe200078e00b9 */
[----:B------:R-:W-:Y:S06]  /*12d0*/  @!P1 BRA `(.L_x_3989) ;  /* 0x00000000001c9947 */ /* 0x000fec0003800000 */
[----:B------:R-:W-:Y:S01]  /*12e0*/  ULEA UR4, UP0, UR39, UR6, 0x2 ;  /* 0x0000000627047291 */ /* 0x000fe2000f80103f */
[----:B------:R-:W-:-:S03]  /*12f0*/  ULDC.64 UR8, c[0x0][0x208] ;  /* 0x0000820000087ab9 */ /* 0x000fc60000000a00 */
[----:B------:R-:W-:Y:S02]  /*1300*/  ULEA.HI.X UR5, UR39, UR7, UR38, 0x2, UP0 ;  /* 0x0000000727057291 */ /* 0x000fe400080f1426 */
[----:B---3--:R-:W-:-:S04]  /*1310*/  MOV R4, UR4 ;  /* 0x0000000400047c02 */ /* 0x008fc80008000f00 */
[----:B------:R-:W-:-:S05]  /*1320*/  IMAD.U32 R5, RZ, RZ, UR5 ;  /* 0x00000005ff057e24 */ /* 0x000fca000f8e00ff */
[----:B------:R0:W5:Y:S01]  /*1330*/  LDG.E R186, desc[UR8][R4.64] ;  /* 0x0000000804ba7981 */ /* 0x000162000c1e1900 */
[----:B------:R-:W-:Y:S05]  /*1340*/  BRA `(.L_x_3990) ;  /* 0x0000000000307947 */ /* 0x000fea0003800000 */
.L_x_3989:
        /* <DEDUP_REMOVED lines=9> */
[----:B------:R-:W2:Y:S04]  /*13e0*/  LDG.E R186, desc[UR6][R4.64] ;  /* 0x0000000604ba7981 */ /* 0x000ea8000c1e1900 */
[----:B------:R-:W2:Y:S02]  /*13f0*/  LDG.E R7, desc[UR6][R4.64+0x4] ;  /* 0x0000040604077981 */ /* 0x000ea4000c1e1900 */
[----:B--2---:R-:W-:-:S07]  /*1400*/  IMAD.IADD R186, R7, 0x1, -R186 ;  /* 0x0000000107ba7824 */ /* 0x004fce00078e0aba */
.L_x_3990:
[----:B-----5:R-:W-:Y:S01]  /*1410*/  IMAD.IADD R186, R186, 0x1, -R3 ;  /* 0x00000001baba7824 */ /* 0x020fe200078e0a03 */
[----:B------:R-:W-:Y:S01]  /*1420*/  UISETP.NE.AND UP0, UPT, UR41, 0x1, UPT ;  /* 0x000000012900788c */ /* 0x000fe2000bf05270 */
[----:B------:R-:W-:Y:S02]  /*1430*/  LEA R3, R185, 0x7f, 0x6 ;  /* 0x0000007fb9037811 */ /* 0x000fe400078e30ff */
[----:B------:R-:W-:Y:S01]  /*1440*/  CS2R R150, SRZ ;  /* 0x0000000000967805 */ /* 0x000fe2000001ff00 */
[C---:B------:R-:W-:Y:S01]  /*1450*/  VIADD R0, R186.reuse, 0x3f ;  /* 0x0000003fba007836 */ /* 0x040fe20000000000 */
[----:B------:R-:W-:Y:S02]  /*1460*/  CS2R R148, SRZ ;  /* 0x0000000000947805 */ /* 0x000fe4000001ff00 */
[----:B0--3--:R-:W-:Y:S02]  /*1470*/  IADD3 R4, R186, R3, -R184 ;  /* 0x00000003ba047210 */ /* 0x009fe40007ffe8b8 */
[----:B------:R-:W-:-:S02]  /*1480*/  CS2R R146, SRZ ;  /* 0x0000000000927805 */ /* 0x000fc4000001ff00 */
[----:B------:R-:W-:Y:S02]  /*1490*/  PLOP3.LUT P0, PT, PT, PT, UP0, 0x80, 0x0 ;  /* 0x000000000000781c */ /* 0x000fe40003f0f008 */
[----:B------:R-:W-:Y:S02]  /*14a0*/  CS2R R144, SRZ ;  /* 0x0000000000907805 */ /* 0x000fe4000001ff00 */
[----:B------:R-:W-:Y:S02]  /*14b0*/  SHF.R.S32.HI R3, RZ, 0x1f, R0 ;  /* 0x0000001fff037819 */ /* 0x000fe40000011400 */
[----:B------:R-:W-:Y:S02]  /*14c0*/  CS2R R142, SRZ ;  /* 0x00000000008e7805 */ /* 0x000fe4000001ff00 */
[----:B------:R-:W-:Y:S02]  /*14d0*/  SHF.R.S32.HI R5, RZ, 0x1f, R4 ;  /* 0x0000001fff057819 */ /* 0x000fe40000011404 */
[----:B------:R-:W-:-:S02]  /*14e0*/  CS2R R140, SRZ ;  /* 0x00000000008c7805 */ /* 0x000fc4000001ff00 */
[----:B------:R-:W-:Y:S01]  /*14f0*/  LEA.HI R3, R3, R0, RZ, 0x6 ;  /* 0x0000000003037211 */ /* 0x000fe200078f30ff */
[----:B------:R-:W-:Y:S01]  /*1500*/  IMAD.MOV.U32 R0, RZ, RZ, RZ ;  /* 0x000000ffff007224 */ /* 0x000fe200078e00ff */
[----:B------:R-:W-:Y:S02]  /*1510*/  LEA.HI R5, R5, R4, RZ, 0x6 ;  /* 0x0000000405057211 */ /* 0x000fe400078f30ff */
[----:B------:R-:W-:Y:S02]  /*1520*/  CS2R R138, SRZ ;  /* 0x00000000008a7805 */ /* 0x000fe4000001ff00 */
[----:B------:R-:W-:Y:S01]  /*1530*/  SHF.R.S32.HI R168, RZ, 0x6, R3 ;  /* 0x00000006ffa87819 */ /* 0x000fe20000011403 */
[----:B------:R-:W-:Y:S01]  /*1540*/  IMAD.MOV.U32 R3, RZ, RZ, RZ ;  /* 0x000000ffff037224 */ /* 0x000fe200078e00ff */
[----:B------:R-:W-:Y:S02]  /*1550*/  SHF.R.S32.HI R5, RZ, 0x6, R5 ;  /* 0x00000006ff057819 */ /* 0x000fe40000011405 */
[----:B------:R-:W-:-:S02]  /*1560*/  CS2R R136, SRZ ;  /* 0x0000000000887805 */ /* 0x000fc4000001ff00 */
[----:B------:R-:W-:Y:S02]  /*1570*/  CS2R R134, SRZ ;  /* 0x0000000000867805 */ /* 0x000fe4000001ff00 */
[----:B------:R-:W-:Y:S02]  /*1580*/  CS2R R132, SRZ ;  /* 0x0000000000847805 */ /* 0x000fe4000001ff00 */
[----:B------:R-:W-:Y:S02]  /*1590*/  VIMNMX R168, R168, R5, PT ;  /* 0x00000005a8a87248 */ /* 0x000fe40003fe0100 */
        /* <DEDUP_REMOVED lines=51> */
[----:B------:R-:W-:Y:S01]  /*18d0*/  MOV R169, RZ ;  /* 0x000000ff00a97202 */ /* 0x000fe20000000f00 */
[----:B------:R-:W-:Y:S01]  /*18e0*/  IMAD.MOV.U32 R7, RZ, RZ, RZ ;  /* 0x000000ffff077224 */ /* 0x000fe200078e00ff */
[----:B------:R-:W-:Y:S01]  /*18f0*/  CS2R R170, SRZ ;  /* 0x0000000000aa7805 */ /* 0x000fe2000001ff00 */
[----:B------:R-:W-:Y:S01]  /*1900*/  IMAD.MOV.U32 R24, RZ, RZ, RZ ;  /* 0x000000ffff187224 */ /* 0x000fe200078e00ff */
[----:B------:R-:W-:Y:S01]  /*1910*/  CS2R R26, SRZ ;  /* 0x00000000001a7805 */ /* 0x000fe2000001ff00 */
[----:B------:R-:W-:Y:S01]  /*1920*/  IMAD.MOV.U32 R172, RZ, RZ, RZ ;  /* 0x000000ffffac7224 */ /* 0x000fe200078e00ff */
[----:B------:R-:W-:Y:S06]  /*1930*/  @!P0 BRA `(.L_x_3991) ;  /* 0x0000001400e88947 */ /* 0x000fec0003800000 */
        /* <DEDUP_REMOVED lines=13> */
[----:B------:R-:W-:Y:S01]  /*1a10*/  UMOV UR7, 0x40000040 ;  /* 0x4000004000077882 */ /* 0x000fe20000000000 */
[----:B------:R-:W1:Y:S01]  /*1a20*/  S2R R20, SR_TID.X ;  /* 0x0000000000147919 */ /* 0x000e620000002100 */
[----:B0-----:R-:W-:-:S04]  /*1a30*/  LEA.HI R5, R4, R4, RZ, 0x1 ;  /* 0x0000000404057211 */ /* 0x001fc800078f08ff */
[----:B------:R-:W-:Y:S01]  /*1a40*/  LOP3.LUT R5, R5, 0x1fffe, RZ, 0xc0, !PT ;  /* 0x0001fffe05057812 */ /* 0x000fe200078ec0ff */
[----:B------:R-:W-:-:S04]  /*1a50*/  WARPGROUP.ARRIVE ;  /* 0x00000000000079c5 */ /* 0x000fc80000000000 */
        /* <DEDUP_REMOVED lines=10> */
[----:B------:R-:W-:Y:S01]  /*1b00*/  VIADD R8, R5, 0x2 ;  /* 0x0000000205087836 */ /* 0x000fe20000000000 */
[----:B------:R-:W-:-:S02]  /*1b10*/  LOP3.LUT R7, R4, 0x2000000, RZ, 0xfc, !PT ;  /* 0x0200000004077812 */ /* 0x000fc400078efcff */
[----:B-1----:R-:W-:Y:S02]  /*1b20*/  LOP3.LUT R20, R20, 0x7f, RZ, 0xc0, !PT ;  /* 0x0000007f14147812 */ /* 0x002fe400078ec0ff */
[----:B------:R-:W-:Y:S01]  /*1b30*/  R2UR UR12, R8 ;  /* 0x00000000080c72ca */ /* 0x000fe200000e0000 */
[----:B------:R-:W-:Y:S01]  /*1b40*/  IMAD R4, R2, 0x1000, R7 ;  /* 0x0000100002047824 */ /* 0x000fe200078e0207 */
[C---:B------:R-:W-:Y:S01]  /*1b50*/  IADD3 R8, R5.reuse, 0x4, RZ ;  /* 0x0000000405087810 */ /* 0x040fe20007ffe0ff */
[----:B------:R-:W-:Y:S01]  /*1b60*/  VIADD R5, R5, 0x6 ;  /* 0x0000000605057836 */ /* 0x000fe20000000000 */
[----:B------:R-:W-:Y:S01]  /*1b70*/  ISETP.NE.AND P1, PT, R20, RZ, PT ;  /* 0x000000ff1400720c */ /* 0x000fe20003f25270 */
[C---:B------:R-:W-:Y:S01]  /*1b80*/  VIADD R6, R4.reuse, 0x80 ;  /* 0x0000008004067836 */ /* 0x040fe20000000000 */
[----:B------:R-:W-:Y:S02]  /*1b90*/  R2UR UR10, R4 ;  /* 0x00000000040a72ca */ /* 0x000fe400000e0000 */
[----:B------:R-:W-:-:S02]  /*1ba0*/  R2UR UR16, R8 ;  /* 0x00000000081072ca */ /* 0x000fc400000e0000 */
[----:B------:R-:W-:Y:S01]  /*1bb0*/  R2UR UR14, R6 ;  /* 0x00000000060e72ca */ /* 0x000fe200000e0000 */
[C---:B------:R-:W-:Y:S01]  /*1bc0*/  VIADD R6, R4.reuse, 0x100 ;  /* 0x0000010004067836 */ /* 0x040fe20000000000 */
[----:B------:R-:W-:Y:S01]  /*1bd0*/  R2UR UR4, R5 ;  /* 0x00000000050472ca */ /* 0x000fe200000e0000 */
[----:B------:R-:W-:-:S03]  /*1be0*/  VIADD R4, R4, 0x180 ;  /* 0x0000018004047836 */ /* 0x000fc60000000000 */
[----:B------:R-:W-:Y:S02]  /*1bf0*/  R2UR UR18, R6 ;  /* 0x00000000061272ca */ /* 0x000fe400000e0000 */
[----:B------:R-:W-:Y:S01]  /*1c00*/  R2UR UR6, R4 ;  /* 0x00000000040672ca */ /* 0x000fe200000e0000 */
[----:B------:R-:W-:Y:S01]  /*1c10*/  HGMMA.64x256x16.F32 R24, gdesc[UR8].tnspB, RZ, !UPT, gsb0 ;  /* 0x43e00000081879f0 */ /* 0x000fe2000c0008ff */
[----:B------:R-:W-:-:S04]  /*1c20*/  @!P1 IMAD R4, R2, 0x8, R17 ;  /* 0x0000000802049824 */ /* 0x000fc800078e0211 */
[----:B------:R-:W-:-:S05]  /*1c30*/  @!P1 VIADD R4, R4, 0x38860 ;  /* 0x0003886004049836 */ /* 0x000fca0000000000 */
[----:B------:R-:W-:Y:S01]  /*1c40*/  @!P1 PRMT R4, RZ, 0x654, R4 ;  /* 0x00000654ff049816 */ /* 0x000fe20000000004 */
[----:B------:R-:W-:Y:S02]  /*1c50*/  WARPGROUP.DEPBAR.LE gsb0, 0x0 ;  /* 0x00008000000079c5 */ /* 0x000fe40000010000 */
[----:B------:R-:W-:-:S15]  /*1c60*/  WARPGROUP.ARRIVE ;  /* 0x00000000000079c5 */ /* 0x000fde0000000000 */
        /* <DEDUP_REMOVED lines=14> */
.L_x_3994:
[----:B------:R-:W-:Y:S01]  /*1d50*/  BAR.SYNC.DEFER_BLOCKING 0xe, 0x100 ;  /* 0x0384000000007b1d */ /* 0x000fe20000010000 */
[----:B01----:R-:W-:Y:S01]  /*1d60*/  IMAD R4, R2, 0x40, R18 ;  /* 0x0000004002047824 */ /* 0x003fe200078e0212 */
[----:B------:R-:W-:Y:S01]  /*1d70*/  ISETP.GT.AND P2, PT, R168, RZ, PT ;  /* 0x000000ffa800720c */ /* 0x000fe20003f44270 */
[----:B------:R-:W-:Y:S02]  /*1d80*/  VIADD R2, R2, 0x1 ;  /* 0x0000000102027836 */ /* 0x000fe40000000000 */
[----:B------:R-:W-:Y:S01]  /*1d90*/  IMAD R4, R4, 0x4, R17 ;  /* 0x0000000404047824 */ /* 0x000fe200078e0211 */
[----:B------:R-:W-:Y:S01]  /*1da0*/  UMOV UR11, 0x40000040 ;  /* 0x40000040000b7882 */ /* 0x000fe20000000000 */
[----:B------:R-:W-:Y:S01]  /*1db0*/  UMOV UR15, 0x40000040 ;  /* 0x40000040000f7882 */ /* 0x000fe20000000000 */
[----:B------:R-:W-:Y:S01]  /*1dc0*/  ISETP.NE.AND P0, PT, R2, 0x2, PT ;  /* 0x000000020200780c */ /* 0x000fe20003f05270 */
[----:B------:R-:W-:Y:S01]  /*1dd0*/  UMOV UR19, 0x40000040 ;  /* 0x4000004000137882 */ /* 0x000fe20000000000 */
[----:B------:R-:W-:Y:S01]  /*1de0*/  UMOV UR7, 0x40000040 ;  /* 0x4000004000077882 */ /* 0x000fe20000000000 */
[----:B------:R-:W-:Y:S01]  /*1df0*/  VIADD R168, R168, 0xffffffff ;  /* 0xffffffffa8a87836 */ /* 0x000fe20000000000 */
[----:B------:R-:W-:Y:S01]  /*1e00*/  SEL R2, R2, RZ, P0 ;  /* 0x000000ff02027207 */ /* 0x000fe20000000000 */
[----:B------:R-:W0:Y:S04]  /*1e10*/  LDS R5, [R4+0x38400] ;  /* 0x0384000004057984 */ /* 0x000e280000000800 */
[----:B------:R1:W2:Y:S02]  /*1e20*/  LDS R6, [R4+0x38420] ;  /* 0x0384200004067984 */ /* 0x0002a40000000800 */
[----:B-1----:R-:W-:-:S05]  /*1e30*/  IMAD R4, R2, 0x1000, R7 ;  /* 0x0000100002047824 */ /* 0x002fca00078e0207 */
[----:B------:R-:W-:Y:S01]  /*1e40*/  R2UR UR10, R4 ;  /* 0x00000000040a72ca */ /* 0x000fe200000e0000 */
        /* <DEDUP_REMOVED lines=128> */
[----:B------:R-:W-:-:S04]  /*2650*/  IADD3 R5, R4, 0x80, RZ ;  /* 0x0000008004057810 */ /* 0x000fc80007ffe0ff */
[----:B------:R-:W-:Y:S01]  /*2660*/  R2UR UR14, R5 ;  /* 0x00000000050e72ca */ /* 0x000fe200000e0000 */
[----:B------:R-:W-:Y:S01]  /*2670*/  WARPGROUP.ARRIVE ;  /* 0x00000000000079c5 */ /* 0x000fe20000000000 */
[C---:B------:R-:W-:Y:S02]  /*2680*/  VIADD R5, R4.reuse, 0x100 ;  /* 0x0000010004057836 */ /* 0x040fe40000000000 */
[----:B------:R-:W-:-:S03]  /*2690*/  VIADD R4, R4, 0x180 ;  /* 0x0000018004047836 */ /* 0x000fc60000000000 */
[----:B------:R-:W-:Y:S01]  /*26a0*/  HGMMA.64x256x16.F32 R24, gdesc[UR8].tnspB, R24, gsb0 ;  /* 0x43e00000081879f0 */ /* 0x000fe20008000818 */
[----:B------:R-:W-:Y:S02]  /*26b0*/  R2UR UR18, R5 ;  /* 0x00000000051272ca */ /* 0x000fe400000e0000 */
[----:B------:R-:W-:Y:S01]  /*26c0*/  R2UR UR6, R4 ;  /* 0x00000000040672ca */ /* 0x000fe200000e0000 */
[----:B------:R-:W-:Y:S01]  /*26d0*/  @!P1 IMAD R4, R2, 0x8, R17 ;  /* 0x0000000802049824 */ /* 0x000fe200078e0211 */
[----:B------:R-:W-:-:S03]  /*26e0*/  SEL R5, RZ, 0x1, P0 ;  /* 0x00000001ff057807 */ /* 0x000fc60000000000 */
[----:B------:R-:W-:Y:S01]  /*26f0*/  @!P1 VIADD R4, R4, 0x38860 ;  /* 0x0003886004049836 */ /* 0x000fe20000000000 */
[----:B------:R-:W-:-:S04]  /*2700*/  LOP3.LUT R16, R16, R5, RZ, 0x3c, !PT ;  /* 0x0000000510107212 */ /* 0x000fc800078e3cff */
        /* <DEDUP_REMOVED lines=16> */
.L_x_3993:
[----:B------:R-:W-:Y:S01]  /*2810*/  BAR.SYNC.DEFER_BLOCKING 0xe, 0x100 ;  /* 0x0384000000007b1d */ /* 0x000fe20000010000 */
[C---:B01----:R-:W-:Y:S01]  /*2820*/  IMAD R4, R2.reuse, 0x40, R18 ;  /* 0x0000004002047824 */ /* 0x043fe200078e0212 */
[----:B------:R-:W-:Y:S01]  /*2830*/  PLOP3.LUT P0, PT, PT, PT, PT, 0x8, 0x0 ;  /* 0x000000000000781c */ /* 0x000fe20003f0e170 */
[----:B------:R-:W-:Y:S02]  /*2840*/  VIADD R2, R2, 0x1 ;  /* 0x0000000102027836 */ /* 0x000fe40000000000 */
[----:B------:R-:W-:-:S03]  /*2850*/  IMAD R17, R4, 0x4, R17 ;  /* 0x0000000404117824 */ /* 0x000fc600078e0211 */
[----:B------:R-:W-:-:S04]  /*2860*/  ISETP.NE.AND P1, PT, R2, 0x2, PT ;  /* 0x000000020200780c */ /* 0x000fc80003f25270 */
[----:B------:R-:W-:Y:S02]  /*2870*/  SEL R7, RZ, 0x1, P1 ;  /* 0x00000001ff077807 */ /* 0x000fe40000800000 */
[----:B------:R-:W-:Y:S02]  /*2880*/  SEL R2, R2, RZ, P1 ;  /* 0x000000ff02027207 */ /* 0x000fe40000800000 */
[----:B------:R-:W-:Y:S01]  /*2890*/  LOP3.LUT R16, R16, R7, RZ, 0x3c, !PT ;  /* 0x0000000710107212 */ /* 0x000fe200078e3cff */
        /* <DEDUP_REMOVED lines=132> */
.L_x_3991:
[----:B------:R-:W-:Y:S02]  /*30e0*/  ISETP.GE.AND P1, PT, R168, 0x1, PT ;  /* 0x00000001a800780c */ /* 0x000fe40003f26270 */
[----:B------:R-:W-:-:S11]  /*30f0*/  PLOP3.LUT P0, PT, PT, PT, PT, 0x80, 0x0 ;  /* 0x000000000000781c */ /* 0x000fd60003f0f070 */
[----:B------:R-:W-:Y:S05]  /*3100*/  @!P1 BRA `(.L_x_3992) ;  /* 0x0000009400d89947 */ /* 0x000fea0003800000 */
[----:B------:R-:W0:Y:S02]  /*3110*/  SHFL.IDX PT, R0, R196, RZ, 0x1f ;  /* 0x00001fffc4007589 */ /* 0x000e2400000e0000 */
        /* <DEDUP_REMOVED lines=27> */
.L_x_3995:
[----:B------:R-:W-:Y:S01]  /*32d0*/  ULEA.HI UR4, UR36, UR36, URZ, 0x1 ;  /* 0x0000002424047291 */ /* 0x000fe2000f8f083f */
[----:B------:R-:W-:-:S03]  /*32e0*/  IMAD.U32 R0, RZ, RZ, UR40 ;  /* 0x00000028ff007e24 */ /* 0x000fc6000f8e00ff */
[----:B------:R-:W-:Y:S02]  /*32f0*/  ULOP3.LUT UR4, UR4, 0xfffffffe, URZ, 0xc0, !UPT ;  /* 0xfffffffe04047892 */ /* 0x000fe4000f8ec03f */
[----:B------:R-:W-:Y:S02]  /*3300*/  ISETP.NE.AND P0, PT, R0, 0x3, PT ;  /* 0x000000030000780c */ /* 0x000fe40003f05270 */
[----:B------:R-:W-:-:S06]  /*3310*/  UIADD3 UR4, UR36, -UR4, URZ ;  /* 0x8000000424047290 */ /* 0x000fcc000fffe03f */
[----:B------:R-:W-:-:S04]  /*3320*/  MOV R4, UR4 ;  /* 0x0000000400047c02 */ /* 0x000fc80008000f00 */
[----:B------:R-:W-:-:S04]  /*3330*/  SHF.L.U32 R4, R4, 0x1f, RZ ;  /* 0x0000001f04047819 */ /* 0x000fc800000006ff */
[----:B------:R-:W0:Y:S02]  /*3340*/  SYNCS.PHASECHK.TRANS64.TRYWAIT P1, [R17+URZ+0x38800], R4 ;  /* 0x03880004110075a7 */ /* 0x000e24000802017f */
[----:B0-----:R-:W-:Y:S05]  /*3350*/  @!P1 BRA `(.L_x_3996) ;  /* 0x0000011400489947 */ /* 0x001fea0003800000 */
.L_x_4124:
[----:B------:R-:W-:Y:S05]  /*3360*/  @!P0 BRA `(.L_x_3997) ;  /* 0x0000000000048947 */ /* 0x000fea0003800000 */
[----:B------:R-:W-:Y:S01]  /*3370*/  BPT.TRAP 0x1 ;  /* 0x000000040000795c */ /* 0x000fe20000300000 */
.L_x_3997:
[----:B------:R-:W-:Y:S01]  /*3380*/  IMAD R6, R2, 0x8, R17 ;  /* 0x0000000802067824 */ /* 0x000fe200078e0211 */
[----:B------:R-:W-:-:S04]  /*3390*/  SHF.L.U32 R7, R16, 0x1f, RZ ;  /* 0x0000001f10077819 */ /* 0x000fc800000006ff */
[----:B------:R1:W2:Y:S01]  /*33a0*/  SYNCS.PHASECHK.TRANS64.TRYWAIT P1, [R6+URZ+0x38830], R7 ;  /* 0x03883007060075a7 */ /* 0x0002a2000802017f */
[----:B------:R-:W-:Y:S05]  /*33b0*/  @!P0 BRA `(.L_x_3998) ;  /* 0x0000000000048947 */ /* 0x000fea0003800000 */
[----:B------:R-:W-:Y:S01]  /*33c0*/  BPT.TRAP 0x1 ;  /* 0x000000040000795c */ /* 0x000fe20000300000 */
.L_x_3998:
[----:B------:R-:W-:-:S05]  /*33d0*/  VIADD R0, R17, 0x22400 ;  /* 0x0002240011007836 */ /* 0x000fca0000000000 */
[----:B------:R-:W-:-:S04]  /*33e0*/  SHF.R.U32.HI R0, RZ, 0x4, R0 ;  /* 0x00000004ff007819 */ /* 0x000fc80000011600 */
[----:B------:R-:W-:Y:S01]  /*33f0*/  LOP3.LUT R0, R0, 0x3fff, RZ, 0xc0, !PT ;  /* 0x00003fff00007812 */ /* 0x000fe200078ec0ff */
[----:B--2---:R-:W-:Y:S06]  /*3400*/  @P1 BRA `(.L_x_3999) ;  /* 0x0000000000081947 */ /* 0x004fec0003800000 */
[----:B------:R-:W2:Y:S02]  /*3410*/  SYNCS.PHASECHK.TRANS64.TRYWAIT P1, [R6+URZ+0x38830], R7 ;  /* 0x03883007060075a7 */ /* 0x000ea4000802017f */
[----:B--2---:R-:W-:Y:S05]  /*3420*/  @!P1 BRA `(.L_x_4000) ;  /* 0x0000011400289947 */ /* 0x004fea0003800000 */
.L_x_3999:
[----:B------:R-:W-:Y:S05]  /*3430*/  WARPSYNC.ALL ;  /* 0x0000000000007948 */ /* 0x000fea0003800000 */
[----:B------:R-:W-:Y:S01]  /*3440*/  LOP3.LUT R0, R0, 0x10000, RZ, 0xfc, !PT ;  /* 0x0001000000007812 */ /* 0x000fe200078efcff */
[----:B------:R-:W-:Y:S01]  /*3450*/  VIADD R3, R17, 0x20400 ;  /* 0x0002040011037836 */ /* 0x000fe20000000000 */
[----:B------:R-:W-:-:S03]  /*3460*/  WARPGROUP.ARRIVE ;  /* 0x00000000000079c5 */ /* 0x000fc60000000000 */
[----:B------:R-:W-:Y:S01]  /*3470*/  IMAD R5, R2, 0x200, R0 ;  /* 0x0000020002057824 */ /* 0x000fe200078e0200 */
[----:B------:R-:W-:Y:S01]  /*3480*/  UMOV UR11, 0x40000040 ;  /* 0x40000040000b7882 */ /* 0x000fe20000000000 */
[----:B------:R-:W-:Y:S01]  /*3490*/  UMOV UR9, 0x40000040 ;  /* 0x4000004000097882 */ /* 0x000fe20000000000 */
[----:B------:R-:W-:Y:S01]  /*34a0*/  SHF.R.U32.HI R3, RZ, 0x4, R3 ;  /* 0x00000004ff037819 */ /* 0x000fe20000011603 */
[----:B------:R-:W-:Y:S01]  /*34b0*/  UMOV UR15, 0x40000040 ;  /* 0x40000040000f7882 */ /* 0x000fe20000000000 */
[----:B------:R-:W-:Y:S01]  /*34c0*/  R2UR UR10, R5 ;  /* 0x00000000050a72ca */ /* 0x000fe200000e0000 */
[----:B------:R-:W-:Y:S01]  /*34d0*/  UMOV UR13, 0x40000040 ;  /* 0x40000040000d7882 */ /* 0x000fe20000000000 */
[----:B------:R-:W-:Y:S01]  /*34e0*/  LOP3.LUT R3, R3, 0x3fff, RZ, 0xc0, !PT ;  /* 0x00003fff03037812 */ /* 0x000fe200078ec0ff */
[----:B------:R-:W-:Y:S01]  /*34f0*/  UMOV UR19, 0x40000040 ;  /* 0x4000004000137882 */ /* 0x000fe20000000000 */
[----:B------:R-:W-:Y:S01]  /*3500*/  UMOV UR17, 0x40000040 ;  /* 0x4000004000117882 */ /* 0x000fe20000000000 */
[----:B------:R-:W-:Y:S01]  /*3510*/  UMOV UR23, 0x40000040 ;  /* 0x4000004000177882 */ /* 0x000fe20000000000 */
[----:B------:R-:W-:Y:S01]  /*3520*/  LOP3.LUT R3, R3, 0x10000, RZ, 0xfc, !PT ;  /* 0x0001000003037812 */ /* 0x000fe200078efcff */
[----:B------:R-:W-:-:S03]  /*3530*/  UMOV UR21, 0x40000040 ;  /* 0x4000004000157882 */ /* 0x000fc60000000000 */
[C---:B------:R-:W-:Y:S01]  /*3540*/  R2UR UR8, R3.reuse ;  /* 0x00000000030872ca */ /* 0x040fe200000e0000 */
[----:B------:R-:W-:Y:S02]  /*3550*/  VIADD R5, R3, 0x2 ;  /* 0x0000000203057836 */ /* 0x000fe40000000000 */
[----:B------:R-:W-:Y:S02]  /*3560*/  UIADD3 UR14, UR10, 0x2, URZ ;  /* 0x000000020a0e7890 */ /* 0x000fe4000fffe03f */
[----:B------:R-:W-:Y:S01]  /*3570*/  UIADD3 UR18, UR10, 0x4, URZ ;  /* 0x000000040a127890 */ /* 0x000fe2000fffe03f */
[----:B------:R-:W-:Y:S01]  /*3580*/  R2UR UR12, R5 ;  /* 0x00000000050c72ca */ /* 0x000fe200000e0000 */
[C---:B------:R-:W-:Y:S01]  /*3590*/  VIADD R5, R3.reuse, 0x4 ;  /* 0x0000000403057836 */ /* 0x040fe20000000000 */
[----:B------:R-:W-:Y:S01]  /*35a0*/  UIADD3 UR22, UR10, 0x6, URZ ;  /* 0x000000060a167890 */ /* 0x000fe2000fffe03f */
[----:B------:R-:W-:-:S03]  /*35b0*/  VIADD R3, R3, 0x6 ;  /* 0x0000000603037836 */ /* 0x000fc60000000000 */
[----:B------:R-:W-:Y:S01]  /*35c0*/  R2UR UR16, R5 ;  /* 0x00000000051072ca */ /* 0x000fe200000e0000 */
[----:B------:R-:W-:Y:S01]  /*35d0*/  HGMMA.64x64x16.F32 R24, gdesc[UR8], RZ, !UPT, gsb0 ;  /* 0x00e00000081879f0 */ /* 0x000fe2000c0008ff */
[----:B------:R-:W-:Y:S02]  /*35e0*/  R2UR UR20, R3 ;  /* 0x00000000031472ca */ /* 0x000fe400000e0000 */
        /* <DEDUP_REMOVED lines=10> */
[----:B------:R-:W3:Y:S02]  /*3690*/  SYNCS.PHASECHK.TRANS64.TRYWAIT P1, [R17+URZ+0x38810], R4 ;  /* 0x03881004110075a7 */ /* 0x000ee4000802017f */
[----:B---3--:R-:W-:Y:S05]  /*36a0*/  @!P1 BRA `(.L_x_4001) ;  /* 0x00000110009c9947 */ /* 0x008fea0003800000 */
.L_x_4125:
[----:B------:R-:W-:Y:S05]  /*36b0*/  @!P0 BRA `(.L_x_4002) ;  /* 0x0000000000048947 */ /* 0x000fea0003800000 */
[----:B------:R-:W-:Y:S01]  /*36c0*/  BPT.TRAP 0x1 ;  /* 0x000000040000795c */ /* 0x000fe20000300000 */
.L_x_4002:
[----:B------:R4:W0:Y:S01]  /*36d0*/  SYNCS.PHASECHK.TRANS64.TRYWAIT P1, [R6+URZ+0x38850], R7 ;  /* 0x03885007060075a7 */ /* 0x000822000802017f */
[----:B------:R-:W-:Y:S05]  /*36e0*/  @!P0 BRA `(.L_x_4003) ;  /* 0x0000000000048947 */ /* 0x000fea0003800000 */
[----:B------:R-:W-:Y:S01]  /*36f0*/  BPT.TRAP 0x1 ;  /* 0x000000040000795c */ /* 0x000fe20000300000 */
.L_x_4003:
[C---:B------:R-:W-:Y:S02]  /*3700*/  VIADD R3, R17.reuse, 0x400 ;  /* 0x0000040011037836 */ /* 0x040fe40000000000 */
[----:B0--3--:R-:W-:-:S03]  /*3710*/  VIADD R4, R17, 0x26400 ;  /* 0x0002640011047836 */ /* 0x009fc60000000000 */
[----:B------:R-:W-:Y:S02]  /*3720*/  SHF.R.U32.HI R3, RZ, 0x4, R3 ;  /* 0x00000004ff037819 */ /* 0x000fe40000011603 */
[----:B------:R-:W-:Y:S02]  /*3730*/  SHF.R.U32.HI R4, RZ, 0x4, R4 ;  /* 0x00000004ff047819 */ /* 0x000fe40000011604 */
[----:B------:R-:W-:Y:S02]  /*3740*/  LOP3.LUT R3, R3, 0x3fff, RZ, 0xc0, !PT ;  /* 0x00003fff03037812 */ /* 0x000fe400078ec0ff */
[----:B------:R-:W-:Y:S02]  /*3750*/  LOP3.LUT R4, R4, 0x3fff, RZ, 0xc0, !PT ;  /* 0x00003fff04047812 */ /* 0x000fe400078ec0ff */
[----:B------:R-:W-:Y:S02]  /*3760*/  LOP3.LUT R3, R3, 0x10000, RZ, 0xfc, !PT ;  /* 0x0001000003037812 */ /* 0x000fe400078efcff */
[----:B------:R-:W-:-:S02]  /*3770*/  LOP3.LUT R4, R4, 0x10000, RZ, 0xfc, !PT ;  /* 0x0001000004047812 */ /* 0x000fc400078efcff */
[----:B------:R-:W-:Y:S01]  /*3780*/  LEA R5, R2, R3, 0xc ;  /* 0x0000000302057211 */ /* 0x000fe200078e60ff */
[----:B------:R-:W-:Y:S06]  /*3790*/  @P1 BRA `(.L_x_4004) ;  /* 0x0000000000081947 */ /* 0x000fec0003800000 */
[----:B------:R-:W0:Y:S02]  /*37a0*/  SYNCS.PHASECHK.TRANS64.TRYWAIT P1, [R6+URZ+0x38850], R7 ;  /* 0x03885007060075a7 */ /* 0x000e24000802017f */
[----:B0-----:R-:W-:Y:S05]  /*37b0*/  @!P1 BRA `(.L_x_4005) ;  /* 0x00000110006c9947 */ /* 0x001fea0003800000 */
.L_x_4004:
[C---:B------:R-:W-:Y:S01]  /*37c0*/  R2UR UR24, R4.reuse ;  /* 0x00000000041872ca */ /* 0x040fe200000e0000 */
[----:B------:R-:W-:Y:S01]  /*37d0*/  WARPGROUP.ARRIVE ;  /* 0x00000000000079c5 */ /* 0x000fe20000000000 */
[C---:B------:R-:W-:Y:S01]  /*37e0*/  R2UR UR26, R5.reuse ;  /* 0x00000000051a72ca */ /* 0x040fe200000e0000 */
[----:B------:R-:W-:Y:S01]  /*37f0*/  UMOV UR25, 0x40000040 ;  /* 0x4000004000197882 */ /* 0x000fe20000000000 */
[----:B------:R-:W-:Y:S01]  /*3800*/  UMOV UR27, 0x40000040 ;  /* 0x40000040001b7882 */ /* 0x000fe20000000000 */
[----:B------:R-:W-:Y:S01]  /*3810*/  VIADD R8, R4, 0x2 ;  /* 0x0000000204087836 */ /* 0x000fe20000000000 */
[----:B------:R-:W-:Y:S01]  /*3820*/  UMOV UR5, 0x40000040 ;  /* 0x4000004000057882 */ /* 0x000fe20000000000 */
[----:B012-4-:R-:W-:Y:S01]  /*3830*/  VIADD R7, R5, 0x2 ;  /* 0x0000000205077836 */ /* 0x017fe20000000000 */
[----:B------:R-:W-:Y:S01]  /*3840*/  UMOV UR7, 0x40000040 ;  /* 0x4000004000077882 */ /* 0x000fe20000000000 */
[----:B------:R-:W0:Y:S01]  /*3850*/  S2R R9, SR_TID.X ;  /* 0x0000000000097919 */ /* 0x000e220000002100 */
[----:B------:R-:W-:Y:S01]  /*3860*/  R2UR UR4, R8 ;  /* 0x00000000080472ca */ /* 0x000fe200000e0000 */
[----:B------:R-:W-:Y:S01]  /*3870*/  VIADD R8, R4, 0x4 ;  /* 0x0000000404087836 */ /* 0x000fe20000000000 */
[----:B------:R-:W-:Y:S01]  /*3880*/  R2UR UR6, R7 ;  /* 0x00000000070672ca */ /* 0x000fe200000e0000 */
[C---:B------:R-:W-:Y:S01]  /*3890*/  VIADD R7, R5.reuse, 0x4 ;  /* 0x0000000405077836 */ /* 0x040fe20000000000 */
[----:B------:R-:W-:Y:S01]  /*38a0*/  ULDC UR10, c[0x0][0xa80] ;  /* 0x0002a000000a7ab9 */ /* 0x000fe20000000800 */
[----:B------:R-:W-:Y:S01]  /*38b0*/  HGMMA.64x64x16.F32 R24, gdesc[UR24], R24, gsb0 ;  /* 0x00e00000181879f0 */ /* 0x000fe20008000818 */
[----:B------:R-:W-:-:S02]  /*38c0*/  VIADD R10, R5, 0x800 ;  /* 0x00000800050a7836 */ /* 0x000fc40000000000 */
[----:B------:R-:W1:Y:S01]  /*38d0*/  S2R R57, SR_TID.X ;  /* 0x0000000000397919 */ /* 0x000e620000002100 */
[----:B------:R-:W-:-:S04]  /*38e0*/  IMAD R201, R2, 0x1000, R19 ;  /* 0x0000100002c97824 */ /* 0x000fc800078e0213 */
[----:B------:R-:W-:Y:S01]  /*38f0*/  VIADD R203, R201, 0x80 ;  /* 0x00000080c9cb7836 */ /* 0x000fe20000000000 */
[----:B0-----:R-:W-:Y:S02]  /*3900*/  SHF.R.U32.HI R9, RZ, 0x7, R9 ;  /* 0x00000007ff097819 */ /* 0x001fe40000011609 */
[----:B-1----:R-:W-:Y:S01]  /*3910*/  LOP3.LUT R57, R57, 0x7f, RZ, 0xc0, !PT ;  /* 0x0000007f39397812 */ /* 0x002fe200078ec0ff */
        /* <DEDUP_REMOVED lines=124> */
[----:B------:R-:W0:Y:S01]  /*40e0*/  SHFL.IDX PT, R7, R9, RZ, 0x1f ;  /* 0x00001fff09077589 */ /* 0x000e2200000e0000 */
[----:B------:R-:W-:Y:S01]  /*40f0*/  VIADD R8, R4, 0x800 ;  /* 0x0000080004087836 */ /* 0x000fe20000000000 */
[----:B0-----:R-:W-:-:S04]  /*4100*/  ISETP.GT.AND P1, PT, R7, 0x7f, PT ;  /* 0x0000007f0700780c */ /* 0x001fc80003f24270 */
[----:B------:R-:W-:-:S04]  /*4110*/  SEL R7, RZ, 0x2, !P1 ;  /* 0x00000002ff077807 */ /* 0x000fc80004800000 */
[C---:B------:R-:W-:Y:S01]  /*4120*/  IADD3 R9, R7.reuse, R8, RZ ;  /* 0x0000000807097210 */ /* 0x040fe20007ffe0ff */
        /* <DEDUP_REMOVED lines=12> */
[----:B------:R-:W-:Y:S02]  /*41f0*/  IMAD.IADD R13, R10, 0x1, R9 ;  /* 0x000000010a0d7824 */ /* 0x000fe400078e0209 */
        /* <DEDUP_REMOVED lines=32> */
[----:B------:R-:W-:-:S03]  /*4400*/  VIADD R10, R5, 0xa00 ;  /* 0x00000a00050a7836 */ /* 0x000fc60000000000 */
        /* <DEDUP_REMOVED lines=130> */
[----:B------:R-:W-:Y:S02]  /*4c30*/  IMAD R5, R168, -0x40, R9 ;  /* 0xffffffc0a8057824 */ /* 0x000fe400078e0209 */
[----:B------:R-:W-:-:S03]  /*4c40*/  IMAD R9, R185, 0x40, R18 ;  /* 0x00000040b9097824 */ /* 0x000fc600078e0212 */
[----:B------:R-:W-:Y:S02]  /*4c50*/  IADD3 R7, R186, 0x1, R5 ;  /* 0x00000001ba077810 */ /* 0x000fe40007ffe005 */
[C---:B------:R-:W-:Y:S02]  /*4c60*/  IADD3 R5, -R22.reuse, R5, R186 ;  /* 0x0000000516057210 */ /* 0x040fe40007ffe1ba */
[----:B------:R-:W-:-:S04]  /*4c70*/  IADD3 R8, -R22, R7, -R184 ;  /* 0x0000000716087210 */ /* 0x000fc80007ffe9b8 */
[----:B------:R-:W-:Y:S02]  /*4c80*/  VIADDMNMX R11, R9, R8, R5, PT ;  /* 0x00000008090b7246 */ /* 0x000fe40003800105 */
[----:B------:R-:W-:Y:S02]  /*4c90*/  IADD3 R8, R8, 0x8, R9 ;  /* 0x0000000808087810 */ /* 0x000fe40007ffe009 */
[C---:B------:R-:W-:Y:S02]  /*4ca0*/  ISETP.GT.AND P1, PT, R11.reuse, RZ, PT ;  /* 0x000000ff0b00720c */ /* 0x040fe40003f24270 */
[C---:B------:R-:W-:Y:S02]  /*4cb0*/  ISETP.GT.AND P2, PT, R11.reuse, 0x1, PT ;  /* 0x000000010b00780c */ /* 0x040fe40003f44270 */
[----:B------:R-:W-:Y:S02]  /*4cc0*/  ISETP.GT.AND P3, PT, R11, 0x8, PT ;  /* 0x000000080b00780c */ /* 0x000fe40003f64270 */
[----:B------:R-:W-:Y:S01]  /*4cd0*/  VIMNMX R8, R5, R8, PT ;  /* 0x0000000805087248 */ /* 0x000fe20003fe0100 */
[----:B------:R-:W-:-:S02]  /*4ce0*/  WARPGROUP.DEPBAR.LE gsb0, 0x0 ;  /* 0x00008000000079c5 */ /* 0x000fc40000010000 */
[----:B------:R-:W-:-:S06]  /*4cf0*/  WARPGROUP.ARRIVE ;  /* 0x00000000000079c5 */ /* 0x000fcc0000000000 */
[----:B------:R-:W-:Y:S01]  /*4d00*/  HGMMA.64x64x16.F32 R24, gdesc[UR4], R24, gsb0 ;  /* 0x00e00000041879f0 */ /* 0x000fe20008000818 */
[----:B------:R-:W-:Y:S01]  /*4d10*/  R2UR UR4, R201 ;  /* 0x00000000c90472ca */ /* 0x000fe200000e0000 */
[----:B------:R-:W-:-:S12]  /*4d20*/  UMOV UR7, 0x40000040 ;  /* 0x4000004000077882 */ /* 0x000fd80000000000 */
[----:B------:R-:W-:Y:S01]  /*4d30*/  UMOV UR6, UR4 ;  /* 0x0000000400067c82 */ /* 0x000fe20008000000 */
[----:B------:R-:W-:Y:S01]  /*4d40*/  R2UR UR4, R203 ;  /* 0x00000000cb0472ca */ /* 0x000fe200000e0000 */
[C---:B------:R-:W-:Y:S01]  /*4d50*/  VIADD R203, R201.reuse, 0x100 ;  /* 0x00000100c9cb7836 */ /* 0x040fe20000000000 */
[----:B------:R-:W-:Y:S01]  /*4d60*/  IADD3 R201, R201, 0x180, RZ ;  /* 0x00000180c9c97810 */ /* 0x000fe20007ffe0ff */
        /* <DEDUP_REMOVED lines=48> */
[----:B------:R-:W0:Y:S01]  /*5070*/  SHFL.BFLY PT, R7, R10, 0x2, 0x1f ;  /* 0x0c401f000a077f89 */ /* 0x000e2200000e0000 */
        /* <DEDUP_REMOVED lines=12> */
[----:B0-----:R-:W-:Y:S02]  /*5140*/  FMNMX.FTZ R9, R10, R7, !PT ;  /* 0x000000070a097209 */ /* 0x001fe40007810000 */
[----:B------:R-:W-:Y:S02]  /*5150*/  FMNMX.FTZ R10, R30, R5, !PT ;  /* 0x000000051e0a7209 */ /* 0x000fe40007810000 */
[----:B------:R-:W-:Y:S01]  /*5160*/  FSEL R38, R38, -INF , P2 ;  /* 0xff80000026267808 */ /* 0x000fe20001000000 */
[----:B------:R-:W0:Y:S01]  /*5170*/  SHFL.BFLY PT, R12, R9, 0x1, 0x1f ;  /* 0x0c201f00090c7f89 */ /* 0x000e2200000e0000 */
        /* <DEDUP_REMOVED lines=12> */
[----:B0-----:R-:W-:-:S02]  /*5240*/  FMNMX.FTZ R5, R9, R12, !PT ;  /* 0x0000000c09057209 */ /* 0x001fc40007810000 */
[----:B------:R-:W-:Y:S02]  /*5250*/  ISETP.GT.AND P3, PT, R8, 0x29, PT ;  /* 0x000000290800780c */ /* 0x000fe40003f64270 */
[----:B------:R-:W-:Y:S01]  /*5260*/  FSEL R46, R46, -INF , P2 ;  /* 0xff8000002e2e7808 */ /* 0x000fe20001000000 */
[----:B------:R-:W-:Y:S01]  /*5270*/  FMUL.FTZ R9, R5, UR10 ;  /* 0x0000000a05097c20 */ /* 0x000fe20008410000 */
[----:B------:R-:W-:Y:S02]  /*5280*/  FMNMX.FTZ R7, R43, R10, !PT ;  /* 0x0000000a2b077209 */ /* 0x000fe40007810000 */
[----:B------:R-:W-:Y:S02]  /*5290*/  FSETP.NEU.FTZ.AND P4, PT, R5, -INF , PT ;  /* 0xff8000000500780b */ /* 0x000fe40003f9d000 */
[----:B------:R-:W-:Y:S02]  /*52a0*/  ISETP.GT.AND P1, PT, R8, 0x30, PT ;  /* 0x000000300800780c */ /* 0x000fe40003f24270 */
[----:B------:R-:W-:-:S02]  /*52b0*/  FSEL R47, R47, -INF , P3 ;  /* 0xff8000002f2f7808 */ /* 0x000fc40001800000 */
[----:B------:R-:W-:Y:S02]  /*52c0*/  FMNMX.FTZ R10, R46, R7, !PT ;  /* 0x000000072e0a7209 */ /* 0x000fe40007810000 */
        /* <DEDUP_REMOVED lines=28> */
[----:B------:R-:W-:Y:S01]  /*5490*/  FFMA.FTZ R176, R53, UR10, -R56 ;  /* 0x0000000a35b07c23 */ /* 0x000fe20008010838 */
[----:B------:R-:W0:Y:S01]  /*54a0*/  SHFL.BFLY PT, R15, R8, 0x2, 0x1f ;  /* 0x0c401f00080f7f89 */ /* 0x000e2200000e0000 */
[----:B------:R-:W1:Y:S08]  /*54b0*/  MUFU.EX2 R7, R7 ;  /* 0x0000000700077308 */ /* 0x000e700000000800 */
[----:B------:R-:W-:Y:S08]  /*54c0*/  MUFU.EX2 R9, R9 ;  /* 0x0000000900097308 */ /* 0x000ff00000000800 */
[----:B------:R-:W2:Y:S01]  /*54d0*/  MUFU.EX2 R12, R12 ;  /* 0x0000000c000c7308 */ /* 0x000ea20000000800 */
[----:B-1----:R-:W-:Y:S01]  /*54e0*/  F2FP.F16.F32.PACK_AB R152, R10, R7 ;  /* 0x000000070a98723e */ /* 0x002fe200000000ff */
[----:B------:R-:W-:Y:S01]  /*54f0*/  FADD.FTZ R10, R7, R10 ;  /* 0x0000000a070a7221 */ /* 0x000fe20000010000 */
[----:B0-----:R-:W-:Y:S01]  /*5500*/  FMNMX.FTZ R24, R8, R15, !PT ;  /* 0x0000000f08187209 */ /* 0x001fe20007810000 */
[----:B------:R-:W-:-:S04]  /*5510*/  FFMA.FTZ R15, R40, UR10, -R56 ;  /* 0x0000000a280f7c23 */ /* 0x000fc80008010838 */
[----:B------:R-:W-:Y:S01]  /*5520*/  MUFU.EX2 R11, R11 ;  /* 0x0000000b000b7308 */ /* 0x000fe20000000800 */
[----:B------:R-:W0:Y:S07]  /*5530*/  SHFL.BFLY PT, R25, R24, 0x1, 0x1f ;  /* 0x0c201f0018197f89 */ /* 0x000e2e00000e0000 */
[----:B------:R-:W1:Y:S01]  /*5540*/  MUFU.EX2 R14, R14 ;  /* 0x0000000e000e7308 */ /* 0x000e620000000800 */
[----:B--2---:R-:W-:Y:S01]  /*5550*/  F2FP.F16.F32.PACK_AB R154, R12, R9 ;  /* 0x000000090c9a723e */ /* 0x004fe200000000ff */
[----:B------:R-:W-:Y:S01]  /*5560*/  FADD.FTZ R9, R9, R10 ;  /* 0x0000000a09097221 */ /* 0x000fe20000010000 */
[----:B------:R-:W-:-:S03]  /*5570*/  IMAD.IADD R10, R186, 0x1, -R184 ;  /* 0x00000001ba0a7824 */ /* 0x000fc600078e0ab8 */
[----:B------:R-:W-:Y:S01]  /*5580*/  FADD.FTZ R12, R12, R9 ;  /* 0x000000090c0c7221 */ /* 0x000fe20000010000 */
[----:B------:R-:W-:Y:S01]  /*5590*/  IMAD R10, R185, 0x40, R10 ;  /* 0x00000040b90a7824 */ /* 0x000fe200078e020a */
[----:B------:R-:W-:Y:S04]  /*55a0*/  MUFU.EX2 R13, R13 ;  /* 0x0000000d000d7308 */ /* 0x000fe80000000800 */
[----:B------:R-:W-:-:S04]  /*55b0*/  SHF.R.S32.HI R7, RZ, 0x1f, R10 ;  /* 0x0000001fff077819 */ /* 0x000fc8000001140a */
[----:B------:R-:W2:Y:S01]  /*55c0*/  MUFU.EX2 R20, R20 ;  /* 0x0000001400147308 */ /* 0x000ea20000000800 */
[----:B-1----:R-:W-:Y:S01]  /*55d0*/  F2FP.F16.F32.PACK_AB R156, R14, R11 ;  /* 0x0000000b0e9c723e */ /* 0x002fe200000000ff */
[----:B------:R-:W-:Y:S01]  /*55e0*/  FADD.FTZ R11, R11, R12 ;  /* 0x0000000c0b0b7221 */ /* 0x000fe20000010000 */
[----:B0-----:R-:W-:Y:S01]  /*55f0*/  FMNMX.FTZ R8, R24, R25, !PT ;  /* 0x0000001918087209 */ /* 0x001fe20007810000 */
[----:B------:R-:W-:Y:S01]  /*5600*/  VIADD R12, R168, 0xfffffffe ;  /* 0xfffffffea80c7836 */ /* 0x000fe20000000000 */
[----:B------:R-:W-:Y:S01]  /*5610*/  LEA.HI R7, R7, R10, RZ, 0x6 ;  /* 0x0000000a07077211 */ /* 0x000fe200078f30ff */
[----:B------:R-:W-:Y:S01]  /*5620*/  FADD.FTZ R14, R14, R11 ;  /* 0x0000000b0e0e7221 */ /* 0x000fe20000010000 */
[C---:B------:R-:W-:Y:S01]  /*5630*/  FSETP.NEU.FTZ.AND P1, PT, R8.reuse, -INF , PT ;  /* 0xff8000000800780b */ /* 0x040fe20003f3d000 */
[----:B------:R-:W-:Y:S01]  /*5640*/  FMUL.FTZ R24, R8, UR10 ;  /* 0x0000000a08187c20 */ /* 0x000fe20008410000 */
[----:B------:R-:W-:Y:S01]  /*5650*/  MUFU.EX2 R15, R15 ;  /* 0x0000000f000f7308 */ /* 0x000fe20000000800 */
[----:B------:R-:W-:-:S03]  /*5660*/  SHF.R.S32.HI R7, RZ, 0x6, R7 ;  /* 0x00000006ff077819 */ /* 0x000fc60000011407 */
[----:B------:R-:W-:Y:S02]  /*5670*/  FSEL R25, R24, RZ, P1 ;  /* 0x000000ff18197208 */ /* 0x000fe40000800000 */
[----:B------:R-:W-:Y:S02]  /*5680*/  ISETP.NE.AND P1, PT, R57, RZ, PT ;  /* 0x000000ff3900720c */ /* 0x000fe40003f25270 */
[----:B------:R-:W0:Y:S01]  /*5690*/  MUFU.EX2 R170, R170 ;  /* 0x000000aa00aa7308 */ /* 0x000e220000000800 */
        /* <DEDUP_REMOVED lines=20> */
[----:B--2---:R-:W-:Y:S01]  /*57e0*/  F2FP.F16.F32.PACK_AB R158, R20, R13 ;  /* 0x0000000d149e723e */ /* 0x004fe200000000ff */
[----:B------:R-:W-:Y:S01]  /*57f0*/  FADD.FTZ R13, R13, R14 ;  /* 0x0000000e0d0d7221 */ /* 0x000fe20000010000 */
[----:B0-----:R-:W-:Y:S01]  /*5800*/  F2FP.F16.F32.PACK_AB R160, R170, R15 ;  /* 0x0000000faaa0723e */ /* 0x001fe200000000ff */
[----:B------:R-:W-:Y:S01]  /*5810*/  @!P1 VIADD R6, R6, 0x38860 ;  /* 0x0003886006069836 */ /* 0x000fe20000000000 */
[----:B------:R-:W-:Y:S01]  /*5820*/  VIMNMX R9, RZ, R7, !PT ;  /* 0x00000007ff097248 */ /* 0x000fe20007fe0100 */
[----:B------:R-:W-:Y:S01]  /*5830*/  FADD.FTZ R20, R20, R13 ;  /* 0x0000000d14147221 */ /* 0x000fe20000010000 */
[----:B------:R-:W0:Y:S02]  /*5840*/  MUFU.EX2 R178, R178 ;  /* 0x000000b200b27308 */ /* 0x000e240000000800 */
[----:B------:R-:W-:Y:S01]  /*5850*/  ISETP.GE.AND P2, PT, R12, R9, PT ;  /* 0x000000090c00720c */ /* 0x000fe20003f46270 */
[----:B------:R-:W-:Y:S01]  /*5860*/  FADD.FTZ R15, R15, R20 ;  /* 0x000000140f0f7221 */ /* 0x000fe20000010000 */
[----:B------:R-:W-:-:S03]  /*5870*/  @!P1 PRMT R6, RZ, 0x654, R6 ;  /* 0x00000654ff069816 */ /* 0x000fc60000000006 */
[----:B------:R-:W-:Y:S01]  /*5880*/  FADD.FTZ R170, R170, R15 ;  /* 0x0000000faaaa7221 */ /* 0x000fe20000010000 */
        /* <DEDUP_REMOVED lines=15> */
[----:B------:R-:W-:Y:S01]  /*5980*/  MUFU.EX2 R21, R21 ;  /* 0x0000001500157308 */ /* 0x000fe20000000800 */
[----:B------:R0:W-:Y:S07]  /*5990*/  STSM.16.M88.4 [R189+0x36400], R152 ;  /* 0x03640098bd007844 */ /* 0x0001ee0000000200 */
[----:B------:R-:W3:Y:S01]  /*59a0*/  MUFU.EX2 R172, R172 ;  /* 0x000000ac00ac7308 */ /* 0x000ee20000000800 */
[----:B--2---:R-:W-:Y:S01]  /*59b0*/  F2FP.F16.F32.PACK_AB R159, R200, R179 ;  /* 0x000000b3c89f723e */ /* 0x004fe200000000ff */
[----:B------:R-:W-:-:S04]  /*59c0*/  FADD.FTZ R179, R179, R182 ;  /* 0x000000b6b3b37221 */ /* 0x000fc80000010000 */
[----:B------:R0:W-:Y:S01]  /*59d0*/  STSM.16.M88.4 [R190], R156 ;  /* 0x0000009cbe007844 */ /* 0x0001e20000000200 */
[----:B------:R-:W-:Y:S01]  /*59e0*/  FADD.FTZ R200, R200, R179 ;  /* 0x000000b3c8c87221 */ /* 0x000fe20000010000 */
[----:B------:R-:W-:Y:S08]  /*59f0*/  MUFU.EX2 R181, R181 ;  /* 0x000000b500b57308 */ /* 0x000ff00000000800 */
[----:B------:R-:W2:Y:S01]  /*5a00*/  MUFU.EX2 R202, R202 ;  /* 0x000000ca00ca7308 */ /* 0x000ea20000000800 */
[----:B---3--:R-:W-:Y:S01]  /*5a10*/  F2FP.F16.F32.PACK_AB R162, R172, R21 ;  /* 0x00000015aca2723e */ /* 0x008fe200000000ff */
[----:B------:R-:W-:-:S04]  /*5a20*/  FADD.FTZ R21, R21, R170 ;  /* 0x000000aa15157221 */ /* 0x000fc80000010000 */
[----:B------:R-:W-:Y:S02]  /*5a30*/  FADD.FTZ R172, R172, R21 ;  /* 0x00000015acac7221 */ /* 0x000fe40000010000 */
[----:B------:R-:W-:Y:S08]  /*5a40*/  MUFU.EX2 R183, R183 ;  /* 0x000000b700b77308 */ /* 0x000ff00000000800 */
[----:B------:R-:W3:Y:S01]  /*5a50*/  MUFU.EX2 R204, R204 ;  /* 0x000000cc00cc7308 */ /* 0x000ee20000000800 */
[----:B--2---:R-:W-:Y:S01]  /*5a60*/  F2FP.F16.F32.PACK_AB R161, R202, R181 ;  /* 0x000000b5caa1723e */ /* 0x004fe200000000ff */
[----:B------:R-:W-:-:S04]  /*5a70*/  FADD.FTZ R181, R181, R200 ;  /* 0x000000c8b5b57221 */ /* 0x000fc80000010000 */
[----:B------:R-:W-:Y:S02]  /*5a80*/  FADD.FTZ R202, R202, R181 ;  /* 0x000000b5caca7221 */ /* 0x000fe40000010000 */
[----:B------:R-:W-:Y:S08]  /*5a90*/  MUFU.EX2 R169, R169 ;  /* 0x000000a900a97308 */ /* 0x000ff00000000800 */
[----:B------:R-:W2:Y:S01]  /*5aa0*/  MUFU.EX2 R174, R174 ;  /* 0x000000ae00ae7308 */ /* 0x000ea20000000800 */
[----:B---3--:R-:W-:Y:S01]  /*5ab0*/  F2FP.F16.F32.PACK_AB R163, R204, R183 ;  /* 0x000000b7cca3723e */ /* 0x008fe200000000ff */
[----:B------:R-:W-:-:S04]  /*5ac0*/  FADD.FTZ R183, R183, R202 ;  /* 0x000000cab7b77221 */ /* 0x000fc80000010000 */
[----:B------:R0:W-:Y:S01]  /*5ad0*/  STSM.16.M88.4 [R192], R160 ;  /* 0x000000a0c0007844 */ /* 0x0001e20000000200 */
[----:B------:R-:W-:Y:S01]  /*5ae0*/  FADD.FTZ R183, R204, R183 ;  /* 0x000000b7ccb77221 */ /* 0x000fe20000010000 */
        /* <DEDUP_REMOVED lines=8> */
[----:B------:R-:W-:-:S06]  /*5b70*/  FADD.FTZ R171, R171, R174 ;  /* 0x000000aeabab7221 */ /* 0x000fcc0000010000 */
[----:B------:R-:W3:Y:S08]  /*5b80*/  MUFU.EX2 R199, R199 ;  /* 0x000000c700c77308 */ /* 0x000ef00000000800 */
[----:B------:R-:W4:Y:S01]  /*5b90*/  MUFU.EX2 R208, R208 ;  /* 0x000000d000d07308 */ /* 0x000f220000000800 */
[----:B--2---:R-:W-:Y:S01]  /*5ba0*/  F2FP.F16.F32.PACK_AB R165, R187, R206 ;  /* 0x000000cebba5723e */ /* 0x004fe200000000ff */
[----:B------:R-:W-:-:S04]  /*5bb0*/  FADD.FTZ R206, R206, R183 ;  /* 0x000000b7cece7221 */ /* 0x000fc80000010000 */
[----:B------:R-:W-:-:S04]  /*5bc0*/  FADD.FTZ R206, R187, R206 ;  /* 0x000000cebbce7221 */ /* 0x000fc80000010000 */
[----:B---3--:R-:W-:Y:S01]  /*5bd0*/  FADD.FTZ R7, R199, R206 ;  /* 0x000000cec7077221 */ /* 0x008fe20000010000 */
[----:B----4-:R-:W-:-:S03]  /*5be0*/  F2FP.F16.F32.PACK_AB R167, R208, R199 ;  /* 0x000000c7d0a7723e */ /* 0x010fc600000000ff */
[----:B------:R-:W-:Y:S02]  /*5bf0*/  FADD.FTZ R7, R208, R7 ;  /* 0x00000007d0077221 */ /* 0x000fe40000010000 */
[----:B------:R0:W-:Y:S01]  /*5c00*/  STSM.16.M88.4 [R191], R164 ;  /* 0x000000a4bf007844 */ /* 0x0001e20000000200 */
[----:B-1----:R-:W-:-:S06]  /*5c10*/  WARPGROUP.ARRIVE ;  /* 0x00000000000079c5 */ /* 0x002fcc0000000000 */
        /* <DEDUP_REMOVED lines=32> */
[----:B0-----:R-:W-:Y:S06]  /*5e20*/  @!P2 BRA `(.L_x_4006) ;  /* 0x000000300088a947 */ /* 0x001fec0003800000 */
[----:B------:R-:W-:Y:S01]  /*5e30*/  IMAD.MOV.U32 R11, RZ, RZ, R8 ;  /* 0x000000ffff0b7224 */ /* 0x000fe200078e0008 */
[----:B------:R-:W-:Y:S01]  /*5e40*/  ULDC UR10, c[0x0][0xa80] ;  /* 0x0002a000000a7ab9 */ /* 0x000fe20000000800 */
[----:B------:R-:W-:Y:S02]  /*5e50*/  IMAD.MOV.U32 R13, RZ, RZ, R5 ;  /* 0x000000ffff0d7224 */ /* 0x000fe400078e0005 */
[----:B------:R-:W-:-:S07]  /*5e60*/  IMAD.MOV.U32 R15, RZ, RZ, R2 ;  /* 0x000000ffff0f7224 */ /* 0x000fce00078e0002 */
.L_x_4015:
[----:B------:R-:W-:-:S05]  /*5e70*/  VIADD R2, R15, 0x1 ;  /* 0x000000010f027836 */ /* 0x000fca0000000000 */
[----:B------:R-:W-:-:S04]  /*5e80*/  ISETP.NE.AND P2, PT, R2, 0x2, PT ;  /* 0x000000020200780c */ /* 0x000fc80003f45270 */
[----:B------:R-:W-:Y:S02]  /*5e90*/  SEL R5, RZ, 0x1, P2 ;  /* 0x00000001ff057807 */ /* 0x000fe40001000000 */
[----:B------:R-:W-:Y:S02]  /*5ea0*/  SEL R2, R2, RZ, P2 ;  /* 0x000000ff02027207 */ /* 0x000fe40001000000 */
[----:B------:R-:W-:Y:S01]  /*5eb0*/  LOP3.LUT R16, R16, R5, RZ, 0x3c, !PT ;  /* 0x0000000510107212 */ /* 0x000fe200078e3cff */
[----:B------:R-:W-:Y:S06]  /*5ec0*/  @!P0 BRA `(.L_x_4007) ;  /* 0x0000000000048947 */ /* 0x000fec0003800000 */
[----:B------:R-:W-:Y:S01]  /*5ed0*/  BPT.TRAP 0x1 ;  /* 0x000000040000795c */ /* 0x000fe20000300000 */
.L_x_4007:
[----:B------:R-:W-:Y:S01]  /*5ee0*/  IMAD R10, R2, 0x8, R17 ;  /* 0x00000008020a7824 */ /* 0x000fe200078e0211 */
[----:B------:R-:W-:-:S04]  /*5ef0*/  SHF.L.U32 R5, R16, 0x1f, RZ ;  /* 0x0000001f10057819 */ /* 0x000fc800000006ff */
[----:B------:R0:W1:Y:S01]  /*5f00*/  SYNCS.PHASECHK.TRANS64.TRYWAIT P2, [R10+URZ+0x38830], R5 ;  /* 0x038830050a0075a7 */ /* 0x000062000804017f */
[----:B------:R-:W-:Y:S05]  /*5f10*/  @!P0 BRA `(.L_x_4008) ;  /* 0x0000000000048947 */ /* 0x000fea0003800000 */
[----:B------:R-:W-:Y:S01]  /*5f20*/  BPT.TRAP 0x1 ;  /* 0x000000040000795c */ /* 0x000fe20000300000 */
.L_x_4008:
[----:B------:R-:W-:Y:S01]  /*5f30*/  IMAD R8, R2, 0x200, R0 ;  /* 0x0000020002087824 */ /* 0x000fe200078e0200 */
[----:B-1----:R-:W-:Y:S06]  /*5f40*/  @P2 BRA `(.L_x_4009) ;  /* 0x0000000000082947 */ /* 0x002fec0003800000 */
[----:B------:R-:W1:Y:S02]  /*5f50*/  SYNCS.PHASECHK.TRANS64.TRYWAIT P2, [R10+URZ+0x38830], R5 ;  /* 0x038830050a0075a7 */ /* 0x000e64000804017f */
[----:B-1----:R-:W-:Y:S05]  /*5f60*/  @!P2 BRA `(.L_x_4010) ;  /* 0x000000e80094a947 */ /* 0x002fea0003800000 */
.L_x_4009:
[----:B------:R-:W-:Y:S01]  /*5f70*/  R2UR UR6, R8 ;  /* 0x00000000080672ca */ /* 0x000fe200000e0000 */
[----:B------:R-:W-:Y:S01]  /*5f80*/  WARPGROUP.ARRIVE ;  /* 0x00000000000079c5 */ /* 0x000fe20000000000 */
[----:B------:R-:W-:Y:S01]  /*5f90*/  UMOV UR4, UR8 ;  /* 0x0000000800047c82 */ /* 0x000fe20008000000 */
[----:B------:R-:W-:Y:S01]  /*5fa0*/  UMOV UR5, UR9 ;  /* 0x0000000900057c82 */ /* 0x000fe20008000000 */
[----:B------:R-:W-:Y:S01]  /*5fb0*/  UMOV UR7, 0x40000040 ;  /* 0x4000004000077882 */ /* 0x000fe20000000000 */
[----:B------:R-:W-:Y:S01]  /*5fc0*/  UMOV UR15, 0x40000040 ;  /* 0x40000040000f7882 */ /* 0x000fe20000000000 */
[----:B------:R-:W-:Y:S01]  /*5fd0*/  UMOV UR19, 0x40000040 ;  /* 0x4000004000137882 */ /* 0x000fe20000000000 */
[----:B------:R-:W-:-:S06]  /*5fe0*/  UMOV UR23, 0x40000040 ;  /* 0x4000004000177882 */ /* 0x000fcc0000000000 */
        /* <DEDUP_REMOVED lines=16> */
.L_x_4011:
[----:B------:R2:W3:Y:S01]  /*60f0*/  SYNCS.PHASECHK.TRANS64.TRYWAIT P2, [R10+URZ+0x38850], R5 ;  /* 0x038850050a0075a7 */ /* 0x0004e2000804017f */
[----:B------:R-:W-:Y:S05]  /*6100*/  @!P0 BRA `(.L_x_4012) ;  /* 0x0000000000048947 */ /* 0x000fea0003800000 */
[----:B------:R-:W-:Y:S01]  /*6110*/  BPT.TRAP 0x1 ;  /* 0x000000040000795c */ /* 0x000fe20000300000 */
.L_x_4012:
[----:B---3--:R-:W-:Y:S05]  /*6120*/  @P2 BRA `(.L_x_4013) ;  /* 0x0000000000082947 */ /* 0x008fea0003800000 */
[----:B------:R-:W3:Y:S02]  /*6130*/  SYNCS.PHASECHK.TRANS64.TRYWAIT P2, [R10+URZ+0x38850], R5 ;  /* 0x038850050a0075a7 */ /* 0x000ee4000804017f */
[----:B---3--:R-:W-:Y:S05]  /*6140*/  @!P2 BRA `(.L_x_4014) ;  /* 0x000000e80030a947 */ /* 0x008fea0003800000 */
.L_x_4013:
[----:B0123--:R-:W-:Y:S01]  /*6150*/  LEA R5, R2, R3, 0xc ;  /* 0x0000000302057211 */ /* 0x00ffe200078e60ff */
[----:B------:R-:W-:Y:S01]  /*6160*/  WARPGROUP.ARRIVE ;  /* 0x00000000000079c5 */ /* 0x000fe20000000000 */
[----:B------:R-:W-:Y:S01]  /*6170*/  UMOV UR27, 0x40000040 ;  /* 0x40000040001b7882 */ /* 0x000fe20000000000 */
[----:B------:R-:W-:Y:S01]  /*6180*/  VIADD R14, R4, 0x2 ;  /* 0x00000002040e7836 */ /* 0x000fe20000000000 */
[C---:B------:R-:W-:Y:S01]  /*6190*/  R2UR UR26, R5.reuse ;  /* 0x00000000051a72ca */ /* 0x040fe200000e0000 */
[C---:B------:R-:W-:Y:S01]  /*61a0*/  VIADD R8, R5.reuse, 0x2 ;  /* 0x0000000205087836 */ /* 0x040fe20000000000 */
[----:B------:R-:W-:Y:S01]  /*61b0*/  UMOV UR5, 0x40000040 ;  /* 0x4000004000057882 */ /* 0x000fe20000000000 */
[----:B------:R-:W-:Y:S01]  /*61c0*/  UMOV UR7, 0x40000040 ;  /* 0x4000004000077882 */ /* 0x000fe20000000000 */
[----:B------:R-:W-:Y:S01]  /*61d0*/  R2UR UR4, R14 ;  /* 0x000000000e0472ca */ /* 0x000fe200000e0000 */
[----:B------:R-:W-:Y:S01]  /*61e0*/  VIADD R14, R4, 0x4 ;  /* 0x00000004040e7836 */ /* 0x000fe20000000000 */
[----:B------:R-:W-:Y:S01]  /*61f0*/  R2UR UR6, R8 ;  /* 0x00000000080672ca */ /* 0x000fe200000e0000 */
[----:B------:R-:W-:Y:S01]  /*6200*/  VIADD R8, R5, 0x4 ;  /* 0x0000000405087836 */ /* 0x000fe20000000000 */
[----:B------:R-:W0:Y:S01]  /*6210*/  S2R R20, SR_TID.X ;  /* 0x0000000000147919 */ /* 0x000e220000002100 */
[----:B------:R-:W-:-:S02]  /*6220*/  VIADD R187, R4, 0x800 ;  /* 0x0000080004bb7836 */ /* 0x000fc40000000000 */
[----:B------:R-:W-:Y:S02]  /*6230*/  VIADD R21, R5, 0x800 ;  /* 0x0000080005157836 */ /* 0x000fe40000000000 */
[----:B------:R-:W-:Y:S01]  /*6240*/  HGMMA.64x64x16.F32 R152, gdesc[UR24], R152, gsb0 ;  /* 0x00e00000189879f0 */ /* 0x000fe20008000898 */
[----:B------:R-:W-:Y:S01]  /*6250*/  IMAD R211, R2, 0x1000, R19 ;  /* 0x0000100002d37824 */ /* 0x000fe200078e0213 */
[----:B0-----:R-:W-:Y:S01]  /*6260*/  SHF.R.U32.HI R20, RZ, 0x7, R20 ;  /* 0x00000007ff147819 */ /* 0x001fe20000011614 */
        /* <DEDUP_REMOVED lines=124> */
[----:B------:R-:W0:Y:S02]  /*6a30*/  SHFL.IDX PT, R8, R20, RZ, 0x1f ;  /* 0x00001fff14087589 */ /* 0x000e2400000e0000 */
[----:B0-----:R-:W-:-:S04]  /*6a40*/  ISETP.GT.AND P2, PT, R8, 0x7f, PT ;  /* 0x0000007f0800780c */ /* 0x001fc80003f44270 */
        /* <DEDUP_REMOVED lines=58> */
[--C-:B------:R-:W-:Y:S02]  /*6df0*/  IMAD.IADD R200, R20, 0x1, R21.reuse ;  /* 0x0000000114c87824 */ /* 0x100fe400078e0215 */
        /* <DEDUP_REMOVED lines=87> */
[----:B------:R-:W-:Y:S01]  /*7370*/  IMAD.IADD R20, R20, 0x1, R21 ;  /* 0x0000000114147824 */ /* 0x000fe200078e0215 */
        /* <DEDUP_REMOVED lines=32> */
[----:B------:R-:W-:-:S04]  /*7580*/  IMAD R8, R12, R5, 0x1 ;  /* 0x000000010c087424 */ /* 0x000fc800078e0205 */
[----:B------:R-:W-:-:S05]  /*7590*/  IMAD R5, R185, 0x40, R8 ;  /* 0x00000040b9057824 */ /* 0x000fca00078e0208 */
[----:B------:R-:W-:-:S04]  /*75a0*/  IADD3 R5, -R184, R5, R186 ;  /* 0x00000005b8057210 */ /* 0x000fc80007ffe1ba */
[----:B------:R-:W-:-:S04]  /*75b0*/  IADD3 R5, R18, R5, -R22 ;  /* 0x0000000512057210 */ /* 0x000fc80007ffe816 */
[C---:B------:R-:W-:Y:S02]  /*75c0*/  ISETP.GT.AND P2, PT, R5.reuse, RZ, PT ;  /* 0x000000ff0500720c */ /* 0x040fe40003f44270 */
[----:B------:R-:W-:Y:S01]  /*75d0*/  ISETP.GT.AND P3, PT, R5, 0x1, PT ;  /* 0x000000010500780c */ /* 0x000fe20003f64270 */
[----:B------:R-:W-:Y:S02]  /*75e0*/  WARPGROUP.DEPBAR.LE gsb0, 0x0 ;  /* 0x00008000000079c5 */ /* 0x000fe40000010000 */
[----:B------:R-:W-:-:S06]  /*75f0*/  WARPGROUP.ARRIVE ;  /* 0x00000000000079c5 */ /* 0x000fcc0000000000 */
[----:B------:R-:W-:Y:S01]  /*7600*/  HGMMA.64x64x16.F32 R152, gdesc[UR4], R152, gsb0 ;  /* 0x00e00000049879f0 */ /* 0x000fe20008000898 */
[----:B------:R-:W-:Y:S01]  /*7610*/  R2UR UR4, R211 ;  /* 0x00000000d30472ca */ /* 0x000fe200000e0000 */
[----:B------:R-:W-:-:S12]  /*7620*/  UMOV UR7, 0x40000040 ;  /* 0x4000004000077882 */ /* 0x000fd80000000000 */
[----:B------:R-:W-:Y:S01]  /*7630*/  UMOV UR6, UR4 ;  /* 0x0000000400067c82 */ /* 0x000fe20008000000 */
[----:B------:R-:W-:Y:S02]  /*7640*/  WARPGROUP.DEPBAR.LE gsb0, 0x0 ;  /* 0x00008000000079c5 */ /* 0x000fe40000010000 */
[----:B------:R-:W-:Y:S02]  /*7650*/  FSEL R152, R152, -INF , P2 ;  /* 0xff80000098987808 */ /* 0x000fe40001000000 */
        /* <DEDUP_REMOVED lines=43> */
[----:B------:R-:W-:-:S04]  /*7910*/  FMNMX.FTZ R14, R180, R21, !PT ;  /* 0x00000015b40e7209 */ /* 0x000fc80007810000 */
[----:B------:R-:W-:Y:S01]  /*7920*/  FMNMX.FTZ R21, R181, R14, !PT ;  /* 0x0000000eb5157209 */ /* 0x000fe20007810000 */
[----:B------:R-:W-:-:S04]  /*7930*/  VIADD R14, R5, 0x8 ;  /* 0x00000008050e7836 */ /* 0x000fc80000000000 */
[----:B------:R-:W0:Y:S01]  /*7940*/  SHFL.BFLY PT, R20, R21, 0x2, 0x1f ;  /* 0x0c401f0015147f89 */ /* 0x000e2200000e0000 */
[C---:B------:R-:W-:Y:S02]  /*7950*/  ISETP.GT.AND P2, PT, R14.reuse, RZ, PT ;  /* 0x000000ff0e00720c */ /* 0x040fe40003f44270 */
[----:B------:R-:W-:Y:S02]  /*7960*/  ISETP.GT.AND P3, PT, R14, 0x1, PT ;  /* 0x000000010e00780c */ /* 0x000fe40003f64270 */
[----:B------:R-:W-:Y:S02]  /*7970*/  FSEL R154, R154, -INF , P2 ;  /* 0xff8000009a9a7808 */ /* 0x000fe40001000000 */
        /* <DEDUP_REMOVED lines=9> */
[----:B0-----:R-:W-:Y:S02]  /*7a10*/  FMNMX.FTZ R168, R21, R20, !PT ;  /* 0x0000001415a87209 */ /* 0x001fe40007810000 */
[----:B------:R-:W-:Y:S02]  /*7a20*/  FMNMX.FTZ R20, R154, R11, !PT ;  /* 0x0000000b9a147209 */ /* 0x000fe40007810000 */
[----:B------:R-:W-:Y:S01]  /*7a30*/  FSEL R163, R163, -INF , P3 ;  /* 0xff800000a3a37808 */ /* 0x000fe20001800000 */
[----:B------:R-:W0:Y:S01]  /*7a40*/  SHFL.BFLY PT, R169, R168, 0x1, 0x1f ;  /* 0x0c201f00a8a97f89 */ /* 0x000e2200000e0000 */
        /* <DEDUP_REMOVED lines=16> */
[----:B0-----:R-:W-:Y:S02]  /*7b50*/  FMNMX.FTZ R5, R168, R169, !PT ;  /* 0x000000a9a8057209 */ /* 0x001fe40007810000 */
[----:B------:R-:W-:Y:S02]  /*7b60*/  ISETP.GT.AND P5, PT, R14, 0x29, PT ;  /* 0x000000290e00780c */ /* 0x000fe40003fa4270 */
[----:B------:R-:W-:Y:S01]  /*7b70*/  FSEL R204, R174, -INF , P4 ;  /* 0xff800000aecc7808 */ /* 0x000fe20002000000 */
[----:B------:R-:W-:Y:S01]  /*7b80*/  FMUL.FTZ R206, R5, UR10 ;  /* 0x0000000a05ce7c20 */ /* 0x000fe20008410000 */
        /* <DEDUP_REMOVED lines=28> */
[----:B------:R0:W-:Y:S01]  /*7d50*/  MUFU.EX2 R20, R156 ;  /* 0x0000009c00147308 */ /* 0x0001e20000000800 */
[--C-:B------:R-:W-:Y:S01]  /*7d60*/  FFMA.FTZ R170, R164, UR10, -R206.reuse ;  /* 0x0000000aa4aa7c23 */ /* 0x100fe200080108ce */
[--C-:B------:R-:W-:Y:S01]  /*7d70*/  FFMA.FTZ R173, R165, UR10, -R206.reuse ;  /* 0x0000000aa5ad7c23 */ /* 0x100fe200080108ce */
[----:B------:R-:W1:Y:S01]  /*7d80*/  SHFL.BFLY PT, R153, R152, 0x2, 0x1f ;  /* 0x0c401f0098997f89 */ /* 0x000e6200000e0000 */
[--C-:B------:R-:W-:Y:S01]  /*7d90*/  FFMA.FTZ R174, R199, UR10, -R206.reuse ;  /* 0x0000000ac7ae7c23 */ /* 0x100fe200080108ce */
[--C-:B------:R-:W-:Y:S01]  /*7da0*/  FFMA.FTZ R176, R176, UR10, -R206.reuse ;  /* 0x0000000ab0b07c23 */ /* 0x100fe200080108ce */
[--C-:B------:R-:W-:Y:S01]  /*7db0*/  FFMA.FTZ R180, R180, UR10, -R206.reuse ;  /* 0x0000000ab4b47c23 */ /* 0x100fe200080108ce */
[----:B------:R-:W-:Y:S01]  /*7dc0*/  FFMA.FTZ R181, R181, UR10, -R206 ;  /* 0x0000000ab5b57c23 */ /* 0x000fe200080108ce */
[----:B------:R-:W-:Y:S08]  /*7dd0*/  MUFU.EX2 R21, R21 ;  /* 0x0000001500157308 */ /* 0x000ff00000000800 */
[----:B------:R-:W-:Y:S08]  /*7de0*/  MUFU.EX2 R14, R14 ;  /* 0x0000000e000e7308 */ /* 0x000ff00000000800 */
[----:B------:R-:W-:Y:S01]  /*7df0*/  MUFU.EX2 R169, R169 ;  /* 0x000000a900a97308 */ /* 0x000fe20000000800 */
[----:B-1----:R-:W-:-:S05]  /*7e00*/  FMNMX.FTZ R153, R152, R153, !PT ;  /* 0x0000009998997209 */ /* 0x002fca0007810000 */
[----:B------:R-:W1:Y:S02]  /*7e10*/  SHFL.BFLY PT, R152, R153, 0x1, 0x1f ;  /* 0x0c201f0099987f89 */ /* 0x000e6400000e0000 */
[----:B------:R-:W-:Y:S08]  /*7e20*/  MUFU.EX2 R168, R168 ;  /* 0x000000a800a87308 */ /* 0x000ff00000000800 */
[----:B------:R-:W-:Y:S08]  /*7e30*/  MUFU.EX2 R171, R171 ;  /* 0x000000ab00ab7308 */ /* 0x000ff00000000800 */
[----:B------:R-:W-:Y:S01]  /*7e40*/  MUFU.EX2 R170, R170 ;  /* 0x000000aa00aa7308 */ /* 0x000fe20000000800 */
[----:B-1----:R-:W-:Y:S01]  /*7e50*/  FMNMX.FTZ R8, R153, R152, !PT ;  /* 0x0000009899087209 */ /* 0x002fe20007810000 */
[----:B------:R-:W-:-:S06]  /*7e60*/  IMAD.MOV R153, RZ, RZ, -R188 ;  /* 0x000000ffff997224 */ /* 0x000fcc00078e0abc */
[----:B------:R-:W-:Y:S01]  /*7e70*/  MUFU.EX2 R173, R173 ;  /* 0x000000ad00ad7308 */ /* 0x000fe20000000800 */
[C---:B------:R-:W-:Y:S01]  /*7e80*/  FSETP.NEU.FTZ.AND P3, PT, R8.reuse, -INF , PT ;  /* 0xff8000000800780b */ /* 0x040fe20003f7d000 */
[----:B------:R-:W-:-:S03]  /*7e90*/  FMUL.FTZ R152, R8, UR10 ;  /* 0x0000000a08987c20 */ /* 0x000fc60008410000 */
[----:B0-----:R-:W-:Y:S02]  /*7ea0*/  FSEL R156, R8, RZ, P3 ;  /* 0x000000ff089c7208 */ /* 0x001fe40001800000 */
[----:B------:R-:W-:Y:S01]  /*7eb0*/  FSEL R152, R152, RZ, P3 ;  /* 0x000000ff98987208 */ /* 0x000fe20001800000 */
[----:B------:R-:W-:Y:S02]  /*7ec0*/  MUFU.EX2 R172, R172 ;  /* 0x000000ac00ac7308 */ /* 0x000fe40000000800 */
[----:B------:R-:W-:Y:S01]  /*7ed0*/  FADD.FTZ R156, -R156, R11 ;  /* 0x0000000b9c9c7221 */ /* 0x000fe20000010100 */
[----:B------:R-:W-:Y:S01]  /*7ee0*/  @!P1 IADD3 R11, R10, 0x38840, RZ ;  /* 0x000388400a0b9810 */ /* 0x000fe20007ffe0ff */
[--C-:B------:R-:W-:Y:S01]  /*7ef0*/  FFMA.FTZ R200, R154, UR10, -R152.reuse ;  /* 0x0000000a9ac87c23 */ /* 0x100fe20008010898 */
[----:B------:R-:W-:Y:S01]  /*7f00*/  FSEL R154, R5, RZ, P2 ;  /* 0x000000ff059a7208 */ /* 0x000fe20001000000 */
[----:B------:R-:W-:Y:S01]  /*7f10*/  FMUL.FTZ R156, R156, UR10 ;  /* 0x0000000a9c9c7c20 */ /* 0x000fe20008410000 */
[----:B------:R-:W-:Y:S01]  /*7f20*/  ISETP.NE.AND P2, PT, R22, R153, PT ;  /* 0x000000991600720c */ /* 0x000fe20003f45270 */
[--C-:B------:R-:W-:Y:S01]  /*7f30*/  FFMA.FTZ R201, R158, UR10, -R152.reuse ;  /* 0x0000000a9ec97c23 */ /* 0x100fe20008010898 */
[--C-:B------:R-:W-:Y:S01]  /*7f40*/  FFMA.FTZ R199, R155, UR10, -R152.reuse ;  /* 0x0000000a9bc77c23 */ /* 0x100fe20008010898 */
[----:B------:R-:W-:Y:S01]  /*7f50*/  FADD.FTZ R154, -R154, R13 ;  /* 0x0000000d9a9a7221 */ /* 0x000fe20000010100 */
[----:B------:R-:W0:Y:S01]  /*7f60*/  MUFU.EX2 R213, R156 ;  /* 0x0000009c00d57308 */ /* 0x000e220000000800 */
[--C-:B------:R-:W-:Y:S01]  /*7f70*/  FFMA.FTZ R206, R159, UR10, -R152.reuse ;  /* 0x0000000a9fce7c23 */ /* 0x100fe20008010898 */
[--C-:B------:R-:W-:Y:S01]  /*7f80*/  FFMA.FTZ R207, R162, UR10, -R152.reuse ;  /* 0x0000000aa2cf7c23 */ /* 0x100fe20008010898 */
[----:B------:R-:W-:Y:S01]  /*7f90*/  FMUL.FTZ R154, R154, UR10 ;  /* 0x0000000a9a9a7c20 */ /* 0x000fe20008410000 */
[--C-:B------:R-:W-:Y:S01]  /*7fa0*/  FFMA.FTZ R208, R163, UR10, -R152.reuse ;  /* 0x0000000aa3d07c23 */ /* 0x100fe20008010898 */
[--C-:B------:R-:W-:Y:S01]  /*7fb0*/  FFMA.FTZ R209, R166, UR10, -R152.reuse ;  /* 0x0000000aa6d17c23 */ /* 0x100fe20008010898 */
[--C-:B------:R-:W-:Y:S01]  /*7fc0*/  FFMA.FTZ R210, R167, UR10, -R152.reuse ;  /* 0x0000000aa7d27c23 */ /* 0x100fe20008010898 */
[----:B------:R-:W-:Y:S01]  /*7fd0*/  FFMA.FTZ R202, R202, UR10, -R152 ;  /* 0x0000000acaca7c23 */ /* 0x000fe20008010898 */
[----:B------:R1:W2:Y:S01]  /*7fe0*/  MUFU.EX2 R212, R154 ;  /* 0x0000009a00d47308 */ /* 0x0002a20000000800 */
[----:B------:R-:W-:Y:S01]  /*7ff0*/  @!P2 IMAD R158, R15, 0x40, R18 ;  /* 0x000000400f9ea824 */ /* 0x000fe200078e0212 */
[----:B------:R-:W-:Y:S01]  /*8000*/  @!P1 PRMT R15, RZ, 0x654, R11 ;  /* 0x00000654ff0f9816 */ /* 0x000fe2000000000b */
[--C-:B------:R-:W-:Y:S01]  /*8010*/  FFMA.FTZ R203, R203, UR10, -R152.reuse ;  /* 0x0000000acbcb7c23 */ /* 0x100fe20008010898 */
[----:B------:R-:W-:Y:S01]  /*8020*/  FFMA.FTZ R204, R204, UR10, -R152 ;  /* 0x0000000acccc7c23 */ /* 0x000fe20008010898 */
[----:B------:R-:W-:-:S02]  /*8030*/  @!P2 IMAD R160, R158, 0x4, R17 ;  /* 0x000000049ea0a824 */ /* 0x000fc400078e0211 */
[--C-:B------:R-:W-:Y:S01]  /*8040*/  FFMA.FTZ R205, R205, UR10, -R152.reuse ;  /* 0x0000000acdcd7c23 */ /* 0x100fe20008010898 */
[--C-:B------:R-:W-:Y:S01]  /*8050*/  FFMA.FTZ R155, R182, UR10, -R152.reuse ;  /* 0x0000000ab69b7c23 */ /* 0x100fe20008010898 */
[----:B------:R3:W-:Y:S01]  /*8060*/  @!P1 SYNCS.ARRIVE.TRANS64.RED.A1T0 RZ, [R15+URZ], RZ ;  /* 0x000000ff0fff99a7 */ /* 0x0007e2000810043f */
[--C-:B------:R-:W-:Y:S01]  /*8070*/  FFMA.FTZ R178, R178, UR10, -R152.reuse ;  /* 0x0000000ab2b27c23 */ /* 0x100fe20008010898 */
[--C-:B------:R-:W-:Y:S01]  /*8080*/  FFMA.FTZ R182, R183, UR10, -R152.reuse ;  /* 0x0000000ab7b67c23 */ /* 0x100fe20008010898 */
[----:B0-----:R-:W-:Y:S01]  /*8090*/  @!P2 STS [R160+0x38420], R213 ;  /* 0x038420d5a000a388 */ /* 0x001fe20000000800 */
[----:B------:R-:W-:Y:S01]  /*80a0*/  FFMA.FTZ R179, R179, UR10, -R152 ;  /* 0x0000000ab3b37c23 */ /* 0x000fe20008010898 */
[----:B------:R-:W-:Y:S01]  /*80b0*/  MUFU.EX2 R200, R200 ;  /* 0x000000c800c87308 */ /* 0x000fe20000000800 */
[----:B------:R-:W-:Y:S01]  /*80c0*/  F2FP.F16.F32.PACK_AB R152, R14, R21 ;  /* 0x000000150e98723e */ /* 0x000fe200000000ff */
[-C--:B------:R-:W-:Y:S01]  /*80d0*/  FMUL.FTZ R26, R26, R213.reuse ;  /* 0x000000d51a1a7220 */ /* 0x080fe20000410000 */
[----:B-1----:R-:W-:Y:S01]  /*80e0*/  F2FP.F16.F32.PACK_AB R154, R169, R20 ;  /* 0x00000014a99a723e */ /* 0x002fe200000000ff */
[----:B--2---:R0:W-:Y:S01]  /*80f0*/  @!P2 STS [R160+0x38400], R212 ;  /* 0x038400d4a000a388 */ /* 0x0041e20000000800 */
[----:B------:R-:W-:Y:S01]  /*8100*/  F2FP.F16.F32.PACK_AB R156, R171, R168 ;  /* 0x000000a8ab9c723e */ /* 0x000fe200000000ff */
[----:B------:R-:W-:Y:S01]  /*8110*/  FMUL.FTZ R24, R24, R212 ;  /* 0x000000d418187220 */ /* 0x000fe20000410000 */
[----:B------:R-:W-:Y:S01]  /*8120*/  F2FP.F16.F32.PACK_AB R158, R173, R170 ;  /* 0x000000aaad9e723e */ /* 0x000fe200000000ff */
        /* <DEDUP_REMOVED lines=150> */
[----:B------:R-:W-:Y:S01]  /*8a90*/  FMUL.FTZ R149, R149, R212 ;  /* 0x000000d495957220 */ /* 0x000fe20000410000 */
[-C--:B------:R-:W-:Y:S01]  /*8aa0*/  FMUL.FTZ R150, R150, R213.reuse ;  /* 0x000000d596967220 */ /* 0x080fe20000410000 */
[----:B------:R-:W0:Y:S01]  /*8ab0*/  MUFU.EX2 R178, R179 ;  /* 0x000000b300b27308 */ /* 0x000e220000000800 */
[----:B------:R-:W-:Y:S01]  /*8ac0*/  FMUL.FTZ R151, R151, R213 ;  /* 0x000000d597977220 */ /* 0x000fe20000410000 */
[----:B---3--:R-:W-:-:S02]  /*8ad0*/  VIADD R15, R211, 0x80 ;  /* 0x00000080d30f7836 */ /* 0x008fc40000000000 */
[----:B------:R-:W-:Y:S01]  /*8ae0*/  FFMA.FTZ R21, R212, R6, R21 ;  /* 0x00000006d4157223 */ /* 0x000fe20000010015 */
[----:B------:R-:W-:Y:S01]  /*8af0*/  FFMA.FTZ R200, R213, R7, R200 ;  /* 0x00000007d5c87223 */ /* 0x000fe200000100c8 */
[----:B------:R-:W-:Y:S01]  /*8b00*/  ISETP.GT.AND P2, PT, R12, R9, PT ;  /* 0x000000090c00720c */ /* 0x000fe20003f44270 */
[----:B------:R-:W-:Y:S01]  /*8b10*/  @!P1 VIADD R10, R10, 0x38860 ;  /* 0x000388600a0a9836 */ /* 0x000fe20000000000 */
[----:B------:R-:W-:Y:S01]  /*8b20*/  R2UR UR4, R15 ;  /* 0x000000000f0472ca */ /* 0x000fe200000e0000 */
[----:B------:R2:W-:Y:S01]  /*8b30*/  MUFU.EX2 R11, R155 ;  /* 0x0000009b000b7308 */ /* 0x0005e20000000800 */
[----:B-1----:R-:W-:Y:S01]  /*8b40*/  F2FP.F16.F32.PACK_AB R166, R181, R180 ;  /* 0x000000b4b5a6723e */ /* 0x002fe200000000ff */
[C---:B------:R-:W-:Y:S02]  /*8b50*/  VIADD R15, R211.reuse, 0x100 ;  /* 0x00000100d30f7836 */ /* 0x040fe40000000000 */
[----:B------:R-:W-:Y:S01]  /*8b60*/  FADD.FTZ R21, R14, R21 ;  /* 0x000000150e157221 */ /* 0x000fe20000010000 */
[----:B------:R-:W-:-:S02]  /*8b70*/  VIADD R211, R211, 0x180 ;  /* 0x00000180d3d37836 */ /* 0x000fc40000000000 */
[----:B------:R-:W-:Y:S01]  /*8b80*/  FADD.FTZ R200, R199, R200 ;  /* 0x000000c8c7c87221 */ /* 0x000fe20000010000 */
[----:B------:R-:W-:Y:S01]  /*8b90*/  @!P1 PRMT R10, RZ, 0x654, R10 ;  /* 0x00000654ff0a9816 */ /* 0x000fe2000000000a */
[----:B------:R-:W-:Y:S01]  /*8ba0*/  FADD.FTZ R20, R20, R21 ;  /* 0x0000001514147221 */ /* 0x000fe20000010000 */
[----:B------:R-:W1:Y:S01]  /*8bb0*/  MUFU.EX2 R182, R182 ;  /* 0x000000b600b67308 */ /* 0x000e620000000800 */
[----:B--2---:R-:W-:Y:S01]  /*8bc0*/  F2FP.F16.F32.PACK_AB R155, R206, R201 ;  /* 0x000000c9ce9b723e */ /* 0x004fe200000000ff */
[----:B------:R-:W-:Y:S01]  /*8bd0*/  BAR.SYNC.DEFER_BLOCKING 0xf, 0x100 ;  /* 0x03c4000000007b1d */ /* 0x000fe20000010000 */
[----:B0-----:R-:W-:Y:S01]  /*8be0*/  F2FP.F16.F32.PACK_AB R165, R178, R13 ;  /* 0x0000000db2a5723e */ /* 0x001fe200000000ff */
        /* <DEDUP_REMOVED lines=29> */
[----:B------:R-:W-:Y:S01]  /*8dc0*/  R2UR UR4, R15 ;  /* 0x000000000f0472ca */ /* 0x000fe200000e0000 */
[----:B------:R-:W-:Y:S01]  /*8dd0*/  FADD.FTZ R13, R13, R204 ;  /* 0x000000cc0d0d7221 */ /* 0x000fe20000010000 */
[----:B------:R-:W-:Y:S01]  /*8de0*/  FADD.FTZ R187, R187, R176 ;  /* 0x000000b0bbbb7221 */ /* 0x000fe20000010000 */
[----:B------:R-:W-:Y:S02]  /*8df0*/  IMAD.MOV.U32 R15, RZ, RZ, R2 ;  /* 0x000000ffff0f7224 */ /* 0x000fe400078e0002 */
[----:B------:R-:W-:Y:S01]  /*8e00*/  FADD.FTZ R178, R178, R13 ;  /* 0x0000000db2b27221 */ /* 0x000fe20000010000 */
[----:B------:R-:W-:Y:S01]  /*8e10*/  FADD.FTZ R6, R180, R187 ;  /* 0x000000bbb4067221 */ /* 0x000fe20000010000 */
[----:B------:R-:W-:-:S02]  /*8e20*/  MOV R13, R5 ;  /* 0x00000005000d7202 */ /* 0x000fc40000000f00 */
[----:B------:R-:W-:Y:S01]  /*8e30*/  FADD.FTZ R7, R11, R178 ;  /* 0x000000b20b077221 */ /* 0x000fe20000010000 */
[----:B------:R-:W-:Y:S01]  /*8e40*/  FADD.FTZ R6, R181, R6 ;  /* 0x00000006b5067221 */ /* 0x000fe20000010000 */
[----:B------:R-:W-:Y:S02]  /*8e50*/  IMAD.MOV.U32 R11, RZ, RZ, R8 ;  /* 0x000000ffff0b7224 */ /* 0x000fe400078e0008 */
[----:B------:R-:W-:Y:S01]  /*8e60*/  FADD.FTZ R7, R182, R7 ;  /* 0x00000007b6077221 */ /* 0x000fe20000010000 */
[----:B------:R-:W-:Y:S02]  /*8e70*/  WARPGROUP.DEPBAR.LE gsb0, 0x0 ;  /* 0x00008000000079c5 */ /* 0x000fe40000010000 */
[----:B------:R-:W-:-:S09]  /*8e80*/  WARPGROUP.ARRIVE ;  /* 0x00000000000079c5 */ /* 0x000fd20000000000 */
        /* <DEDUP_REMOVED lines=26> */
[----:B0-----:R-:W-:Y:S06]  /*9030*/  @P2 BRA `(.L_x_4015) ;  /* 0xffffffcc008c2947 */ /* 0x001fec000383ffff */
[----:B------:R-:W-:-:S07]  /*9040*/  IMAD.MOV.U32 R12, RZ, RZ, R10 ;  /* 0x000000ffff0c7224 */ /* 0x000fce00078e000a */
.L_x_4006:
[----:B------:R-:W-:-:S13]  /*9050*/  ISETP.GE.AND P2, PT, R12, RZ, PT ;  /* 0x000000ff0c00720c */ /* 0x000fda0003f46270 */
[----:B------:R-:W-:Y:S05]  /*9060*/  @!P2 BRA `(.L_x_4016) ;  /* 0x0000002c0058a947 */ /* 0x000fea0003800000 */
[----:B------:R-:W-:Y:S01]  /*9070*/  IMAD.MOV.U32 R187, RZ, RZ, R8 ;  /* 0x000000ffffbb7224 */ /* 0x000fe200078e0008 */
[----:B------:R-:W-:Y:S01]  /*9080*/  ULDC UR10, c[0x0][0xa80] ;  /* 0x0002a000000a7ab9 */ /* 0x000fe20000000800 */
[----:B------:R-:W-:Y:S02]  /*9090*/  IMAD.MOV.U32 R10, RZ, RZ, R5 ;  /* 0x000000ffff0a7224 */ /* 0x000fe400078e0005 */
[----:B------:R-:W-:-:S07]  /*90a0*/  IMAD.MOV.U32 R185, RZ, RZ, R2 ;  /* 0x000000ffffb97224 */ /* 0x000fce00078e0002 */
.L_x_4025:
[----:B------:R-:W-:-:S05]  /*90b0*/  VIADD R2, R185, 0x1 ;  /* 0x00000001b9027836 */ /* 0x000fca0000000000 */
[----:B------:R-:W-:-:S04]  /*90c0*/  ISETP.NE.AND P2, PT, R2, 0x2, PT ;  /* 0x000000020200780c */ /* 0x000fc80003f45270 */
[----:B------:R-:W-:Y:S02]  /*90d0*/  SEL R5, RZ, 0x1, P2 ;  /* 0x00000001ff057807 */ /* 0x000fe40001000000 */
[----:B------:R-:W-:Y:S02]  /*90e0*/  SEL R2, R2, RZ, P2 ;  /* 0x000000ff02027207 */ /* 0x000fe40001000000 */
[----:B------:R-:W-:Y:S01]  /*90f0*/  LOP3.LUT R16, R16, R5, RZ, 0x3c, !PT ;  /* 0x0000000510107212 */ /* 0x000fe200078e3cff */
[----:B------:R-:W-:Y:S06]  /*9100*/  @!P0 BRA `(.L_x_4017) ;  /* 0x0000000000048947 */ /* 0x000fec0003800000 */
[----:B------:R-:W-:Y:S01]  /*9110*/  BPT.TRAP 0x1 ;  /* 0x000000040000795c */ /* 0x000fe20000300000 */
.L_x_4017:
[----:B------:R-:W-:Y:S01]  /*9120*/  IMAD R9, R2, 0x8, R17 ;  /* 0x0000000802097824 */ /* 0x000fe200078e0211 */
[----:B------:R-:W-:-:S04]  /*9130*/  SHF.L.U32 R8, R16, 0x1f, RZ ;  /* 0x0000001f10087819 */ /* 0x000fc800000006ff */
[----:B------:R0:W1:Y:S01]  /*9140*/  SYNCS.PHASECHK.TRANS64.TRYWAIT P2, [R9+URZ+0x38830], R8 ;  /* 0x03883008090075a7 */ /* 0x000062000804017f */
[----:B------:R-:W-:Y:S05]  /*9150*/  @!P0 BRA `(.L_x_4018) ;  /* 0x0000000000048947 */ /* 0x000fea0003800000 */
[----:B------:R-:W-:Y:S01]  /*9160*/  BPT.TRAP 0x1 ;  /* 0x000000040000795c */ /* 0x000fe20000300000 */
.L_x_4018:
[----:B------:R-:W-:Y:S01]  /*9170*/  IMAD R5, R2, 0x200, R0 ;  /* 0x0000020002057824 */ /* 0x000fe200078e0200 */
[----:B-1----:R-:W-:Y:S06]  /*9180*/  @P2 BRA `(.L_x_4019) ;  /* 0x0000000000082947 */ /* 0x002fec0003800000 */
[----:B------:R-:W1:Y:S02]  /*9190*/  SYNCS.PHASECHK.TRANS64.TRYWAIT P2, [R9+URZ+0x38830], R8 ;  /* 0x03883008090075a7 */ /* 0x000e64000804017f */
[----:B-1----:R-:W-:Y:S05]  /*91a0*/  @!P2 BRA `(.L_x_4020) ;  /* 0x000000b8002ca947 */ /* 0x002fea0003800000 */
.L_x_4019:
        /* <DEDUP_REMOVED lines=24> */
.L_x_4021:
[----:B------:R2:W3:Y:S01]  /*9330*/  SYNCS.PHASECHK.TRANS64.TRYWAIT P2, [R9+URZ+0x38850], R8 ;  /* 0x03885008090075a7 */ /* 0x0004e2000804017f */
[----:B------:R-:W-:Y:S05]  /*9340*/  @!P0 BRA `(.L_x_4022) ;  /* 0x0000000000048947 */ /* 0x000fea0003800000 */
[----:B------:R-:W-:Y:S01]  /*9350*/  BPT.TRAP 0x1 ;  /* 0x000000040000795c */ /* 0x000fe20000300000 */
.L_x_4022:
[----:B---3--:R-:W-:Y:S05]  /*9360*/  @P2 BRA `(.L_x_4023) ;  /* 0x0000000000082947 */ /* 0x008fea0003800000 */
[----:B------:R-:W3:Y:S02]  /*9370*/  SYNCS.PHASECHK.TRANS64.TRYWAIT P2, [R9+URZ+0x38850], R8 ;  /* 0x03885008090075a7 */ /* 0x000ee4000804017f */
[----:B---3--:R-:W-:Y:S05]  /*9380*/  @!P2 BRA `(.L_x_4024) ;  /* 0x000000b400c8a947 */ /* 0x008fea0003800000 */
.L_x_4023:
[----:B------:R-:W-:Y:S01]  /*9390*/  IMAD R5, R2, 0x1000, R3 ;  /* 0x0000100002057824 */ /* 0x000fe200078e0203 */
[----:B------:R-:W-:Y:S01]  /*93a0*/  WARPGROUP.ARRIVE ;  /* 0x00000000000079c5 */ /* 0x000fe20000000000 */
[----:B------:R-:W-:Y:S01]  /*93b0*/  UMOV UR27, 0x40000040 ;  /* 0x40000040001b7882 */ /* 0x000fe20000000000 */
[C---:B------:R-:W-:Y:S01]  /*93c0*/  VIADD R11, R4.reuse, 0x2 ;  /* 0x00000002040b7836 */ /* 0x040fe20000000000 */
[----:B------:R-:W-:Y:S01]  /*93d0*/  UMOV UR5, 0x40000040 ;  /* 0x4000004000057882 */ /* 0x000fe20000000000 */
[C---:B------:R-:W-:Y:S01]  /*93e0*/  R2UR UR26, R5.reuse ;  /* 0x00000000051a72ca */ /* 0x040fe200000e0000 */
[----:B0123--:R-:W-:Y:S01]  /*93f0*/  VIADD R8, R5, 0x2 ;  /* 0x0000000205087836 */ /* 0x00ffe20000000000 */
[----:B------:R-:W-:Y:S01]  /*9400*/  UMOV UR7, 0x40000040 ;  /* 0x4000004000077882 */ /* 0x000fe20000000000 */
[----:B------:R-:W-:Y:S01]  /*9410*/  R2UR UR4, R11 ;  /* 0x000000000b0472ca */ /* 0x000fe200000e0000 */
[----:B------:R-:W0:Y:S01]  /*9420*/  S2R R13, SR_TID.X ;  /* 0x00000000000d7919 */ /* 0x000e220000002100 */
[C---:B------:R-:W-:Y:S01]  /*9430*/  IADD3 R11, R4.reuse, 0x4, RZ ;  /* 0x00000004040b7810 */ /* 0x040fe20007ffe0ff */
[----:B------:R-:W-:Y:S01]  /*9440*/  VIADD R20, R4, 0x800 ;  /* 0x0000080004147836 */ /* 0x000fe20000000000 */
[----:B------:R-:W-:Y:S01]  /*9450*/  R2UR UR6, R8 ;  /* 0x00000000080672ca */ /* 0x000fe200000e0000 */
[----:B------:R-:W-:-:S02]  /*9460*/  VIADD R8, R5, 0x4 ;  /* 0x0000000405087836 */ /* 0x000fc40000000000 */
[----:B------:R-:W-:Y:S02]  /*9470*/  VIADD R14, R5, 0x800 ;  /* 0x00000800050e7836 */ /* 0x000fe40000000000 */
[----:B------:R-:W-:Y:S01]  /*9480*/  IMAD R207, R2, 0x1000, R19 ;  /* 0x0000100002cf7824 */ /* 0x000fe200078e0213 */
[----:B------:R-:W-:Y:S01]  /*9490*/  HGMMA.64x64x16.F32 R152, gdesc[UR24], R152, gsb0 ;  /* 0x00e00000189879f0 */ /* 0x000fe20008000898 */
[----:B0-----:R-:W-:Y:S02]  /*94a0*/  SHF.R.U32.HI R13, RZ, 0x7, R13 ;  /* 0x00000007ff0d7819 */ /* 0x001fe4000001160d */
        /* <DEDUP_REMOVED lines=327> */
[----:B------:R-:W0:Y:S02]  /*a920*/  SHFL.BFLY PT, R8, R13, 0x2, 0x1f ;  /* 0x0c401f000d087f89 */ /* 0x000e2400000e0000 */
[----:B0-----:R-:W-:Y:S02]  /*a930*/  FMNMX.FTZ R14, R13, R8, !PT ;  /* 0x000000080d0e7209 */ /* 0x001fe40007810000 */
[----:B------:R-:W-:-:S03]  /*a940*/  FMNMX.FTZ R8, R154, R187, !PT ;  /* 0x000000bb9a087209 */ /* 0x000fc60007810000 */
[----:B------:R-:W0:Y:S01]  /*a950*/  SHFL.BFLY PT, R11, R14, 0x1, 0x1f ;  /* 0x0c201f000e0b7f89 */ /* 0x000e2200000e0000 */
        /* <DEDUP_REMOVED lines=29> */
[----:B------:R-:W-:Y:S01]  /*ab30*/  FFMA.FTZ R181, R181, UR10, -R186 ;  /* 0x0000000ab5b57c23 */ /* 0x000fe200080108ba */
[----:B------:R-:W-:Y:S01]  /*ab40*/  FMNMX.FTZ R8, R178, R15, !PT ;  /* 0x0000000fb2087209 */ /* 0x000fe20007810000 */
[----:B------:R-:W0:Y:S03]  /*ab50*/  MUFU.EX2 R11, R11 ;  /* 0x0000000b000b7308 */ /* 0x000e260000000800 */
[----:B------:R-:W-:-:S04]  /*ab60*/  FMNMX.FTZ R15, R179, R8, !PT ;  /* 0x00000008b30f7209 */ /* 0x000fc80007810000 */
[----:B------:R-:W-:Y:S01]  /*ab70*/  FMNMX.FTZ R8, R182, R15, !PT ;  /* 0x0000000fb6087209 */ /* 0x000fe20007810000 */
[----:B------:R-:W-:Y:S01]  /*ab80*/  FFMA.FTZ R15, R157, UR10, -R186 ;  /* 0x0000000a9d0f7c23 */ /* 0x000fe200080108ba */
[----:B------:R-:W-:Y:S02]  /*ab90*/  MUFU.EX2 R10, R10 ;  /* 0x0000000a000a7308 */ /* 0x000fe40000000800 */
[----:B------:R-:W-:-:S05]  /*aba0*/  FMNMX.FTZ R8, R183, R8, !PT ;  /* 0x00000008b7087209 */ /* 0x000fca0007810000 */
[----:B------:R-:W1:Y:S01]  /*abb0*/  SHFL.BFLY PT, R153, R8, 0x2, 0x1f ;  /* 0x0c401f0008997f89 */ /* 0x000e6200000e0000 */
[----:B------:R-:W-:Y:S01]  /*abc0*/  MUFU.EX2 R13, R13 ;  /* 0x0000000d000d7308 */ /* 0x000fe20000000800 */
[-C--:B0-----:R-:W-:Y:S01]  /*abd0*/  FMUL.FTZ R24, R24, R11.reuse ;  /* 0x0000000b18187220 */ /* 0x081fe20000410000 */
        /* <DEDUP_REMOVED lines=63> */
[----:B------:R0:W2:Y:S01]  /*afd0*/  MUFU.EX2 R186, R152 ;  /* 0x0000009800ba7308 */ /* 0x0000a20000000800 */
        /* <DEDUP_REMOVED lines=8> */
[----:B0-----:R-:W-:Y:S02]  /*b060*/  @!P1 VIADD R152, R9, 0x38840 ;  /* 0x0003884009989836 */ /* 0x001fe40000000000 */
[--C-:B------:R-:W-:Y:S01]  /*b070*/  FFMA.FTZ R171, R171, UR10, -R156.reuse ;  /* 0x0000000aabab7c23 */ /* 0x100fe2000801089c */
[----:B------:R-:W-:Y:S02]  /*b080*/  @!P2 IMAD R154, R154, 0x4, R17 ;  /* 0x000000049a9aa824 */ /* 0x000fe400078e0211 */
        /* <DEDUP_REMOVED lines=10> */
[----:B-1----:R-:W-:Y:S01]  /*b130*/  F2FP.F16.F32.PACK_AB R156, R21, R20 ;  /* 0x00000014159c723e */ /* 0x002fe200000000ff */
[----:B--2---:R-:W-:Y:S01]  /*b140*/  FMUL.FTZ R26, R26, R186 ;  /* 0x000000ba1a1a7220 */ /* 0x004fe20000410000 */
[----:B------:R1:W-:Y:S01]  /*b150*/  @!P2 STS [R154+0x38420], R186 ;  /* 0x038420ba9a00a388 */ /* 0x0003e20000000800 */
[----:B------:R-:W-:Y:S01]  /*b160*/  F2FP.F16.F32.PACK_AB R158, R199, R184 ;  /* 0x000000b8c79e723e */ /* 0x000fe200000000ff */
[----:B------:R-:W-:Y:S01]  /*b170*/  FMUL.FTZ R27, R27, R186 ;  /* 0x000000ba1b1b7220 */ /* 0x000fe20000410000 */
[----:B0-----:R-:W-:Y:S01]  /*b180*/  F2FP.F16.F32.PACK_AB R152, R13, R10 ;  /* 0x0000000a0d98723e */ /* 0x001fe200000000ff */
[-C--:B------:R-:W-:Y:S01]  /*b190*/  FMUL.FTZ R30, R30, R186.reuse ;  /* 0x000000ba1e1e7220 */ /* 0x080fe20000410000 */
[----:B------:R-:W0:Y:S01]  /*b1a0*/  MUFU.EX2 R200, R200 ;  /* 0x000000c800c87308 */ /* 0x000e220000000800 */
[-C--:B------:R-:W-:Y:S01]  /*b1b0*/  FMUL.FTZ R31, R31, R186.reuse ;  /* 0x000000ba1f1f7220 */ /* 0x080fe20000410000 */
[-C--:B------:R-:W-:Y:S01]  /*b1c0*/  FMUL.FTZ R34, R34, R186.reuse ;  /* 0x000000ba22227220 */ /* 0x080fe20000410000 */
        /* <DEDUP_REMOVED lines=92> */
[----:B------:R-:W-:Y:S01]  /*b790*/  FMUL.FTZ R149, R149, R11 ;  /* 0x0000000b95957220 */ /* 0x000fe20000410000 */
[----:B------:R-:W-:Y:S01]  /*b7a0*/  MUFU.EX2 R174, R174 ;  /* 0x000000ae00ae7308 */ /* 0x000fe20000000800 */
[-C--:B------:R-:W-:Y:S01]  /*b7b0*/  FMUL.FTZ R150, R150, R186.reuse ;  /* 0x000000ba96967220 */ /* 0x080fe20000410000 */
[----:B------:R-:W-:Y:S01]  /*b7c0*/  FMUL.FTZ R151, R151, R186 ;  /* 0x000000ba97977220 */ /* 0x000fe20000410000 */
[----:B------:R1:W-:Y:S01]  /*b7d0*/  STSM.16.M88.4 [R189+0x36400], R152 ;  /* 0x03640098bd007844 */ /* 0x0003e20000000200 */
[----:B------:R-:W-:-:S02]  /*b7e0*/  VIADD R185, R207, 0x80 ;  /* 0x00000080cfb97836 */ /* 0x000fc40000000000 */
[----:B------:R-:W-:Y:S01]  /*b7f0*/  FFMA.FTZ R6, R11, R6, R10 ;  /* 0x000000060b067223 */ /* 0x000fe2000001000a */
[----:B------:R-:W-:Y:S01]  /*b800*/  FFMA.FTZ R7, R186, R7, R187 ;  /* 0x00000007ba077223 */ /* 0x000fe200000100bb */
[----:B------:R1:W-:Y:S01]  /*b810*/  STSM.16.M88.4 [R190], R156 ;  /* 0x0000009cbe007844 */ /* 0x0003e20000000200 */
[----:B------:R-:W2:Y:S01]  /*b820*/  MUFU.EX2 R175, R175 ;  /* 0x000000af00af7308 */ /* 0x000ea20000000800 */
[----:B0-----:R-:W-:Y:S01]  /*b830*/  F2FP.F16.F32.PACK_AB R161, R171, R170 ;  /* 0x000000aaaba1723e */ /* 0x001fe200000000ff */
[----:B------:R-:W-:Y:S01]  /*b840*/  FADD.FTZ R13, R13, R6 ;  /* 0x000000060d0d7221 */ /* 0x000fe20000010000 */
[----:B------:R-:W-:Y:S01]  /*b850*/  R2UR UR4, R185 ;  /* 0x00000000b90472ca */ /* 0x000fe200000e0000 */
[C---:B------:R-:W-:Y:S02]  /*b860*/  VIADD R185, R207.reuse, 0x100 ;  /* 0x00000100cfb97836 */ /* 0x040fe40000000000 */
[----:B------:R-:W-:Y:S01]  /*b870*/  FADD.FTZ R200, R200, R7 ;  /* 0x00000007c8c87221 */ /* 0x000fe20000010000 */
[----:B------:R-:W-:-:S02]  /*b880*/  VIADD R207, R207, 0x180 ;  /* 0x00000180cfcf7836 */ /* 0x000fc40000000000 */
[----:B------:R-:W-:Y:S01]  /*b890*/  FADD.FTZ R14, R14, R13 ;  /* 0x0000000d0e0e7221 */ /* 0x000fe20000010000 */
[----:B------:R-:W-:Y:S01]  /*b8a0*/  MUFU.EX2 R176, R176 ;  /* 0x000000b000b07308 */ /* 0x000fe20000000800 */
[----:B------:R-:W-:Y:S01]  /*b8b0*/  FADD.FTZ R201, R201, R200 ;  /* 0x000000c8c9c97221 */ /* 0x000fe20000010000 */
[----:B------:R-:W-:Y:S01]  /*b8c0*/  ISETP.GT.AND P2, PT, R12, RZ, PT ;  /* 0x000000ff0c00720c */ /* 0x000fe20003f44270 */
[----:B------:R-:W-:Y:S01]  /*b8d0*/  FADD.FTZ R15, R15, R14 ;  /* 0x0000000e0f0f7221 */ /* 0x000fe20000010000 */
[----:B------:R-:W-:Y:S01]  /*b8e0*/  @!P1 IADD3 R9, R9, 0x38860, RZ ;  /* 0x0003886009099810 */ /* 0x000fe20007ffe0ff */
[----:B------:R-:W-:Y:S01]  /*b8f0*/  FADD.FTZ R202, R202, R201 ;  /* 0x000000c9caca7221 */ /* 0x000fe20000010000 */
[----:B------:R-:W-:Y:S02]  /*b900*/  IMAD.MOV.U32 R187, RZ, RZ, R8 ;  /* 0x000000ffffbb7224 */ /* 0x000fe400078e0008 */
[----:B------:R-:W-:Y:S01]  /*b910*/  FADD.FTZ R20, R20, R15 ;  /* 0x0000000f14147221 */ /* 0x000fe20000010000 */
[----:B------:R-:W0:Y:S01]  /*b920*/  MUFU.EX2 R177, R177 ;  /* 0x000000b100b17308 */ /* 0x000e220000000800 */
[----:B--2---:R-:W-:Y:S01]  /*b930*/  F2FP.F16.F32.PACK_AB R163, R175, R174 ;  /* 0x000000aeafa3723e */ /* 0x004fe200000000ff */
        /* <DEDUP_REMOVED lines=70> */
[----:B0-----:R-:W-:-:S04]  /*bda0*/  VIADD R9, R12, 0xffffffff ;  /* 0xffffffff0c097836 */ /* 0x001fc80000000000 */
[----:B------:R-:W-:Y:S01]  /*bdb0*/  IMAD.MOV.U32 R12, RZ, RZ, R9 ;  /* 0x000000ffff0c7224 */ /* 0x000fe200078e0009 */
[----:B-1----:R-:W-:Y:S06]  /*bdc0*/  @P2 BRA `(.L_x_4025) ;  /* 0xffffffd000b82947 */ /* 0x002fec000383ffff */
.L_x_4016:
[----:B------:R-:W0:Y:S01]  /*bdd0*/  SHFL.BFLY PT, R3, R6, 0x2, 0x1f ;  /* 0x0c401f0006037f89 */ /* 0x000e2200000e0000 */
[----:B------:R-:W-:Y:S01]  /*bde0*/  IMAD.MOV R13, RZ, RZ, -R188 ;  /* 0x000000ffff0d7224 */ /* 0x000fe200078e0abc */
[----:B------:R-:W-:Y:S02]  /*bdf0*/  UIADD3 UR36, UR36, 0x1, URZ ;  /* 0x0000000124247890 */ /* 0x000fe4000fffe03f */
[----:B------:R-:W1:Y:S01]  /*be00*/  SHFL.BFLY PT, R4, R7, 0x2, 0x1f ;  /* 0x0c401f0007047f89 */ /* 0x000e6200000e0000 */
[----:B------:R-:W-:Y:S08]  /*be10*/  BAR.ARV 0x8, 0xa0 ;  /* 0x0202800000007b1d */ /* 0x000ff00000002000 */
[----:B------:R-:W-:Y:S01]  /*be20*/  BAR.SYNC.DEFER_BLOCKING 0xf, 0x100 ;  /* 0x03c4000000007b1d */ /* 0x000fe20000010000 */
[----:B------:R-:W-:Y:S01]  /*be30*/  ISETP.NE.AND P0, PT, R22, R13, PT ;  /* 0x0000000d1600720c */ /* 0x000fe20003f05270 */
[----:B0-----:R-:W-:Y:S01]  /*be40*/  FADD.FTZ R3, R3, R6 ;  /* 0x0000000603037221 */ /* 0x001fe20000010000 */
[----:B------:R-:W-:-:S02]  /*be50*/  IMAD.MOV.U32 R6, RZ, RZ, RZ ;  /* 0x000000ffff067224 */ /* 0x000fc400078e00ff */
[----:B-1----:R-:W-:Y:S02]  /*be60*/  FADD.FTZ R9, R4, R7 ;  /* 0x0000000704097221 */ /* 0x002fe40000010000 */
[----:B------:R-:W0:Y:S04]  /*be70*/  SHFL.BFLY PT, R0, R3, 0x1, 0x1f ;  /* 0x0c201f0003007f89 */ /* 0x000e2800000e0000 */
[----:B------:R-:W1:Y:S01]  /*be80*/  SHFL.BFLY PT, R4, R9, 0x1, 0x1f ;  /* 0x0c201f0009047f89 */ /* 0x000e6200000e0000 */
[----:B0-----:R-:W-:Y:S01]  /*be90*/  FADD.FTZ R11, R3, R0 ;  /* 0x00000000030b7221 */ /* 0x001fe20000010000 */
[----:B------:R-:W-:Y:S02]  /*bea0*/  IMAD.MOV.U32 R0, RZ, RZ, RZ ;  /* 0x000000ffff007224 */ /* 0x000fe400078e00ff */
[----:B-1----:R-:W-:-:S02]  /*beb0*/  FADD.FTZ R20, R9, R4 ;  /* 0x0000000409147221 */ /* 0x002fc40000010000 */
[----:B------:R-:W-:Y:S01]  /*bec0*/  FSETP.NE.FTZ.AND P2, PT, R11, RZ, PT ;  /* 0x000000ff0b00720b */ /* 0x000fe20003f55000 */
[C---:B------:R-:W-:Y:S02]  /*bed0*/  VIADD R4, R2.reuse, 0x1 ;  /* 0x0000000102047836 */ /* 0x040fe40000000000 */
[----:B------:R-:W-:Y:S01]  /*bee0*/  @!P0 IMAD R2, R2, 0x40, R18 ;  /* 0x0000004002028824 */ /* 0x000fe200078e0212 */
[----:B------:R-:W-:Y:S02]  /*bef0*/  FSETP.NE.FTZ.AND P3, PT, R20, RZ, PT ;  /* 0x000000ff1400720b */ /* 0x000fe40003f75000 */
[----:B------:R-:W-:Y:S02]  /*bf00*/  ISETP.NE.AND P1, PT, R4, 0x2, PT ;  /* 0x000000020400780c */ /* 0x000fe40003f25270 */
[----:B------:R-:W-:Y:S01]  /*bf10*/  @!P0 LEA R17, R2, R17, 0x2 ;  /* 0x0000001102118211 */ /* 0x000fe200078e10ff */
[----:B------:R-:W-:Y:S01]  /*bf20*/  IMAD.U32 R2, RZ, RZ, UR10 ;  /* 0x0000000aff027e24 */ /* 0x000fe2000f8e00ff */
[----:B------:R-:W-:-:S03]  /*bf30*/  SEL R3, RZ, 0x1, P1 ;  /* 0x00000001ff037807 */ /* 0x000fc60000800000 */
[----:B------:R-:W0:Y:S01]  /*bf40*/  @P2 MUFU.RCP R0, R11 ;  /* 0x0000000b00002308 */ /* 0x000e220000001000 */
[----:B------:R-:W-:Y:S01]  /*bf50*/  @P2 FMUL.FTZ R2, R2, 0.69314718246459960938 ;  /* 0x3f31721802022820 */ /* 0x000fe20000410000 */
[----:B------:R-:W-:Y:S01]  /*bf60*/  LOP3.LUT R16, R16, R3, RZ, 0x3c, !PT ;  /* 0x0000000310107212 */ /* 0x000fe200078e3cff */
[----:B------:R-:W-:-:S05]  /*bf70*/  IMAD.MOV.U32 R3, RZ, RZ, -0x800000 ;  /* 0xff800000ff037424 */ /* 0x000fca00078e00ff */
[----:B------:R-:W1:Y:S08]  /*bf80*/  @P3 MUFU.RCP R6, R20 ;  /* 0x0000001400063308 */ /* 0x000e700000001000 */
[----:B------:R-:W2:Y:S01]  /*bf90*/  @P3 MUFU.LG2 R20, R20 ;  /* 0x0000001400143308 */ /* 0x000ea20000000c00 */
[----:B0-----:R-:W-:Y:S01]  /*bfa0*/  @!P0 STS [R17+0x38400], R0 ;  /* 0x0384000011008388 */ /* 0x001fe20000000800 */
[----:B------:R-:W-:Y:S01]  /*bfb0*/  FMUL.FTZ R171, R28, R0 ;  /* 0x000000001cab7220 */ /* 0x000fe20000410000 */
[----:B------:R-:W-:-:S02]  /*bfc0*/  IMAD.U32 R28, RZ, RZ, UR10 ;  /* 0x0000000aff1c7e24 */ /* 0x000fc4000f8e00ff */
[-C--:B------:R-:W-:Y:S01]  /*bfd0*/  FMUL.FTZ R172, R24, R0.reuse ;  /* 0x0000000018ac7220 */ /* 0x080fe20000410000 */
[-C--:B------:R-:W-:Y:S01]  /*bfe0*/  FMUL.FTZ R170, R25, R0.reuse ;  /* 0x0000000019aa7220 */ /* 0x080fe20000410000 */
[-C--:B------:R-:W-:Y:S01]  /*bff0*/  FMUL.FTZ R24, R29, R0.reuse ;  /* 0x000000001d187220 */ /* 0x080fe20000410000 */
[----:B------:R-:W-:Y:S01]  /*c000*/  @P3 FMUL.FTZ R28, R28, 0.69314718246459960938 ;  /* 0x3f3172181c1c3820 */ /* 0x000fe20000410000 */
[-C--:B------:R-:W-:Y:S01]  /*c010*/  FMUL.FTZ R169, R32, R0.reuse ;  /* 0x0000000020a97220 */ /* 0x080fe20000410000 */
        /* <DEDUP_REMOVED lines=10> */
[----:B0-----:R-:W0:Y:S01]  /*c0c0*/  @P2 MUFU.LG2 R17, R11 ;  /* 0x0000000b00112308 */ /* 0x001e220000000c00 */
        /* <DEDUP_REMOVED lines=122> */
.L_x_3992:
[----:B------:R-:W0:Y:S01]  /*c870*/  S2R R4, SR_CgaCtaId ;  /* 0x0000000000047919 */ /* 0x000e220000008800 */
[----:B------:R-:W-:Y:S01]  /*c880*/  MOV R17, 0x400 ;  /* 0x0000040000117802 */ /* 0x000fe20000000f00 */
[----:B------:R-:W-:Y:S01]  /*c890*/  BSSY B0, `(.L_x_4026) ;  /* 0x0000291000007945 */ /* 0x000fe20003800000 */
[----:B------:R-:W-:Y:S02]  /*c8a0*/  BAR.SYNC.DEFER_BLOCKING 0x5, 0x120 ;  /* 0x0144800000007b1d */ /* 0x000fe40000010000 */
[----:B0-----:R-:W-:-:S05]  /*c8b0*/  LEA R17, R4, R17, 0x18 ;  /* 0x0000001104117211 */ /* 0x001fca00078ec0ff */
[----:B------:R-:W0:Y:S02]  /*c8c0*/  LDS.128 R184, [R17+0x388d0] ;  /* 0x0388d00011b87984 */ /* 0x000e240000000c00 */
[----:B0-----:R-:W-:Y:S01]  /*c8d0*/  R2UR UR5, R186 ;  /* 0x00000000ba0572ca */ /* 0x001fe200000e0000 */
[----:B------:R-:W-:Y:S06]  /*c8e0*/  BAR.ARV 0x4, 0x120 ;  /* 0x0104800000007b1d */ /* 0x000fec0000002000 */
[----:B------:R-:W-:Y:S08]  /*c8f0*/  @P0 BRA `(.L_x_4027) ;  /* 0x0000001c005c0947 */ /* 0x000ff00003800000 */
[----:B------:R-:W0:Y:S01]  /*c900*/  S2R R4, SR_SWINHI ;  /* 0x0000000000047919 */ /* 0x000e220000002f00 */
[----:B------:R-:W-:Y:S01]  /*c910*/  F2FP.F16.F32.PACK_AB R7, R31, R7 ;  /* 0x000000071f07723e */ /* 0x000fe200000000ff */
[----:B------:R-:W-:Y:S01]  /*c920*/  ULDC.64 UR6, c[0x0][0xcd8] ;  /* 0x0003360000067ab9 */ /* 0x000fe20000000a00 */
[----:B------:R-:W-:Y:S01]  /*c930*/  F2FP.F16.F32.PACK_AB R9, R35, R9 ;  /* 0x000000092309723e */ /* 0x000fe200000000ff */
[----:B------:R-:W-:Y:S01]  /*c940*/  UISETP.NE.U32.AND UP0, UPT, UR6, URZ, UPT ;  /* 0x0000003f0600728c */ /* 0x000fe2000bf05070 */
[----:B------:R-:W-:Y:S01]  /*c950*/  F2FP.F16.F32.PACK_AB R10, R10, R167 ;  /* 0x000000a70a0a723e */ /* 0x000fe200000000ff */
[----:B------:R-:W-:Y:S01]  /*c960*/  USHF.L.U32 UR8, UR39, 0x2, URZ ;  /* 0x0000000227087899 */ /* 0x000fe2000800063f */
[----:B------:R-:W-:Y:S01]  /*c970*/  F2FP.F16.F32.PACK_AB R11, R39, R11 ;  /* 0x0000000b270b723e */ /* 0x000fe200000000ff */
[----:B------:R-:W-:Y:S01]  /*c980*/  UISETP.NE.AND.EX UP0, UPT, UR7, URZ, UPT, UP0 ;  /* 0x0000003f0700728c */ /* 0x000fe2000bf05300 */
[----:B------:R-:W-:Y:S01]  /*c990*/  F2FP.F16.F32.PACK_AB R56, R57, R56 ;  /* 0x000000383938723e */ /* 0x000fe200000000ff */
[----:B------:R-:W-:Y:S01]  /*c9a0*/  USHF.L.U64.HI UR9, UR39, 0x2, UR38 ;  /* 0x0000000227097899 */ /* 0x000fe20008010226 */
[----:B------:R-:W-:Y:S01]  /*c9b0*/  F2FP.F16.F32.PACK_AB R13, R51, R13 ;  /* 0x0000000d330d723e */ /* 0x000fe200000000ff */
[----:B------:R-:W-:Y:S01]  /*c9c0*/  UIADD3 UR4, UP1, UR8, UR6, URZ ;  /* 0x0000000608047290 */ /* 0x000fe2000ff3e03f */
[----:B------:R-:W-:Y:S01]  /*c9d0*/  F2FP.F16.F32.PACK_AB R14, R53, R14 ;  /* 0x0000000e350e723e */ /* 0x000fe200000000ff */
[----:B------:R-:W-:Y:S01]  /*c9e0*/  ULDC.64 UR10, c[0x0][0x208] ;  /* 0x00008200000a7ab9 */ /* 0x000fe20000000a00 */
[----:B------:R-:W-:Y:S01]  /*c9f0*/  F2FP.F16.F32.PACK_AB R15, R55, R15 ;  /* 0x0000000f370f723e */ /* 0x000fe200000000ff */
[----:B------:R-:W-:Y:S01]  /*ca00*/  UIADD3.X UR6, UR9, UR7, URZ, UP1, !UPT ;  /* 0x0000000709067290 */ /* 0x000fe20008ffe43f */
        /* <DEDUP_REMOVED lines=8> */
[----:B------:R-:W-:Y:S02]  /*ca90*/  MOV R20, R17 ;  /* 0x0000001100147202 */ /* 0x000fe40000000f00 */
[----:B0-----:R-:W-:Y:S02]  /*caa0*/  MOV R21, R4 ;  /* 0x0000000400157202 */ /* 0x001fe40000000f00 */
[----:B------:R-:W-:Y:S02]  /*cab0*/  F2FP.F16.F32.PACK_AB R73, R75, R74 ;  /* 0x0000004a4b49723e */ /* 0x000fe400000000ff */
[----:B------:R-:W-:Y:S01]  /*cac0*/  F2FP.F16.F32.PACK_AB R80, R81, R80 ;  /* 0x000000505150723e */ /* 0x000fe200000000ff */
[----:B------:R-:W-:Y:S01]  /*cad0*/  IMAD.WIDE R4, R197, 0x2, R20 ;  /* 0x00000002c5047825 */ /* 0x000fe200078e0214 */
[----:B------:R-:W-:-:S02]  /*cae0*/  F2FP.F16.F32.PACK_AB R74, R77, R76 ;  /* 0x0000004c4d4a723e */ /* 0x000fc400000000ff */
        /* <DEDUP_REMOVED lines=10> */
[----:B------:R-:W-:Y:S02]  /*cb90*/  LOP3.LUT R28, R6, R173, RZ, 0x3c, !PT ;  /* 0x000000ad061c7212 */ /* 0x000fe400078e3cff */
[----:B------:R-:W-:Y:S02]  /*cba0*/  LOP3.LUT R6, R181, 0x380, RZ, 0xc0, !PT ;  /* 0x00000380b5067812 */ /* 0x000fe400078ec0ff */
        /* <DEDUP_REMOVED lines=10> */
[----:B------:R-:W-:-:S02]  /*cc50*/  SHF.R.U64 R6, R6, 0x3, RZ ;  /* 0x0000000306067819 */ /* 0x000fc400000012ff */
[C---:B------:R-:W-:Y:S02]  /*cc60*/  IADD3 R203, P0, R4.reuse, 0x4020, RZ ;  /* 0x0000402004cb7810 */ /* 0x040fe40007f1e0ff */
[----:B------:R-:W-:Y:S02]  /*cc70*/  IADD3.X R99, RZ, R5, RZ, P2, !PT ;  /* 0x00000005ff637210 */ /* 0x000fe400017fe4ff */
[C---:B------:R-:W-:Y:S01]  /*cc80*/  IADD3 R205, P4, R4.reuse, 0x4040, RZ ;  /* 0x0000404004cd7810 */ /* 0x040fe20007f9e0ff */
[--C-:B------:R-:W-:Y:S01]  /*cc90*/  IMAD.X R107, RZ, RZ, R5.reuse, P0 ;  /* 0x000000ffff6b7224 */ /* 0x100fe200000e0605 */
        /* <DEDUP_REMOVED lines=15> */
[----:B------:R-:W-:Y:S02]  /*cd90*/  MOV R173, R4 ;  /* 0x0000000400ad7202 */ /* 0x000fe40000000f00 */
[----:B------:R-:W-:Y:S02]  /*cda0*/  LOP3.LUT R36, R177, 0x380, RZ, 0xc0, !PT ;  /* 0x00000380b1247812 */ /* 0x000fe400078ec0ff */
[----:B------:R-:W-:Y:S02]  /*cdb0*/  SHF.R.U64 R6, R6, 0x3, RZ ;  /* 0x0000000306067819 */ /* 0x000fe400000012ff */
[----:B------:R-:W-:Y:S02]  /*cdc0*/  F2FP.F16.F32.PACK_AB R5, R27, R26 ;  /* 0x0000001a1b05723e */ /* 0x000fe400000000ff */
[----:B------:R-:W-:-:S02]  /*cdd0*/  LOP3.LUT R40, R179, 0x380, RZ, 0xc0, !PT ;  /* 0x00000380b3287812 */ /* 0x000fc400078ec0ff */
[----:B------:R-:W-:Y:S02]  /*cde0*/  LOP3.LUT R27, R8, 0x380, RZ, 0xc0, !PT ;  /* 0x00000380081b7812 */ /* 0x000fe400078ec0ff */
[----:B------:R-:W-:Y:S02]  /*cdf0*/  SHF.R.U64 R32, R32, 0x3, RZ ;  /* 0x0000000320207819 */ /* 0x000fe400000012ff */
[----:B------:R-:W-:Y:S02]  /*ce00*/  LOP3.LUT R94, R183, 0x380, RZ, 0xc0, !PT ;  /* 0x00000380b75e7812 */ /* 0x000fe400078ec0ff */
[----:B------:R-:W-:Y:S02]  /*ce10*/  SHF.R.U64 R36, R36, 0x3, RZ ;  /* 0x0000000324247819 */ /* 0x000fe400000012ff */
[----:B------:R-:W-:Y:S02]  /*ce20*/  LOP3.LUT R98, R199, 0x380, RZ, 0xc0, !PT ;  /* 0x00000380c7627812 */ /* 0x000fe400078ec0ff */
[----:B------:R-:W-:-:S02]  /*ce30*/  LOP3.LUT R106, R6, R203, RZ, 0x3c, !PT ;  /* 0x000000cb066a7212 */ /* 0x000fc400078e3cff */
[----:B------:R-:W-:Y:S02]  /*ce40*/  SHF.R.U64 R40, R40, 0x3, RZ ;  /* 0x0000000328287819 */ /* 0x000fe400000012ff */
[----:B------:R-:W-:Y:S02]  /*ce50*/  LOP3.LUT R102, R201, 0x380, RZ, 0xc0, !PT ;  /* 0x00000380c9667812 */ /* 0x000fe400078ec0ff */
[----:B------:R-:W-:Y:S02]  /*ce60*/  F2FP.F16.F32.PACK_AB R4, R170, R172 ;  /* 0x000000acaa04723e */ /* 0x000fe400000000ff */
[----:B------:R-:W-:Y:S01]  /*ce70*/  F2FP.F16.F32.PACK_AB R6, R24, R171 ;  /* 0x000000ab1806723e */ /* 0x000fe200000000ff */
[----:B------:R-:W-:Y:S01]  /*ce80*/  BAR.SYNC.DEFER_BLOCKING 0x1, 0x100 ;  /* 0x0044000000007b1d */ /* 0x000fe20000010000 */
[----:B------:R-:W-:Y:S02]  /*ce90*/  SHF.R.U64 R27, R27, 0x3, RZ ;  /* 0x000000031b1b7819 */ /* 0x000fe400000012ff */
[----:B------:R-:W-:-:S02]  /*cea0*/  LOP3.LUT R32, R32, R175, RZ, 0x3c, !PT ;  /* 0x000000af20207212 */ /* 0x000fc400078e3cff */
[----:B------:R-:W-:Y:S02]  /*ceb0*/  SHF.R.U64 R94, R94, 0x3, RZ ;  /* 0x000000035e5e7819 */ /* 0x000fe400000012ff */
[----:B------:R-:W-:Y:S02]  /*cec0*/  LOP3.LUT R110, R205, 0x380, RZ, 0xc0, !PT ;  /* 0x00000380cd6e7812 */ /* 0x000fe400078ec0ff */
[----:B------:R-:W-:Y:S02]  /*ced0*/  LOP3.LUT R36, R36, R177, RZ, 0x3c, !PT ;  /* 0x000000b124247212 */ /* 0x000fe400078e3cff */
[----:B------:R-:W-:Y:S02]  /*cee0*/  SHF.R.U64 R98, R98, 0x3, RZ ;  /* 0x0000000362627819 */ /* 0x000fe400000012ff */
[----:B------:R-:W-:Y:S02]  /*cef0*/  LOP3.LUT R114, R207, 0x380, RZ, 0xc0, !PT ;  /* 0x00000380cf727812 */ /* 0x000fe400078ec0ff */
[----:B------:R-:W-:-:S02]  /*cf00*/  LOP3.LUT R40, R40, R179, RZ, 0x3c, !PT ;  /* 0x000000b328287212 */ /* 0x000fc400078e3cff */
[----:B------:R-:W-:Y:S02]  /*cf10*/  SHF.R.U64 R102, R102, 0x3, RZ ;  /* 0x0000000366667819 */ /* 0x000fe400000012ff */
[----:B------:R-:W-:Y:S02]  /*cf20*/  LOP3.LUT R118, R209, 0x380, RZ, 0xc0, !PT ;  /* 0x00000380d1767812 */ /* 0x000fe400078ec0ff */
[----:B------:R-:W-:Y:S02]  /*cf30*/  LOP3.LUT R122, R27, R8, RZ, 0x3c, !PT ;  /* 0x000000081b7a7212 */ /* 0x000fe400078e3cff */
[----:B------:R-:W-:Y:S01]  /*cf40*/  MOV R28, R28 ;  /* 0x0000001c001c7202 */ /* 0x000fe20000000f00 */
[----:B------:R0:W-:Y:S01]  /*cf50*/  STSM.16.M88.4 [R173], R4 ;  /* 0x00000004ad007844 */ /* 0x0001e20000000200 */
[----:B------:R-:W-:Y:S02]  /*cf60*/  F2FP.F16.F32.PACK_AB R8, R166, R169 ;  /* 0x000000a9a608723e */ /* 0x000fe400000000ff */
[----:B------:R-:W-:-:S02]  /*cf70*/  LOP3.LUT R94, R94, R183, RZ, 0x3c, !PT ;  /* 0x000000b75e5e7212 */ /* 0x000fc400078e3cff */
[----:B------:R-:W-:Y:S01]  /*cf80*/  SHF.R.U64 R110, R110, 0x3, RZ ;  /* 0x000000036e6e7819 */ /* 0x000fe200000012ff */
[----:B------:R-:W-:Y:S01]  /*cf90*/  STSM.16.M88.4 [R28], R8 ;  /* 0x000000081c007844 */ /* 0x000fe20000000200 */
[----:B------:R-:W-:Y:S02]  /*cfa0*/  LOP3.LUT R26, R126, 0x380, RZ, 0xc0, !PT ;  /* 0x000003807e1a7812 */ /* 0x000fe400078ec0ff */
[----:B------:R-:W-:Y:S02]  /*cfb0*/  MOV R32, R32 ;  /* 0x0000002000207202 */ /* 0x000fe40000000f00 */
[----:B------:R-:W-:Y:S02]  /*cfc0*/  LOP3.LUT R98, R98, R199, RZ, 0x3c, !PT ;  /* 0x000000c762627212 */ /* 0x000fe400078e3cff */
[----:B------:R-:W-:Y:S02]  /*cfd0*/  SHF.R.U64 R114, R114, 0x3, RZ ;  /* 0x0000000372727819 */ /* 0x000fe400000012ff */
[----:B------:R-:W-:-:S02]  /*cfe0*/  LOP3.LUT R175, R168, 0x380, RZ, 0xc0, !PT ;  /* 0x00000380a8af7812 */ /* 0x000fc400078ec0ff */
[----:B0-----:R-:W-:Y:S02]  /*cff0*/  F2FP.F16.F32.PACK_AB R4, R156, R165 ;  /* 0x000000a59c04723e */ /* 0x001fe400000000ff */
[----:B------:R-:W-:Y:S02]  /*d000*/  F2FP.F16.F32.PACK_AB R5, R43, R42 ;  /* 0x0000002a2b05723e */ /* 0x000fe400000000ff */
[----:B------:R-:W-:Y:S02]  /*d010*/  F2FP.F16.F32.PACK_AB R6, R12, R158 ;  /* 0x0000009e0c06723e */ /* 0x000fe400000000ff */
[----:B------:R-:W-:Y:S02]  /*d020*/  F2FP.F16.F32.PACK_AB R7, R47, R46 ;  /* 0x0000002e2f07723e */ /* 0x000fe400000000ff */
[----:B------:R-:W-:Y:S02]  /*d030*/  MOV R36, R36 ;  /* 0x0000002400247202 */ /* 0x000fe40000000f00 */
[----:B------:R-:W-:Y:S01]  /*d040*/  F2FP.F16.F32.PACK_AB R12, R49, R154 ;  /* 0x0000009a310c723e */ /* 0x000fe200000000ff */
[----:B------:R0:W-:Y:S01]  /*d050*/  STSM.16.M88.4 [R32], R4 ;  /* 0x0000000420007844 */ /* 0x0001e20000000200 */
[----:B------:R-:W-:-:S02]  /*d060*/  LOP3.LUT R102, R102, R201, RZ, 0x3c, !PT ;  /* 0x000000c966667212 */ /* 0x000fc400078e3cff */
[----:B------:R-:W-:Y:S01]  /*d070*/  SHF.R.U64 R118, R118, 0x3, RZ ;  /* 0x0000000376767819 */ /* 0x000fe200000012ff */
[----:B------:R1:W-:Y:S01]  /*d080*/  STSM.16.M88.4 [R36], R12 ;  /* 0x0000000c24007844 */ /* 0x0003e20000000200 */
[----:B------:R-:W-:Y:S02]  /*d090*/  MOV R40, R40 ;  /* 0x0000002800287202 */ /* 0x000fe40000000f00 */
[----:B------:R-:W-:Y:S02]  /*d0a0*/  MOV R44, R44 ;  /* 0x0000002c002c7202 */ /* 0x000fe40000000f00 */
[----:B------:R-:W-:Y:S01]  /*d0b0*/  LOP3.LUT R110, R110, R205, RZ, 0x3c, !PT ;  /* 0x000000cd6e6e7212 */ /* 0x000fe200078e3cff */
[----:B------:R-:W-:Y:S01]  /*d0c0*/  STSM.16.M88.4 [R40], R56 ;  /* 0x0000003828007844 */ /* 0x000fe20000000200 */
[----:B------:R-:W-:Y:S02]  /*d0d0*/  SHF.R.U64 R171, R26, 0x3, RZ ;  /* 0x000000031aab7819 */ /* 0x000fe400000012ff */
[----:B------:R-:W-:Y:S01]  /*d0e0*/  MOV R94, R94 ;  /* 0x0000005e005e7202 */ /* 0x000fe20000000f00 */
[----:B------:R-:W-:Y:S01]  /*d0f0*/  STSM.16.M88.4 [R44], R64 ;  /* 0x000000402c007844 */ /* 0x000fe20000000200 */
[----:B------:R-:W-:Y:S01]  /*d100*/  F2FP.F16.F32.PACK_AB R81, R83, R82 ;  /* 0x000000525351723e */ /* 0x000fe200000000ff */
[----:B0-----:R-:W-:Y:S01]  /*d110*/  IMAD.U32 R4, RZ, RZ, UR4 ;  /* 0x00000004ff047e24 */ /* 0x001fe2000f8e00ff */
[----:B------:R-:W-:Y:S01]  /*d120*/  F2FP.F16.F32.PACK_AB R88, R89, R88 ;  /* 0x000000585958723e */ /* 0x000fe200000000ff */
[----:B------:R-:W-:Y:S01]  /*d130*/  STSM.16.M88.4 [R94], R72 ;  /* 0x000000485e007844 */ /* 0x000fe20000000200 */
[----:B------:R-:W-:Y:S01]  /*d140*/  LOP3.LUT R114, R114, R207, RZ, 0x3c, !PT ;  /* 0x000000cf72727212 */ /* 0x000fe200078e3cff */
[----:B------:R-:W-:Y:S01]  /*d150*/  IMAD.U32 R5, RZ, RZ, UR6 ;  /* 0x00000006ff057e24 */ /* 0x000fe2000f8e00ff */
[----:B------:R-:W-:Y:S01]  /*d160*/  SHF.R.U64 R175, R175, 0x3, RZ ;  /* 0x00000003afaf7819 */ /* 0x000fe200000012ff */
[----:B------:R-:W-:Y:S01]  /*d170*/  ULDC.64 UR6, c[0x0][0xce0] ;  /* 0x0003380000067ab9 */ /* 0x000fe20000000a00 */
        /* <DEDUP_REMOVED lines=22> */
[----:B------:R-:W-:Y:S02]  /*d2e0*/  LOP3.LUT R24, R175, R168, RZ, 0x3c, !PT ;  /* 0x000000a8af187212 */ /* 0x000fe400078e3cff */
[----:B------:R-:W-:Y:S01]  /*d2f0*/  MOV R114, R114 ;  /* 0x0000007200727202 */ /* 0x000fe20000000f00 */
[----:B------:R-:W-:Y:S01]  /*d300*/  STSM.16.M88.4 [R110], R104 ;  /* 0x000000686e007844 */ /* 0x000fe20000000200 */
[----:B------:R-:W-:Y:S02]  /*d310*/  F2FP.F16.F32.PACK_AB R156, R113, R112 ;  /* 0x00000070719c723e */ /* 0x000fe400000000ff */
[----:B------:R-:W-:Y:S02]  /*d320*/  F2FP.F16.F32.PACK_AB R157, R157, R155 ;  /* 0x0000009b9d9d723e */ /* 0x000fe400000000ff */
[----:B------:R-:W-:Y:S02]  /*d330*/  F2FP.F16.F32.PACK_AB R158, R117, R116 ;  /* 0x00000074759e723e */ /* 0x000fe400000000ff */
[----:B------:R-:W-:-:S02]  /*d340*/  F2FP.F16.F32.PACK_AB R159, R160, R159 ;  /* 0x0000009fa09f723e */ /* 0x000fc400000000ff */
[----:B------:R-:W-:Y:S02]  /*d350*/  F2FP.F16.F32.PACK_AB R161, R162, R161 ;  /* 0x000000a1a2a1723e */ /* 0x000fe400000000ff */
[----:B------:R-:W-:Y:S01]  /*d360*/  F2FP.F16.F32.PACK_AB R128, R129, R128 ;  /* 0x000000808180723e */ /* 0x000fe200000000ff */
        /* <DEDUP_REMOVED lines=12> */
[----:B------:R-:W-:Y:S01]  /*d430*/  F2FP.F16.F32.PACK_AB R144, R145, R144 ;  /* 0x000000909190723e */ /* 0x000fe200000000ff */
[----:B------:R-:W-:Y:S01]  /*d440*/  STSM.16.M88.4 [R122], R128 ;  /* 0x000000807a007844 */ /* 0x000fe20000000200 */
        /* <DEDUP_REMOVED lines=8> */
[----:B------:R-:W-:-:S03]  /*d4d0*/  PLOP3.LUT P0, PT, PT, PT, UP0, 0x80, 0x0 ;  /* 0x000000000000781c */ /* 0x000fc60003f0f008 */
[----:B------:R0:W-:Y:S01]  /*d4e0*/  STSM.16.M88.4 [R24], R144 ;  /* 0x0000009018007844 */ /* 0x0001e20000000200 */
[----:B------:R-:W-:Y:S09]  /*d4f0*/  BAR.SYNC.DEFER_BLOCKING 0x1, 0x100 ;  /* 0x0044000000007b1d */ /* 0x000ff20000010000 */
[----:B------:R-:W2:Y:S01]  /*d500*/  @P0 LDG.E R6, desc[UR10][R4.64] ;  /* 0x0000000a04060981 */ /* 0x000ea2000c1e1900 */
[----:B------:R-:W-:Y:S01]  /*d510*/  UISETP.NE.U32.AND UP1, UPT, UR6, URZ, UPT ;  /* 0x0000003f0600728c */ /* 0x000fe2000bf25070 */
[----:B------:R-:W-:Y:S01]  /*d520*/  LEA R7, R194, R23, 0x6 ;  /* 0x00000017c2077211 */ /* 0x000fe200078e30ff */
[----:B------:R-:W3:Y:S02]  /*d530*/  LDC R76, c[0x0][0xb88] ;  /* 0x0002e200ff4c7b82 */ /* 0x000ee40000000800 */
[----:B------:R-:W-:-:S02]  /*d540*/  UISETP.NE.AND.EX UP1, UPT, UR7, URZ, UPT, UP1 ;  /* 0x0000003f0700728c */ /* 0x000fc4000bf25310 */
[----:B------:R-:W-:-:S04]  /*d550*/  IMAD.WIDE R20, R7, 0x2, R20 ;  /* 0x0000000207147825 */ /* 0x000fc800078e0214 */
[----:B------:R-:W-:Y:S02]  /*d560*/  PLOP3.LUT P6, PT, PT, PT, UP1, 0x80, 0x0 ;  /* 0x000000000000781c */ /* 0x000fe40003fcf018 */
[C---:B------:R-:W-:Y:S02]  /*d570*/  IADD3 R9, P2, R20.reuse, 0x1000, RZ ;  /* 0x0000100014097810 */ /* 0x040fe40007f5e0ff */
[C---:B------:R-:W-:Y:S01]  /*d580*/  IADD3 R25, P1, R20.reuse, 0x2000, RZ ;  /* 0x0000200014197810 */ /* 0x040fe20007f3e0ff */
[----:B------:R-:W-:Y:S01]  /*d590*/  @UP1 UIADD3 UR6, UP2, UR8, UR6, URZ ;  /* 0x0000000608061290 */ /* 0x000fe2000ff5e03f */
[----:B------:R-:W-:Y:S02]  /*d5a0*/  P2R R10, PR, RZ, 0x4 ;  /* 0x00000004ff0a7803 */ /* 0x000fe40000000000 */
[C---:B-1----:R-:W-:Y:S01]  /*d5b0*/  IADD3 R13, P2, R20.reuse, 0x3000, RZ ;  /* 0x00003000140d7810 */ /* 0x042fe20007f5e0ff */
[----:B------:R-:W-:Y:S01]  /*d5c0*/  @UP1 UIADD3.X UR7, UR9, UR7, URZ, UP2, !UPT ;  /* 0x0000000709071290 */ /* 0x000fe200097fe43f */
[C---:B------:R-:W-:Y:S01]  /*d5d0*/  IADD3 R33, P3, R20.reuse, 0x4000, RZ ;  /* 0x0000400014217810 */ /* 0x040fe20007f7e0ff */
[----:B------:R-:W-:Y:S01]  /*d5e0*/  IMAD.U32 R14, RZ, RZ, UR6 ;  /* 0x00000006ff0e7e24 */ /* 0x000fe2000f8e00ff */
[----:B------:R-:W-:-:S02]  /*d5f0*/  IADD3 R29, P4, R20, 0x5000, RZ ;  /* 0x00005000141d7810 */ /* 0x000fc40007f9e0ff */
[----:B------:R-:W-:Y:S01]  /*d600*/  IADD3 R41, P5, R20, 0x6000, RZ ;  /* 0x0000600014297810 */ /* 0x000fe20007fbe0ff */
[----:B------:R-:W-:Y:S01]  /*d610*/  IMAD.U32 R15, RZ, RZ, UR7 ;  /* 0x00000007ff0f7e24 */ /* 0x000fe2000f8e00ff */
[----:B------:R-:W-:Y:S02]  /*d620*/  LOP3.LUT R8, R9, 0x380, RZ, 0xc0, !PT ;  /* 0x0000038009087812 */ /* 0x000fe400078ec0ff */
[----:B0-----:R-:W-:Y:S02]  /*d630*/  LOP3.LUT R24, R25, 0x380, RZ, 0xc0, !PT ;  /* 0x0000038019187812 */ /* 0x001fe400078ec0ff */
[----:B------:R-:W-:Y:S01]  /*d640*/  LOP3.LUT R12, R13, 0x380, RZ, 0xc0, !PT ;  /* 0x000003800d0c7812 */ /* 0x000fe200078ec0ff */
[----:B------:R-:W-:Y:S01]  /*d650*/  UMOV UR4, URZ ;  /* 0x0000003f00047c82 */ /* 0x000fe20008000000 */
[----:B------:R-:W-:Y:S01]  /*d660*/  LOP3.LUT R32, R33, 0x380, RZ, 0xc0, !PT ;  /* 0x0000038021207812 */ /* 0x000fe200078ec0ff */
[----:B---3--:R0:W5:Y:S01]  /*d670*/  @P6 LDG.E R76, desc[UR10][R14.64] ;  /* 0x0000000a0e4c6981 */ /* 0x008162000c1e1900 */
        /* <DEDUP_REMOVED lines=14> */
[----:B--2---:R-:W-:Y:S01]  /*d760*/  @P0 R2UR UR4, R6 ;  /* 0x00000000060402ca */ /* 0x004fe200000e0000 */
[----:B0-----:R-:W-:-:S14]  /*d770*/  @P6 BRA `(.L_x_4028) ;  /* 0x0000000000146947 */ /* 0x001fdc0003800000 */
[----:B------:R-:W-:Y:S05]  /*d780*/  @!P0 BRA `(.L_x_4028) ;  /* 0x0000000000108947 */ /* 0x000fea0003800000 */
[----:B------:R-:W-:Y:S02]  /*d790*/  ULDC.64 UR6, c[0x0][0x208] ;  /* 0x0000820000067ab9 */ /* 0x000fe40000000a00 */
[----:B------:R-:W2:Y:S04]  /*d7a0*/  LDG.E R7, desc[UR6][R4.64] ;  /* 0x0000000604077981 */ /* 0x000ea8000c1e1900 */
[----:B-----5:R-:W2:Y:S02]  /*d7b0*/  LDG.E R76, desc[UR6][R4.64+0x4] ;  /* 0x00000406044c7981 */ /* 0x020ea4000c1e1900 */
[----:B--2---:R-:W-:-:S07]  /*d7c0*/  IMAD.IADD R76, R76, 0x1, -R7 ;  /* 0x000000014c4c7824 */ /* 0x004fce00078e0a07 */
.L_x_4028:
        /* <DEDUP_REMOVED lines=12> */
[----:B------:R-:W-:Y:S01]  /*d890*/  IMAD.X R41, RZ, RZ, R21, P5 ;  /* 0x000000ffff297224 */ /* 0x000fe200028e0615 */
[----:B------:R-:W-:Y:S01]  /*d8a0*/  LOP3.LUT R44, R45, 0x380, RZ, 0xc0, !PT ;  /* 0x000003802d2c7812 */ /* 0x000fe200078ec0ff */
[----:B------:R-:W-:Y:S01]  /*d8b0*/  USHF.R.S32.HI UR9, URZ, 0x1f, UR4 ;  /* 0x0000001f3f097899 */ /* 0x000fe20008011404 */
[----:B------:R-:W-:Y:S01]  /*d8c0*/  SHF.R.U64 R52, R52, 0x3, RZ ;  /* 0x0000000334347819 */ /* 0x000fe200000012ff */
[----:B------:R-:W-:Y:S01]  /*d8d0*/  USHF.R.S32.HI UR12, URZ, 0x1f, UR37 ;  /* 0x0000001f3f0c7899 */ /* 0x000fe20008011425 */
[----:B------:R-:W-:Y:S01]  /*d8e0*/  SHF.R.U64 R36, R36, 0x3, RZ ;  /* 0x0000000324247819 */ /* 0x000fe200000012ff */
[----:B------:R-:W-:Y:S01]  /*d8f0*/  USEL UR39, UR39, URZ, !UP0 ;  /* 0x0000003f27277287 */ /* 0x000fe2000c000000 */
[----:B------:R-:W-:Y:S01]  /*d900*/  SHF.R.U64 R44, R44, 0x3, RZ ;  /* 0x000000032c2c7819 */ /* 0x000fe200000012ff */
[----:B------:R-:W-:Y:S01]  /*d910*/  USEL UR38, UR38, URZ, !UP0 ;  /* 0x0000003f26267287 */ /* 0x000fe2000c000000 */
[----:B------:R-:W-:-:S02]  /*d920*/  LOP3.LUT R52, R52, R53, RZ, 0x3c, !PT ;  /* 0x0000003534347212 */ /* 0x000fc400078e3cff */
[----:B------:R-:W-:Y:S02]  /*d930*/  IADD3.X R53, RZ, R21, RZ, P6, !PT ;  /* 0x00000015ff357210 */ /* 0x000fe400037fe4ff */
[----:B------:R-:W-:Y:S01]  /*d940*/  LOP3.LUT R36, R36, R37, RZ, 0x3c, !PT ;  /* 0x0000002524247212 */ /* 0x000fe200078e3cff */
[--C-:B------:R-:W-:Y:S01]  /*d950*/  IMAD.X R37, RZ, RZ, R21.reuse, P0 ;  /* 0x000000ffff257224 */ /* 0x100fe200000e0615 */
[----:B0-----:R-:W-:Y:S02]  /*d960*/  ISETP.NE.AND P6, PT, R4, RZ, PT ;  /* 0x000000ff0400720c */ /* 0x001fe40003fc5270 */
[----:B------:R-:W-:Y:S01]  /*d970*/  LOP3.LUT R44, R44, R45, RZ, 0x3c, !PT ;  /* 0x0000002d2c2c7212 */ /* 0x000fe200078e3cff */
[----:B------:R-:W-:Y:S01]  /*d980*/  IMAD.X R45, RZ, RZ, R21, P1 ;  /* 0x000000ffff2d7224 */ /* 0x000fe200008e0615 */
[C---:B------:R-:W-:Y:S02]  /*d990*/  IADD3 R57, P2, R20.reuse, 0xa000, RZ ;  /* 0x0000a00014397810 */ /* 0x040fe40007f5e0ff */
[----:B------:R-:W-:-:S02]  /*d9a0*/  IADD3 R49, P3, R20, 0xb000, RZ ;  /* 0x0000b00014317810 */ /* 0x000fc40007f7e0ff */
[C---:B------:R-:W-:Y:S02]  /*d9b0*/  IADD3 R65, P4, R20.reuse, 0xc000, RZ ;  /* 0x0000c00014417810 */ /* 0x040fe40007f9e0ff */
[C---:B------:R-:W-:Y:S02]  /*d9c0*/  IADD3 R61, P5, R20.reuse, 0xd000, RZ ;  /* 0x0000d000143d7810 */ /* 0x040fe40007fbe0ff */
[C---:B------:R-:W-:Y:S02]  /*d9d0*/  IADD3 R73, P0, R20.reuse, 0xe000, RZ ;  /* 0x0000e00014497810 */ /* 0x040fe40007f1e0ff */
[----:B------:R-:W-:Y:S02]  /*d9e0*/  IADD3 R5, P1, R20, 0xf000, RZ ;  /* 0x0000f00014057810 */ /* 0x000fe40007f3e0ff */
[----:B------:R-:W-:Y:S02]  /*d9f0*/  LOP3.LUT R56, R57, 0x380, RZ, 0xc0, !PT ;  /* 0x0000038039387812 */ /* 0x000fe400078ec0ff */
[----:B------:R-:W-:Y:S01]  /*da00*/  LOP3.LUT R48, R49, 0x380, RZ, 0xc0, !PT ;  /* 0x0000038031307812 */ /* 0x000fe200078ec0ff */
[----:B------:R-:W-:Y:S01]  /*da10*/  IMAD.X R69, RZ, RZ, R21, P1 ;  /* 0x000000ffff457224 */ /* 0x000fe200008e0615 */
[----:B------:R-:W-:-:S02]  /*da20*/  LOP3.LUT R64, R65, 0x380, RZ, 0xc0, !PT ;  /* 0x0000038041407812 */ /* 0x000fc400078ec0ff */
        /* <DEDUP_REMOVED lines=8> */
[----:B------:R-:W-:Y:S02]  /*dab0*/  SHF.R.U64 R72, R72, 0x3, RZ ;  /* 0x0000000348487819 */ /* 0x000fe400000012ff */
        /* <DEDUP_REMOVED lines=13> */
[----:B------:R-:W-:Y:S01]  /*db90*/  LOP3.LUT R68, R4, R5, RZ, 0x3c, !PT ;  /* 0x0000000504447212 */ /* 0x000fe200078e3cff */
        /* <DEDUP_REMOVED lines=22> */
[----:B------:R-:W-:-:S04]  /*dd00*/  MOV R11, UR8 ;  /* 0x00000008000b7c02 */ /* 0x000fc80008000f00 */
[----:B------:R-:W-:Y:S02]  /*dd10*/  IADD3.X R5, R4, UR7, R11, P2, !PT ;  /* 0x0000000704057c10 */ /* 0x000fe400097fe40b */
[----:B------:R-:W-:-:S04]  /*dd20*/  LEA R4, P2, R6, UR10, 0x2 ;  /* 0x0000000a06047c11 */ /* 0x000fc8000f8410ff */
[----:B------:R-:W-:-:S05]  /*dd30*/  LEA.HI.X R5, R6, UR11, R5, 0x2, P2 ;  /* 0x0000000b06057c11 */ /* 0x000fca00090f1405 */
[----:B------:R0:W-:Y:S04]  /*dd40*/  @!P1 STG.E desc[UR14][R4.64], R0 ;  /* 0x0000000004009986 */ /* 0x0001e8000c10190e */
[----:B------:R0:W-:Y:S02]  /*dd50*/  @!P0 STG.E desc[UR14][R4.64+0x20], R3 ;  /* 0x0000200304008986 */ /* 0x0001e4000c10190e */
.L_x_4029:
[C---:B0-----:R-:W-:Y:S01]  /*dd60*/  VIADD R3, R23.reuse, 0x40 ;  /* 0x0000004017037836 */ /* 0x041fe20000000000 */
[----:B------:R-:W-:Y:S01]  /*dd70*/  ULDC UR10, c[0x0][0xb8c] ;  /* 0x0002e300000a7ab9 */ /* 0x000fe20000000800 */
[C---:B------:R-:W-:Y:S01]  /*dd80*/  VIADD R82, R23.reuse, 0x80 ;  /* 0x0000008017527836 */ /* 0x040fe20000000000 */
[----:B------:R-:W-:Y:S01]  /*dd90*/  ULDC.64 UR6, c[0x0][0x208] ;  /* 0x0000820000067ab9 */ /* 0x000fe20000000a00 */
[----:B------:R-:W-:Y:S01]  /*dda0*/  VIADD R83, R23, 0xc0 ;  /* 0x000000c017537836 */ /* 0x000fe20000000000 */
[----:B------:R-:W-:Y:S01]  /*ddb0*/  ISETP.GE.AND P1, PT, R3, UR10, PT ;  /* 0x0000000a03007c0c */ /* 0x000fe2000bf26270 */
[----:B------:R0:W5:Y:S01]  /*ddc0*/  LD.E.128 R4, desc[UR6][R20.64] ;  /* 0x0000000614047980 */ /* 0x000162000c101d00 */
[C---:B------:R-:W-:Y:S01]  /*ddd0*/  ISETP.GE.AND P0, PT, R23.reuse, UR10, PT ;  /* 0x0000000a17007c0c */ /* 0x040fe2000bf06270 */
[----:B------:R-:W-:Y:S01]  /*dde0*/  ULDC.64 UR14, c[0x0][0xba0] ;  /* 0x0002e800000e7ab9 */ /* 0x000fe20000000a00 */
[----:B------:R-:W-:Y:S01]  /*ddf0*/  SEL R19, RZ, 0xffffffff, P1 ;  /* 0xffffffffff137807 */ /* 0x000fe20000800000 */
[C---:B------:R-:W-:Y:S01]  /*de00*/  VIADD R84, R23.reuse, 0x100 ;  /* 0x0000010017547836 */ /* 0x040fe20000000000 */
[----:B------:R-:W-:Y:S01]  /*de10*/  SEL R0, RZ, 0x1, P0 ;  /* 0x00000001ff007807 */ /* 0x000fe20000000000 */
[----:B------:R-:W-:Y:S01]  /*de20*/  VIADD R86, R23, 0x140 ;  /* 0x0000014017567836 */ /* 0x000fe20000000000 */
[----:B------:R-:W5:Y:S01]  /*de30*/  LD.E.128 R8, desc[UR6][R8.64] ;  /* 0x0000000608087980 */ /* 0x000f62000c101d00 */
[----:B------:R-:W-:Y:S01]  /*de40*/  IMAD.SHL.U32 R19, R19, 0x2, RZ ;  /* 0x0000000213137824 */ /* 0x000fe200078e00ff */
[----:B------:R-:W-:-:S02]  /*de50*/  ISETP.GE.AND P0, PT, R82, UR10, PT ;  /* 0x0000000a52007c0c */ /* 0x000fc4000bf06270 */
[----:B------:R-:W-:Y:S01]  /*de60*/  ISETP.GE.AND P1, PT, R83, UR10, PT ;  /* 0x0000000a53007c0c */ /* 0x000fe2000bf26270 */
[----:B------:R-:W5:Y:S01]  /*de70*/  LD.E.128 R24, desc[UR6][R24.64] ;  /* 0x0000000618187980 */ /* 0x000f62000c101d00 */
[----:B------:R-:W-:Y:S02]  /*de80*/  LOP3.LUT R0, R19, 0x2, R0, 0xe2, !PT ;  /* 0x0000000213007812 */ /* 0x000fe400078ee200 */
[----:B------:R-:W-:Y:S01]  /*de90*/  SEL R19, RZ, 0x4, P0 ;  /* 0x00000004ff137807 */ /* 0x000fe20000000000 */
[----:B------:R-:W5:Y:S01]  /*dea0*/  LD.E.128 R12, desc[UR6][R12.64] ;  /* 0x000000060c0c7980 */ /* 0x000f62000c101d00 */
[----:B0-----:R-:W-:-:S03]  /*deb0*/  SEL R20, RZ, 0x8, P1 ;  /* 0x00000008ff147807 */ /* 0x001fc60000800000 */
        /* <DEDUP_REMOVED lines=17> */
[----:B------:R-:W-:Y:S01]  /*dfd0*/  ISETP.GE.AND P0, PT, R84, UR10, PT ;  /* 0x0000000a54007c0c */ /* 0x000fe2000bf06270 */
[----:B------:R-:W-:Y:S01]  /*dfe0*/  VIADD R78, R23, 0x180 ;  /* 0x00000180174e7836 */ /* 0x000fe20000000000 */
[----:B------:R-:W-:Y:S01]  /*dff0*/  ISETP.GE.AND P1, PT, R86, UR10, PT ;  /* 0x0000000a56007c0c */ /* 0x000fe2000bf26270 */
[----:B------:R-:W-:Y:S01]  /*e000*/  @!PT LDS RZ, [RZ] ;  /* 0x00000000fffff984 */ /* 0x000fe20000000800 */
[----:B------:R-:W-:Y:S01]  /*e010*/  @!PT LDS RZ, [RZ] ;  /* 0x00000000fffff984 */ /* 0x000fe20000000800 */
[----:B------:R-:W-:Y:S01]  /*e020*/  @!PT LDS RZ, [RZ] ;  /* 0x00000000fffff984 */ /* 0x000fe20000000800 */
[----:B------:R-:W-:Y:S01]  /*e030*/  @!PT LDS RZ, [RZ] ;  /* 0x00000000fffff984 */ /* 0x000fe20000000800 */
[----:B------:R0:W-:Y:S06]  /*e040*/  MEMBAR.ALL.CTA ;  /* 0x0000000000007992 */ /* 0x0001ec0000008000 */
[----:B0-----:R-:W0:Y:S01]  /*e050*/  FENCE.VIEW.ASYNC.S ;  /* 0x00000000000073c6 */ /* 0x001e220000000000 */
[----:B------:R-:W-:-:S02]  /*e060*/  UIMAD UR6, UR4, UR15, UR6 ;  /* 0x0000000f040672a4 */ /* 0x000fc4000f8e0206 */
[----:B------:R-:W-:Y:S01]  /*e070*/  IMAD.WIDE.U32 R20, R19, UR4, R20 ;  /* 0x0000000413147c25 */ /* 0x000fe2000f8e0014 */
[----:B------:R-:W-:Y:S01]  /*e080*/  ULDC.64 UR8, c[0x0][0xbe0] ;  /* 0x0002f80000087ab9 */ /* 0x000fe20000000a00 */
[----:B------:R-:W-:Y:S01]  /*e090*/  SEL R19, RZ, 0x10, P0 ;  /* 0x00000010ff137807 */ /* 0x000fe20000000000 */
[----:B------:R-:W-:Y:S01]  /*e0a0*/  UIMAD UR4, UR12, UR8, URZ ;  /* 0x000000080c0472a4 */ /* 0x000fe2000f8e023f */
[----:B------:R-:W-:Y:S01]  /*e0b0*/  SEL R77, RZ, 0x20, P1 ;  /* 0x00000020ff4d7807 */ /* 0x000fe20000800000 */
[----:B------:R-:W-:Y:S01]  /*e0c0*/  VIADD R21, R21, UR6 ;  /* 0x0000000615157c36 */ /* 0x000fe20008000000 */
[----:B------:R-:W-:Y:S01]  /*e0d0*/  MOV R79, UR8 ;  /* 0x00000008004f7c02 */ /* 0x000fe20008000f00 */
[----:B------:R-:W-:Y:S01]  /*e0e0*/  UIMAD UR4, UR37, UR9, UR4 ;  /* 0x00000009250472a4 */ /* 0x000fe2000f8e0204 */
[----:B------:R-:W-:Y:S01]  /*e0f0*/  ISETP.GE.AND P0, PT, R78, UR10, PT ;  /* 0x0000000a4e007c0c */ /* 0x000fe2000bf06270 */
[----:B------:R-:W-:Y:S01]  /*e100*/  ULDC.64 UR6, c[0x0][0xbe8] ;  /* 0x0002fa0000067ab9 */ /* 0x000fe20000000a00 */
[----:B------:R-:W-:Y:S01]  /*e110*/  LOP3.LUT R19, R77, R0, R19, 0xfe, !PT ;  /* 0x000000004d137212 */ /* 0x000fe200078efe13 */
[----:B-----5:R-:W-:Y:S01]  /*e120*/  IMAD R77, R193, -0x40, R76 ;  /* 0xffffffc0c14d7824 */ /* 0x020fe200078e024c */
[----:B------:R-:W-:Y:S01]  /*e130*/  SEL R0, RZ, 0x40, P0 ;  /* 0x00000040ff007807 */ /* 0x000fe20000000000 */
[----:B------:R-:W-:Y:S01]  /*e140*/  IMAD.WIDE.U32 R20, R79, UR37, R20 ;  /* 0x000000254f147c25 */ /* 0x000fe2000f8e0014 */
[----:B------:R-:W-:Y:S01]  /*e150*/  SHF.R.S32.HI R195, RZ, 0x1f, R194 ;  /* 0x0000001fffc37819 */ /* 0x000fe200000114c2 */
[----:B------:R-:W-:Y:S01]  /*e160*/  BSSY B1, `(.L_x_4030) ;  /* 0x000002f000017945 */ /* 0x000fe20003800000 */
[----:B------:R-:W-:Y:S01]  /*e170*/  LOP3.LUT R19, R19, R0, RZ, 0xfc, !PT ;  /* 0x0000000013137212 */ /* 0x000fe200078efcff */
[----:B------:R-:W-:Y:S01]  /*e180*/  VIADD R21, R21, UR4 ;  /* 0x0000000415157c36 */ /* 0x000fe20008000000 */
[----:B------:R-:W-:Y:S01]  /*e190*/  ISETP.GE.AND P2, PT, R194, R77, PT ;  /* 0x0000004dc200720c */ /* 0x000fe20003f46270 */
[----:B------:R-:W-:Y:S01]  /*e1a0*/  VIADD R0, R17, 0x38820 ;  /* 0x0003882011007836 */ /* 0x000fe20000000000 */
[----:B------:R-:W-:Y:S01]  /*e1b0*/  UIMAD UR4, UR38, UR6, URZ ;  /* 0x00000006260472a4 */ /* 0x000fe2000f8e023f */
[----:B------:R-:W-:-:S02]  /*e1c0*/  VIADD R78, R23, 0x1c0 ;  /* 0x000001c0174e7836 */ /* 0x000fc40000000000 */
[----:B------:R-:W-:Y:S01]  /*e1d0*/  IMAD.U32 R79, RZ, RZ, UR6 ;  /* 0x00000006ff4f7e24 */ /* 0x000fe2000f8e00ff */
[----:B------:R-:W-:Y:S01]  /*e1e0*/  PRMT R0, RZ, 0x654, R0 ;  /* 0x00000654ff007816 */ /* 0x000fe20000000000 */
[----:B------:R-:W-:Y:S01]  /*e1f0*/  UIMAD UR4, UR39, UR7, UR4 ;  /* 0x00000007270472a4 */ /* 0x000fe2000f8e0204 */
[----:B------:R-:W-:Y:S01]  /*e200*/  ISETP.GE.AND P1, PT, R78, UR10, PT ;  /* 0x0000000a4e007c0c */ /* 0x000fe2000bf26270 */
[----:B------:R-:W-:Y:S01]  /*e210*/  IMAD.WIDE.U32 R78, R79, UR39, R20 ;  /* 0x000000274f4e7c25 */ /* 0x000fe2000f8e0014 */
[----:B0-----:R0:W-:Y:S03]  /*e220*/  SYNCS.ARRIVE.TRANS64.RED.A1T0 RZ, [R0+URZ], RZ ;  /* 0x000000ff00ff79a7 */ /* 0x0011e6000810043f */
[----:B------:R-:W-:Y:S02]  /*e230*/  VIADD R76, R194, 0x20 ;  /* 0x00000020c24c7836 */ /* 0x000fe40000000000 */
[----:B------:R-:W-:Y:S01]  /*e240*/  VIADD R85, R79, UR4 ;  /* 0x000000044f557c36 */ /* 0x000fe20008000000 */
[----:B0-----:R-:W-:-:S02]  /*e250*/  SEL R0, RZ, 0x80, P1 ;  /* 0x00000080ff007807 */ /* 0x001fc40000800000 */
[----:B------:R-:W-:Y:S01]  /*e260*/  ISETP.GE.AND P0, PT, R76, R77, PT ;  /* 0x0000004d4c00720c */ /* 0x000fe20003f06270 */
        /* <DEDUP_REMOVED lines=30> */
.L_x_4031:
[----:B------:R-:W-:Y:S05]  /*e450*/  BSYNC B1 ;  /* 0x0000000000017941 */ /* 0x000fea0003800000 */
.L_x_4030:
        /* <DEDUP_REMOVED lines=33> */
.L_x_4027:
        /* <DEDUP_REMOVED lines=22> */
[----:B------:R-:W-:-:S05]  /*e7d0*/  IMAD.U32 R7, RZ, RZ, UR7 ;  /* 0x00000007ff077e24 */ /* 0x000fca000f8e00ff */
[----:B0-----:R0:W5:Y:S01]  /*e7e0*/  @P2 LDG.E R0, desc[UR10][R6.64] ;  /* 0x0000000a06002981 */ /* 0x001162000c1e1900 */
[----:B------:R-:W-:Y:S01]  /*e7f0*/  ULDC UR10, c[0x0][0xb8c] ;  /* 0x0002e300000a7ab9 */ /* 0x000fe20000000800 */
[C---:B------:R-:W-:Y:S01]  /*e800*/  VIADD R13, R23.reuse, 0x80 ;  /* 0x00000080170d7836 */ /* 0x040fe20000000000 */
[----:B------:R-:W-:Y:S01]  /*e810*/  ISETP.GE.AND P3, PT, R12, UR10, PT ;  /* 0x0000000a0c007c0c */ /* 0x000fe2000bf66270 */
[C---:B------:R-:W-:Y:S01]  /*e820*/  VIADD R10, R23.reuse, 0x180 ;  /* 0x00000180170a7836 */ /* 0x040fe20000000000 */
[C---:B------:R-:W-:Y:S02]  /*e830*/  ISETP.GE.AND P0, PT, R23.reuse, UR10, PT ;  /* 0x0000000a17007c0c */ /* 0x040fe4000bf06270 */
[----:B------:R-:W-:Y:S02]  /*e840*/  SEL R9, RZ, 0xffffffff, P3 ;  /* 0xffffffffff097807 */ /* 0x000fe40001800000 */
[----:B------:R-:W-:Y:S02]  /*e850*/  IADD3 R14, R23, 0xc0, RZ ;  /* 0x000000c0170e7810 */ /* 0x000fe40007ffe0ff */
[----:B------:R-:W-:Y:S01]  /*e860*/  SEL R8, RZ, 0x1, P0 ;  /* 0x00000001ff087807 */ /* 0x000fe20000000000 */
[----:B------:R-:W-:Y:S01]  /*e870*/  IMAD.SHL.U32 R9, R9, 0x2, RZ ;  /* 0x0000000209097824 */ /* 0x000fe200078e00ff */
[----:B------:R-:W-:-:S02]  /*e880*/  ISETP.GE.AND P4, PT, R13, UR10, PT ;  /* 0x0000000a0d007c0c */ /* 0x000fc4000bf86270 */
[----:B------:R-:W-:Y:S02]  /*e890*/  ISETP.GE.AND P5, PT, R14, UR10, PT ;  /* 0x0000000a0e007c0c */ /* 0x000fe4000bfa6270 */
[----:B------:R-:W-:Y:S02]  /*e8a0*/  LOP3.LUT R8, R9, 0x2, R8, 0xe2, !PT ;  /* 0x0000000209087812 */ /* 0x000fe400078ee208 */
[----:B0-----:R-:W-:Y:S02]  /*e8b0*/  SEL R7, RZ, 0x4, P4 ;  /* 0x00000004ff077807 */ /* 0x001fe40002000000 */
[----:B------:R-:W-:Y:S02]  /*e8c0*/  SEL R6, RZ, 0x8, P5 ;  /* 0x00000008ff067807 */ /* 0x000fe40002800000 */
[----:B------:R-:W-:Y:S02]  /*e8d0*/  ISETP.GE.AND P0, PT, R10, UR10, PT ;  /* 0x0000000a0a007c0c */ /* 0x000fe4000bf06270 */
[----:B------:R-:W-:-:S02]  /*e8e0*/  ISETP.GT.AND P3, PT, R198, 0x3f, PT ;  /* 0x0000003fc600780c */ /* 0x000fc40003f64270 */
[----:B------:R-:W-:Y:S01]  /*e8f0*/  LOP3.LUT R9, R6, R8, R7, 0xfe, !PT ;  /* 0x0000000806097212 */ /* 0x000fe200078efe07 */
[----:B------:R-:W-:Y:S10]  /*e900*/  @P2 BRA `(.L_x_4033) ;  /* 0x0000000000142947 */ /* 0x000ff40003800000 */
[----:B------:R-:W-:Y:S05]  /*e910*/  @!P1 BRA `(.L_x_4033) ;  /* 0x0000000000109947 */ /* 0x000fea0003800000 */
[----:B------:R-:W-:Y:S02]  /*e920*/  ULDC.64 UR6, c[0x0][0x208] ;  /* 0x0000820000067ab9 */ /* 0x000fe40000000a00 */
[----:B------:R-:W2:Y:S04]  /*e930*/  LDG.E R7, desc[UR6][R4.64] ;  /* 0x0000000604077981 */ /* 0x000ea8000c1e1900 */
[----:B-----5:R-:W2:Y:S02]  /*e940*/  LDG.E R0, desc[UR6][R4.64+0x4] ;  /* 0x0000040604007981 */ /* 0x020ea4000c1e1900 */
[----:B--2---:R-:W-:-:S07]  /*e950*/  IMAD.IADD R0, R0, 0x1, -R7 ;  /* 0x0000000100007824 */ /* 0x004fce00078e0a07 */
.L_x_4033:
        /* <DEDUP_REMOVED lines=34> */
.L_x_4035:
[----:B------:R-:W-:Y:S05]  /*eb80*/  BSYNC B1 ;  /* 0x0000000000017941 */ /* 0x000fea0003800000 */
.L_x_4034:
        /* <DEDUP_REMOVED lines=10> */
[----:B------:R-:W-:Y:S01]  /*ec30*/  ULDC.64 UR8, c[0x0][0xbe0] ;  /* 0x0002f80000087ab9 */ /* 0x000fe20000000a00 */
[----:B------:R-:W-:Y:S01]  /*ec40*/  SEL R6, RZ, 0x10, P1 ;  /* 0x00000010ff067807 */ /* 0x000fe20000800000 */
[----:B------:R-:W-:Y:S01]  /*ec50*/  UIMAD UR4, UR7, UR8, URZ ;  /* 0x00000008070472a4 */ /* 0x000fe2000f8e023f */
[----:B------:R-:W-:Y:S02]  /*ec60*/  IMAD.IADD R5, R5, 0x1, R3 ;  /* 0x0000000105057824 */ /* 0x000fe400078e0203 */
[----:B------:R-:W-:Y:S01]  /*ec70*/  IMAD.U32 R3, RZ, RZ, UR8 ;  /* 0x00000008ff037e24 */ /* 0x000fe2000f8e00ff */
[----:B------:R-:W-:Y:S01]  /*ec80*/  UIMAD UR4, UR37, UR9, UR4 ;  /* 0x00000009250472a4 */ /* 0x000fe2000f8e0204 */
[----:B------:R-:W-:Y:S01]  /*ec90*/  LOP3.LUT R7, R7, R9, R6, 0xfe, !PT ;  /* 0x0000000907077212 */ /* 0x000fe200078efe06 */
[----:B------:R-:W-:Y:S01]  /*eca0*/  ULDC.64 UR6, c[0x0][0xbe8] ;  /* 0x0002fa0000067ab9 */ /* 0x000fe20000000a00 */
[----:B------:R-:W-:Y:S01]  /*ecb0*/  IMAD.WIDE.U32 R4, R3, UR37, R4 ;  /* 0x0000002503047c25 */ /* 0x000fe2000f8e0004 */
[----:B------:R-:W-:-:S02]  /*ecc0*/  SEL R6, RZ, 0x40, P0 ;  /* 0x00000040ff067807 */ /* 0x000fc40000000000 */
[----:B------:R-:W-:Y:S01]  /*ecd0*/  SHF.R.S32.HI R9, RZ, 0x1f, R194 ;  /* 0x0000001fff097819 */ /* 0x000fe200000114c2 */
[----:B------:R-:W-:Y:S01]  /*ece0*/  IMAD R3, R193, -0x40, R0 ;  /* 0xffffffc0c1037824 */ /* 0x000fe200078e0200 */
[----:B------:R-:W-:Y:S01]  /*ecf0*/  LOP3.LUT R15, R7, R6, RZ, 0xfc, !PT ;  /* 0x00000006070f7212 */ /* 0x000fe200078efcff */
[----:B------:R-:W-:Y:S01]  /*ed00*/  VIADD R5, R5, UR4 ;  /* 0x0000000405057c36 */ /* 0x000fe20008000000 */
[----:B------:R-:W-:Y:S01]  /*ed10*/  UIMAD UR4, UR38, UR6, URZ ;  /* 0x00000006260472a4 */ /* 0x000fe2000f8e023f */
[----:B------:R-:W-:Y:S01]  /*ed20*/  VIADD R8, R23, 0x1c0 ;  /* 0x000001c017087836 */ /* 0x000fe20000000000 */
[C---:B------:R-:W-:Y:S01]  /*ed30*/  ISETP.GE.AND P1, PT, R194.reuse, R3, PT ;  /* 0x00000003c200720c */ /* 0x040fe20003f26270 */
[----:B------:R-:W-:Y:S01]  /*ed40*/  IMAD.U32 R7, RZ, RZ, UR6 ;  /* 0x00000006ff077e24 */ /* 0x000fe2000f8e00ff */
[----:B------:R-:W-:Y:S01]  /*ed50*/  UIMAD UR4, UR39, UR7, UR4 ;  /* 0x00000007270472a4 */ /* 0x000fe2000f8e0204 */
[----:B------:R-:W-:Y:S01]  /*ed60*/  VIADD R0, R194, 0x20 ;  /* 0x00000020c2007836 */ /* 0x000fe20000000000 */
[----:B------:R-:W-:Y:S01]  /*ed70*/  ISETP.GE.AND P2, PT, R8, UR10, PT ;  /* 0x0000000a08007c0c */ /* 0x000fe2000bf46270 */
[----:B------:R-:W-:-:S03]  /*ed80*/  IMAD.WIDE.U32 R6, R7, UR39, R4 ;  /* 0x0000002707067c25 */ /* 0x000fc6000f8e0004 */
[----:B------:R-:W-:Y:S01]  /*ed90*/  ISETP.GE.AND P0, PT, R0, R3, PT ;  /* 0x000000030000720c */ /* 0x000fe20003f06270 */
[----:B------:R-:W-:Y:S01]  /*eda0*/  IMAD.MOV.U32 R8, RZ, RZ, R194 ;  /* 0x000000ffff087224 */ /* 0x000fe200078e00c2 */
[----:B------:R-:W-:Y:S01]  /*edb0*/  SEL R0, RZ, 0x80, P2 ;  /* 0x00000080ff007807 */ /* 0x000fe20001000000 */
[----:B------:R-:W-:Y:S02]  /*edc0*/  VIADD R11, R7, UR4 ;  /* 0x00000004070b7c36 */ /* 0x000fe40008000000 */
[----:B------:R-:W-:Y:S01]  /*edd0*/  IMAD.WIDE R8, R193, 0x40, R8 ;  /* 0x00000040c1087825 */ /* 0x000fe200078e0208 */
        /* <DEDUP_REMOVED lines=9> */
[----:B------:R-:W-:Y:S01]  /*ee70*/  ULDC.64 UR8, c[0x0][0x208] ;  /* 0x0000820000087ab9 */ /* 0x000fe20000000a00 */
[----:B------:R-:W-:Y:S01]  /*ee80*/  IMAD.WIDE.U32 R4, R8, UR6, R4 ;  /* 0x0000000608047c25 */ /* 0x000fe2000f8e0004 */
[----:B------:R-:W-:Y:S01]  /*ee90*/  ULDC.64 UR6, c[0x0][0xb80] ;  /* 0x0002e00000067ab9 */ /* 0x000fe20000000a00 */
[----:B------:R-:W-:-:S02]  /*eea0*/  ISETP.GE.AND P4, PT, R14, UR10, PT ;  /* 0x0000000a0e007c0c */ /* 0x000fc4000bf86270 */
[----:B------:R-:W-:Y:S01]  /*eeb0*/  IMAD.IADD R3, R5, 0x1, R3 ;  /* 0x0000000105037824 */ /* 0x000fe200078e0203 */
[C---:B------:R-:W-:Y:S02]  /*eec0*/  LEA R20, P1, R4.reuse, UR6, 0x1 ;  /* 0x0000000604147c11 */ /* 0x040fe4000f8208ff */
[----:B------:R-:W-:Y:S02]  /*eed0*/  ISETP.GE.AND P3, PT, R19, UR10, PT ;  /* 0x0000000a13007c0c */ /* 0x000fe4000bf66270 */
[----:B------:R-:W-:Y:S02]  /*eee0*/  LEA.HI.X R21, R4, UR7, R3, 0x1, P1 ;  /* 0x0000000704157c11 */ /* 0x000fe400088f0c03 */
[----:B------:R-:W-:Y:S02]  /*eef0*/  ISETP.GE.AND P1, PT, R13, UR10, PT ;  /* 0x0000000a0d007c0c */ /* 0x000fe4000bf26270 */
[----:B------:R-:W-:Y:S01]  /*ef00*/  ISETP.GE.AND P2, PT, R24, UR10, PT ;  /* 0x0000000a18007c0c */ /* 0x000fe2000bf46270 */
        /* <DEDUP_REMOVED lines=10> */
.L_x_4037:
[----:B------:R-:W-:Y:S05]  /*efb0*/  BSYNC B1 ;  /* 0x0000000000017941 */ /* 0x000fea0003800000 */
.L_x_4036:
[----:B------:R-:W-:Y:S05]  /*efc0*/  @P0 BRA `(.L_x_4032) ;  /* 0x0000000000740947 */ /* 0x000fea0003800000 */
[----:B------:R-:W-:Y:S01]  /*efd0*/  IADD3 R3, P0, R8, 0x20, RZ ;  /* 0x0000002008037810 */ /* 0x000fe20007f1e0ff */
[----:B------:R-:W-:Y:S01]  /*efe0*/  ULDC.64 UR6, c[0x0][0xbd8] ;  /* 0x0002f60000067ab9 */ /* 0x000fe20000000a00 */
[----:B------:R-:W-:Y:S01]  /*eff0*/  IMAD.MOV.U32 R4, RZ, RZ, R6 ;  /* 0x000000ffff047224 */ /* 0x000fe200078e0006 */
[----:B------:R-:W-:Y:S01]  /*f000*/  ULDC.64 UR8, c[0x0][0x208] ;  /* 0x0000820000087ab9 */ /* 0x000fe20000000a00 */
        /* <DEDUP_REMOVED lines=25> */
.L_x_4032:
[----:B------:R-:W-:Y:S05]  /*f1a0*/  BSYNC B0 ;  /* 0x0000000000007941 */ /* 0x000fea0003800000 */
.L_x_4026:
[----:B------:R-:W-:Y:S02]  /*f1b0*/  ULDC UR4, c[0x0][0xd14] ;  /* 0x0003450000047ab9 */ /* 0x000fe40000000800 */
[----:B------:R-:W-:-:S13]  /*f1c0*/  ISETP.GE.AND P0, PT, R187, UR4, PT ;  /* 0x00000004bb007c0c */ /* 0x000fda000bf06270 */
[----:B------:R-:W-:Y:S05]  /*f1d0*/  @!P0 BRA `(.L_x_4038) ;  /* 0xffffff1c00708947 */ /* 0x000fea000383ffff */
[----:B------:R-:W-:Y:S05]  /*f1e0*/  EXIT ;  /* 0x000000000000794d */ /* 0x000fea0003800000 */
.L_x_3986:
[----:B------:R-:W-:-:S08]  /*f1f0*/  NOP ;  /* 0x0000000000007918 */ /* 0x000fd00000000000 */
[----:B0-----:R-:W0:-:S00]  /*f200*/  USETMAXREG.DEALLOC.CTAPOOL 0x18 ;  /* 0x00000018000079c8 */ /* 0x001e0000080e0500 */
        /* <DEDUP_REMOVED lines=60> */
.L_x_4043:
        /* <DEDUP_REMOVED lines=16> */
.L_x_4042:
[----:B------:R-:W-:Y:S05]  /*f6d0*/  BSYNC B0 ;  /* 0x0000000000007941 */ /* 0x000fea0003800000 */
.L_x_4041:
        /* <DEDUP_REMOVED lines=25> */
.L_x_4039:
        /* <DEDUP_REMOVED lines=21> */
.L_x_4044:
        /* <DEDUP_REMOVED lines=32> */
[----:B-1----:R-:W-:Y:S01]  /*fbc0*/  IMAD.MOV.U32 R2, RZ, RZ, RZ ;  /* 0x000000ffff027224 */ /* 0x002fe200078e00ff */
[----:B--2---:R-:W-:-:S05]  /*fbd0*/  IADD3 R6, RZ, -R3, RZ ;  /* 0x80000003ff067210 */ /* 0x004fca0007ffe0ff */
        /* <DEDUP_REMOVED lines=22> */
.L_x_4040:
[----:B------:R-:W-:Y:S01]  /*fd40*/  MOV R17, RZ ;  /* 0x000000ff00117202 */ /* 0x000fe20000000f00 */
[----:B------:R-:W-:Y:S02]  /*fd50*/  IMAD.U32 R16, RZ, RZ, UR6 ;  /* 0x00000006ff107e24 */ /* 0x000fe4000f8e00ff */
[----:B------:R-:W-:-:S07]  /*fd60*/  IMAD.MOV.U32 R18, RZ, RZ, RZ ;  /* 0x000000ffff127224 */ /* 0x000fce00078e00ff */
.L_x_4045:
        /* <DEDUP_REMOVED lines=26> */
.L_x_4112:
[----:B--2---:R-:W2:Y:S01]  /*ff10*/  LDC.64 R2, c[0x0][0xd60] ;  /* 0x00035800ff027b82 */ /* 0x004ea20000000a00 */
[----:B------:R-:W-:Y:S01]  /*ff20*/  ULDC.64 UR4, c[0x0][0x208] ;  /* 0x0000820000047ab9 */ /* 0x000fe20000000a00 */
[----:B--2---:R-:W-:-:S05]  /*ff30*/  IMAD.WIDE R2, R19, 0x4, R2 ;  /* 0x0000000413027825 */ /* 0x004fca00078e0202 */
[----:B------:R-:W2:Y:S01]  /*ff40*/  LDG.E R5, desc[UR4][R2.64] ;  /* 0x0000000402057981 */ /* 0x000ea2000c1e1900 */
[----:B------:R-:W-:Y:S05]  /*ff50*/  YIELD ;  /* 0x0000000000007946 */ /* 0x000fea0003800000 */
[----:B------:R-:W-:Y:S01]  /*ff60*/  ULDC.64 UR4, c[0x0][0xb20] ;  /* 0x0002c80000047ab9 */ /* 0x000fe20000000a00 */
[----:B-1----:R-:W-:Y:S01]  /*ff70*/  IMAD.MOV.U32 R0, RZ, RZ, RZ ;  /* 0x000000ffff007224 */ /* 0x002fe200078e00ff */
[----:B------:R-:W-:Y:S01]  /*ff80*/  ISETP.NE.U32.AND P0, PT, RZ, UR4, PT ;  /* 0x00000004ff007c0c */ /* 0x000fe2000bf05070 */
[----:B------:R-:W-:Y:S01]  /*ff90*/  ULDC.64 UR8, c[0x0][0x208] ;  /* 0x0000820000087ab9 */ /* 0x000fe20000000a00 */
[----:B------:R-:W-:Y:S01]  /*ffa0*/  MOV R8, RZ ;  /* 0x000000ff00087202 */ /* 0x000fe20000000f00 */
[----:B------:R-:W-:Y:S01]  /*ffb0*/  ULDC.64 UR6, c[0x0][0xb00] ;  /* 0x0002c00000067ab9 */ /* 0x000fe20000000a00 */
[----:B------:R-:W-:-:S02]  /*ffc0*/  ISETP.NE.AND.EX P0, PT, RZ, UR5, PT, P0 ;  /* 0x00000005ff007c0c */ /* 0x000fc4000bf05300 */
[----:B--2---:R-:W-:Y:S01]  /*ffd0*/  SHF.R.S32.HI R4, RZ, 0x1f, R5 ;  /* 0x0000001fff047819 */ /* 0x004fe20000011405 */
[----:B------:R-:W-:-:S10]  /*ffe0*/  IMAD.SHL.U32 R10, R5, 0x4, RZ ;  /* 0x00000004050a7824 */ /* 0x000fd400078e00ff */
[C---:B------:R-:W-:Y:S01]  /*fff0*/  @P0 LEA R2, P1, R5.reuse, UR4, 0x2 ;  /* 0x0000000405020c11 */ /* 0x040fe2000f8210ff */
[----:B------:R1:W-:Y:S03]  /*10000*/  STL [R1+0x10], R5 ;  /* 0x0000100501007387 */ /* 0x0003e60000100800 */
[C-C-:B------:R-:W-:Y:S01]  /*10010*/  @P0 LEA.HI.X R3, R5.reuse, UR5, R4.reuse, 0x2, P1 ;  /* 0x0000000505030c11 */ /* 0x140fe200088f1404 */
[----:B------:R-:W-:Y:S02]  /*10020*/  ULDC.64 UR4, c[0x0][0xb10] ;  /* 0x0002c40000047ab9 */ /* 0x000fe40000000a00 */
[----:B------:R-:W-:Y:S02]  /*10030*/  ISETP.NE.U32.AND P1, PT, RZ, UR4, PT ;  /* 0x00000004ff007c0c */ /* 0x000fe4000bf25070 */
[----:B------:R2:W5:Y:S01]  /*10040*/  @P0 LDG.E R0, desc[UR8][R2.64] ;  /* 0x0000000802000981 */ /* 0x000562000c1e1900 */
[----:B------:R-:W-:-:S02]  /*10050*/  SHF.L.U64.HI R9, R5, 0x2, R4 ;  /* 0x0000000205097819 */ /* 0x000fc40000010204 */
[----:B------:R-:W-:Y:S01]  /*10060*/  ISETP.NE.AND.EX P1, PT, RZ, UR5, PT, P1 ;  /* 0x00000005ff007c0c */ /* 0x000fe2000bf25310 */
[----:B------:R-:W-:Y:S04]  /*10070*/  STL [R1+0x18], R10 ;  /* 0x0000180a01007387 */ /* 0x000fe80000100800 */
[----:B------:R-:W-:Y:S08]  /*10080*/  STL [R1+0x1c], R9 ;  /* 0x00001c0901007387 */ /* 0x000ff00000100800 */
        /* <DEDUP_REMOVED lines=11> */
[----:B------:R-:W-:-:S04]  /*10140*/  ISETP.NE.U32.AND P0, PT, RZ, UR6, PT ;  /* 0x00000006ff007c0c */ /* 0x000fc8000bf05070 */
[----:B------:R-:W-:Y:S01]  /*10150*/  ISETP.NE.AND.EX P0, PT, RZ, UR7, PT, P0 ;  /* 0x00000007ff007c0c */ /* 0x000fe2000bf05300 */
[----:B--2---:R1:W-:Y:S02]  /*10160*/  STL [R1+0x20], R8 ;  /* 0x0000200801007387 */ /* 0x0043e40000100800 */
[----:B-1----:R-:W-:Y:S01]  /*10170*/  IMAD.U32 R8, RZ, RZ, UR4 ;  /* 0x00000004ff087e24 */ /* 0x002fe2000f8e00ff */
[----:B------:R-:W-:Y:S02]  /*10180*/  ULDC.64 UR4, c[0x0][0x3f8] ;  /* 0x0000fe0000047ab9 */ /* 0x000fe40000000a00 */
[----:B------:R-:W-:-:S03]  /*10190*/  UISETP.NE.U32.AND UP0, UPT, UR4, URZ, UPT ;  /* 0x0000003f0400728c */ /* 0x000fc6000bf05070 */
[----:B------:R-:W-:Y:S01]  /*101a0*/  ULDC UR4, c[0x0][0x404] ;  /* 0x0001010000047ab9 */ /* 0x000fe20000000800 */
[----:B------:R-:W-:Y:S01]  /*101b0*/  UISETP.NE.AND.EX UP0, UPT, UR5, URZ, UPT, UP0 ;  /* 0x0000003f0500728c */ /* 0x000fe2000bf05300 */
[----:B------:R1:W5:Y:S02]  /*101c0*/  @P1 LDG.E R8, desc[UR8][R6.64] ;  /* 0x0000000806081981 */ /* 0x000364000c1e1900 */
[----:B------:R-:W-:Y:S01]  /*101d0*/  ULDC UR5, c[0x0][0x2e0] ;  /* 0x0000b80000057ab9 */ /* 0x000fe20000000800 */
[----:B------:R-:W-:-:S04]  /*101e0*/  USEL UR4, UR4, 0x1, UP0 ;  /* 0x0000000104047887 */ /* 0x000fc80008000000 */
[----:B------:R-:W-:-:S06]  /*101f0*/  UIMAD UR4, UR4, UR5, URZ ;  /* 0x00000005040472a4 */ /* 0x000fcc000f8e023f */
[----:B-1----:R-:W-:Y:S01]  /*10200*/  IMAD.U32 R6, RZ, RZ, UR4 ;  /* 0x00000004ff067e24 */ /* 0x002fe2000f8e00ff */
[----:B------:R-:W-:Y:S06]  /*10210*/  @P1 BRA `(.L_x_4047) ;  /* 0x0000000000141947 */ /* 0x000fec0003800000 */
[----:B------:R-:W-:Y:S05]  /*10220*/  @!P2 BRA `(.L_x_4047) ;  /* 0x000000000010a947 */ /* 0x000fea0003800000 */
[----:B------:R-:W-:Y:S02]  /*10230*/  ULDC.64 UR4, c[0x0][0x208] ;  /* 0x0000820000047ab9 */ /* 0x000fe40000000a00 */
[----:B-----5:R-:W2:Y:S04]  /*10240*/  LDG.E R8, desc[UR4][R2.64] ;  /* 0x0000000402087981 */ /* 0x020ea8000c1e1900 */
[----:B------:R-:W2:Y:S02]  /*10250*/  LDG.E R2, desc[UR4][R2.64+0x4] ;  /* 0x0000040402027981 */ /* 0x000ea4000c1e1900 */
[----:B--2---:R-:W-:-:S07]  /*10260*/  IMAD.IADD R8, R2, 0x1, -R8 ;  /* 0x0000000102087824 */ /* 0x004fce00078e0a08 */
.L_x_4047:
[----:B------:R-:W-:Y:S01]  /*10270*/  IMAD.MOV.U32 R2, RZ, RZ, RZ ;  /* 0x000000ffff027224 */ /* 0x000fe200078e00ff */
[----:B------:R-:W-:-:S05]  /*10280*/  ULDC.64 UR4, c[0x0][0x208] ;  /* 0x0000820000047ab9 */ /* 0x000fca0000000a00 */
[----:B------:R-:W2:Y:S01]  /*10290*/  @P0 LDG.E R2, desc[UR4][R4.64] ;  /* 0x0000000404020981 */ /* 0x000ea2000c1e1900 */
[----:B------:R-:W-:Y:S02]  /*102a0*/  ULDC.64 UR4, c[0x0][0xb18] ;  /* 0x0002c60000047ab9 */ /* 0x000fe40000000a00 */
[----:B------:R-:W-:-:S04]  /*102b0*/  ISETP.NE.U32.AND P1, PT, RZ, UR4, PT ;  /* 0x00000004ff007c0c */ /* 0x000fc8000bf25070 */
[----:B------:R-:W-:Y:S01]  /*102c0*/  ISETP.NE.AND.EX P1, PT, RZ, UR5, PT, P1 ;  /* 0x00000005ff007c0c */ /* 0x000fe2000bf25310 */
[----:B--2--5:R-:W-:-:S05]  /*102d0*/  IMAD.IADD R2, R2, 0x1, R0 ;  /* 0x0000000102027824 */ /* 0x024fca00078e0200 */
[----:B------:R1:W-:Y:S07]  /*102e0*/  STL [R1+0x8], R2 ;  /* 0x0000080201007387 */ /* 0x0003ee0000100800 */
[----:B------:R-:W-:Y:S05]  /*102f0*/  @!P1 BRA `(.L_x_4048) ;  /* 0x0000000000149947 */ /* 0x000fea0003800000 */
[----:B-1----:R-:W-:Y:S01]  /*10300*/  IADD3 R2, P0, R10, UR4, RZ ;  /* 0x000000040a027c10 */ /* 0x002fe2000ff1e0ff */
[----:B------:R-:W-:-:S03]  /*10310*/  ULDC.64 UR6, c[0x0][0x208] ;  /* 0x0000820000067ab9 */ /* 0x000fc60000000a00 */
[----:B------:R-:W-:-:S05]  /*10320*/  IADD3.X R3, R9, UR5, RZ, P0, !PT ;  /* 0x0000000509037c10 */ /* 0x000fca00087fe4ff */
[----:B------:R1:W5:Y:S01]  /*10330*/  LDG.E R6, desc[UR6][R2.64] ;  /* 0x0000000602067981 */ /* 0x000362000c1e1900 */
[----:B------:R-:W-:Y:S05]  /*10340*/  BRA `(.L_x_4049) ;  /* 0x0000000000147947 */ /* 0x000fea0003800000 */
.L_x_4048:
[----:B------:R-:W-:Y:S05]  /*10350*/  @!P0 BRA `(.L_x_4049) ;  /* 0x0000000000108947 */ /* 0x000fea0003800000 */
[----:B------:R-:W-:Y:S02]  /*10360*/  ULDC.64 UR4, c[0x0][0x208] ;  /* 0x0000820000047ab9 */ /* 0x000fe40000000a00 */
[----:B------:R-:W2:Y:S04]  /*10370*/  LDG.E R6, desc[UR4][R4.64] ;  /* 0x0000000404067981 */ /* 0x000ea8000c1e1900 */
[----:B------:R-:W2:Y:S02]  /*10380*/  LDG.E R3, desc[UR4][R4.64+0x4] ;  /* 0x0000040404037981 */ /* 0x000ea4000c1e1900 */
[----:B--2---:R-:W-:-:S07]  /*10390*/  IMAD.IADD R6, R3, 0x1, -R6 ;  /* 0x0000000103067824 */ /* 0x004fce00078e0a06 */
.L_x_4049:
[----:B-1---5:R-:W-:Y:S01]  /*103a0*/  IMAD.IADD R3, R6, 0x1, -R0 ;  /* 0x0000000106037824 */ /* 0x022fe200078e0a00 */
[----:B------:R-:W-:Y:S01]  /*103b0*/  LEA R0, R17, 0x7f, 0x6 ;  /* 0x0000007f11007811 */ /* 0x000fe200078e30ff */
[----:B------:R-:W-:Y:S03]  /*103c0*/  BSSY B6, `(.L_x_4050) ;  /* 0x0000349000067945 */ /* 0x000fe60003800000 */
[C---:B------:R-:W-:Y:S01]  /*103d0*/  IADD3 R8, R3.reuse, R0, -R8 ;  /* 0x0000000003087210 */ /* 0x040fe20007ffe808 */
[----:B------:R-:W-:-:S05]  /*103e0*/  VIADD R3, R3, 0x3f ;  /* 0x0000003f03037836 */ /* 0x000fca0000000000 */
[----:B------:R-:W-:-:S04]  /*103f0*/  SHF.R.S32.HI R0, RZ, 0x1f, R3 ;  /* 0x0000001fff007819 */ /* 0x000fc80000011403 */
[----:B------:R-:W-:Y:S02]  /*10400*/  LEA.HI R0, R0, R3, RZ, 0x6 ;  /* 0x0000000300007211 */ /* 0x000fe400078f30ff */
[----:B------:R-:W-:Y:S02]  /*10410*/  SHF.R.S32.HI R3, RZ, 0x1f, R8 ;  /* 0x0000001fff037819 */ /* 0x000fe40000011408 */
[----:B------:R-:W-:Y:S02]  /*10420*/  SHF.R.S32.HI R0, RZ, 0x6, R0 ;  /* 0x00000006ff007819 */ /* 0x000fe40000011400 */
[----:B------:R-:W-:-:S04]  /*10430*/  LEA.HI R3, R3, R8, RZ, 0x6 ;  /* 0x0000000803037211 */ /* 0x000fc800078f30ff */
[----:B------:R-:W-:-:S04]  /*10440*/  SHF.R.S32.HI R3, RZ, 0x6, R3 ;  /* 0x00000006ff037819 */ /* 0x000fc80000011403 */
[----:B------:R-:W-:-:S04]  /*10450*/  VIMNMX R2, R0, R3, PT ;  /* 0x0000000300027248 */ /* 0x000fc80003fe0100 */
[----:B------:R-:W-:Y:S01]  /*10460*/  ISETP.GT.AND P0, PT, R2, RZ, PT ;  /* 0x000000ff0200720c */ /* 0x000fe20003f04270 */
[----:B------:R1:W-:-:S12]  /*10470*/  STL [R1+0x14], R2 ;  /* 0x0000140201007387 */ /* 0x0003d80000100800 */
[----:B-1----:R-:W-:Y:S05]  /*10480*/  @P0 BRA `(.L_x_4051) ;  /* 0x0000000000500947 */ /* 0x002fea0003800000 */
[----:B------:R-:W1:Y:S02]  /*10490*/  S2R R2, SR_TID.X ;  /* 0x0000000000027919 */ /* 0x000e640000002100 */
[----:B-1----:R-:W-:-:S04]  /*104a0*/  LOP3.LUT R2, R2, 0x1f, RZ, 0xc0, !PT ;  /* 0x0000001f02027812 */ /* 0x002fc800078ec0ff */
[----:B------:R-:W-:-:S13]  /*104b0*/  ISETP.NE.AND P1, PT, R2, RZ, PT ;  /* 0x000000ff0200720c */ /* 0x000fda0003f25270 */
[----:B------:R-:W-:Y:S05]  /*104c0*/  @P1 BRA `(.L_x_4052) ;  /* 0x0000003000e01947 */ /* 0x000fea0003800000 */
[----:B------:R-:W2:Y:S01]  /*104d0*/  LDL R2, [R1+0x28] ;  /* 0x0000280001027983 */ /* 0x000ea20000100800 */
[----:B------:R-:W-:Y:S01]  /*104e0*/  VOTEU.ANY UR4, UPT, PT ;  /* 0x0000000000047886 */ /* 0x000fe200038e0100 */
[----:B------:R-:W-:Y:S01]  /*104f0*/  ULDC.64 UR6, c[0x0][0x208] ;  /* 0x0000820000067ab9 */ /* 0x000fe20000000a00 */
[----:B------:R-:W1:Y:S01]  /*10500*/  FLO.U32 R0, UR4 ;  /* 0x0000000400007d00 */ /* 0x000e6200080e0000 */
[----:B------:R-:W1:Y:S07]  /*10510*/  S2R R7, SR_LANEID ;  /* 0x0000000000077919 */ /* 0x000e6e0000000000 */
[----:B------:R-:W3:Y:S01]  /*10520*/  POPC R5, UR4 ;  /* 0x0000000400057d09 */ /* 0x000ee20008000000 */
[----:B-1----:R-:W-:-:S02]  /*10530*/  ISETP.EQ.U32.AND P0, PT, R0, R7, PT ;  /* 0x000000070000720c */ /* 0x002fc40003f02070 */
[----:B--2---:R-:W-:Y:S02]  /*10540*/  R2UR UR5, R2 ;  /* 0x00000000020572ca */ /* 0x004fe400000e0000 */
[----:B------:R-:W3:Y:S09]  /*10550*/  LDC.64 R2, c[0x0][0xd38] ;  /* 0x00034e00ff027b82 */ /* 0x000ef20000000a00 */
[----:B---3--:R-:W2:Y:S01]  /*10560*/  @P0 ATOMG.E.ADD.STRONG.GPU PT, R3, desc[UR6][R2.64], R5 ;  /* 0x00000005020309a8 */ /* 0x008ea200081ee1c6 */
[----:B------:R-:W1:Y:S02]  /*10570*/  S2R R4, SR_LTMASK ;  /* 0x0000000000047919 */ /* 0x000e640000003900 */
[----:B-1----:R-:W-:-:S04]  /*10580*/  LOP3.LUT R4, R4, UR4, RZ, 0xc0, !PT ;  /* 0x0000000404047c12 */ /* 0x002fc8000f8ec0ff */
[----:B------:R-:W1:Y:S01]  /*10590*/  POPC R7, R4 ;  /* 0x0000000400077309 */ /* 0x000e620000000000 */
[----:B--2---:R-:W1:Y:S02]  /*105a0*/  SHFL.IDX PT, R0, R3, R0, 0x1f ;  /* 0x00001f0003007589 */ /* 0x004e6400000e0000 */
[----:B-1----:R-:W-:Y:S01]  /*105b0*/  IADD3 R16, R0, UR5, R7 ;  /* 0x0000000500107c10 */ /* 0x002fe2000fffe007 */
[----:B------:R-:W-:Y:S06]  /*105c0*/  BRA `(.L_x_4052) ;  /* 0x0000003000a07947 */ /* 0x000fec0003800000 */
.L_x_4051:
        /* <DEDUP_REMOVED lines=11> */
[----:B------:R-:W-:Y:S01]  /*10680*/  MOV R4, UR6 ;  /* 0x0000000600047c02 */ /* 0x000fe20008000f00 */
[----:B------:R-:W-:Y:S01]  /*10690*/  IMAD.U32 R5, RZ, RZ, UR7 ;  /* 0x00000007ff057e24 */ /* 0x000fe2000f8e00ff */
        /* <DEDUP_REMOVED lines=10> */
.L_x_4053:
        /* <DEDUP_REMOVED lines=10> */
[----:B------:R-:W-:Y:S02]  /*107e0*/  IMAD.U32 R5, RZ, RZ, UR7 ;  /* 0x00000007ff057e24 */ /* 0x000fe4000f8e00ff */
[----:B------:R-:W-:Y:S02]  /*107f0*/  IMAD.U32 R6, RZ, RZ, UR8 ;  /* 0x00000008ff067e24 */ /* 0x000fe4000f8e00ff */
[----:B------:R-:W-:-:S02]  /*10800*/  IMAD.U32 R7, RZ, RZ, UR9 ;  /* 0x00000009ff077e24 */ /* 0x000fc4000f8e00ff */
[----:B------:R-:W-:Y:S02]  /*10810*/  IMAD.U32 R10, RZ, RZ, UR4 ;  /* 0x00000004ff0a7e24 */ /* 0x000fe4000f8e00ff */
[----:B------:R-:W-:Y:S02]  /*10820*/  IMAD.U32 R11, RZ, RZ, UR5 ;  /* 0x00000005ff0b7e24 */ /* 0x000fe4000f8e00ff */
[----:B------:R-:W-:Y:S02]  /*10830*/  IMAD.MOV.U32 R8, RZ, RZ, 0x70 ;  /* 0x00000070ff087424 */ /* 0x000fe400078e00ff */
[----:B------:R-:W-:Y:S02]  /*10840*/  IMAD.MOV.U32 R12, RZ, RZ, 0x1 ;  /* 0x00000001ff0c7424 */ /* 0x000fe400078e00ff */
[----:B01----:R-:W-:-:S07]  /*10850*/  IMAD.MOV.U32 R13, RZ, RZ, RZ ;  /* 0x000000ffff0d7224 */ /* 0x003fce00078e00ff */
[----:B------:R-:W-:-:S07]  /*10860*/  LEPC R20, `(.L_x_4055) ;  /* 0x000000001014794e */ /* 0x000fce0000000000 */
[----:B--2---:R-:W-:Y:S05]  /*10870*/  CALL.ABS.NOINC R2 ;  /* 0x0000000002007343 */ /* 0x004fea0003c00000 */
.L_x_4055:
        /* <DEDUP_REMOVED lines=16> */
.L_x_4054:
[----:B------:R-:W2:Y:S01]  /*10980*/  LDL.LU R2, [R1+0x18] ;  /* 0x0000180001027983 */ /* 0x000ea20000300800 */
[----:B------:R-:W-:Y:S01]  /*10990*/  ULDC.64 UR4, c[0x0][0xaf0] ;  /* 0x0002bc0000047ab9 */ /* 0x000fe20000000a00 */
[----:B------:R-:W1:Y:S02]  /*109a0*/  LDC R4, c[0x0][0x428] ;  /* 0x00010a00ff047b82 */ /* 0x000e640000000800 */
[----:B------:R-:W3:Y:S04]  /*109b0*/  LDL.LU R0, [R1+0x1c] ;  /* 0x00001c0001007983 */ /* 0x000ee80000300800 */
[----:B------:R-:W4:Y:S04]  /*109c0*/  LDL.LU R9, [R1+0x10] ;  /* 0x0000100001097983 */ /* 0x000f280000300800 */
[----:B------:R-:W4:Y:S01]  /*109d0*/  LDL.LU R8, [R1+0x20] ;  /* 0x0000200001087983 */ /* 0x000f220000300800 */
[----:B------:R-:W-:Y:S01]  /*109e0*/  ISETP.NE.U32.AND P0, PT, RZ, UR4, PT ;  /* 0x00000004ff007c0c */ /* 0x000fe2000bf05070 */
[----:B------:R-:W-:-:S03]  /*109f0*/  ULDC.64 UR6, c[0x0][0x208] ;  /* 0x0000820000067ab9 */ /* 0x000fc60000000a00 */
        /* <DEDUP_REMOVED lines=14> */
[----:B------:R-:W-:Y:S01]  /*10ae0*/  IMAD.MOV.U32 R4, RZ, RZ, R18 ;  /* 0x000000ffff047224 */ /* 0x000fe200078e0012 */
[----:B------:R-:W-:Y:S02]  /*10af0*/  LEA R17, R17, R8, 0x6 ;  /* 0x0000000811117211 */ /* 0x000fe400078e30ff */
        /* <DEDUP_REMOVED lines=8> */
.L_x_4056:
        /* <DEDUP_REMOVED lines=19> */
.L_x_4128:
[----:B------:R-:W-:Y:S01]  /*10cb0*/  UMOV UR4, 0xffffffff ;  /* 0xffffffff00047882 */ /* 0x000fe20000000000 */
[----:B------:R-:W-:Y:S02]  /*10cc0*/  SHF.R.S32.HI R5, RZ, 0x1f, R0 ;  /* 0x0000001fff057819 */ /* 0x000fe40000011400 */
[----:B------:R-:W-:Y:S05]  /*10cd0*/  BRA.DIV UR4, `(.L_x_4058) ;  /* 0x0000003e04bc7947 */ /* 0x000fea000b800000 */
[----:B------:R-:W-:-:S13]  /*10ce0*/  ELECT P6, URZ, PT ;  /* 0x00000000003f782f */ /* 0x000fda00038c0000 */
.L_x_4131:
[----:B------:R-:W-:Y:S05]  /*10cf0*/  @!P6 BRA `(.L_x_4059) ;  /* 0x0000000000fce947 */ /* 0x000fea0003800000 */
[----:B------:R-:W-:-:S04]  /*10d00*/  ISETP.NE.U32.AND P0, PT, R2, RZ, PT ;  /* 0x000000ff0200720c */ /* 0x000fc80003f05070 */
[----:B------:R-:W-:-:S13]  /*10d10*/  ISETP.NE.AND.EX P0, PT, R3, RZ, PT, P0 ;  /* 0x000000ff0300720c */ /* 0x000fda0003f05300 */
[----:B------:R-:W-:Y:S05]  /*10d20*/  @!P0 BRA `(.L_x_4060) ;  /* 0x0000000000488947 */ /* 0x000fea0003800000 */
[----:B------:R-:W0:Y:S01]  /*10d30*/  LDC R11, c[0x0][0x41c] ;  /* 0x00010700ff0b7b82 */ /* 0x000e220000000800 */
[----:B------:R-:W-:Y:S01]  /*10d40*/  ULDC.64 UR4, c[0x0][0x408] ;  /* 0x0001020000047ab9 */ /* 0x000fe20000000a00 */
        /* <DEDUP_REMOVED lines=16> */
.L_x_4060:
        /* <DEDUP_REMOVED lines=9> */
.L_x_4132:
        /* <DEDUP_REMOVED lines=11> */
.L_x_4062:
        /* <DEDUP_REMOVED lines=22> */
.L_x_4059:
        /* <DEDUP_REMOVED lines=27> */
[----:B0-----:R-:W-:Y:S01]  /*112a0*/  IMAD.MOV.U32 R6, RZ, RZ, 0x10000 ;  /* 0x00010000ff067424 */ /* 0x001fe200078e00ff */
        /* <DEDUP_REMOVED lines=23> */
[----:B0-----:R-:W-:Y:S01]  /*11420*/  UIADD3 UR8, UR16, 0x26400, URZ ;  /* 0x0002640010087890 */ /* 0x001fe2000fffe03f */
[----:B-1----:R-:W-:Y:S01]  /*11430*/  MOV R6, UR47 ;  /* 0x0000002f00067c02 */ /* 0x002fe20008000f00 */
        /* <DEDUP_REMOVED lines=28> */
.L_x_4064:
[----:B------:R-:W-:Y:S05]  /*11600*/  BSYNC B0 ;  /* 0x0000000000007941 */ /* 0x000fea0003800000 */
.L_x_4063:
[----:B------:R-:W2:Y:S02]  /*11610*/  LDL.LU R6, [R1+0x24] ;  /* 0x0000240001067983 */ /* 0x000ea40000300800 */
[----:B--2---:R-:W-:-:S13]  /*11620*/  R2UR UR5, R6 ;  /* 0x00000000060572ca */ /* 0x004fda00000e0000 */
[----:B------:R-:W-:-:S04]  /*11630*/  UIADD3 UR5, UR5, 0x1, URZ ;  /* 0x0000000105057890 */ /* 0x000fc8000fffe03f */
[----:B------:R-:W-:Y:S02]  /*11640*/  ULEA.HI UR4, UR5, UR5, URZ, 0x1 ;  /* 0x0000000505047291 */ /* 0x000fe4000f8f083f */
[----:B------:R-:W-:Y:S02]  /*11650*/  MOV R6, UR5 ;  /* 0x0000000500067c02 */ /* 0x000fe40008000f00 */
[----:B------:R-:W-:-:S03]  /*11660*/  ULOP3.LUT UR4, UR4, 0xfffffffe, URZ, 0xc0, !UPT ;  /* 0xfffffffe04047892 */ /* 0x000fc6000f8ec03f */
[----:B------:R0:W-:Y:S01]  /*11670*/  STL [R1+0x24], R6 ;  /* 0x0000240601007387 */ /* 0x0001e20000100800 */
[----:B------:R-:W-:-:S06]  /*11680*/  UIADD3 UR4, UR5, -UR4, URZ ;  /* 0x8000000405047290 */ /* 0x000fcc000fffe03f */
[----:B0-----:R-:W-:-:S05]  /*11690*/  IMAD.U32 R6, RZ, RZ, UR4 ;  /* 0x00000004ff067e24 */ /* 0x001fca000f8e00ff */
[----:B------:R-:W-:-:S04]  /*116a0*/  SHF.L.U32 R6, R6, 0x1f, RZ ;  /* 0x0000001f06067819 */ /* 0x000fc800000006ff */
[----:B------:R-:W0:Y:S02]  /*116b0*/  SYNCS.PHASECHK.TRANS64.TRYWAIT P0, [R11+URZ+0x38820], R6 ;  /* 0x038820060b0075a7 */ /* 0x000e24000800017f */
[----:B0-----:R-:W-:Y:S05]  /*116c0*/  @!P0 BRA `(.L_x_4065) ;  /* 0x0000003400748947 */ /* 0x001fea0003800000 */
.L_x_4133:
        /* <DEDUP_REMOVED lines=13> */
.L_x_4134:
        /* <DEDUP_REMOVED lines=11> */
.L_x_4069:
        /* <DEDUP_REMOVED lines=57> */
.L_x_4067:
[----:B------:R-:W-:Y:S05]  /*11be0*/  BSYNC B0 ;  /* 0x0000000000007941 */ /* 0x000fea0003800000 */
.L_x_4066:
[----:B------:R-:W2:Y:S01]  /*11bf0*/  LDL R7, [R1+0x14] ;  /* 0x0000140001077983 */ /* 0x000ea20000100800 */
[----:B------:R-:W-:Y:S01]  /*11c00*/  BSSY B0, `(.L_x_4070) ;  /* 0x00001a6000007945 */ /* 0x000fe20003800000 */
[----:B--2---:R-:W-:-:S13]  /*11c10*/  ISETP.GE.AND P0, PT, R7, 0x2, PT ;  /* 0x000000020700780c */ /* 0x004fda0003f06270 */
[----:B------:R-:W-:Y:S05]  /*11c20*/  @!P0 BRA `(.L_x_4071) ;  /* 0x00000018008c8947 */ /* 0x000fea0003800000 */
[C---:B0-----:R-:W-:Y:S01]  /*11c30*/  LOP3.LUT R6, R7.reuse, 0x1, RZ, 0xc0, !PT ;  /* 0x0000000107067812 */ /* 0x041fe200078ec0ff */
[----:B------:R-:W-:Y:S01]  /*11c40*/  VIADD R10, R7, 0xfffffffe ;  /* 0xfffffffe070a7836 */ /* 0x000fe20000000000 */
[----:B------:R-:W-:Y:S02]  /*11c50*/  BSSY B1, `(.L_x_4072) ;  /* 0x000008f000017945 */ /* 0x000fe40003800000 */
[----:B------:R-:W-:Y:S01]  /*11c60*/  ISETP.NE.U32.AND P0, PT, R6, 0x1, PT ;  /* 0x000000010600780c */ /* 0x000fe20003f05070 */
[----:B------:R-:W-:-:S12]  /*11c70*/  IMAD.MOV.U32 R8, RZ, RZ, R10 ;  /* 0x000000ffff087224 */ /* 0x000fd800078e000a */
        /* <DEDUP_REMOVED lines=35> */
.L_x_4076:
[----:B-1----:R-:W1:Y:S01]  /*11eb0*/  S2R R3, SR_CgaCtaId ;  /* 0x0000000000037919 */ /* 0x002e620000008800 */
[----:B------:R-:W-:-:S04]  /*11ec0*/  MOV R2, 0x400 ;  /* 0x0000040000027802 */ /* 0x000fc80000000f00 */
[----:B-1----:R-:W-:Y:S02]  /*11ed0*/  LEA R2, R3, R2, 0x18 ;  /* 0x0000000203027211 */ /* 0x002fe400078ec0ff */
[----:B------:R-:W-:-:S03]  /*11ee0*/  SHF.L.U32 R3, R12, 0x1f, RZ ;  /* 0x0000001f0c037819 */ /* 0x000fc600000006ff */
[----:B------:R-:W-:-:S04]  /*11ef0*/  IMAD R2, R13, 0x8, R2 ;  /* 0x000000080d027824 */ /* 0x000fc800078e0202 */
[----:B------:R-:W1:Y:S02]  /*11f00*/  SYNCS.PHASECHK.TRANS64.TRYWAIT P0, [R2+URZ+0x38840], R3 ;  /* 0x03884003020075a7 */ /* 0x000e64000800017f */
[----:B-1----:R-:W-:Y:S05]  /*11f10*/  @!P0 BRA `(.L_x_4077) ;  /* 0x0000002c00948947 */ /* 0x002fea0003800000 */
.L_x_4135:
        /* <DEDUP_REMOVED lines=11> */
.L_x_4078:
[----:B--2---:R-:W2:Y:S01]  /*11fd0*/  LDL R6, [R1] ;  /* 0x0000000001067983 */ /* 0x004ea20000100800 */
        /* <DEDUP_REMOVED lines=19> */
[----:B------:R-:W2:Y:S02]  /*12110*/  SYNCS.PHASECHK.TRANS64.TRYWAIT P0, [R2+URZ+0x38860], R3 ;  /* 0x03886003020075a7 */ /* 0x000ea4000800017f */
[----:B0-2---:R-:W-:Y:S05]  /*12120*/  @!P0 BRA `(.L_x_4079) ;  /* 0x0000002c00248947 */ /* 0x005fea0003800000 */
.L_x_4136:
        /* <DEDUP_REMOVED lines=8> */
.L_x_4080:
        /* <DEDUP_REMOVED lines=54> */
.L_x_4075:
[----:B------:R-:W-:Y:S05]  /*12510*/  BSYNC B2 ;  /* 0x0000000000027941 */ /* 0x000fea0003800000 */
.L_x_4074:
[----:B------:R-:W2:Y:S02]  /*12520*/  LDL.LU R2, [R1+0x14] ;  /* 0x0000140001027983 */ /* 0x000ea40000300800 */
[----:B--2---:R-:W-:-:S07]  /*12530*/  VIADD R8, R2, 0xfffffffd ;  /* 0xfffffffd02087836 */ /* 0x004fce0000000000 */
.L_x_4073:
[----:B------:R-:W-:Y:S05]  /*12540*/  BSYNC B1 ;  /* 0x0000000000017941 */ /* 0x000fea0003800000 */
.L_x_4072:
[----:B------:R-:W-:-:S13]  /*12550*/  ISETP.NE.AND P0, PT, R10, RZ, PT ;  /* 0x000000ff0a00720c */ /* 0x000fda0003f05270 */
[----:B------:R-:W-:Y:S05]  /*12560*/  @!P0 BRA `(.L_x_4071) ;  /* 0x00000010003c8947 */ /* 0x000fea0003800000 */
.L_x_4095:
        /* <DEDUP_REMOVED lines=9> */
[----:B------:R-:W-:Y:S06]  /*12600*/  @!P6 BRA `(.L_x_4082) ;  /* 0x0000000400e8e947 */ /* 0x000fec0003800000 */
[----:B------:R-:W-:Y:S01]  /*12610*/  ISETP.NE.U32.AND P0, PT, RZ, UR38, PT ;  /* 0x00000026ff007c0c */ /* 0x000fe2000bf05070 */
[----:B0-----:R-:W-:-:S03]  /*12620*/  IMAD.MOV.U32 R12, RZ, RZ, R8 ;  /* 0x000000ffff0c7224 */ /* 0x001fc600078e0008 */
[----:B------:R-:W-:-:S13]  /*12630*/  ISETP.NE.AND.EX P0, PT, RZ, UR39, PT, P0 ;  /* 0x00000027ff007c0c */ /* 0x000fda000bf05300 */
[----:B------:R-:W-:Y:S05]  /*12640*/  @!P0 BRA `(.L_x_4083) ;  /* 0x0000000000488947 */ /* 0x000fea0003800000 */
[----:B------:R-:W0:Y:S01]  /*12650*/  LDC R12, c[0x0][0x41c] ;  /* 0x00010700ff0c7b82 */ /* 0x000e220000000800 */
[----:B------:R-:W-:Y:S01]  /*12660*/  IMAD.MOV.U32 R9, RZ, RZ, R8 ;  /* 0x000000ffff097224 */ /* 0x000fe200078e0008 */
[----:B------:R-:W-:Y:S01]  /*12670*/  ULDC.64 UR4, c[0x0][0x208] ;  /* 0x0000820000047ab9 */ /* 0x000fe20000000a00 */
[----:B------:R-:W-:-:S04]  /*12680*/  IMAD R7, R5, UR46, RZ ;  /* 0x0000002e05077c24 */ /* 0x000fc8000f8e02ff */
[----:B------:R-:W-:Y:S01]  /*12690*/  IMAD R6, R0, UR47, R7 ;  /* 0x0000002f00067c24 */ /* 0x000fe2000f8e0207 */
[----:B0-----:R-:W-:-:S13]  /*126a0*/  ISETP.NE.AND P0, PT, R12, 0x1, PT ;  /* 0x000000010c00780c */ /* 0x001fda0003f05270 */
        /* <DEDUP_REMOVED lines=10> */
[----:B------:R0:W5:Y:S01]  /*12750*/  LDG.E R9, desc[UR4][R6.64] ;  /* 0x0000000406097981 */ /* 0x000162000c1e1900 */
[----:B------:R-:W-:-:S07]  /*12760*/  IMAD R12, R12, R3, R8 ;  /* 0x000000030c0c7224 */ /* 0x000fce00078e0208 */
.L_x_4083:
[----:B------:R-:W1:Y:S01]  /*12770*/  S2R R3, SR_CgaCtaId ;  /* 0x0000000000037919 */ /* 0x000e620000008800 */
[----:B------:R-:W-:-:S04]  /*12780*/  MOV R2, 0x400 ;  /* 0x0000040000027802 */ /* 0x000fc80000000f00 */
[----:B-1----:R-:W-:Y:S02]  /*12790*/  LEA R2, R3, R2, 0x18 ;  /* 0x0000000203027211 */ /* 0x002fe400078ec0ff */
[----:B------:R-:W-:-:S03]  /*127a0*/  SHF.L.U32 R3, R11, 0x1f, RZ ;  /* 0x0000001f0b037819 */ /* 0x000fc600000006ff */
[----:B------:R-:W-:-:S04]  /*127b0*/  IMAD R2, R10, 0x8, R2 ;  /* 0x000000080a027824 */ /* 0x000fc800078e0202 */
[----:B------:R-:W1:Y:S02]  /*127c0*/  SYNCS.PHASECHK.TRANS64.TRYWAIT P0, [R2+URZ+0x38840], R3 ;  /* 0x03884003020075a7 */ /* 0x000e64000800017f */
[----:B-1----:R-:W-:Y:S05]  /*127d0*/  @!P0 BRA `(.L_x_4084) ;  /* 0x00000024008c8947 */ /* 0x002fea0003800000 */
.L_x_4137:
[----:B0-----:R-:W0:Y:S02]  /*127e0*/  S2R R6, SR_TID.X ;  /* 0x0000000000067919 */ /* 0x001e240000002100 */
[----:B0-----:R-:W-:-:S04]  /*127f0*/  LOP3.LUT R6, R6, 0x7f, RZ, 0xc0, !PT ;  /* 0x0000007f06067812 */ /* 0x001fc800078ec0ff */
[----:B------:R-:W-:-:S13]  /*12800*/  ISETP.NE.AND P0, PT, R6, RZ, PT ;  /* 0x000000ff0600720c */ /* 0x000fda0003f05270 */
[----:B------:R-:W-:Y:S05]  /*12810*/  @P0 BRA `(.L_x_4085) ;  /* 0x00000000001c0947 */ /* 0x000fea0003800000 */
[----:B------:R-:W0:Y:S01]  /*12820*/  S2R R6, SR_TID.X ;  /* 0x0000000000067919 */ /* 0x000e220000002100 */
[----:B------:R-:W-:-:S04]  /*12830*/  IMAD.MOV.U32 R7, RZ, RZ, 0x2000 ;  /* 0x00002000ff077424 */ /* 0x000fc800078e00ff */
[----:B------:R2:W-:Y:S01]  /*12840*/  SYNCS.ARRIVE.TRANS64 RZ, [R2+URZ+0x38830], R7 ;  /* 0x0388300702ff79a7 */ /* 0x0005e2000800003f */
[----:B0-----:R-:W-:-:S04]  /*12850*/  LOP3.LUT R6, R6, 0x1f, RZ, 0xc0, !PT ;  /* 0x0000001f06067812 */ /* 0x001fc800078ec0ff */
[----:B------:R-:W-:-:S13]  /*12860*/  ISETP.NE.AND P1, PT, R6, RZ, PT ;  /* 0x000000ff0600720c */ /* 0x000fda0003f25270 */
[----:B--2---:R-:W-:Y:S05]  /*12870*/  @!P1 BRA `(.L_x_4085) ;  /* 0x0000000000049947 */ /* 0x004fea0003800000 */
[----:B------:R-:W-:Y:S01]  /*12880*/  BPT.TRAP 0x1 ;  /* 0x000000040000795c */ /* 0x000fe20000300000 */
.L_x_4085:
[----:B------:R-:W2:Y:S01]  /*12890*/  LDL R7, [R1+0x8] ;  /* 0x0000080001077983 */ /* 0x000ea20000100800 */
        /* <DEDUP_REMOVED lines=20> */
.L_x_4138:
[----:B------:R-:W-:Y:S05]  /*129e0*/  @P0 BRA `(.L_x_4087) ;  /* 0x00000000001c0947 */ /* 0x000fea0003800000 */
[----:B------:R-:W2:Y:S01]  /*129f0*/  S2R R7, SR_TID.X ;  /* 0x0000000000077919 */ /* 0x000ea20000002100 */
[----:B01----:R-:W-:-:S04]  /*12a00*/  MOV R3, 0x10000 ;  /* 0x0001000000037802 */ /* 0x003fc80000000f00 */
[----:B------:R3:W-:Y:S01]  /*12a10*/  SYNCS.ARRIVE.TRANS64 RZ, [R2+URZ+0x38850], R3 ;  /* 0x0388500302ff79a7 */ /* 0x0007e2000800003f */
[----:B--2---:R-:W-:-:S04]  /*12a20*/  LOP3.LUT R7, R7, 0x1f, RZ, 0xc0, !PT ;  /* 0x0000001f07077812 */ /* 0x004fc800078ec0ff */
[----:B------:R-:W-:-:S13]  /*12a30*/  ISETP.NE.AND P1, PT, R7, RZ, PT ;  /* 0x000000ff0700720c */ /* 0x000fda0003f25270 */
[----:B---3--:R-:W-:Y:S05]  /*12a40*/  @!P1 BRA `(.L_x_4087) ;  /* 0x0000000000049947 */ /* 0x008fea0003800000 */
[----:B------:R-:W-:Y:S01]  /*12a50*/  BPT.TRAP 0x1 ;  /* 0x000000040000795c */ /* 0x000fe20000300000 */
.L_x_4087:
[----:B------:R-:W2:Y:S01]  /*12a60*/  S2R R7, SR_CgaCtaId ;  /* 0x0000000000077919 */ /* 0x000ea20000008800 */
[----:B01----:R-:W-:Y:S01]  /*12a70*/  MOV R3, 0x400 ;  /* 0x0000040000037802 */ /* 0x003fe20000000f00 */
        /* <DEDUP_REMOVED lines=51> */
.L_x_4082:
[----:B------:R-:W-:Y:S05]  /*12db0*/  BSYNC B1 ;  /* 0x0000000000017941 */ /* 0x000fea0003800000 */
.L_x_4081:
        /* <DEDUP_REMOVED lines=31> */
.L_x_4090:
[----:B------:R-:W2:Y:S01]  /*12fb0*/  S2R R3, SR_CgaCtaId ;  /* 0x0000000000037919 */ /* 0x000ea20000008800 */
[----:B------:R-:W-:-:S04]  /*12fc0*/  MOV R2, 0x400 ;  /* 0x0000040000027802 */ /* 0x000fc80000000f00 */
[----:B--2---:R-:W-:Y:S02]  /*12fd0*/  LEA R2, R3, R2, 0x18 ;  /* 0x0000000203027211 */ /* 0x004fe400078ec0ff */
[----:B------:R-:W-:-:S03]  /*12fe0*/  SHF.L.U32 R3, R12, 0x1f, RZ ;  /* 0x0000001f0c037819 */ /* 0x000fc600000006ff */
[----:B------:R-:W-:-:S04]  /*12ff0*/  IMAD R2, R13, 0x8, R2 ;  /* 0x000000080d027824 */ /* 0x000fc800078e0202 */
[----:B------:R-:W2:Y:S02]  /*13000*/  SYNCS.PHASECHK.TRANS64.TRYWAIT P0, [R2+URZ+0x38840], R3 ;  /* 0x03884003020075a7 */ /* 0x000ea4000800017f */
[----:B--2---:R-:W-:Y:S05]  /*13010*/  @!P0 BRA `(.L_x_4091) ;  /* 0x0000001c00a48947 */ /* 0x004fea0003800000 */
.L_x_4139:
        /* <DEDUP_REMOVED lines=11> */
.L_x_4092:
[----:B------:R-:W3:Y:S01]  /*130d0*/  LDL R6, [R1] ;  /* 0x0000000001067983 */ /* 0x000ee20000100800 */
        /* <DEDUP_REMOVED lines=13> */
[----:B---3--:R-:W-:-:S04]  /*131b0*/  LEA R6, R6, R11, 0xd ;  /* 0x0000000b06067211 */ /* 0x008fc800078e68ff */
[----:B------:R-:W-:Y:S01]  /*131c0*/  R2UR UR8, R6 ;  /* 0x00000000060872ca */ /* 0x000fe200000e0000 */
[----:B----4-:R-:W-:-:S05]  /*131d0*/  IMAD R10, R10, 0x40, R7 ;  /* 0x000000400a0a7824 */ /* 0x010fca00078e0207 */
[----:B------:R-:W-:-:S07]  /*131e0*/  R2UR UR11, R10 ;  /* 0x000000000a0b72ca */ /* 0x000fce00000e0000 */
[----:B------:R-:W-:-:S09]  /*131f0*/  UIADD3 UR8, UR8, 0x22400, URZ ;  /* 0x0002240008087890 */ /* 0x000fd2000fffe03f */
[----:B------:R0:W-:Y:S01]  /*13200*/  UTMALDG.4D [UR8], [UR4], desc[UR6] ;  /* 0x00000608040075b4 */ /* 0x0001e20008019000 */
[----:B------:R-:W1:Y:S02]  /*13210*/  SYNCS.PHASECHK.TRANS64.TRYWAIT P1, [R2+URZ+0x38860], R3 ;  /* 0x03886003020075a7 */ /* 0x000e64000802017f */
[----:B01----:R-:W-:Y:S05]  /*13220*/  @!P1 BRA `(.L_x_4093) ;  /* 0x0000001c00349947 */ /* 0x003fea0003800000 */
.L_x_4140:
        /* <DEDUP_REMOVED lines=8> */
.L_x_4094:
        /* <DEDUP_REMOVED lines=54> */
.L_x_4089:
[----:B------:R-:W-:Y:S05]  /*13610*/  BSYNC B1 ;  /* 0x0000000000017941 */ /* 0x000fea0003800000 */
.L_x_4088:
[C---:B------:R-:W-:Y:S01]  /*13620*/  ISETP.GT.AND P0, PT, R8.reuse, 0x1, PT ;  /* 0x000000010800780c */ /* 0x040fe20003f04270 */
[----:B------:R-:W-:-:S04]  /*13630*/  VIADD R2, R8, 0xfffffffe ;  /* 0xfffffffe08027836 */ /* 0x000fc80000000000 */
[----:B------:R-:W-:-:S08]  /*13640*/  IMAD.MOV.U32 R8, RZ, RZ, R2 ;  /* 0x000000ffff087224 */ /* 0x000fd000078e0002 */
[----:B------:R-:W-:Y:S05]  /*13650*/  @P0 BRA `(.L_x_4095) ;  /* 0xffffffec00c40947 */ /* 0x000fea000383ffff */
.L_x_4071:
[----:B------:R-:W-:Y:S05]  /*13660*/  BSYNC B0 ;  /* 0x0000000000007941 */ /* 0x000fea0003800000 */
.L_x_4070:
[----:B------:R-:W2:Y:S01]  /*13670*/  LDL.LU R3, [R1] ;  /* 0x0000000001037983 */ /* 0x000ea20000300800 */
[----:B------:R-:W-:Y:S01]  /*13680*/  BSSY B0, `(.L_x_4096) ;  /* 0x0000019000007945 */ /* 0x000fe20003800000 */
[----:B------:R-:W1:Y:S02]  /*13690*/  S2R R2, SR_TID.X ;  /* 0x0000000000027919 */ /* 0x000e640000002100 */
[----:B-1----:R-:W-:-:S04]  /*136a0*/  LOP3.LUT R2, R2, 0x1f, RZ, 0xc0, !PT ;  /* 0x0000001f02027812 */ /* 0x002fc800078ec0ff */
[----:B------:R-:W-:Y:S01]  /*136b0*/  ISETP.NE.AND P1, PT, R2, RZ, PT ;  /* 0x000000ff0200720c */ /* 0x000fe20003f25270 */
[----:B--2---:R-:W-:-:S05]  /*136c0*/  VIADD R0, R3, 0x1 ;  /* 0x0000000103007836 */ /* 0x004fca0000000000 */
[----:B------:R-:W-:-:S04]  /*136d0*/  ISETP.NE.AND P0, PT, R0, 0x2, PT ;  /* 0x000000020000780c */ /* 0x000fc80003f05270 */
[----:B------:R-:W-:Y:S02]  /*136e0*/  SEL R2, R0, RZ, P0 ;  /* 0x000000ff00027207 */ /* 0x000fe40000000000 */
[----:B------:R-:W-:-:S03]  /*136f0*/  SEL R0, RZ, 0x1, P0 ;  /* 0x00000001ff007807 */ /* 0x000fc60000000000 */
[----:B------:R1:W-:Y:S01]  /*13700*/  STL [R1], R2 ;  /* 0x0000000201007387 */ /* 0x0003e20000100800 */
[----:B------:R-:W-:Y:S05]  /*13710*/  @P1 BRA `(.L_x_4097) ;  /* 0x00000000003c1947 */ /* 0x000fea0003800000 */
[----:B-1----:R-:W2:Y:S01]  /*13720*/  LDL R2, [R1+0x28] ;  /* 0x0000280001027983 */ /* 0x002ea20000100800 */
        /* <DEDUP_REMOVED lines=9> */
[----:B0-----:R-:W0:Y:S02]  /*137c0*/  S2R R6, SR_LTMASK ;  /* 0x0000000000067919 */ /* 0x001e240000003900 */
[----:B0-----:R-:W-:-:S04]  /*137d0*/  LOP3.LUT R6, R6, UR4, RZ, 0xc0, !PT ;  /* 0x0000000406067c12 */ /* 0x001fc8000f8ec0ff */
[----:B------:R-:W0:Y:S01]  /*137e0*/  POPC R7, R6 ;  /* 0x0000000600077309 */ /* 0x000e220000000000 */
[----:B--2---:R-:W0:Y:S02]  /*137f0*/  SHFL.IDX PT, R4, R3, R4, 0x1f ;  /* 0x00001f0403047589 */ /* 0x004e2400000e0000 */
[----:B0-----:R-:W-:-:S07]  /*13800*/  IADD3 R16, R4, UR5, R7 ;  /* 0x0000000504107c10 */ /* 0x001fce000fffe007 */
.L_x_4097:
[----:B------:R-:W-:Y:S05]  /*13810*/  BSYNC B0 ;  /* 0x0000000000007941 */ /* 0x000fea0003800000 */
.L_x_4096:
[----:B-1----:R-:W2:Y:S02]  /*13820*/  LDL.LU R2, [R1+0x4] ;  /* 0x0000040001027983 */ /* 0x002ea40000300800 */
[----:B--2---:R-:W-:-:S05]  /*13830*/  LOP3.LUT R2, R2, R0, RZ, 0x3c, !PT ;  /* 0x0000000002027212 */ /* 0x004fca00078e3cff */
[----:B------:R1:W-:Y:S02]  /*13840*/  STL [R1+0x4], R2 ;  /* 0x0000040201007387 */ /* 0x0003e40000100800 */
.L_x_4052:
[----:B------:R-:W-:Y:S05]  /*13850*/  BSYNC B6 ;  /* 0x0000000000067941 */ /* 0x000fea0003800000 */
.L_x_4050:
[----:B------:R-:W-:-:S03]  /*13860*/  UMOV UR4, 0xffffffff ;  /* 0xffffffff00047882 */ /* 0x000fc60000000000 */
[----:B------:R-:W-:Y:S05]  /*13870*/  BRA.DIV UR4, `(.L_x_4098) ;  /* 0x0000001604b47947 */ /* 0x000fea000b800000 */
[----:B------:R2:W3:Y:S04]  /*13880*/  SHFL.IDX PT, R4, R16, RZ, 0x1f ;  /* 0x00001fff10047589 */ /* 0x0004e800000e0000 */
[----:B------:R-:W4:Y:S02]  /*13890*/  SHFL.IDX PT, R16, R16, 0x1, 0x1f ;  /* 0x00201f0010107f89 */ /* 0x000f2400000e0000 */
.L_x_4144:
        /* <DEDUP_REMOVED lines=10> */
[----:B-1----:R-:W0:Y:S01]  /*13940*/  LDC.64 R2, c[0x0][0xd58] ;  /* 0x00035600ff027b82 */ /* 0x002e220000000a00 */
[----:B------:R-:W-:Y:S01]  /*13950*/  ULDC.64 UR4, c[0x0][0x208] ;  /* 0x0000820000047ab9 */ /* 0x000fe20000000a00 */
[----:B0-----:R-:W-:-:S06]  /*13960*/  IMAD.WIDE R2, R5, 0x4, R2 ;  /* 0x0000000405027825 */ /* 0x001fcc00078e0202 */
[----:B------:R0:W5:Y:S02]  /*13970*/  LDG.E R3, desc[UR4][R2.64] ;  /* 0x0000000402037981 */ /* 0x000164000c1e1900 */
.L_x_4100:
[----:B------:R-:W-:Y:S05]  /*13980*/  BSYNC B0 ;  /* 0x0000000000007941 */ /* 0x000fea0003800000 */
.L_x_4099:
[----:B------:R-:W-:-:S03]  /*13990*/  UMOV UR4, 0xffffffff ;  /* 0xffffffff00047882 */ /* 0x000fc60000000000 */
[----:B------:R-:W-:Y:S05]  /*139a0*/  BRA.DIV UR4, `(.L_x_4101) ;  /* 0x0000001604b47947 */ /* 0x000fea000b800000 */
[----:B-----5:R-:W0:Y:S01]  /*139b0*/  SHFL.UP PT, R14, R3, 0x1, RZ ;  /* 0x04200000030e7989 */ /* 0x020e2200000e00ff */
        /* <DEDUP_REMOVED lines=17> */
[----:B-1----:R-:W-:-:S05]  /*13ad0*/  SEL R2, R14, RZ, P0 ;  /* 0x000000ff0e027207 */ /* 0x002fca0000000000 */
[----:B------:R-:W-:-:S05]  /*13ae0*/  IMAD.IADD R2, R7, 0x1, R2 ;  /* 0x0000000107027824 */ /* 0x000fca00078e0202 */
[----:B------:R0:W1:Y:S02]  /*13af0*/  SHFL.IDX PT, R14, R2, 0x1f, 0x1f ;  /* 0x03e01f00020e7f89 */ /* 0x00006400000e0000 */
.L_x_4152:
[----:B------:R-:W-:Y:S02]  /*13b00*/  ULDC UR4, c[0x0][0xd10] ;  /* 0x0003440000047ab9 */ /* 0x000fe40000000800 */
[----:B------:R-:W-:-:S04]  /*13b10*/  IMAD.U32 R5, RZ, RZ, UR4 ;  /* 0x00000004ff057e24 */ /* 0x000fc8000f8e00ff */
[----:B-1----:R-:W-:-:S04]  /*13b20*/  IMAD R7, R14, R5, RZ ;  /* 0x000000050e077224 */ /* 0x002fc800078e02ff */
[----:B--2-4-:R-:W-:-:S05]  /*13b30*/  IMAD.IADD R16, R16, 0x1, R7 ;  /* 0x0000000110107824 */ /* 0x014fca00078e0207 */
[----:B---3--:R-:W-:-:S13]  /*13b40*/  ISETP.GT.AND P0, PT, R16, R4, PT ;  /* 0x000000041000720c */ /* 0x008fda0003f04270 */
[----:B------:R-:W-:Y:S05]  /*13b50*/  @P0 BRA `(.L_x_4102) ;  /* 0x0000000000b80947 */ /* 0x000fea0003800000 */
[----:B------:R-:W1:Y:S02]  /*13b60*/  LDC R0, c[0x0][0xd14] ;  /* 0x00034500ff007b82 */ /* 0x000e640000000800 */
.L_x_4107:
        /* <DEDUP_REMOVED lines=15> */
.L_x_4105:
[----:B------:R-:W-:Y:S05]  /*13c60*/  BSYNC B0 ;  /* 0x0000000000007941 */ /* 0x000fea0003800000 */
.L_x_4104:
[----:B------:R-:W-:-:S03]  /*13c70*/  UMOV UR4, 0xffffffff ;  /* 0xffffffff00047882 */ /* 0x000fc60000000000 */
[----:B------:R-:W-:Y:S05]  /*13c80*/  BRA.DIV UR4, `(.L_x_4106) ;  /* 0x0000001604cc7947 */ /* 0x000fea000b800000 */
[----:B-----5:R-:W1:Y:S01]  /*13c90*/  SHFL.UP PT, R14, R3, 0x1, RZ ;  /* 0x04200000030e7989 */ /* 0x020e6200000e00ff */
[C---:B------:R-:W-:Y:S02]  /*13ca0*/  ISETP.NE.AND P0, PT, R7.reuse, RZ, PT ;  /* 0x000000ff0700720c */ /* 0x040fe40003f05270 */
[C---:B------:R-:W-:Y:S02]  /*13cb0*/  ISETP.GE.U32.AND P1, PT, R7.reuse, 0x2, PT ;  /* 0x000000020700780c */ /* 0x040fe40003f26070 */
        /* <DEDUP_REMOVED lines=18> */
.L_x_4160:
[----:B------:R-:W-:Y:S02]  /*13de0*/  ULDC UR4, c[0x0][0xd10] ;  /* 0x0003440000047ab9 */ /* 0x000fe40000000800 */
[----:B------:R-:W-:-:S04]  /*13df0*/  IMAD.U32 R5, RZ, RZ, UR4 ;  /* 0x00000004ff057e24 */ /* 0x000fc8000f8e00ff */
[----:B-1----:R-:W-:-:S04]  /*13e00*/  IMAD R7, R14, R5, RZ ;  /* 0x000000050e077224 */ /* 0x002fc800078e02ff */
[----:B------:R-:W-:-:S05]  /*13e10*/  IMAD.IADD R16, R7, 0x1, R16 ;  /* 0x0000000107107824 */ /* 0x000fca00078e0210 */
[----:B------:R-:W-:-:S13]  /*13e20*/  ISETP.GT.AND P0, PT, R16, R4, PT ;  /* 0x000000041000720c */ /* 0x000fda0003f04270 */
[----:B------:R-:W-:Y:S05]  /*13e30*/  @!P0 BRA `(.L_x_4107) ;  /* 0xfffffffc004c8947 */ /* 0x000fea000383ffff */
.L_x_4102:
        /* <DEDUP_REMOVED lines=8> */
.L_x_4164:
[----:B------:R-:W-:Y:S01]  /*13ec0*/  ISETP.NE.AND P0, PT, R6, RZ, PT ;  /* 0x000000ff0600720c */ /* 0x000fe20003f05270 */
[----:B------:R-:W-:-:S12]  /*13ed0*/  IMAD.MOV.U32 R8, RZ, RZ, RZ ;  /* 0x000000ffff087224 */ /* 0x000fd800078e00ff */
[----:B------:R-:W-:Y:S05]  /*13ee0*/  @!P0 BRA `(.L_x_4109) ;  /* 0x0000000000108947 */ /* 0x000fea0003800000 */
[----:B------:R-:W-:Y:S01]  /*13ef0*/  UMOV UR4, 0xffffffff ;  /* 0xffffffff00047882 */ /* 0x000fe20000000000 */
[----:B------:R-:W-:Y:S02]  /*13f00*/  VIADD R12, R7, 0xffffffff ;  /* 0xffffffff070c7836 */ /* 0x000fe40000000000 */
[----:B------:R-:W-:Y:S05]  /*13f10*/  BRA.DIV UR4, `(.L_x_4110) ;  /* 0x0000001a04407947 */ /* 0x000fea000b800000 */
[----:B------:R3:W4:Y:S02]  /*13f20*/  SHFL.IDX PT, R8, R2, R12, 0x1f ;  /* 0x00001f0c02087589 */ /* 0x00072400000e0000 */
.L_x_4109:
[----:B01-3--:R-:W0:Y:S01]  /*13f30*/  LDC.64 R2, c[0x0][0xd68] ;  /* 0x00035a00ff027b82 */ /* 0x00be220000000a00 */
[----:B------:R-:W-:Y:S01]  /*13f40*/  IADD3 R19, R7, R19, RZ ;  /* 0x0000001307137210 */ /* 0x000fe20007ffe0ff */
[----:B------:R-:W-:-:S04]  /*13f50*/  ULDC.64 UR4, c[0x0][0x208] ;  /* 0x0000820000047ab9 */ /* 0x000fc80000000a00 */
[----:B0-----:R-:W-:-:S05]  /*13f60*/  IMAD.WIDE R2, R19, 0x4, R2 ;  /* 0x0000000413027825 */ /* 0x001fca00078e0202 */
[----:B------:R-:W2:Y:S01]  /*13f70*/  LDG.E R7, desc[UR4][R2.64] ;  /* 0x0000000402077981 */ /* 0x000ea2000c1e1900 */
[----:B----4-:R-:W-:Y:S02]  /*13f80*/  IMAD R16, R8, R5, R16 ;  /* 0x0000000508107224 */ /* 0x010fe400078e0210 */
[----:B--2---:R-:W-:-:S05]  /*13f90*/  IMAD R6, R17, R7, RZ ;  /* 0x0000000711067224 */ /* 0x004fca00078e02ff */
        /* <DEDUP_REMOVED lines=29> */
[----:B------:R-:W-:Y:S02]  /*14170*/  VIADDMNMX R5, R8, R5, R7, PT ;  /* 0x0000000508057246 */ /* 0x000fe40003800107 */
[----:B------:R-:W-:Y:S02]  /*14180*/  IADD3 R4, R6, R4, RZ ;  /* 0x0000000406047210 */ /* 0x000fe40007ffe0ff */
[----:B------:R-:W-:-:S04]  /*14190*/  IABS R7, R5 ;  /* 0x0000000500077213 */ /* 0x000fc80000000000 */
[----:B------:R-:W0:Y:S08]  /*141a0*/  I2F.RP R8, R7 ;  /* 0x0000000700087306 */ /* 0x000e300000209400 */
[----:B0-----:R-:W0:Y:S02]  /*141b0*/  MUFU.RCP R8, R8 ;  /* 0x0000000800087308 */ /* 0x001e240000001000 */
[----:B0-----:R-:W-:Y:S01]  /*141c0*/  VIADD R9, R8, 0xffffffe ;  /* 0x0ffffffe08097836 */ /* 0x001fe20000000000 */
[----:B------:R-:W-:-:S05]  /*141d0*/  IABS R8, R5 ;  /* 0x0000000500087213 */ /* 0x000fca0000000000 */
[----:B------:R-:W0:Y:S01]  /*141e0*/  F2I.FTZ.U32.TRUNC.NTZ R3, R9 ;  /* 0x0000000900037305 */ /* 0x000e22000021f000 */
[----:B------:R-:W-:Y:S02]  /*141f0*/  IMAD.MOV R8, RZ, RZ, -R8 ;  /* 0x000000ffff087224 */ /* 0x000fe400078e0a08 */
[----:B0-----:R-:W-:-:S04]  /*14200*/  IMAD.MOV R2, RZ, RZ, -R3 ;  /* 0x000000ffff027224 */ /* 0x001fc800078e0a03 */
[----:B------:R-:W-:Y:S02]  /*14210*/  IMAD R11, R2, R7, RZ ;  /* 0x00000007020b7224 */ /* 0x000fe400078e02ff */
[----:B------:R-:W-:-:S04]  /*14220*/  IMAD.MOV.U32 R2, RZ, RZ, RZ ;  /* 0x000000ffff027224 */ /* 0x000fc800078e00ff */
[----:B------:R-:W-:Y:S01]  /*14230*/  IMAD.HI.U32 R3, R3, R11, R2 ;  /* 0x0000000b03037227 */ /* 0x000fe200078e0002 */
        /* <DEDUP_REMOVED lines=18> */
.L_x_4103:
[----:B------:R-:W-:Y:S01]  /*14360*/  UMOV UR4, URZ ;  /* 0x0000003f00047c82 */ /* 0x000fe20008000000 */
[----:B------:R-:W-:Y:S01]  /*14370*/  UMOV UR5, URZ ;  /* 0x0000003f00057c82 */ /* 0x000fe20008000000 */
[----:B------:R-:W-:Y:S01]  /*14380*/  ULDC UR6, c[0x0][0xd14] ;  /* 0x0003450000067ab9 */ /* 0x000fe20000000800 */
[----:B------:R-:W-:Y:S02]  /*14390*/  IMAD.MOV.U32 R16, RZ, RZ, R4 ;  /* 0x000000ffff107224 */ /* 0x000fe400078e0004 */
[----:B------:R-:W-:Y:S02]  /*143a0*/  IMAD.U32 R17, RZ, RZ, UR4 ;  /* 0x00000004ff117e24 */ /* 0x000fe4000f8e00ff */
[----:B------:R-:W-:Y:S02]  /*143b0*/  IMAD.U32 R18, RZ, RZ, UR5 ;  /* 0x00000005ff127e24 */ /* 0x000fe4000f8e00ff */
[----:B------:R-:W-:-:S07]  /*143c0*/  IMAD.U32 R19, RZ, RZ, UR6 ;  /* 0x00000006ff137e24 */ /* 0x000fce000f8e00ff */
.L_x_4111:
        /* <DEDUP_REMOVED lines=12> */
.L_x_4046:
        /* <DEDUP_REMOVED lines=13> */
.L_x_4167:
[----:B------:R-:W-:-:S03]  /*14560*/  UMOV UR4, 0xffffffff ;  /* 0xffffffff00047882 */ /* 0x000fc60000000000 */
[----:B------:R-:W-:Y:S05]  /*14570*/  BRA.DIV UR4, `(.L_x_4114) ;  /* 0x0000001204e47947 */ /* 0x000fea000b800000 */
[----:B--2---:R-:W2:Y:S02]  /*14580*/  S2R R2, SR_TID.X ;  /* 0x0000000000027919 */ /* 0x004ea40000002100 */
[----:B--2---:R-:W-:-:S04]  /*14590*/  SHF.R.U32.HI R2, RZ, 0x5, R2 ;  /* 0x00000005ff027819 */ /* 0x004fc80000011602 */
[----:B------:R-:W-:-:S05]  /*145a0*/  LOP3.LUT R2, R2, 0x3, RZ, 0xc0, !PT ;  /* 0x0000000302027812 */ /* 0x000fca00078ec0ff */
[----:B------:R2:W3:Y:S02]  /*145b0*/  SHFL.IDX PT, R14, R2, RZ, 0x1f ;  /* 0x00001fff020e7589 */ /* 0x0004e400000e0000 */
.L_x_4170:
[----:B---3--:R-:W-:Y:S01]  /*145c0*/  ISETP.NE.AND P0, PT, R14, RZ, PT ;  /* 0x000000ff0e00720c */ /* 0x008fe20003f05270 */
[----:B------:R-:W-:-:S12]  /*145d0*/  BSSY B0, `(.L_x_4115) ;  /* 0x0000029000007945 */ /* 0x000fd80003800000 */
[----:B------:R-:W-:Y:S05]  /*145e0*/  @P0 BRA `(.L_x_4116) ;  /* 0x00000000009c0947 */ /* 0x000fea0003800000 */
[----:B------:R-:W-:-:S03]  /*145f0*/  UMOV UR4, 0xffffffff ;  /* 0xffffffff00047882 */ /* 0x000fc60000000000 */
[----:B------:R-:W-:Y:S05]  /*14600*/  BRA.DIV UR4, `(.L_x_4117) ;  /* 0x0000001204f47947 */ /* 0x000fea000b800000 */
[----:B------:R-:W-:-:S13]  /*14610*/  ELECT P6, URZ, PT ;  /* 0x00000000003f782f */ /* 0x000fda00038c0000 */
.L_x_4173:
        /* <DEDUP_REMOVED lines=8> */
.L_x_4118:
[----:B-1----:R-:W2:Y:S04]  /*146a0*/  LDL R3, [R1] ;  /* 0x0000000001037983 */ /* 0x002ea80000100800 */
[----:B------:R-:W3:Y:S01]  /*146b0*/  LDL.LU R7, [R1+0x4] ;  /* 0x0000040001077983 */ /* 0x000ee20000300800 */
[----:B------:R-:W-:-:S05]  /*146c0*/  VIADD R2, R0, 0x38840 ;  /* 0x0003884000027836 */ /* 0x000fca0000000000 */
[C---:B--2---:R-:W-:Y:S01]  /*146d0*/  LEA R6, R3.reuse, R2, 0x3 ;  /* 0x0000000203067211 */ /* 0x044fe200078e18ff */
        /* <DEDUP_REMOVED lines=10> */
.L_x_4174:
[----:B------:R-:W2:Y:S02]  /*14780*/  SYNCS.PHASECHK.TRANS64.TRYWAIT P0, [R7+URZ], R2 ;  /* 0x00000002070075a7 */ /* 0x000ea4000800017f */
[----:B--2---:R-:W-:Y:S05]  /*14790*/  @!P0 BRA `(.L_x_4120) ;  /* 0x0000001000c48947 */ /* 0x004fea0003800000 */
.L_x_4175:
[----:B------:R-:W-:Y:S05]  /*147a0*/  @!P2 BRA `(.L_x_4121) ;  /* 0x000000000004a947 */ /* 0x000fea0003800000 */
[----:B------:R-:W-:Y:S01]  /*147b0*/  BPT.TRAP 0x1 ;  /* 0x000000040000795c */ /* 0x000fe20000300000 */
.L_x_4121:
[----:B------:R-:W3:Y:S01]  /*147c0*/  LDL.LU R4, [R1] ;  /* 0x0000000001047983 */ /* 0x000ee20000300800 */
[----:B------:R-:W-:-:S04]  /*147d0*/  VIADD R0, R0, 0x38860 ;  /* 0x0003886000007836 */ /* 0x000fc80000000000 */
[----:B---3--:R-:W-:-:S04]  /*147e0*/  IMAD R4, R4, 0x8, R0 ;  /* 0x0000000804047824 */ /* 0x008fc800078e0200 */
[----:B------:R-:W3:Y:S02]  /*147f0*/  SYNCS.PHASECHK.TRANS64.TRYWAIT P0, [R4+URZ], R5 ;  /* 0x00000005040075a7 */ /* 0x000ee4000800017f */
[----:B---3--:R-:W-:Y:S05]  /*14800*/  @!P0 BRA `(.L_x_4122) ;  /* 0x0000001000bc8947 */ /* 0x008fea0003800000 */
.L_x_4176:
[----:B------:R-:W-:-:S07]  /*14810*/  IMAD R3, R3, 0x8, R0 ;  /* 0x0000000803037824 */ /* 0x000fce00078e0200 */
.L_x_4123:
[----:B----4-:R4:W0:Y:S02]  /*14820*/  SYNCS.PHASECHK.TRANS64.TRYWAIT P0, [R3+URZ], R2 ;  /* 0x00000002030075a7 */ /* 0x010824000800017f */
[----:B0-----:R-:W-:Y:S05]  /*14830*/  @!P0 NANOSLEEP.SYNCS 0x989680 ;  /* 0x009896800000895d */ /* 0x001fea0003900000 */
[----:B------:R-:W0:Y:S02]  /*14840*/  @!P0 SYNCS.PHASECHK.TRANS64 P0, [R3+URZ], R2 ;  /* 0x00000002030085a7 */ /* 0x000e24000800007f */
[----:B0-----:R-:W-:Y:S05]  /*14850*/  @!P0 BRA `(.L_x_4123) ;  /* 0xfffffffc00f08947 */ /* 0x001fea000383ffff */
.L_x_4116:
[----:B------:R-:W-:Y:S05]  /*14860*/  BSYNC B0 ;  /* 0x0000000000007941 */ /* 0x000fea0003800000 */
.L_x_4115:
[----:B------:R-:W-:Y:S05]  /*14870*/  EXIT ;  /* 0x000000000000794d */ /* 0x000fea0003800000 */
.L_x_3996:
[----:B0-----:R0:W1:Y:S02]  /*14880*/  SYNCS.PHASECHK.TRANS64.TRYWAIT P1, [R17+URZ+0x38800], R4 ;  /* 0x03880004110075a7 */ /* 0x001064000802017f */
[----:B-1----:R-:W-:Y:S05]  /*14890*/  @!P1 NANOSLEEP.SYNCS 0x989680 ;  /* 0x009896800000995d */ /* 0x002fea0003900000 */
[----:B------:R-:W1:Y:S02]  /*148a0*/  @!P1 SYNCS.PHASECHK.TRANS64 P1, [R17+URZ+0x38800], R4 ;  /* 0x03880004110095a7 */ /* 0x000e64000802007f */
[----:B-1----:R-:W-:Y:S05]  /*148b0*/  @!P1 BRA `(.L_x_3996) ;  /* 0xfffffffc00f09947 */ /* 0x002fea000383ffff */
[----:B------:R-:W-:Y:S05]  /*148c0*/  BRA `(.L_x_4124) ;  /* 0xfffffee800a47947 */ /* 0x000fea000383ffff */
.L_x_4000:
[----:B--2---:R2:W3:Y:S02]  /*148d0*/  SYNCS.PHASECHK.TRANS64.TRYWAIT P1, [R6+URZ+0x38830], R7 ;  /* 0x03883007060075a7 */ /* 0x0044e4000802017f */
[----:B---3--:R-:W-:Y:S05]  /*148e0*/  @!P1 NANOSLEEP.SYNCS 0x989680 ;  /* 0x009896800000995d */ /* 0x008fea0003900000 */
[----:B------:R-:W3:Y:S02]  /*148f0*/  @!P1 SYNCS.PHASECHK.TRANS64 P1, [R6+URZ+0x38830], R7 ;  /* 0x03883007060095a7 */ /* 0x000ee4000802007f */
[----:B---3--:R-:W-:Y:S05]  /*14900*/  @!P1 BRA `(.L_x_4000) ;  /* 0xfffffffc00f09947 */ /* 0x008fea000383ffff */
[----:B------:R-:W-:Y:S05]  /*14910*/  BRA `(.L_x_3999) ;  /* 0xfffffee800c47947 */ /* 0x000fea000383ffff */
.L_x_4001:
[----:B---3--:R3:W4:Y:S02]  /*14920*/  SYNCS.PHASECHK.TRANS64.TRYWAIT P1, [R17+URZ+0x38810], R4 ;  /* 0x03881004110075a7 */ /* 0x008724000802017f */
[----:B----4-:R-:W-:Y:S05]  /*14930*/  @!P1 NANOSLEEP.SYNCS 0x989680 ;  /* 0x009896800000995d */ /* 0x010fea0003900000 */
[----:B------:R-:W4:Y:S02]  /*14940*/  @!P1 SYNCS.PHASECHK.TRANS64 P1, [R17+URZ+0x38810], R4 ;  /* 0x03881004110095a7 */ /* 0x000f24000802007f */
[----:B----4-:R-:W-:Y:S05]  /*14950*/  @!P1 BRA `(.L_x_4001) ;  /* 0xfffffffc00f09947 */ /* 0x010fea000383ffff */
[----:B------:R-:W-:Y:S05]  /*14960*/  BRA `(.L_x_4125) ;  /* 0xfffffeec00507947 */ /* 0x000fea000383ffff */
.L_x_4005:
[----:B0-----:R0:W3:Y:S02]  /*14970*/  SYNCS.PHASECHK.TRANS64.TRYWAIT P1, [R6+URZ+0x38850], R7 ;  /* 0x03885007060075a7 */ /* 0x0010e4000802017f */
[----:B---3--:R-:W-:Y:S05]  /*14980*/  @!P1 NANOSLEEP.SYNCS 0x989680 ;  /* 0x009896800000995d */ /* 0x008fea0003900000 */
[----:B------:R-:W3:Y:S02]  /*14990*/  @!P1 SYNCS.PHASECHK.TRANS64 P1, [R6+URZ+0x38850], R7 ;  /* 0x03885007060095a7 */ /* 0x000ee4000802007f */
[----:B---3--:R-:W-:Y:S05]  /*149a0*/  @!P1 BRA `(.L_x_4005) ;  /* 0xfffffffc00f09947 */ /* 0x008fea000383ffff */
[----:B------:R-:W-:Y:S05]  /*149b0*/  BRA `(.L_x_4004) ;  /* 0xfffffeec00807947 */ /* 0x000fea000383ffff */
.L_x_4010:
[----:B-1----:R1:W2:Y:S02]  /*149c0*/  SYNCS.PHASECHK.TRANS64.TRYWAIT P2, [R10+URZ+0x38830], R5 ;  /* 0x038830050a0075a7 */ /* 0x0022a4000804017f */
[----:B--2---:R-:W-:Y:S05]  /*149d0*/  @!P2 NANOSLEEP.SYNCS 0x989680 ;  /* 0x009896800000a95d */ /* 0x004fea0003900000 */
[----:B------:R-:W2:Y:S02]  /*149e0*/  @!P2 SYNCS.PHASECHK.TRANS64 P2, [R10+URZ+0x38830], R5 ;  /* 0x038830050a00a5a7 */ /* 0x000ea4000804007f */
[----:B--2---:R-:W-:Y:S05]  /*149f0*/  @!P2 BRA `(.L_x_4010) ;  /* 0xfffffffc00f0a947 */ /* 0x004fea000383ffff */
[----:B------:R-:W-:Y:S05]  /*14a00*/  BRA `(.L_x_4009) ;  /* 0xffffff1400587947 */ /* 0x000fea000383ffff */
.L_x_4014:
[----:B---3--:R3:W4:Y:S02]  /*14a10*/  SYNCS.PHASECHK.TRANS64.TRYWAIT P2, [R10+URZ+0x38850], R5 ;  /* 0x038850050a0075a7 */ /* 0x008724000804017f */
[----:B----4-:R-:W-:Y:S05]  /*14a20*/  @!P2 NANOSLEEP.SYNCS 0x989680 ;  /* 0x009896800000a95d */ /* 0x010fea0003900000 */
[----:B------:R-:W4:Y:S02]  /*14a30*/  @!P2 SYNCS.PHASECHK.TRANS64 P2, [R10+URZ+0x38850], R5 ;  /* 0x038850050a00a5a7 */ /* 0x000f24000804007f */
[----:B----4-:R-:W-:Y:S05]  /*14a40*/  @!P2 BRA `(.L_x_4014) ;  /* 0xfffffffc00f0a947 */ /* 0x010fea000383ffff */
[----:B------:R-:W-:Y:S05]  /*14a50*/  BRA `(.L_x_4013) ;  /* 0xffffff1400bc7947 */ /* 0x000fea000383ffff */
.L_x_4020:
[----:B-1----:R1:W2:Y:S02]  /*14a60*/  SYNCS.PHASECHK.TRANS64.TRYWAIT P2, [R9+URZ+0x38830], R8 ;  /* 0x03883008090075a7 */ /* 0x0022a4000804017f */
[----:B--2---:R-:W-:Y:S05]  /*14a70*/  @!P2 NANOSLEEP.SYNCS 0x989680 ;  /* 0x009896800000a95d */ /* 0x004fea0003900000 */
[----:B------:R-:W2:Y:S02]  /*14a80*/  @!P2 SYNCS.PHASECHK.TRANS64 P2, [R9+URZ+0x38830], R8 ;  /* 0x038830080900a5a7 */ /* 0x000ea4000804007f */
[----:B--2---:R-:W-:Y:S05]  /*14a90*/  @!P2 BRA `(.L_x_4020) ;  /* 0xfffffffc00f0a947 */ /* 0x004fea000383ffff */
[----:B------:R-:W-:Y:S05]  /*14aa0*/  BRA `(.L_x_4019) ;  /* 0xffffff4400c07947 */ /* 0x000fea000383ffff */
.L_x_4024:
[----:B---3--:R3:W4:Y:S02]  /*14ab0*/  SYNCS.PHASECHK.TRANS64.TRYWAIT P2, [R9+URZ+0x38850], R8 ;  /* 0x03885008090075a7 */ /* 0x008724000804017f */
[----:B----4-:R-:W-:Y:S05]  /*14ac0*/  @!P2 NANOSLEEP.SYNCS 0x989680 ;  /* 0x009896800000a95d */ /* 0x010fea0003900000 */
[----:B------:R-:W4:Y:S02]  /*14ad0*/  @!P2 SYNCS.PHASECHK.TRANS64 P2, [R9+URZ+0x38850], R8 ;  /* 0x038850080900a5a7 */ /* 0x000f24000804007f */
[----:B----4-:R-:W-:Y:S05]  /*14ae0*/  @!P2 BRA `(.L_x_4024) ;  /* 0xfffffffc00f0a947 */ /* 0x010fea000383ffff */
[----:B------:R-:W-:Y:S05]  /*14af0*/  BRA `(.L_x_4023) ;  /* 0xffffff4800247947 */ /* 0x000fea000383ffff */
.L_x_4057:
[----:B------:R-:W0:Y:S01]  /*14b00*/  S2R R5, SR_TID.X ;  /* 0x0000000000057919 */ /* 0x000e220000002100 */
[----:B------:R-:W-:Y:S01]  /*14b10*/  BSSY B0, `(.L_x_4126) ;  /* 0x000000a000007945 */ /* 0x000fe20003800000 */
[----:B------:R-:W-:Y:S02]  /*14b20*/  IMAD.MOV.U32 R12, RZ, RZ, RZ ;  /* 0x000000ffff0c7224 */ /* 0x000fe400078e00ff */
        /* <DEDUP_REMOVED lines=8> */
.L_x_4127:
[----:B------:R-:W-:Y:S05]  /*14bb0*/  BSYNC B0 ;  /* 0x0000000000007941 */ /* 0x000fea0003800000 */
.L_x_4126:
[----:B------:R-:W-:Y:S05]  /*14bc0*/  BRA `(.L_x_4128) ;  /* 0xffffffc000387947 */ /* 0x000fea000383ffff */
.L_x_4058:
[----:B------:R-:W-:Y:S01]  /*14bd0*/  BSSY B0, `(.L_x_4129) ;  /* 0x0000006000007945 */ /* 0x000fe20003800000 */
[----:B------:R-:W-:-:S07]  /*14be0*/  MOV R15, 0xffffffff ;  /* 0xffffffff000f7802 */ /* 0x000fce0000000f00 */
[----:B------:R-:W-:Y:S05]  /*14bf0*/  WARPSYNC.COLLECTIVE R15, `(.L_x_4130) ;  /* 0x000000000f0c7348 */ /* 0x000fea0003c00000 */
[----:B------:R-:W-:Y:S02]  /*14c00*/  ELECT P6, UR62, PT ;  /* 0x00000000003e782f */ /* 0x000fe400038c0000 */
[----:B------:R-:W-:Y:S01]  /*14c10*/  MOV R14, UR62 ;  /* 0x0000003e000e7c02 */ /* 0x000fe20008000f00 */
[----:B------:R-:W-:Y:S10]  /*14c20*/  ENDCOLLECTIVE ;  /* 0x000000000000791b */ /* 0x000ff40003800000 */
.L_x_4130:
[----:B------:R-:W-:Y:S05]  /*14c30*/  BSYNC B0 ;  /* 0x0000000000007941 */ /* 0x000fea0003800000 */
.L_x_4129:
[----:B------:R-:W-:Y:S05]  /*14c40*/  BRA `(.L_x_4131) ;  /* 0xffffffc000287947 */ /* 0x000fea000383ffff */
.L_x_4061:
[----:B0-----:R0:W1:Y:S02]  /*14c50*/  SYNCS.PHASECHK.TRANS64.TRYWAIT P0, [R8+URZ+0x38840], R10 ;  /* 0x0388400a080075a7 */ /* 0x001064000800017f */
[----:B-1----:R-:W-:Y:S05]  /*14c60*/  @!P0 NANOSLEEP.SYNCS 0x989680 ;  /* 0x009896800000895d */ /* 0x002fea0003900000 */
[----:B------:R-:W1:Y:S02]  /*14c70*/  @!P0 SYNCS.PHASECHK.TRANS64 P0, [R8+URZ+0x38840], R10 ;  /* 0x0388400a080085a7 */ /* 0x000e64000800007f */
[----:B-1----:R-:W-:Y:S05]  /*14c80*/  @!P0 BRA `(.L_x_4061) ;  /* 0xfffffffc00f08947 */ /* 0x002fea000383ffff */
[----:B------:R-:W-:Y:S05]  /*14c90*/  BRA `(.L_x_4132) ;  /* 0xffffffc000907947 */ /* 0x000fea000383ffff */
.L_x_4065:
        /* <DEDUP_REMOVED lines=8> */
.L_x_4068:
[----:B0-----:R0:W1:Y:S02]  /*14d20*/  SYNCS.PHASECHK.TRANS64.TRYWAIT P0, [R6+URZ+0x38860], R8 ;  /* 0x03886008060075a7 */ /* 0x001064000800017f */
[----:B-1----:R-:W-:Y:S05]  /*14d30*/  @!P0 NANOSLEEP.SYNCS 0x989680 ;  /* 0x009896800000895d */ /* 0x002fea0003900000 */
[----:B------:R-:W1:Y:S02]  /*14d40*/  @!P0 SYNCS.PHASECHK.TRANS64 P0, [R6+URZ+0x38860], R8 ;  /* 0x03886008060085a7 */ /* 0x000e64000800007f */
[----:B-1----:R-:W-:Y:S05]  /*14d50*/  @!P0 BRA `(.L_x_4068) ;  /* 0xfffffffc00f08947 */ /* 0x002fea000383ffff */
[----:B------:R-:W-:Y:S05]  /*14d60*/  BRA `(.L_x_4134) ;  /* 0xffffffc8008c7947 */ /* 0x000fea000383ffff */
.L_x_4077:
[----:B-1----:R1:W2:Y:S02]  /*14d70*/  SYNCS.PHASECHK.TRANS64.TRYWAIT P0, [R2+URZ+0x38840], R3 ;  /* 0x03884003020075a7 */ /* 0x0022a4000800017f */
[----:B--2---:R-:W-:Y:S05]  /*14d80*/  @!P0 NANOSLEEP.SYNCS 0x989680 ;  /* 0x009896800000895d */ /* 0x004fea0003900000 */
[----:B------:R-:W2:Y:S02]  /*14d90*/  @!P0 SYNCS.PHASECHK.TRANS64 P0, [R2+URZ+0x38840], R3 ;  /* 0x03884003020085a7 */ /* 0x000ea4000800007f */
[----:B--2---:R-:W-:Y:S05]  /*14da0*/  @!P0 BRA `(.L_x_4077) ;  /* 0xfffffffc00f08947 */ /* 0x004fea000383ffff */
[----:B------:R-:W-:Y:S05]  /*14db0*/  BRA `(.L_x_4135) ;  /* 0xffffffd000587947 */ /* 0x000fea000383ffff */
.L_x_4079:
[----:B0-----:R0:W2:Y:S02]  /*14dc0*/  SYNCS.PHASECHK.TRANS64.TRYWAIT P0, [R2+URZ+0x38860], R3 ;  /* 0x03886003020075a7 */ /* 0x0010a4000800017f */
[----:B--2---:R-:W-:Y:S05]  /*14dd0*/  @!P0 NANOSLEEP.SYNCS 0x989680 ;  /* 0x009896800000895d */ /* 0x004fea0003900000 */
[----:B------:R-:W2:Y:S02]  /*14de0*/  @!P0 SYNCS.PHASECHK.TRANS64 P0, [R2+URZ+0x38860], R3 ;  /* 0x03886003020085a7 */ /* 0x000ea4000800007f */
[----:B--2---:R-:W-:Y:S05]  /*14df0*/  @!P0 BRA `(.L_x_4079) ;  /* 0xfffffffc00f08947 */ /* 0x004fea000383ffff */
[----:B------:R-:W-:Y:S05]  /*14e00*/  BRA `(.L_x_4136) ;  /* 0xffffffd000c87947 */ /* 0x000fea000383ffff */
.L_x_4084:
[----:B-1----:R1:W2:Y:S02]  /*14e10*/  SYNCS.PHASECHK.TRANS64.TRYWAIT P0, [R2+URZ+0x38840], R3 ;  /* 0x03884003020075a7 */ /* 0x0022a4000800017f */
[----:B--2---:R-:W-:Y:S05]  /*14e20*/  @!P0 NANOSLEEP.SYNCS 0x989680 ;  /* 0x009896800000895d */ /* 0x004fea0003900000 */
[----:B------:R-:W2:Y:S02]  /*14e30*/  @!P0 SYNCS.PHASECHK.TRANS64 P0, [R2+URZ+0x38840], R3 ;  /* 0x03884003020085a7 */ /* 0x000ea4000800007f */
[----:B--2---:R-:W-:Y:S05]  /*14e40*/  @!P0 BRA `(.L_x_4084) ;  /* 0xfffffffc00f08947 */ /* 0x004fea000383ffff */
[----:B------:R-:W-:Y:S05]  /*14e50*/  BRA `(.L_x_4137) ;  /* 0xffffffd800607947 */ /* 0x000fea000383ffff */
.L_x_4086:
[----:B0-----:R0:W2:Y:S02]  /*14e60*/  SYNCS.PHASECHK.TRANS64.TRYWAIT P1, [R2+URZ+0x38860], R3 ;  /* 0x03886003020075a7 */ /* 0x0010a4000802017f */
[----:B--2---:R-:W-:Y:S05]  /*14e70*/  @!P1 NANOSLEEP.SYNCS 0x989680 ;  /* 0x009896800000995d */ /* 0x004fea0003900000 */
[----:B------:R-:W2:Y:S02]  /*14e80*/  @!P1 SYNCS.PHASECHK.TRANS64 P1, [R2+URZ+0x38860], R3 ;  /* 0x03886003020095a7 */ /* 0x000ea4000802007f */
[----:B--2---:R-:W-:Y:S05]  /*14e90*/  @!P1 BRA `(.L_x_4086) ;  /* 0xfffffffc00f09947 */ /* 0x004fea000383ffff */
[----:B------:R-:W-:Y:S05]  /*14ea0*/  BRA `(.L_x_4138) ;  /* 0xffffffd800cc7947 */ /* 0x000fea000383ffff */
.L_x_4091:
[----:B--2---:R2:W3:Y:S02]  /*14eb0*/  SYNCS.PHASECHK.TRANS64.TRYWAIT P0, [R2+URZ+0x38840], R3 ;  /* 0x03884003020075a7 */ /* 0x0044e4000800017f */
[----:B---3--:R-:W-:Y:S05]  /*14ec0*/  @!P0 NANOSLEEP.SYNCS 0x989680 ;  /* 0x009896800000895d */ /* 0x008fea0003900000 */
[----:B------:R-:W3:Y:S02]  /*14ed0*/  @!P0 SYNCS.PHASECHK.TRANS64 P0, [R2+URZ+0x38840], R3 ;  /* 0x03884003020085a7 */ /* 0x000ee4000800007f */
[----:B---3--:R-:W-:Y:S05]  /*14ee0*/  @!P0 BRA `(.L_x_4091) ;  /* 0xfffffffc00f08947 */ /* 0x008fea000383ffff */
[----:B------:R-:W-:Y:S05]  /*14ef0*/  BRA `(.L_x_4139) ;  /* 0xffffffe000487947 */ /* 0x000fea000383ffff */
.L_x_4093:
[----:B0-----:R0:W1:Y:S02]  /*14f00*/  SYNCS.PHASECHK.TRANS64.TRYWAIT P1, [R2+URZ+0x38860], R3 ;  /* 0x03886003020075a7 */ /* 0x001064000802017f */
[----:B-1----:R-:W-:Y:S05]  /*14f10*/  @!P1 NANOSLEEP.SYNCS 0x989680 ;  /* 0x009896800000995d */ /* 0x002fea0003900000 */
[----:B------:R-:W1:Y:S02]  /*14f20*/  @!P1 SYNCS.PHASECHK.TRANS64 P1, [R2+URZ+0x38860], R3 ;  /* 0x03886003020095a7 */ /* 0x000e64000802007f */
[----:B-1----:R-:W-:Y:S05]  /*14f30*/  @!P1 BRA `(.L_x_4093) ;  /* 0xfffffffc00f09947 */ /* 0x002fea000383ffff */
[----:B------:R-:W-:Y:S05]  /*14f40*/  BRA `(.L_x_4140) ;  /* 0xffffffe000b87947 */ /* 0x000fea000383ffff */
.L_x_4098:
[----:B------:R-:W-:Y:S01]  /*14f50*/  BSSY B0, `(.L_x_4141) ;  /* 0x0000008000007945 */ /* 0x000fe20003800000 */
[----:B0-----:R-:W-:Y:S02]  /*14f60*/  IMAD.MOV.U32 R13, RZ, RZ, R16 ;  /* 0x000000ffff0d7224 */ /* 0x001fe400078e0010 */
[----:B------:R-:W-:Y:S02]  /*14f70*/  IMAD.MOV.U32 R12, RZ, RZ, RZ ;  /* 0x000000ffff0c7224 */ /* 0x000fe400078e00ff */
[----:B------:R-:W-:Y:S02]  /*14f80*/  IMAD.MOV.U32 R11, RZ, RZ, 0x1f ;  /* 0x0000001fff0b7424 */ /* 0x000fe400078e00ff */
[----:B------:R-:W-:-:S07]  /*14f90*/  IMAD.MOV.U32 R15, RZ, RZ, -0x1 ;  /* 0xffffffffff0f7424 */ /* 0x000fce00078e00ff */
[----:B-1----:R-:W-:Y:S05]  /*14fa0*/  WARPSYNC.COLLECTIVE R15, `(.L_x_4142) ;  /* 0x000000000f087348 */ /* 0x002fea0003c00000 */
[----:B------:R0:W2:Y:S02]  /*14fb0*/  SHFL.IDX P6, R14, R13, R12, R11 ;  /* 0x0000000c0d0e7389 */ /* 0x0000a400000c000b */
[----:B012---:R-:W-:Y:S01]  /*14fc0*/  ENDCOLLECTIVE ;  /* 0x000000000000791b */ /* 0x007fe20003800000 */
.L_x_4142:
[----:B------:R-:W-:Y:S05]  /*14fd0*/  BSYNC B0 ;  /* 0x0000000000007941 */ /* 0x000fea0003800000 */
.L_x_4141:
        /* <DEDUP_REMOVED lines=8> */
.L_x_4143:
[----:B------:R-:W-:Y:S01]  /*15060*/  MOV R16, R14 ;  /* 0x0000000e00107202 */ /* 0x000fe20000000f00 */
[----:B------:R-:W-:Y:S06]  /*15070*/  BRA `(.L_x_4144) ;  /* 0xffffffe800087947 */ /* 0x000fec000383ffff */
.L_x_4101:
[----:B------:R-:W-:Y:S01]  /*15080*/  BSSY B0, `(.L_x_4145) ;  /* 0x0000008000007945 */ /* 0x000fe20003800000 */
[----:B-----5:R-:W-:Y:S02]  /*15090*/  IMAD.MOV.U32 R13, RZ, RZ, R3 ;  /* 0x000000ffff0d7224 */ /* 0x020fe400078e0003 */
[----:B------:R-:W-:Y:S02]  /*150a0*/  IMAD.MOV.U32 R12, RZ, RZ, 0x1 ;  /* 0x00000001ff0c7424 */ /* 0x000fe400078e00ff */
[----:B------:R-:W-:Y:S02]  /*150b0*/  IMAD.MOV.U32 R11, RZ, RZ, RZ ;  /* 0x000000ffff0b7224 */ /* 0x000fe400078e00ff */
[----:B------:R-:W-:-:S07]  /*150c0*/  IMAD.MOV.U32 R15, RZ, RZ, -0x1 ;  /* 0xffffffffff0f7424 */ /* 0x000fce00078e00ff */
[----:B01234-:R-:W-:Y:S05]  /*150d0*/  WARPSYNC.COLLECTIVE R15, `(.L_x_4146) ;  /* 0x000000000f087348 */ /* 0x01ffea0003c00000 */
[----:B------:R0:W0:Y:S02]  /*150e0*/  SHFL.UP P6, R14, R13, R12, R11 ;  /* 0x0400000c0d0e7389 */ /* 0x00002400000c000b */
[----:B01234-:R-:W-:Y:S01]  /*150f0*/  ENDCOLLECTIVE ;  /* 0x000000000000791b */ /* 0x01ffe20003800000 */
.L_x_4146:
[----:B------:R-:W-:Y:S05]  /*15100*/  BSYNC B0 ;  /* 0x0000000000007941 */ /* 0x000fea0003800000 */
.L_x_4145:
        /* <DEDUP_REMOVED lines=10> */
.L_x_4147:
        /* <DEDUP_REMOVED lines=8> */
.L_x_4148:
        /* <DEDUP_REMOVED lines=8> */
.L_x_4149:
        /* <DEDUP_REMOVED lines=8> */
.L_x_4150:
        /* <DEDUP_REMOVED lines=8> */
.L_x_4151:
[----:B------:R-:W-:Y:S05]  /*153b0*/  BRA `(.L_x_4152) ;  /* 0xffffffe400d07947 */ /* 0x000fea000383ffff */
.L_x_4106:
[----:B------:R-:W-:Y:S01]  /*153c0*/  BSSY B0, `(.L_x_4153) ;  /* 0x0000008000007945 */ /* 0x000fe20003800000 */
[----:B-----5:R-:W-:Y:S02]  /*153d0*/  IMAD.MOV.U32 R13, RZ, RZ, R3 ;  /* 0x000000ffff0d7224 */ /* 0x020fe400078e0003 */
[----:B------:R-:W-:Y:S02]  /*153e0*/  IMAD.MOV.U32 R12, RZ, RZ, 0x1 ;  /* 0x00000001ff0c7424 */ /* 0x000fe400078e00ff */
[----:B------:R-:W-:Y:S02]  /*153f0*/  IMAD.MOV.U32 R11, RZ, RZ, RZ ;  /* 0x000000ffff0b7224 */ /* 0x000fe400078e00ff */
[----:B------:R-:W-:-:S07]  /*15400*/  IMAD.MOV.U32 R15, RZ, RZ, -0x1 ;  /* 0xffffffffff0f7424 */ /* 0x000fce00078e00ff */
[----:B0-----:R-:W-:Y:S05]  /*15410*/  WARPSYNC.COLLECTIVE R15, `(.L_x_4154) ;  /* 0x000000000f087348 */ /* 0x001fea0003c00000 */
[----:B------:R1:W2:Y:S02]  /*15420*/  SHFL.UP P6, R14, R13, R12, R11 ;  /* 0x0400000c0d0e7389 */ /* 0x0002a400000c000b */
[----:B012---:R-:W-:Y:S01]  /*15430*/  ENDCOLLECTIVE ;  /* 0x000000000000791b */ /* 0x007fe20003800000 */
.L_x_4154:
[----:B------:R-:W-:Y:S05]  /*15440*/  BSYNC B0 ;  /* 0x0000000000007941 */ /* 0x000fea0003800000 */
.L_x_4153:
        /* <DEDUP_REMOVED lines=10> */
.L_x_4155:
        /* <DEDUP_REMOVED lines=8> */
.L_x_4156:
        /* <DEDUP_REMOVED lines=8> */
.L_x_4157:
        /* <DEDUP_REMOVED lines=8> */
.L_x_4158:
        /* <DEDUP_REMOVED lines=8> */
.L_x_4159:
[----:B------:R-:W-:Y:S05]  /*156f0*/  BRA `(.L_x_4160) ;  /* 0xffffffe400b87947 */ /* 0x000fea000383ffff */
.L_x_4108:
[----:B------:R-:W-:Y:S01]  /*15700*/  BSSY B0, `(.L_x_4161) ;  /* 0x0000006000007945 */ /* 0x000fe20003800000 */
[----:B------:R-:W-:Y:S01]  /*15710*/  PLOP3.LUT P6, PT, P6, PT, PT, 0x8, 0x0 ;  /* 0x000000000000781c */ /* 0x000fe200037ce170 */
[----:B------:R-:W-:-:S12]  /*15720*/  IMAD.MOV.U32 R15, RZ, RZ, -0x1 ;  /* 0xffffffffff0f7424 */ /* 0x000fd800078e00ff */
[----:B0-----:R-:W-:Y:S05]  /*15730*/  WARPSYNC.COLLECTIVE R15, `(.L_x_4162) ;  /* 0x000000000f087348 */ /* 0x001fea0003c00000 */
[----:B------:R-:W-:Y:S01]  /*15740*/  VOTE.ANY R14, PT, P6 ;  /* 0x00000000000e7806 */ /* 0x000fe200030e0100 */
[----:B0-----:R-:W-:Y:S06]  /*15750*/  ENDCOLLECTIVE ;  /* 0x000000000000791b */ /* 0x001fec0003800000 */
.L_x_4162:
[----:B------:R-:W-:Y:S05]  /*15760*/  BSYNC B0 ;  /* 0x0000000000007941 */ /* 0x000fea0003800000 */
.L_x_4161:
        /* <DEDUP_REMOVED lines=9> */
.L_x_4163:
[----:B------:R-:W-:Y:S01]  /*15800*/  IMAD.MOV.U32 R17, RZ, RZ, R14 ;  /* 0x000000ffff117224 */ /* 0x000fe200078e000e */
[----:B------:R-:W-:Y:S06]  /*15810*/  BRA `(.L_x_4164) ;  /* 0xffffffe400a87947 */ /* 0x000fec000383ffff */
.L_x_4110:
[----:B------:R-:W-:Y:S01]  /*15820*/  BSSY B0, `(.L_x_4165) ;  /* 0x0000007000007945 */ /* 0x000fe20003800000 */
[----:B------:R-:W-:Y:S01]  /*15830*/  MOV R13, R2 ;  /* 0x00000002000d7202 */ /* 0x000fe20000000f00 */
[----:B------:R-:W-:Y:S02]  /*15840*/  IMAD.MOV.U32 R11, RZ, RZ, 0x1f ;  /* 0x0000001fff0b7424 */ /* 0x000fe400078e00ff */
[----:B------:R-:W-:-:S07]  /*15850*/  IMAD.MOV.U32 R15, RZ, RZ, -0x1 ;  /* 0xffffffffff0f7424 */ /* 0x000fce00078e00ff */
[----:B012---:R-:W-:Y:S05]  /*15860*/  WARPSYNC.COLLECTIVE R15, `(.L_x_4166) ;  /* 0x000000000f087348 */ /* 0x007fea0003c00000 */
[----:B------:R3:W4:Y:S02]  /*15870*/  SHFL.IDX P6, R14, R13, R12, R11 ;  /* 0x0000000c0d0e7389 */ /* 0x00072400000c000b */
[----:B01234-:R-:W-:Y:S01]  /*15880*/  ENDCOLLECTIVE ;  /* 0x000000000000791b */ /* 0x01ffe20003800000 */
.L_x_4166:
[----:B------:R-:W-:Y:S05]  /*15890*/  BSYNC B0 ;  /* 0x0000000000007941 */ /* 0x000fea0003800000 */
.L_x_4165:
[----:B------:R-:W-:Y:S01]  /*158a0*/  IMAD.MOV.U32 R8, RZ, RZ, R14 ;  /* 0x000000ffff087224 */ /* 0x000fe200078e000e */
[----:B------:R-:W-:Y:S06]  /*158b0*/  BRA `(.L_x_4109) ;  /* 0xffffffe4009c7947 */ /* 0x000fec000383ffff */
.L_x_4113:
[----:B-1----:R1:W3:Y:S02]  /*158c0*/  SYNCS.PHASECHK.TRANS64.TRYWAIT P0, [R0+URZ+0x38820], R3 ;  /* 0x03882003000075a7 */ /* 0x0022e4000800017f */
[----:B---3--:R-:W-:Y:S05]  /*158d0*/  @!P0 NANOSLEEP.SYNCS 0x989680 ;  /* 0x009896800000895d */ /* 0x008fea0003900000 */
[----:B------:R-:W3:Y:S02]  /*158e0*/  @!P0 SYNCS.PHASECHK.TRANS64 P0, [R0+URZ+0x38820], R3 ;  /* 0x03882003000085a7 */ /* 0x000ee4000800007f */
[----:B---3--:R-:W-:Y:S05]  /*158f0*/  @!P0 BRA `(.L_x_4113) ;  /* 0xfffffffc00f08947 */ /* 0x008fea000383ffff */
[----:B------:R-:W-:Y:S05]  /*15900*/  BRA `(.L_x_4167) ;  /* 0xffffffec00147947 */ /* 0x000fea000383ffff */
.L_x_4114:
        /* <DEDUP_REMOVED lines=11> */
.L_x_4169:
[----:B------:R-:W-:Y:S05]  /*159c0*/  BSYNC B0 ;  /* 0x0000000000007941 */ /* 0x000fea0003800000 */
.L_x_4168:
[----:B------:R-:W-:Y:S05]  /*159d0*/  BRA `(.L_x_4170) ;  /* 0xffffffe800f87947 */ /* 0x000fea000383ffff */
.L_x_4117:
[----:B------:R-:W-:Y:S01]  /*159e0*/  BSSY B1, `(.L_x_4171) ;  /* 0x0000006000017945 */ /* 0x000fe20003800000 */
[----:B------:R-:W-:-:S07]  /*159f0*/  IMAD.MOV.U32 R15, RZ, RZ, -0x1 ;  /* 0xffffffffff0f7424 */ /* 0x000fce00078e00ff */
[----:B012---:R-:W-:Y:S05]  /*15a00*/  WARPSYNC.COLLECTIVE R15, `(.L_x_4172) ;  /* 0x000000000f0c7348 */ /* 0x007fea0003c00000 */
[----:B------:R-:W-:Y:S02]  /*15a10*/  ELECT P6, UR62, PT ;  /* 0x00000000003e782f */ /* 0x000fe400038c0000 */
[----:B------:R-:W-:Y:S01]  /*15a20*/  MOV R14, UR62 ;  /* 0x0000003e000e7c02 */ /* 0x000fe20008000f00 */
[----:B012---:R-:W-:Y:S10]  /*15a30*/  ENDCOLLECTIVE ;  /* 0x000000000000791b */ /* 0x007ff40003800000 */
.L_x_4172:
[----:B------:R-:W-:Y:S05]  /*15a40*/  BSYNC B1 ;  /* 0x0000000000017941 */ /* 0x000fea0003800000 */
.L_x_4171:
[----:B------:R-:W-:Y:S05]  /*15a50*/  BRA `(.L_x_4173) ;  /* 0xffffffe800f07947 */ /* 0x000fea000383ffff */
.L_x_4119:
[----:B-1----:R1:W2:Y:S02]  /*15a60*/  SYNCS.PHASECHK.TRANS64.TRYWAIT P0, [R6+URZ], R5 ;  /* 0x00000005060075a7 */ /* 0x0022a4000800017f */
[----:B--2---:R-:W-:Y:S05]  /*15a70*/  @!P0 NANOSLEEP.SYNCS 0x989680 ;  /* 0x009896800000895d */ /* 0x004fea0003900000 */
[----:B------:R-:W2:Y:S02]  /*15a80*/  @!P0 SYNCS.PHASECHK.TRANS64 P0, [R6+URZ], R5 ;  /* 0x00000005060085a7 */ /* 0x000ea4000800007f */
[----:B--2---:R-:W-:Y:S05]  /*15a90*/  @!P0 BRA `(.L_x_4119) ;  /* 0xfffffffc00f08947 */ /* 0x004fea000383ffff */
[----:B------:R-:W-:Y:S05]  /*15aa0*/  BRA `(.L_x_4174) ;  /* 0xffffffec00347947 */ /* 0x000fea000383ffff */
.L_x_4120:
[----:B--2---:R2:W3:Y:S02]  /*15ab0*/  SYNCS.PHASECHK.TRANS64.TRYWAIT P0, [R7+URZ], R2 ;  /* 0x00000002070075a7 */ /* 0x0044e4000800017f */
[----:B---3--:R-:W-:Y:S05]  /*15ac0*/  @!P0 NANOSLEEP.SYNCS 0x989680 ;  /* 0x009896800000895d */ /* 0x008fea0003900000 */
[----:B------:R-:W3:Y:S02]  /*15ad0*/  @!P0 SYNCS.PHASECHK.TRANS64 P0, [R7+URZ], R2 ;  /* 0x00000002070085a7 */ /* 0x000ee4000800007f */
[----:B---3--:R-:W-:Y:S05]  /*15ae0*/  @!P0 BRA `(.L_x_4120) ;  /* 0xfffffffc00f08947 */ /* 0x008fea000383ffff */
[----:B------:R-:W-:Y:S05]  /*15af0*/  BRA `(.L_x_4175) ;  /* 0xffffffec00287947 */ /* 0x000fea000383ffff */
.L_x_4122:
[----:B---3--:R3:W4:Y:S02]  /*15b00*/  SYNCS.PHASECHK.TRANS64.TRYWAIT P0, [R4+URZ], R5 ;  /* 0x00000005040075a7 */ /* 0x008724000800017f */
[----:B----4-:R-:W-:Y:S05]  /*15b10*/  @!P0 NANOSLEEP.SYNCS 0x989680 ;  /* 0x009896800000895d */ /* 0x010fea0003900000 */
[----:B------:R-:W4:Y:S02]  /*15b20*/  @!P0 SYNCS.PHASECHK.TRANS64 P0, [R4+URZ], R5 ;  /* 0x00000005040085a7 */ /* 0x000f24000800007f */
[----:B----4-:R-:W-:Y:S05]  /*15b30*/  @!P0 BRA `(.L_x_4122) ;  /* 0xfffffffc00f08947 */ /* 0x010fea000383ffff */
[----:B------:R-:W-:Y:S05]  /*15b40*/  BRA `(.L_x_4176) ;  /* 0xffffffec00307947 */ /* 0x000fea000383ffff */
.L_x_4177:
        /* <DEDUP_REMOVED lines=11> */
.L_x_4565:


//--------------------- .text._ZN7cutlass13device_kernelIN5flash11enable_sm90INS1_16FlashAttnFwdSm90INS1_25CollectiveMainloopFwdSm90ILi2EN4cute5tupleIJNS5_1CILi1EEES8_S8_EEENS6_IJNS7_ILi64EEESA_SA_EEELi512ENS_6half_tEfNS_4arch4Sm90ELb1ELb0ELb0ELb1ELb0ELb1ELb1ELb0ELb0ELb0ELb0ELb0EEENS1_21CollectiveEpilogueFwdINS6_IJSA_NS7_ILi512EEESA_EEES9_SC_SE_Li256ELb1ELb0ELb0ELb0EEENS1_36VarlenDynamicPersistentTileSchedulerILi64ELi64ELi256ELi32ELb0ELb0ELb1ELb1ELb1ELb1EEEEEEEEEvNT_6ParamsE --------------------------
	.section	.text._ZN7cutlass13device_kernelIN5flash11enable_sm90INS1_16FlashAttnFwdSm90INS1_25CollectiveMainloopFwdSm90ILi2EN4cute5tupleIJNS5_1CILi1EEES8_S8_EEENS6_IJNS7_ILi64EEESA_SA_EEELi512ENS_6half_tEfNS_4arch4Sm90ELb1ELb0ELb0ELb1ELb0ELb1ELb1ELb0ELb0ELb0ELb0ELb0EEENS1_21CollectiveEpilogueFwdINS6_IJSA_NS7_ILi512EEESA_EEES9_SC_SE_Li256ELb1ELb0ELb0ELb0EEENS1_36VarlenDynamicPersistentTileSchedulerILi64ELi64ELi256ELi32ELb0ELb0ELb1ELb1ELb1ELb1EEEEEEEEEvNT_6ParamsE,"ax",@progbits
	.align	128
.text._ZN7cutlass13device_kernelIN5flash11enable_sm90INS1_16FlashAttnFwdSm90INS1_25CollectiveMainloopFwdSm90ILi2EN4cute5tupleIJNS5_1CILi1EEES8_S8_EEENS6_IJNS7_ILi64EEESA_SA_EEELi512ENS_6half_tEfNS_4arch4Sm90ELb1ELb0ELb0ELb1ELb0ELb1ELb1ELb0ELb0ELb0ELb0ELb0EEENS1_21CollectiveEpilogueFwdINS6_IJSA_NS7_ILi512EEESA_EEES9_SC_SE_Li256ELb1ELb0ELb0ELb0EEENS1_36VarlenDynamicPersistentTileSchedulerILi64ELi64ELi256ELi32ELb0ELb0ELb1ELb1ELb1ELb1EEEEEEEEEvNT_6ParamsE:
        .type           _ZN7cutlass13device_kernelIN5flash11enable_sm90INS1_16FlashAttnFwdSm90INS1_25CollectiveMainloopFwdSm90ILi2EN4cute5tupleIJNS5_1CILi1EEES8_S8_EEENS6_IJNS7_ILi64EEESA_SA_EEELi512ENS_6half_tEfNS_4arch4Sm90ELb1ELb0ELb0ELb1ELb0ELb1ELb1ELb0ELb0ELb0ELb0ELb0EEENS1_21CollectiveEpilogueFwdINS6_IJSA_NS7_ILi512EEESA_EEES9_SC_SE_Li256ELb1ELb0ELb0ELb0EEENS1_36VarlenDynamicPersistentTileSchedulerILi64ELi64ELi256ELi32ELb0ELb0ELb1ELb1ELb1ELb1EEEEEEEEEvNT_6ParamsE,@function
        .size           _ZN7cutlass13device_kernelIN5flash11enable_sm90INS1_16FlashAttnFwdSm90INS1_25CollectiveMainloopFwdSm90ILi2EN4cute5tupleIJNS5_1CILi1EEES8_S8_EEENS6_IJNS7_ILi64EEESA_SA_EEELi512ENS_6half_tEfNS_4arch4Sm90ELb1ELb0ELb0ELb1ELb0ELb1ELb1ELb0ELb0ELb0ELb0ELb0EEENS1_21CollectiveEpilogueFwdINS6_IJSA_NS7_ILi512EEESA_EEES9_SC_SE_Li256ELb1ELb0ELb0ELb0EEENS1_36VarlenDynamicPersistentTileSchedulerILi64ELi64ELi256ELi32ELb0ELb0ELb1ELb1ELb1ELb1EEEEEEEEEvNT_6ParamsE,(.L_x_4566 - _ZN7cutlass13device_kernelIN5flash11enable_sm90INS1_16FlashAttnFwdSm90INS1_25CollectiveMainloopFwdSm90ILi2EN4cute5tupleIJNS5_1CILi1EEES8_S8_EEENS6_IJNS7_ILi64EEESA_SA_EEELi512ENS_6half_tEfNS_4arch4Sm90ELb1ELb0ELb0ELb1ELb0ELb1ELb1ELb0ELb0ELb0ELb0ELb0EEENS1_21CollectiveEpilogueFwdINS6_IJSA_NS7_ILi512EEESA_EEES9_SC_SE_Li256ELb1ELb0ELb0ELb0EEENS1_36VarlenDynamicPersistentTileSchedulerILi64ELi64ELi256ELi32ELb0ELb0ELb1ELb1ELb1ELb1EEEEEEEEEvNT_6ParamsE)
        .other          _ZN7cutlass13device_kernelIN5flash11enable_sm90INS1_16FlashAttnFwdSm90INS1_25CollectiveMainloopFwdSm90ILi2EN4cute5tupleIJNS5_1CILi1EEES8_S8_EEENS6_IJNS7_ILi64EEESA_SA_EEELi512ENS_6half_tEfNS_4arch4Sm90ELb1ELb0ELb0ELb1ELb0ELb1ELb1ELb0ELb0ELb0ELb0ELb0EEENS1_21CollectiveEpilogueFwdINS6_IJSA_NS7_ILi512EEESA_EEES9_SC_SE_Li256ELb1ELb0ELb0ELb0EEENS1_36VarlenDynamicPersistentTileSchedulerILi64ELi64ELi256ELi32ELb0ELb0ELb1ELb1ELb1ELb1EEEEEEEEEvNT_6ParamsE,@"STO_CUDA_ENTRY STV_DEFAULT"
_ZN7cutlass13device_kernelIN5flash11enable_sm90INS1_16FlashAttnFwdSm90INS1_25CollectiveMainloopFwdSm90ILi2EN4cute5tupleIJNS5_1CILi1EEES8_S8_EEENS6_IJNS7_ILi64EEESA_SA_EEELi512ENS_6half_tEfNS_4arch4Sm90ELb1ELb0ELb0ELb1ELb0ELb1ELb1ELb0ELb0ELb0ELb0ELb0EEENS1_21CollectiveEpilogueFwdINS6_IJSA_NS7_ILi512EEESA_EEES9_SC_SE_Li256ELb1ELb0ELb0ELb0EEENS1_36VarlenDynamicPersistentTileSchedulerILi64ELi64ELi256ELi32ELb0ELb0ELb1ELb1ELb1ELb1EEEEEEEEEvNT_6ParamsE:
        /* <DEDUP_REMOVED lines=29> */
.L_x_4179:
[----:B------:R-:W-:Y:S05]  /*01d0*/  BSYNC B0 ;  /* 0x0000000000007941 */ /* 0x000fea0003800000 */
.L_x_4178:
        /* <DEDUP_REMOVED lines=39> */
.L_x_4180:
        /* <DEDUP_REMOVED lines=22> */
.L_x_4181:
        /* <DEDUP_REMOVED lines=18> */
.L_x_4182:
        /* <DEDUP_REMOVED lines=22> */
.L_x_4183:
        /* <DEDUP_REMOVED lines=22> */
.L_x_4184:
        /* <DEDUP_REMOVED lines=9> */
.L_x_4187:
        /* <DEDUP_REMOVED lines=46> */
[----:B------:R-:W-:Y:S02]  /*0d00*/  LOP3.LUT R11, R9, 0xfffffff8, RZ, 0xc0, !PT ;  /* 0xfffffff8090b7812 */ /* 0x000fe400078ec0ff */
[----:B------:R-:W-:-:S02]  /*0d10*/  SHF.R.S32.HI R223, RZ, 0x7, R0 ;  /* 0x00000007ffdf7819 */ /* 0x000fc40000011400 */
[----:B------:R-:W-:Y:S02]  /*0d20*/  IADD3 R7, R7, -R8, RZ ;  /* 0x8000000807077210 */ /* 0x000fe40007ffe0ff */
[----:B------:R-:W-:Y:S02]  /*0d30*/  SHF.R.S32.HI R4, RZ, 0x5, R4 ;  /* 0x00000005ff047819 */ /* 0x000fe40000011404 */
[----:B------:R-:W-:Y:S02]  /*0d40*/  LOP3.LUT R15, R14, 0x3ffffc, RZ, 0xc0, !PT ;  /* 0x003ffffc0e0f7812 */ /* 0x000fe400078ec0ff */
[----:B------:R-:W-:Y:S02]  /*0d50*/  IADD3 R11, R10, -R11, RZ ;  /* 0x8000000b0a0b7210 */ /* 0x000fe40007ffe0ff */
[----:B------:R-:W-:Y:S01]  /*0d60*/  LOP3.LUT R6, R6, 0x7ffffffc, RZ, 0xc0, !PT ;  /* 0x7ffffffc06067812 */ /* 0x000fe200078ec0ff */
[----:B------:R-:W-:Y:S02]  /*0d70*/  IMAD R14, R223, 0x100, R10 ;  /* 0x00000100df0e7824 */ /* 0x000fe400078e020a */
[----:B------:R-:W-:Y:S01]  /*0d80*/  IMAD R190, R4, 0x10, R7 ;  /* 0x0000001004be7824 */ /* 0x000fe200078e0207 */
[----:B------:R-:W-:Y:S01]  /*0d90*/  LEA.HI R4, R3, R234, RZ, 0x3 ;  /* 0x000000ea03047211 */ /* 0x000fe200078f18ff */
[----:B------:R-:W-:-:S02]  /*0da0*/  IMAD.IADD R15, R212, 0x1, -R15 ;  /* 0x00000001d40f7824 */ /* 0x000fc400078e0a0f */
[----:B------:R-:W-:Y:S02]  /*0db0*/  IMAD.IADD R12, R13, 0x1, -R12 ;  /* 0x000000010d0c7824 */ /* 0x000fe400078e0a0c */
[----:B------:R-:W-:Y:S02]  /*0dc0*/  IMAD.SHL.U32 R10, R11, 0x40, RZ ;  /* 0x000000400b0a7824 */ /* 0x000fe400078e00ff */
[----:B------:R-:W-:Y:S01]  /*0dd0*/  IMAD.IADD R6, R5, 0x1, -R6 ;  /* 0x0000000105067824 */ /* 0x000fe200078e0a06 */
[----:B------:R-:W-:Y:S01]  /*0de0*/  LEA.HI R5, R3, R234, RZ, 0x2 ;  /* 0x000000ea03057211 */ /* 0x000fe200078f10ff */
[----:B------:R-:W-:Y:S01]  /*0df0*/  IMAD R14, R15, 0x10, R14 ;  /* 0x000000100f0e7824 */ /* 0x000fe200078e020e */
[----:B------:R-:W-:Y:S01]  /*0e00*/  LOP3.LUT R3, R4, 0x1ffffff8, RZ, 0xc0, !PT ;  /* 0x1ffffff804037812 */ /* 0x000fe200078ec0ff */
[----:B------:R-:W-:Y:S01]  /*0e10*/  IMAD.SHL.U32 R13, R12, 0x8, RZ ;  /* 0x000000080c0d7824 */ /* 0x000fe200078e00ff */
[----:B------:R-:W-:Y:S01]  /*0e20*/  LOP3.LUT R10, R10, 0x1c0, RZ, 0xc0, !PT ;  /* 0x000001c00a0a7812 */ /* 0x000fe200078ec0ff */
[----:B------:R-:W-:Y:S01]  /*0e30*/  IMAD.SHL.U32 R9, R9, 0x40, RZ ;  /* 0x0000004009097824 */ /* 0x000fe200078e00ff */
[----:B------:R-:W-:Y:S01]  /*0e40*/  SHF.R.S32.HI R19, RZ, 0x2, R5 ;  /* 0x00000002ff137819 */ /* 0x000fe20000011405 */
[--C-:B------:R-:W-:Y:S01]  /*0e50*/  IMAD.U32 R233, R14, 0x40, R13.reuse ;  /* 0x000000400ee97824 */ /* 0x100fe200078e000d */
[----:B------:R-:W-:Y:S01]  /*0e60*/  LOP3.LUT R13, R10, 0x8, R13, 0xf8, !PT ;  /* 0x000000080a0d7812 */ /* 0x000fe200078ef80d */
[----:B------:R-:W-:Y:S01]  /*0e70*/  IMAD.IADD R3, R234, 0x1, -R3 ;  /* 0x00000001ea037824 */ /* 0x000fe200078e0a03 */
[----:B------:R-:W-:Y:S01]  /*0e80*/  SHF.R.U32.HI R10, RZ, 0x3, R10 ;  /* 0x00000003ff0a7819 */ /* 0x000fe2000001160a */
[----:B------:R-:W-:Y:S01]  /*0e90*/  VIADD R236, R19, 0x20 ;  /* 0x0000002013ec7836 */ /* 0x000fe20000000000 */
[----:B------:R-:W-:-:S02]  /*0ea0*/  LOP3.LUT R9, R9, 0x7ffffe00, RZ, 0xc0, !PT ;  /* 0x7ffffe0009097812 */ /* 0x000fc400078ec0ff */
[----:B------:R-:W-:Y:S02]  /*0eb0*/  LOP3.LUT R10, R13, R10, RZ, 0x3c, !PT ;  /* 0x0000000a0d0a7212 */ /* 0x000fe400078e3cff */
[----:B------:R-:W-:Y:S01]  /*0ec0*/  SHF.L.U32 R193, R3, 0x3, RZ ;  /* 0x0000000303c17819 */ /* 0x000fe200000006ff */
[----:B------:R-:W-:Y:S01]  /*0ed0*/  IMAD R9, R212, 0x400, R9 ;  /* 0x00000400d4097824 */ /* 0x000fe200078e0209 */
[----:B------:R-:W-:Y:S02]  /*0ee0*/  LOP3.LUT R7, R5, 0xfffffffc, RZ, 0xc0, !PT ;  /* 0xfffffffc05077812 */ /* 0x000fe400078ec0ff */
[----:B------:R-:W-:Y:S01]  /*0ef0*/  SHF.R.S32.HI R3, RZ, 0x1f, R236 ;  /* 0x0000001fff037819 */ /* 0x000fe200000114ec */
[----:B------:R-:W-:Y:S01]  /*0f00*/  IMAD.IADD R9, R9, 0x1, R10 ;  /* 0x0000000109097824 */ /* 0x000fe200078e020a */
[----:B------:R-:W-:Y:S01]  /*0f10*/  R2P PR, R11, 0x6 ;  /* 0x000000060b007804 */ /* 0x000fe20000000000 */
[----:B------:R-:W-:Y:S01]  /*0f20*/  IMAD.IADD R222, R234, 0x1, -R7 ;  /* 0x00000001eade7824 */ /* 0x000fe200078e0a07 */
[----:B------:R-:W-:Y:S01]  /*0f30*/  LEA.HI R3, R3, R236, RZ, 0x3 ;  /* 0x000000ec03037211 */ /* 0x000fe200078f18ff */
[----:B------:R-:W-:Y:S01]  /*0f40*/  IMAD.SHL.U32 R230, R236, 0x40, RZ ;  /* 0x00000040ece67824 */ /* 0x000fe200078e00ff */
[----:B------:R-:W-:Y:S01]  /*0f50*/  SHF.R.S32.HI R214, RZ, 0x3, R4 ;  /* 0x00000003ffd67819 */ /* 0x000fe20000011404 */
[----:B------:R-:W-:Y:S01]  /*0f60*/  IMAD R195, R9, 0x2, R2 ;  /* 0x0000000209c37824 */ /* 0x000fe200078e0202 */
[----:B------:R-:W-:Y:S01]  /*0f70*/  SHF.R.S32.HI R4, RZ, 0x1f, R5 ;  /* 0x0000001fff047819 */ /* 0x000fe20000011405 */
[----:B------:R-:W-:Y:S01]  /*0f80*/  IMAD.SHL.U32 R232, R3, 0x40, RZ ;  /* 0x0000004003e87824 */ /* 0x000fe200078e00ff */
[----:B------:R-:W-:-:S02]  /*0f90*/  LEA.HI R0, R0, R223, RZ, 0x1 ;  /* 0x000000df00007211 */ /* 0x000fc400078f08ff */
[----:B------:R-:W-:Y:S02]  /*0fa0*/  LOP3.LUT R230, R230, 0x1c0, RZ, 0xc0, !PT ;  /* 0x000001c0e6e67812 */ /* 0x000fe400078ec0ff */
[----:B------:R-:W-:Y:S02]  /*0fb0*/  MOV R209, 0x40 ;  /* 0x0000004000d17802 */ /* 0x000fe40000000f00 */
[----:B------:R-:W-:Y:S02]  /*0fc0*/  IADD3 R210, R195, 0x36400, RZ ;  /* 0x00036400c3d27810 */ /* 0x000fe40007ffe0ff */
[----:B------:R-:W-:Y:S02]  /*0fd0*/  LEA.HI R4, R4, R19, RZ, 0x3 ;  /* 0x0000001304047211 */ /* 0x000fe400078f18ff */
[----:B------:R-:W-:Y:S02]  /*0fe0*/  LOP3.LUT R0, R0, 0xfffffe, RZ, 0xc0, !PT ;  /* 0x00fffffe00007812 */ /* 0x000fe400078ec0ff */
[----:B------:R-:W-:-:S02]  /*0ff0*/  SHF.R.U32.HI R235, RZ, 0x3, R230 ;  /* 0x00000003ffeb7819 */ /* 0x000fc400000116e6 */
[----:B------:R-:W-:Y:S01]  /*1000*/  LOP3.LUT R232, R232, 0xfffffe00, RZ, 0xc0, !PT ;  /* 0xfffffe00e8e87812 */ /* 0x000fe200078ec0ff */
[----:B------:R-:W-:Y:S01]  /*1010*/  VIADD R208, R195, 0x36420 ;  /* 0x00036420c3d07836 */ /* 0x000fe20000000000 */
[----:B------:R-:W-:Y:S01]  /*1020*/  SEL R209, R209, 0xffffffc0, !P2 ;  /* 0xffffffc0d1d17807 */ /* 0x000fe20005000000 */
[----:B------:R-:W-:Y:S01]  /*1030*/  @P1 VIADD R208, R210, 0xffffffe0 ;  /* 0xffffffe0d2d01836 */ /* 0x000fe20000000000 */
[----:B------:R-:W-:Y:S01]  /*1040*/  LOP3.LUT R4, R4, 0xfffffff8, RZ, 0xc0, !PT ;  /* 0xfffffff804047812 */ /* 0x000fe200078ec0ff */
[----:B------:R-:W-:Y:S01]  /*1050*/  IMAD.IADD R0, R223, 0x1, -R0 ;  /* 0x00000001df007824 */ /* 0x000fe200078e0a00 */
[----:B------:R-:W-:Y:S01]  /*1060*/  CS2R R22, SRZ ;  /* 0x0000000000167805 */ /* 0x000fe2000001ff00 */
[----:B------:R-:W-:Y:S01]  /*1070*/  IMAD.IADD R210, R210, 0x1, R209 ;  /* 0x00000001d2d27824 */ /* 0x000fe200078e02d1 */
[----:B------:R-:W-:Y:S01]  /*1080*/  SHF.R.S32.HI R228, RZ, 0x1f, R19 ;  /* 0x0000001fffe47819 */ /* 0x000fe20000011413 */
[----:B------:R-:W-:Y:S01]  /*1090*/  IMAD.MOV.U32 R188, RZ, RZ, RZ ;  /* 0x000000ffffbc7224 */ /* 0x000fe200078e00ff */
[----:B------:R-:W-:Y:S01]  /*10a0*/  IADD3 R209, R209, R208, RZ ;  /* 0x000000d0d1d17210 */ /* 0x000fe20007ffe0ff */
[----:B------:R-:W-:-:S02]  /*10b0*/  IMAD.MOV.U32 R18, RZ, RZ, RZ ;  /* 0x000000ffff127224 */ /* 0x000fc400078e00ff */
[----:B------:R-:W-:Y:S02]  /*10c0*/  IMAD.MOV.U32 R219, RZ, RZ, RZ ;  /* 0x000000ffffdb7224 */ /* 0x000fe400078e00ff */
[----:B------:R-:W-:Y:S02]  /*10d0*/  IMAD.IADD R191, R19, 0x1, -R4 ;  /* 0x0000000113bf7824 */ /* 0x000fe400078e0a04 */
[----:B------:R-:W-:Y:S02]  /*10e0*/  IMAD.SHL.U32 R194, R0, 0x100, RZ ;  /* 0x0000010000c27824 */ /* 0x000fe400078e00ff */
[----:B------:R-:W-:Y:S01]  /*10f0*/  IMAD.SHL.U32 R192, R6, 0x2, RZ ;  /* 0x0000000206c07824 */ /* 0x000fe200078e00ff */
[----:B--2---:R-:W-:Y:S01]  /*1100*/  LOP3.LUT R189, R16, 0x1, RZ, 0xfc, !PT ;  /* 0x0000000110bd7812 */ /* 0x004fe200078efcff */
[----:B------:R-:W-:-:S05]  /*1110*/  IMAD.SHL.U32 R16, R222, 0x8, RZ ;  /* 0x00000008de107824 */ /* 0x000fca00078e00ff */
[----:B------:R-:W-:-:S04]  /*1120*/  LOP3.LUT R3, R230, 0x38, R16, 0xf8, !PT ;  /* 0x00000038e6037812 */ /* 0x000fc800078ef810 */
[----:B------:R-:W-:-:S05]  /*1130*/  LOP3.LUT R3, R232, R3, R235, 0xf6, !PT ;  /* 0x00000003e8037212 */ /* 0x000fca00078ef6eb */
[----:B------:R-:W-:-:S07]  /*1140*/  IMAD R229, R3, 0x2, R2 ;  /* 0x0000000203e57824 */ /* 0x000fce00078e0202 */
.L_x_4329:
        /* <DEDUP_REMOVED lines=9> */
[----:B----4-:R-:W-:Y:S01]  /*11e0*/  IMAD.MOV.U32 R27, RZ, RZ, RZ ;  /* 0x000000ffff1b7224 */ /* 0x010fe200078e00ff */
        /* <DEDUP_REMOVED lines=42> */
.L_x_4189:
[----:B------:R-:W-:Y:S02]  /*1490*/  IMAD.U32 R32, RZ, RZ, UR5 ;  /* 0x00000005ff207e24 */ /* 0x000fe4000f8e00ff */
[----:B------:R-:W-:Y:S01]  /*14a0*/  IMAD.U32 R24, RZ, RZ, UR4 ;  /* 0x00000004ff187e24 */ /* 0x000fe2000f8e00ff */
[----:B------:R-:W-:Y:S06]  /*14b0*/  @!P2 BRA `(.L_x_4190) ;  /* 0x000000000010a947 */ /* 0x000fec0003800000 */
[----:B------:R-:W-:-:S04]  /*14c0*/  IADD3 R4, P0, R216, UR8, RZ ;  /* 0x00000008d8047c10 */ /* 0x000fc8000ff1e0ff */
[----:B------:R-:W-:-:S05]  /*14d0*/  IADD3.X R5, R217, UR9, RZ, P0, !PT ;  /* 0x00000009d9057c10 */ /* 0x000fca00087fe4ff */
[----:B------:R0:W5:Y:S01]  /*14e0*/  LDG.E R24, desc[UR54][R4.64] ;  /* 0x0000003604187981 */ /* 0x000162000c1e1900 */
[----:B------:R-:W-:Y:S05]  /*14f0*/  BRA `(.L_x_4191) ;  /* 0x0000000000107947 */ /* 0x000fea0003800000 */
.L_x_4190:
[----:B------:R-:W-:Y:S05]  /*1500*/  @!P0 BRA `(.L_x_4191) ;  /* 0x00000000000c8947 */ /* 0x000fea0003800000 */
[----:B------:R-:W2:Y:S04]  /*1510*/  LDG.E R5, desc[UR54][R8.64] ;  /* 0x0000003608057981 */ /* 0x000ea8000c1e1900 */
[----:B------:R-:W2:Y:S02]  /*1520*/  LDG.E R24, desc[UR54][R8.64+0x4] ;  /* 0x0000043608187981 */ /* 0x000ea4000c1e1900 */
[----:B--2---:R-:W-:-:S07]  /*1530*/  IMAD.IADD R24, R24, 0x1, -R5 ;  /* 0x0000000118187824 */ /* 0x004fce00078e0a05 */
.L_x_4191:
        /* <DEDUP_REMOVED lines=29> */
[----:B------:R-:W-:-:S05]  /*1710*/  VIMNMX R197, R3, R0, PT ;  /* 0x0000000003c57248 */ /* 0x000fca0003fe0100 */
[----:B------:R-:W-:-:S05]  /*1720*/  IMAD R3, R197, 0x40, -R8 ;  /* 0x00000040c5037824 */ /* 0x000fca00078e0a08 */
        /* <DEDUP_REMOVED lines=30> */
.L_x_4194:
[----:B------:R-:W-:Y:S05]  /*1910*/  BSYNC B6 ;  /* 0x0000000000067941 */ /* 0x000fea0003800000 */
.L_x_4193:
        /* <DEDUP_REMOVED lines=20> */
.L_x_4196:
[----:B------:R-:W-:Y:S05]  /*1a60*/  BSYNC B6 ;  /* 0x0000000000067941 */ /* 0x000fea0003800000 */
.L_x_4195:
[----:B------:R-:W-:Y:S01]  /*1a70*/  ULDC.64 UR4, c[0x0][0xaf0] ;  /* 0x0002bc0000047ab9 */ /* 0x000fe20000000a00 */
[----:B------:R-:W0:Y:S01]  /*1a80*/  LDC R0, c[0x0][0x428] ;  /* 0x00010a00ff007b82 */ /* 0x000e220000000800 */
[----:B------:R-:W-:-:S07]  /*1a90*/  ISETP.NE.U32.AND P0, PT, RZ, UR4, PT ;  /* 0x00000004ff007c0c */ /* 0x000fce000bf05070 */
[----:B------:R-:W1:Y:S01]  /*1aa0*/  LDC.64 R28, c[0x0][0x2f0] ;  /* 0x0000bc00ff1c7b82 */ /* 0x000e620000000a00 */
[----:B------:R-:W-:Y:S01]  /*1ab0*/  ISETP.NE.AND.EX P0, PT, RZ, UR5, PT, P0 ;  /* 0x00000005ff007c0c */ /* 0x000fe2000bf05300 */
[----:B------:R-:W-:Y:S01]  /*1ac0*/  IMAD.IADD R44, R27, 0x1, R24 ;  /* 0x000000011b2c7824 */ /* 0x000fe200078e0218 */
[----:B------:R-:W-:-:S05]  /*1ad0*/  ULDC.64 UR6, c[0x0][0xb00] ;  /* 0x0002c00000067ab9 */ /* 0x000fca0000000a00 */
        /* <DEDUP_REMOVED lines=10> */
[----:B------:R-:W-:Y:S01]  /*1b80*/  SHF.R.S32.HI R17, RZ, 0x1f, R16 ;  /* 0x0000001fff117819 */ /* 0x000fe20000011410 */
[----:B------:R-:W3:Y:S01]  /*1b90*/  S2R R45, SR_TID.X ;  /* 0x00000000002d7919 */ /* 0x000ee20000002100 */
[----:B------:R-:W-:Y:S01]  /*1ba0*/  IMAD.SHL.U32 R58, R191, 0x40, RZ ;  /* 0x00000040bf3a7824 */ /* 0x000fe200078e00ff */
[----:B-1----:R-:W-:Y:S01]  /*1bb0*/  SHF.L.U64.HI R50, R28, 0x6, R29 ;  /* 0x000000061c327819 */ /* 0x002fe2000001021d */
[-C--:B------:R-:W-:Y:S01]  /*1bc0*/  IMAD R3, R15, R28.reuse, RZ ;  /* 0x0000001c0f037224 */ /* 0x080fe200078e02ff */
[----:B--2---:R-:W-:Y:S01]  /*1bd0*/  ISETP.GE.AND P2, PT, R16, R63, PT ;  /* 0x0000003f1000720c */ /* 0x004fe20003f46270 */
[CC--:B----4-:R-:W-:Y:S01]  /*1be0*/  IMAD.WIDE.U32 R4, R44.reuse, R28.reuse, RZ ;  /* 0x0000001c2c047225 */ /* 0x0d0fe200078e00ff */
[----:B------:R-:W-:Y:S01]  /*1bf0*/  SHF.R.S32.HI R39, RZ, 0x1f, R38 ;  /* 0x0000001fff277819 */ /* 0x000fe20000011426 */
[----:B------:R-:W1:Y:S01]  /*1c00*/  LDC R61, c[0x0][0x3d4] ;  /* 0x0000f500ff3d7b82 */ /* 0x000e620000000800 */
[----:B------:R-:W-:Y:S01]  /*1c10*/  SEL R13, R63, RZ, P2 ;  /* 0x000000ff3f0d7207 */ /* 0x000fe20001000000 */
[----:B------:R-:W-:Y:S01]  /*1c20*/  IMAD R3, R44, R29, R3 ;  /* 0x0000001d2c037224 */ /* 0x000fe200078e0203 */
[----:B------:R-:W-:Y:S01]  /*1c30*/  LOP3.LUT R58, R58, 0x1c0, RZ, 0xc0, !PT ;  /* 0x000001c03a3a7812 */ /* 0x000fe200078ec0ff */
[----:B------:R-:W-:Y:S01]  /*1c40*/  IMAD.WIDE.U32 R48, R19, R28, R16 ;  /* 0x0000001c13307225 */ /* 0x000fe200078e0010 */
[----:B------:R-:W-:-:S02]  /*1c50*/  P2R R72, PR, RZ, 0x4 ;  /* 0x00000004ff487803 */ /* 0x000fc40000000000 */
[----:B------:R-:W-:Y:S01]  /*1c60*/  IADD3 R5, R5, R3, RZ ;  /* 0x0000000305057210 */ /* 0x000fe20007ffe0ff */
[----:B------:R-:W2:Y:S01]  /*1c70*/  @P0 LDC R7, c[0x0][0x42c] ;  /* 0x00010b00ff070b82 */ /* 0x000ea20000000800 */
[----:B------:R-:W-:Y:S01]  /*1c80*/  IMAD.IADD R13, R16, 0x1, R13 ;  /* 0x00000001100d7824 */ /* 0x000fe200078e020d */
[----:B------:R-:W-:Y:S01]  /*1c90*/  SHF.R.U32.HI R62, RZ, 0x3, R58 ;  /* 0x00000003ff3e7819 */ /* 0x000fe2000001163a */
[----:B------:R-:W-:Y:S01]  /*1ca0*/  IMAD.SHL.U32 R51, R28, 0x40, RZ ;  /* 0x000000401c337824 */ /* 0x000fe200078e00ff */
[C---:B------:R-:W-:Y:S01]  /*1cb0*/  IADD3 R44, P2, R19.reuse, R44, RZ ;  /* 0x0000002c132c7210 */ /* 0x040fe20007f5e0ff */
[----:B0-----:R-:W-:Y:S01]  /*1cc0*/  IMAD.WIDE.U32 R10, R19, R42, R16 ;  /* 0x0000002a130a7225 */ /* 0x001fe200078e0010 */
[----:B------:R-:W-:Y:S02]  /*1cd0*/  SHF.R.S32.HI R12, RZ, 0x1f, R13 ;  /* 0x0000001fff0c7819 */ /* 0x000fe4000001140d */
[----:B------:R-:W0:Y:S01]  /*1ce0*/  @P0 LDC R9, c[0x0][0x430] ;  /* 0x00010c00ff090b82 */ /* 0x000e220000000800 */
[C---:B------:R-:W-:Y:S01]  /*1cf0*/  SHF.L.U64.HI R54, R42.reuse, 0x6, R43 ;  /* 0x000000062a367819 */ /* 0x040fe2000001022b */
[----:B------:R-:W-:Y:S01]  /*1d00*/  IMAD.SHL.U32 R55, R42, 0x40, RZ ;  /* 0x000000402a377824 */ /* 0x000fe200078e00ff */
[----:B------:R-:W-:Y:S01]  /*1d10*/  IADD3 R80, R16, 0x20, RZ ;  /* 0x0000002010507810 */ /* 0x000fe20007ffe0ff */
[C---:B---3--:R-:W-:Y:S01]  /*1d20*/  IMAD.SHL.U32 R53, R26.reuse, 0x40, RZ ;  /* 0x000000401a357824 */ /* 0x048fe200078e00ff */
[----:B------:R-:W-:Y:S01]  /*1d30*/  SHF.L.U64.HI R52, R26, 0x6, R27 ;  /* 0x000000061a347819 */ /* 0x000fe2000001021b */
[----:B------:R-:W-:-:S02]  /*1d40*/  IMAD.SHL.U32 R63, R63, 0x2, RZ ;  /* 0x000000023f3f7824 */ /* 0x000fc400078e00ff */
[----:B------:R-:W3:Y:S01]  /*1d50*/  LDC R60, c[0x0][0x2e4] ;  /* 0x0000b900ff3c7b82 */ /* 0x000ee20000000800 */
[----:B------:R-:W-:-:S05]  /*1d60*/  SHF.R.U32.HI R45, RZ, 0x7, R45 ;  /* 0x00000007ff2d7819 */ /* 0x000fca000001162d */
[----:B------:R-:W-:Y:S02]  /*1d70*/  VIADD R59, R45, 0x8 ;  /* 0x000000082d3b7836 */ /* 0x000fe40000000000 */
[----:B--2---:R-:W-:-:S04]  /*1d80*/  @P0 IMAD.HI.U32 R0, R186, R7, RZ ;  /* 0x00000007ba000227 */ /* 0x004fc800078e00ff */
[----:B------:R-:W-:Y:S01]  /*1d90*/  IMAD.X R45, R228, 0x1, R15, P2 ;  /* 0x00000001e42d7824 */ /* 0x000fe200010e060f */
[----:B0-----:R-:W-:Y:S02]  /*1da0*/  @P0 SHF.R.U32.HI R186, RZ, R9, R0 ;  /* 0x00000009ffba0219 */ /* 0x001fe40000011600 */
        /* <DEDUP_REMOVED lines=22> */
[----:B------:R-:W-:Y:S02]  /*1f10*/  IMAD R8, R0, UR4, RZ ;  /* 0x0000000400087c24 */ /* 0x000fe4000f8e02ff */
[----:B------:R-:W-:Y:S01]  /*1f20*/  IMAD.IADD R0, R41, 0x1, R3 ;  /* 0x0000000129007824 */ /* 0x000fe200078e0203 */
[----:B------:R-:W-:Y:S01]  /*1f30*/  IADD3 R3, P0, R40, R48, RZ ;  /* 0x0000003028037210 */ /* 0x000fe20007f1e0ff */
[----:B------:R-:W-:-:S02]  /*1f40*/  IMAD R4, R228, R26, RZ ;  /* 0x0000001ae4047224 */ /* 0x000fc400078e02ff */
[C---:B------:R-:W-:Y:S01]  /*1f50*/  IMAD.WIDE.U32 R36, R9.reuse, UR4, R6 ;  /* 0x0000000409247c25 */ /* 0x040fe2000f8e0006 */
[----:B------:R-:W-:Y:S01]  /*1f60*/  IADD3.X R48, R0, R49, R5, P0, !PT ;  /* 0x0000003100307210 */ /* 0x000fe200007fe405 */
[----:B------:R-:W-:Y:S01]  /*1f70*/  ULDC UR4, c[0x0][0x2e4] ;  /* 0x0000b90000047ab9 */ /* 0x000fe20000000800 */
[----:B------:R-:W-:Y:S01]  /*1f80*/  LEA.HI R49, R12, R13, RZ, 0x3 ;  /* 0x0000000d0c317211 */ /* 0x000fe200078f18ff */
[----:B------:R-:W-:Y:S01]  /*1f90*/  IMAD R75, R9, UR5, R8 ;  /* 0x00000005094b7c24 */ /* 0x000fe2000f8e0208 */
[----:B------:R-:W-:Y:S01]  /*1fa0*/  ISETP.GE.AND P0, PT, R16, UR4, PT ;  /* 0x0000000410007c0c */ /* 0x000fe2000bf06270 */
[----:B------:R-:W-:Y:S01]  /*1fb0*/  IMAD R21, R19, R27, R4 ;  /* 0x0000001b13157224 */ /* 0x000fe200078e0204 */
[----:B------:R-:W-:Y:S01]  /*1fc0*/  LOP3.LUT R69, R49, 0xfffffff8, RZ, 0xc0, !PT ;  /* 0xfffffff831457812 */ /* 0x000fe200078ec0ff */
[----:B------:R-:W-:Y:S01]  /*1fd0*/  IMAD.WIDE.U32 R8, R19, R26, R16 ;  /* 0x0000001a13087225 */ /* 0x000fe200078e0010 */
[----:B------:R-:W-:Y:S02]  /*1fe0*/  ISETP.GE.AND P1, PT, R80, UR4, PT ;  /* 0x0000000450007c0c */ /* 0x000fe4000bf26270 */
[----:B------:R-:W-:Y:S01]  /*1ff0*/  SHF.R.S32.HI R73, RZ, 0x1f, R69 ;  /* 0x0000001fff497819 */ /* 0x000fe20000011445 */
[----:B------:R-:W-:-:S02]  /*2000*/  IMAD R6, R228, R42, RZ ;  /* 0x0000002ae4067224 */ /* 0x000fc400078e02ff */
[----:B------:R-:W-:-:S04]  /*2010*/  IMAD.WIDE.U32 R4, R19, R26, R38 ;  /* 0x0000001a13047225 */ /* 0x000fc800078e0026 */
[----:B------:R-:W-:Y:S02]  /*2020*/  IMAD.IADD R9, R21, 0x1, R9 ;  /* 0x0000000115097824 */ /* 0x000fe400078e0209 */
[----:B------:R-:W-:Y:S02]  /*2030*/  IMAD R25, R19, R43, R6 ;  /* 0x0000002b13197224 */ /* 0x000fe400078e0206 */
[----:B------:R-:W-:Y:S01]  /*2040*/  IMAD.IADD R5, R5, 0x1, R21 ;  /* 0x0000000105057824 */ /* 0x000fe200078e0215 */
[----:B-----5:R-:W-:Y:S01]  /*2050*/  SHF.R.S32.HI R21, RZ, 0x1f, R33 ;  /* 0x0000001fff157819 */ /* 0x020fe20000011421 */
[----:B------:R-:W-:Y:S01]  /*2060*/  IMAD.WIDE.U32 R6, R19, R42, R38 ;  /* 0x0000002a13067225 */ /* 0x000fe200078e0026 */
[----:B------:R-:W-:-:S03]  /*2070*/  IADD3 R11, R25, R11, RZ ;  /* 0x0000000b190b7210 */ /* 0x000fc60007ffe0ff */
[----:B------:R-:W-:Y:S02]  /*2080*/  IMAD.IADD R7, R7, 0x1, R25 ;  /* 0x0000000107077824 */ /* 0x000fe400078e0219 */
[C---:B------:R-:W-:Y:S02]  /*2090*/  IMAD R12, R21.reuse, R42, RZ ;  /* 0x0000002a150c7224 */ /* 0x040fe400078e02ff */
[----:B------:R-:W-:Y:S02]  /*20a0*/  IMAD R14, R21, R26, RZ ;  /* 0x0000001a150e7224 */ /* 0x000fe400078e02ff */
[C---:B------:R-:W-:Y:S02]  /*20b0*/  IMAD R71, R33.reuse, R43, R12 ;  /* 0x0000002b21477224 */ /* 0x040fe400078e020c */
[----:B------:R-:W-:-:S04]  /*20c0*/  IMAD.WIDE.U32 R28, R33, R42, R10 ;  /* 0x0000002a211c7225 */ /* 0x000fc800078e000a */
[C---:B------:R-:W-:Y:S02]  /*20d0*/  IMAD.WIDE.U32 R20, R33.reuse, R42, R6 ;  /* 0x0000002a21147225 */ /* 0x040fe400078e0006 */
[----:B------:R-:W0:Y:S02]  /*20e0*/  LDC.64 R42, c[0x0][0x2d8] ;  /* 0x0000b600ff2a7b82 */ /* 0x000e240000000a00 */
[----:B------:R-:W-:Y:S01]  /*20f0*/  IMAD.WIDE.U32 R30, R33, R26, R4 ;  /* 0x0000001a211e7225 */ /* 0x000fe200078e0004 */
[----:B------:R-:W-:-:S03]  /*2100*/  LOP3.LUT R5, R58, 0x18, R16, 0xf8, !PT ;  /* 0x000000183a057812 */ /* 0x000fc600078ef810 */
[----:B------:R-:W-:Y:S01]  /*2110*/  IMAD R13, R33, R27, R14 ;  /* 0x0000001b210d7224 */ /* 0x000fe200078e020e */
[----:B------:R-:W-:Y:S01]  /*2120*/  LOP3.LUT R5, R5, R62, RZ, 0x3c, !PT ;  /* 0x0000003e05057212 */ /* 0x000fe200078e3cff */
[----:B------:R-:W-:-:S03]  /*2130*/  IMAD.WIDE.U32 R34, R33, R26, R8 ;  /* 0x0000001a21227225 */ /* 0x000fc600078e0008 */
[----:B------:R-:W-:Y:S01]  /*2140*/  IADD3 R66, R31, R13, RZ ;  /* 0x0000000d1f427210 */ /* 0x000fe20007ffe0ff */
[----:B------:R-:W-:Y:S01]  /*2150*/  IMAD R64, R212, 0x200, R5 ;  /* 0x00000200d4407824 */ /* 0x000fe200078e0205 */
[----:B------:R-:W-:Y:S01]  /*2160*/  LOP3.LUT R5, R58, 0x38, R49, 0xf8, !PT ;  /* 0x000000383a057812 */ /* 0x000fe200078ef831 */
[----:B------:R-:W-:Y:S02]  /*2170*/  IMAD.IADD R67, R71, 0x1, R29 ;  /* 0x0000000147437824 */ /* 0x000fe400078e021d */
[----:B------:R-:W-:Y:S01]  /*2180*/  IMAD.IADD R65, R13, 0x1, R35 ;  /* 0x000000010d417824 */ /* 0x000fe200078e0223 */
[----:B------:R-:W-:Y:S01]  /*2190*/  LOP3.LUT R5, R5, R62, RZ, 0x3c, !PT ;  /* 0x0000003e05057212 */ /* 0x000fe200078e3cff */
[----:B------:R-:W-:Y:S02]  /*21a0*/  IMAD.IADD R71, R21, 0x1, R71 ;  /* 0x0000000115477824 */ /* 0x000fe400078e0247 */
[----:B------:R-:W-:Y:S02]  /*21b0*/  IMAD.IADD R75, R37, 0x1, R75 ;  /* 0x00000001254b7824 */ /* 0x000fe400078e024b */
[----:B-1-3--:R-:W-:-:S07]  /*21c0*/  IMAD R68, R212, 0x200, R5 ;  /* 0x00000200d4447824 */ /* 0x00afce00078e0205 */
.L_x_4226:
[----:B------:R-:W-:Y:S01]  /*21d0*/  VIADD R47, R47, 0xffffffff ;  /* 0xffffffff2f2f7836 */ /* 0x000fe20000000000 */
[----:B------:R-:W-:Y:S01]  /*21e0*/  ISETP.GE.AND P3, PT, R61, 0x1, PT ;  /* 0x000000013d00780c */ /* 0x000fe20003f66270 */
[----:B--2---:R-:W-:Y:S01]  /*21f0*/  IMAD.SHL.U32 R25, R23, 0x1000, RZ ;  /* 0x0000100017197824 */ /* 0x004fe200078e00ff */
        /* <DEDUP_REMOVED lines=8> */
[----:B0-----:R-:W-:Y:S01]  /*2280*/  LEA R12, P4, R4, R42, 0x1 ;  /* 0x0000002a040c7211 */ /* 0x001fe200078808ff */
        /* <DEDUP_REMOVED lines=29> */
[----:B------:R-:W-:-:S03]  /*2460*/  IADD3 R8, R38, 0x10, RZ ;  /* 0x0000001026087810 */ /* 0x000fc60007ffe0ff */
        /* <DEDUP_REMOVED lines=14> */
.L_x_4201:
[----:B------:R-:W-:Y:S05]  /*2550*/  BSYNC B1 ;  /* 0x0000000000017941 */ /* 0x000fea0003800000 */
.L_x_4200:
[----:B------:R-:W-:Y:S01]  /*2560*/  ISETP.NE.AND P3, PT, R189, 0x3, PT ;  /* 0x00000003bd00780c */ /* 0x000fe20003f65270 */
[----:B-----5:R-:W-:Y:S02]  /*2570*/  IMAD.MOV.U32 R4, RZ, RZ, R8 ;  /* 0x000000ffff047224 */ /* 0x020fe400078e0008 */
[----:B------:R-:W-:Y:S02]  /*2580*/  IMAD.MOV.U32 R5, RZ, RZ, R9 ;  /* 0x000000ffff057224 */ /* 0x000fe400078e0009 */
        /* <DEDUP_REMOVED lines=12> */
.L_x_4202:
[----:B------:R-:W-:Y:S01]  /*2650*/  IMAD R70, R23, 0x8, R2 ;  /* 0x0000000817467824 */ /* 0x000fe200078e0202 */
[----:B------:R-:W-:Y:S01]  /*2660*/  SHF.L.U32 R57, R188, 0x1f, RZ ;  /* 0x0000001fbc397819 */ /* 0x000fe200000006ff */
[----:B------:R-:W-:Y:S03]  /*2670*/  BSSY B1, `(.L_x_4203) ;  /* 0x0000003000017945 */ /* 0x000fe60003800000 */
[----:B------:R-:W0:Y:S02]  /*2680*/  SYNCS.PHASECHK.TRANS64.TRYWAIT P5, [R70+URZ+0x38890], R57 ;  /* 0x03889039460075a7 */ /* 0x000e2400080a017f */
[----:B0-----:R-:W-:Y:S05]  /*2690*/  @!P5 BRA `(.L_x_4204) ;  /* 0x0000019800f8d947 */ /* 0x001fea0003800000 */
.L_x_4431:
[----:B------:R-:W-:Y:S05]  /*26a0*/  BSYNC B1 ;  /* 0x0000000000017941 */ /* 0x000fea0003800000 */
.L_x_4203:
        /* <DEDUP_REMOVED lines=48> */
.L_x_4209:
[----:B------:R-:W-:Y:S05]  /*29b0*/  BSYNC B2 ;  /* 0x0000000000027941 */ /* 0x000fea0003800000 */
.L_x_4208:
[----:B--2---:R1:W-:Y:S02]  /*29c0*/  STG.E.128 desc[UR54][R12.64], R4 ;  /* 0x000000040c007986 */ /* 0x0043e4000c101d36 */
.L_x_4207:
[----:B------:R-:W-:Y:S05]  /*29d0*/  BSYNC B1 ;  /* 0x0000000000017941 */ /* 0x000fea0003800000 */
.L_x_4206:
        /* <DEDUP_REMOVED lines=52> */
.L_x_4211:
[----:B------:R-:W-:Y:S05]  /*2d20*/  BSYNC B1 ;  /* 0x0000000000017941 */ /* 0x000fea0003800000 */
.L_x_4210:
[----:B-1----:R1:W-:Y:S01]  /*2d30*/  STG.E.128 desc[UR54][R12.64+0x40], R4 ;  /* 0x000040040c007986 */ /* 0x0023e2000c101d36 */
[----:B------:R-:W-:Y:S05]  /*2d40*/  BRA `(.L_x_4205) ;  /* 0x0000000c000c7947 */ /* 0x000fea0003800000 */
.L_x_4199:
        /* <DEDUP_REMOVED lines=33> */
[----:B------:R-:W-:-:S02]  /*2f60*/  IMAD.MOV.U32 R13, RZ, RZ, R11 ;  /* 0x000000ffff0d7224 */ /* 0x000fc400078e000b */
[----:B------:R-:W-:Y:S02]  /*2f70*/  IMAD.MOV.U32 R24, RZ, RZ, R8 ;  /* 0x000000ffff187224 */ /* 0x000fe400078e0008 */
[----:B------:R-:W-:Y:S01]  /*2f80*/  IMAD.MOV.U32 R26, RZ, RZ, R9 ;  /* 0x000000ffff1a7224 */ /* 0x000fe200078e0009 */
[----:B------:R-:W-:Y:S02]  /*2f90*/  PRMT R86, R13, 0x7610, R86 ;  /* 0x000076100d567816 */ /* 0x000fe40000000056 */
[----:B------:R-:W-:Y:S02]  /*2fa0*/  PRMT R94, R12, 0x5410, R24 ;  /* 0x000054100c5e7816 */ /* 0x000fe40000000018 */
[----:B------:R-:W-:Y:S01]  /*2fb0*/  PRMT R82, R26, 0x7610, R82 ;  /* 0x000076101a527816 */ /* 0x000fe20000000052 */
[----:B------:R-:W-:Y:S06]  /*2fc0*/  @!P3 BRA `(.L_x_4212) ;  /* 0x000000000004b947 */ /* 0x000fec0003800000 */
[----:B------:R-:W-:Y:S01]  /*2fd0*/  BPT.TRAP 0x1 ;  /* 0x000000040000795c */ /* 0x000fe20000300000 */
.L_x_4212:
[----:B------:R-:W-:Y:S01]  /*2fe0*/  IMAD R70, R23, 0x8, R2 ;  /* 0x0000000817467824 */ /* 0x000fe200078e0202 */
[----:B------:R-:W-:Y:S01]  /*2ff0*/  SHF.L.U32 R57, R188, 0x1f, RZ ;  /* 0x0000001fbc397819 */ /* 0x000fe200000006ff */
[----:B------:R-:W-:Y:S03]  /*3000*/  BSSY B1, `(.L_x_4213) ;  /* 0x0000003000017945 */ /* 0x000fe60003800000 */
[----:B------:R-:W0:Y:S02]  /*3010*/  SYNCS.PHASECHK.TRANS64.TRYWAIT P5, [R70+URZ+0x38890], R57 ;  /* 0x03889039460075a7 */ /* 0x000e2400080a017f */
[----:B0-----:R-:W-:Y:S05]  /*3020*/  @!P5 BRA `(.L_x_4214) ;  /* 0x0000019000a8d947 */ /* 0x001fea0003800000 */
.L_x_4432:
[----:B------:R-:W-:Y:S05]  /*3030*/  BSYNC B1 ;  /* 0x0000000000017941 */ /* 0x000fea0003800000 */
.L_x_4213:
[----:B------:R-:W-:Y:S01]  /*3040*/  ISETP.GE.OR P5, PT, R19, R56, P0 ;  /* 0x000000381300720c */ /* 0x000fe200007a6670 */
[----:B------:R-:W-:Y:S01]  /*3050*/  ULDC.64 UR4, c[0x0][0x2f0] ;  /* 0x0000bc0000047ab9 */ /* 0x000fe20000000a00 */
[----:B------:R-:W-:Y:S01]  /*3060*/  MOV R76, R14 ;  /* 0x0000000e004c7202 */ /* 0x000fe20000000f00 */
[----:B------:R-:W-:-:S04]  /*3070*/  IMAD R12, R228, UR4, RZ ;  /* 0x00000004e40c7c24 */ /* 0x000fc8000f8e02ff */
[----:B------:R-:W-:-:S04]  /*3080*/  IMAD.WIDE.U32 R76, R19, UR4, R76 ;  /* 0x00000004134c7c25 */ /* 0x000fc8000f8e004c */
[----:B------:R-:W-:Y:S02]  /*3090*/  IMAD R93, R19, UR5, R12 ;  /* 0x00000005135d7c24 */ /* 0x000fe4000f8e020c */
        /* <DEDUP_REMOVED lines=107> */
.L_x_4216:
[----:B------:R-:W-:Y:S05]  /*3750*/  BSYNC B1 ;  /* 0x0000000000017941 */ /* 0x000fea0003800000 */
.L_x_4215:
        /* <DEDUP_REMOVED lines=10> */
.L_x_4198:
[----:B------:R-:W-:-:S13]  /*3800*/  ISETP.NE.AND P3, PT, R189, 0x3, PT ;  /* 0x00000003bd00780c */ /* 0x000fda0003f65270 */
[----:B------:R-:W-:Y:S05]  /*3810*/  @!P3 BRA `(.L_x_4217) ;  /* 0x000000000004b947 */ /* 0x000fea0003800000 */
[----:B------:R-:W-:Y:S01]  /*3820*/  BPT.TRAP 0x1 ;  /* 0x000000040000795c */ /* 0x000fe20000300000 */
.L_x_4217:
        /* <DEDUP_REMOVED lines=8> */
.L_x_4433:
[----:B------:R-:W-:Y:S05]  /*38b0*/  BSYNC B1 ;  /* 0x0000000000017941 */ /* 0x000fea0003800000 */
.L_x_4218:
[----:B------:R-:W-:Y:S05]  /*38c0*/  @P4 BRA `(.L_x_4205) ;  /* 0x00000000002c4947 */ /* 0x000fea0003800000 */
[----:B------:R-:W-:Y:S01]  /*38d0*/  @!P1 LOP3.LUT P4, RZ, R191, 0x4, RZ, 0xc0, !PT ;  /* 0x00000004bfff9812 */ /* 0x000fe2000788c0ff */
[----:B------:R-:W-:Y:S01]  /*38e0*/  @!P1 VIADD R4, R64, 0x20 ;  /* 0x0000002040049836 */ /* 0x000fe20000000000 */
[----:B------:R-:W-:Y:S02]  /*38f0*/  PLOP3.LUT P5, PT, PT, PT, PT, 0x8, 0x0 ;  /* 0x000000000000781c */ /* 0x000fe40003fae170 */
[----:B------:R-:W-:-:S13]  /*3900*/  @!P1 PLOP3.LUT P5, PT, P4, PT, PT, 0x80, 0x0 ;  /* 0x000000000000981c */ /* 0x000fda00027af070 */
[----:B------:R-:W-:-:S05]  /*3910*/  @P5 VIADD R4, R64, 0xffffffe0 ;  /* 0xffffffe040045836 */ /* 0x000fca0000000000 */
[----:B------:R-:W-:Y:S02]  /*3920*/  @!P1 IADD3 R25, R25, R4, RZ ;  /* 0x0000000419199210 */ /* 0x000fe40007ffe0ff */
[----:B------:R-:W1:Y:S03]  /*3930*/  @!P0 LDS.128 R4, [R24+0x22400] ;  /* 0x0224000018048984 */ /* 0x000e660000000c00 */
[----:B------:R-:W-:-:S06]  /*3940*/  @!P1 IMAD R8, R25, 0x2, R2 ;  /* 0x0000000219089824 */ /* 0x000fcc00078e0202 */
[----:B------:R-:W2:Y:S04]  /*3950*/  @!P1 LDS.128 R8, [R8+0x22400] ;  /* 0x0224000008089984 */ /* 0x000ea80000000c00 */
[----:B-1----:R1:W-:Y:S04]  /*3960*/  @!P0 STG.E.128 desc[UR54][R12.64], R4 ;  /* 0x000000040c008986 */ /* 0x0023e8000c101d36 */
[----:B--2---:R1:W-:Y:S02]  /*3970*/  @!P1 STG.E.128 desc[UR54][R12.64+0x40], R8 ;  /* 0x000040080c009986 */ /* 0x0043e4000c101d36 */
.L_x_4205:
[----:B------:R-:W-:Y:S05]  /*3980*/  BSYNC B0 ;  /* 0x0000000000007941 */ /* 0x000fea0003800000 */
.L_x_4197:
        /* <DEDUP_REMOVED lines=17> */
.L_x_4221:
[----:B------:R-:W-:Y:S05]  /*3aa0*/  BSYNC B0 ;  /* 0x0000000000007941 */ /* 0x000fea0003800000 */
.L_x_4220:
[----:B------:R-:W4:Y:S01]  /*3ab0*/  SYNCS.PHASECHK.TRANS64.TRYWAIT P5, [R70+URZ+0x388b0], R57 ;  /* 0x0388b039460075a7 */ /* 0x000f2200080a017f */
[----:B------:R-:W-:Y:S01]  /*3ac0*/  BSSY B0, `(.L_x_4222) ;  /* 0x0000003000007945 */ /* 0x000fe20003800000 */
[----:B------:R-:W-:-:S03]  /*3ad0*/  ISETP.GE.AND P3, PT, R19, R56, PT ;  /* 0x000000381300720c */ /* 0x000fc60003f66270 */
[----:B----4-:R-:W-:Y:S10]  /*3ae0*/  @!P5 BRA `(.L_x_4223) ;  /* 0x000001880020d947 */ /* 0x010ff40003800000 */
.L_x_4434:
[----:B------:R-:W-:Y:S05]  /*3af0*/  BSYNC B0 ;  /* 0x0000000000007941 */ /* 0x000fea0003800000 */
.L_x_4222:
        /* <DEDUP_REMOVED lines=9> */
[----:B------:R-:W-:Y:S01]  /*3b90*/  ULDC.64 UR4, c[0x0][0x308] ;  /* 0x0000c20000047ab9 */ /* 0x000fe20000000a00 */
[----:B------:R-:W-:-:S02]  /*3ba0*/  IADD3 R4, R16, 0x40, RZ ;  /* 0x0000004010047810 */ /* 0x000fc40007ffe0ff */
[----:B------:R-:W-:Y:S01]  /*3bb0*/  IMAD R9, R23, 0x8000, R64 ;  /* 0x0000800017097824 */ /* 0x000fe200078e0240 */
[C---:B------:R-:W-:Y:S01]  /*3bc0*/  LEA R56, P5, R6.reuse, UR4, 0x1 ;  /* 0x0000000406387c11 */ /* 0x040fe2000f8a08ff */
[----:B------:R-:W-:Y:S01]  /*3bd0*/  IMAD.IADD R5, R7, 0x1, R5 ;  /* 0x0000000107057824 */ /* 0x000fe200078e0205 */
[----:B------:R-:W-:Y:S01]  /*3be0*/  ULDC UR4, c[0x0][0x310] ;  /* 0x0000c40000047ab9 */ /* 0x000fe20000000800 */
[C---:B------:R-:W-:Y:S02]  /*3bf0*/  VIADD R77, R9.reuse, 0x20 ;  /* 0x00000020094d7836 */ /* 0x040fe40000000000 */
[C---:B------:R-:W-:Y:S01]  /*3c00*/  @P3 VIADD R77, R9.reuse, 0xffffffe0 ;  /* 0xffffffe0094d3836 */ /* 0x040fe20000000000 */
[----:B0---4-:R-:W-:Y:S01]  /*3c10*/  LEA.HI.X R57, R6, UR5, R5, 0x1, P5 ;  /* 0x0000000506397c11 */ /* 0x011fe2000a8f0c05 */
[----:B---3--:R-:W-:Y:S01]  /*3c20*/  IMAD R78, R9, 0x2, R2 ;  /* 0x00000002094e7824 */ /* 0x008fe200078e0202 */
[C---:B------:R-:W-:Y:S01]  /*3c30*/  ISETP.GE.AND P5, PT, R16.reuse, UR4, PT ;  /* 0x0000000410007c0c */ /* 0x040fe2000bfa6270 */
[----:B------:R-:W-:Y:S01]  /*3c40*/  VIADD R12, R16, 0x80 ;  /* 0x00000080100c7836 */ /* 0x000fe20000000000 */
        /* <DEDUP_REMOVED lines=40> */
[----:B------:R-:W-:Y:S02]  /*3ed0*/  ISETP.GE.AND P3, PT, R76, UR4, PT ;  /* 0x000000044c007c0c */ /* 0x000fe4000bf66270 */
[----:B------:R-:W-:-:S07]  /*3ee0*/  IADD3 R76, R16, 0x160, RZ ;  /* 0x00000160104c7810 */ /* 0x000fce0007ffe0ff */
        /* <DEDUP_REMOVED lines=18> */
.L_x_4225:
[----:B------:R-:W-:Y:S05]  /*4010*/  BSYNC B0 ;  /* 0x0000000000007941 */ /* 0x000fea0003800000 */
.L_x_4224:
        /* <DEDUP_REMOVED lines=16> */
[----:B----4-:R-:W-:Y:S06]  /*4120*/  @P2 BRA `(.L_x_4226) ;  /* 0xffffffe000282947 */ /* 0x010fec000383ffff */
.L_x_4192:
[----:B-1----:R-:W4:Y:S01]  /*4130*/  LDL R4, [R1+0x4] ;  /* 0x0000040001047983 */ /* 0x002f220000100800 */
[----:B------:R-:W-:Y:S01]  /*4140*/  BSSY B0, `(.L_x_4227) ;  /* 0x0000049000007945 */ /* 0x000fe20003800000 */
        /* <DEDUP_REMOVED lines=61> */
[----:B--2---:R-:W-:Y:S02]  /*4520*/  CS2R R24, SRZ ;  /* 0x0000000000187805 */ /* 0x004fe4000001ff00 */
[----:B------:R-:W-:Y:S01]  /*4530*/  MOV R174, RZ ;  /* 0x000000ff00ae7202 */ /* 0x000fe20000000f00 */
[----:B------:R-:W-:Y:S02]  /*4540*/  IMAD.MOV.U32 R31, RZ, RZ, RZ ;  /* 0x000000ffff1f7224 */ /* 0x000fe400078e00ff */
[----:B------:R-:W-:Y:S02]  /*4550*/  IMAD.MOV.U32 R7, RZ, RZ, RZ ;  /* 0x000000ffff077224 */ /* 0x000fe400078e00ff */
[----:B------:R-:W-:Y:S02]  /*4560*/  IMAD.MOV.U32 R176, RZ, RZ, RZ ;  /* 0x000000ffffb07224 */ /* 0x000fe400078e00ff */
[----:B------:R-:W-:Y:S02]  /*4570*/  IMAD.MOV.U32 R27, RZ, RZ, RZ ;  /* 0x000000ffff1b7224 */ /* 0x000fe400078e00ff */
[----:B------:R-:W-:Y:S01]  /*4580*/  IMAD.MOV.U32 R5, RZ, RZ, RZ ;  /* 0x000000ffff057224 */ /* 0x000fe200078e00ff */
[----:B----4-:R-:W-:Y:S01]  /*4590*/  ISETP.NE.AND P0, PT, R4, 0x1, PT ;  /* 0x000000010400780c */ /* 0x010fe20003f05270 */
[----:B------:R-:W-:-:S12]  /*45a0*/  @P3 BRA `(.L_x_4228) ;  /* 0x0000000000083947 */ /* 0x000fd80003800000 */
[----:B------:R-:W0:Y:S02]  /*45b0*/  FENCE.VIEW.ASYNC.G ;  /* 0x00000000000073c6 */ /* 0x000e240000000100 */
[----:B0-----:R-:W-:Y:S06]  /*45c0*/  BAR.ARV 0xc, 0x120 ;  /* 0x0304800000007b1d */ /* 0x001fec0000002000 */
.L_x_4228:
[----:B------:R-:W-:Y:S05]  /*45d0*/  BSYNC B0 ;  /* 0x0000000000007941 */ /* 0x000fea0003800000 */
.L_x_4227:
[----:B------:R-:W-:Y:S01]  /*45e0*/  BSSY B7, `(.L_x_4229) ;  /* 0x0000ee4000077945 */ /* 0x000fe20003800000 */
[----:B------:R-:W-:Y:S01]  /*45f0*/  IMAD.MOV.U32 R175, RZ, RZ, RZ ;  /* 0x000000ffffaf7224 */ /* 0x000fe200078e00ff */
[----:B------:R-:W-:Y:S02]  /*4600*/  MOV R177, RZ ;  /* 0x000000ff00b17202 */ /* 0x000fe40000000f00 */
[----:B------:R-:W-:Y:S05]  /*4610*/  @!P0 BRA `(.L_x_4230) ;  /* 0x0000001800408947 */ /* 0x000fea0003800000 */
        /* <DEDUP_REMOVED lines=31> */
[----:B-1----:R-:W-:-:S03]  /*4810*/  LOP3.LUT R20, R20, 0x7f, RZ, 0xc0, !PT ;  /* 0x0000007f14147812 */ /* 0x002fc600078ec0ff */
[----:B------:R-:W-:Y:S01]  /*4820*/  IMAD R6, R18, 0x1000, R15 ;  /* 0x0000100012067824 */ /* 0x000fe200078e020f */
[----:B------:R-:W-:-:S03]  /*4830*/  ISETP.NE.AND P2, PT, R20, RZ, PT ;  /* 0x000000ff1400720c */ /* 0x000fc60003f45270 */
[C---:B------:R-:W-:Y:S01]  /*4840*/  VIADD R8, R6.reuse, 0x80 ;  /* 0x0000008006087836 */ /* 0x040fe20000000000 */
[C---:B------:R-:W-:Y:S01]  /*4850*/  R2UR UR6, R6.reuse ;  /* 0x00000000060672ca */ /* 0x040fe200000e0000 */
[C---:B------:R-:W-:Y:S02]  /*4860*/  VIADD R12, R6.reuse, 0x100 ;  /* 0x00000100060c7836 */ /* 0x040fe40000000000 */
[----:B------:R-:W-:-:S06]  /*4870*/  VIADD R6, R6, 0x180 ;  /* 0x0000018006067836 */ /* 0x000fcc0000000000 */
[----:B------:R-:W-:-:S04]  /*4880*/  @!P2 IMAD R0, R18, 0x8, R2 ;  /* 0x000000081200a824 */ /* 0x000fc800078e0202 */
[----:B------:R-:W-:Y:S01]  /*4890*/  HGMMA.64x256x16.F32 R24, gdesc[UR4].tnspB, RZ, !UPT, gsb0 ;  /* 0x43e00000041879f0 */ /* 0x000fe2000c0008ff */
[----:B------:R-:W-:Y:S02]  /*48a0*/  R2UR UR4, R10 ;  /* 0x000000000a0472ca */ /* 0x000fe400000e0000 */
[----:B------:R-:W-:Y:S02]  /*48b0*/  R2UR UR5, R11 ;  /* 0x000000000b0572ca */ /* 0x000fe400000e0000 */
[----:B------:R-:W-:Y:S01]  /*48c0*/  R2UR UR6, R8 ;  /* 0x00000000080672ca */ /* 0x000fe200000e0000 */
[----:B------:R-:W-:Y:S01]  /*48d0*/  VIADD R8, R4, 0x4 ;  /* 0x0000000404087836 */ /* 0x000fe20000000000 */
[----:B------:R-:W-:Y:S02]  /*48e0*/  R2UR UR7, R9 ;  /* 0x00000000090772ca */ /* 0x000fe400000e0000 */
[----:B------:R-:W-:Y:S02]  /*48f0*/  MOV R9, 0x40000040 ;  /* 0x4000004000097802 */ /* 0x000fe40000000f00 */
[----:B------:R-:W-:-:S04]  /*4900*/  @!P2 IADD3 R0, R0, 0x38860, RZ ;  /* 0x000388600000a810 */ /* 0x000fc80007ffe0ff */
[----:B------:R-:W-:Y:S01]  /*4910*/  @!P2 PRMT R0, RZ, 0x654, R0 ;  /* 0x00000654ff00a816 */ /* 0x000fe20000000000 */
[----:B------:R-:W-:Y:S02]  /*4920*/  WARPGROUP.DEPBAR.LE gsb0, 0x0 ;  /* 0x00008000000079c5 */ /* 0x000fe40000010000 */
[----:B------:R-:W-:-:S10]  /*4930*/  WARPGROUP.ARRIVE ;  /* 0x00000000000079c5 */ /* 0x000fd40000000000 */
[----:B------:R-:W-:Y:S01]  /*4940*/  HGMMA.64x256x16.F32 R24, gdesc[UR4].tnspB, R24, gsb0 ;  /* 0x43e00000041879f0 */ /* 0x000fe20008000818 */
[----:B------:R-:W-:Y:S02]  /*4950*/  R2UR UR4, R8 ;  /* 0x00000000080472ca */ /* 0x000fe400000e0000 */
[----:B------:R-:W-:Y:S02]  /*4960*/  R2UR UR5, R9 ;  /* 0x00000000090572ca */ /* 0x000fe400000e0000 */
[----:B------:R-:W-:Y:S01]  /*4970*/  R2UR UR6, R12 ;  /* 0x000000000c0672ca */ /* 0x000fe200000e0000 */
[----:B------:R-:W-:Y:S01]  /*4980*/  VIADD R12, R4, 0x6 ;  /* 0x00000006040c7836 */ /* 0x000fe20000000000 */
[----:B------:R-:W-:Y:S01]  /*4990*/  R2UR UR7, R13 ;  /* 0x000000000d0772ca */ /* 0x000fe200000e0000 */
[----:B------:R-:W-:Y:S01]  /*49a0*/  IMAD.MOV.U32 R13, RZ, RZ, 0x40000040 ;  /* 0x40000040ff0d7424 */ /* 0x000fe200078e00ff */
[----:B------:R-:W-:Y:S02]  /*49b0*/  WARPGROUP.DEPBAR.LE gsb0, 0x0 ;  /* 0x00008000000079c5 */ /* 0x000fe40000010000 */
[----:B------:R-:W-:-:S15]  /*49c0*/  WARPGROUP.ARRIVE ;  /* 0x00000000000079c5 */ /* 0x000fde0000000000 */
[----:B------:R-:W-:-:S02]  /*49d0*/  NOP ;  /* 0x0000000000007918 */ /* 0x000fc40000000000 */
        /* <DEDUP_REMOVED lines=14> */
.L_x_4234:
[----:B------:R-:W-:Y:S01]  /*4ac0*/  BAR.SYNC.DEFER_BLOCKING 0xe, 0x100 ;  /* 0x0384000000007b1d */ /* 0x000fe20000010000 */
[----:B------:R-:W-:Y:S01]  /*4ad0*/  IMAD R3, R18, 0x40, R190 ;  /* 0x0000004012037824 */ /* 0x000fe200078e02be */
[----:B------:R-:W-:Y:S01]  /*4ae0*/  R2UR UR4, R4 ;  /* 0x00000000040472ca */ /* 0x000fe200000e0000 */
[----:B------:R-:W-:Y:S01]  /*4af0*/  VIADD R18, R18, 0x1 ;  /* 0x0000000112127836 */ /* 0x000fe20000000000 */
[----:B------:R-:W-:Y:S01]  /*4b00*/  R2UR UR5, R5 ;  /* 0x00000000050572ca */ /* 0x000fe200000e0000 */
[----:B------:R-:W-:Y:S01]  /*4b10*/  IMAD R3, R3, 0x4, R2 ;  /* 0x0000000403037824 */ /* 0x000fe200078e0202 */
[C---:B------:R-:W-:Y:S01]  /*4b20*/  ISETP.GT.AND P1, PT, R197.reuse, RZ, PT ;  /* 0x000000ffc500720c */ /* 0x040fe20003f24270 */
[----:B------:R-:W-:Y:S01]  /*4b30*/  IMAD.MOV.U32 R7, RZ, RZ, 0x40000040 ;  /* 0x40000040ff077424 */ /* 0x000fe200078e00ff */
[C---:B------:R-:W-:Y:S01]  /*4b40*/  ISETP.NE.AND P0, PT, R18.reuse, 0x2, PT ;  /* 0x000000021200780c */ /* 0x040fe20003f05270 */
[----:B------:R-:W-:Y:S02]  /*4b50*/  IMAD.MOV.U32 R21, RZ, RZ, 0x40000040 ;  /* 0x40000040ff157424 */ /* 0x000fe400078e00ff */
[----:B------:R-:W-:Y:S01]  /*4b60*/  VIADD R197, R197, 0xffffffff ;  /* 0xffffffffc5c57836 */ /* 0x000fe20000000000 */
[----:B------:R-:W-:-:S02]  /*4b70*/  SEL R18, R18, RZ, P0 ;  /* 0x000000ff12127207 */ /* 0x000fc40000000000 */
[----:B------:R-:W-:Y:S01]  /*4b80*/  R2UR UR7, R7 ;  /* 0x00000000070772ca */ /* 0x000fe200000e0000 */
[----:B------:R-:W-:Y:S02]  /*4b90*/  IMAD.MOV.U32 R7, RZ, RZ, 0x40000040 ;  /* 0x40000040ff077424 */ /* 0x000fe400078e00ff */
[----:B------:R-:W-:-:S05]  /*4ba0*/  IMAD R6, R18, 0x1000, R15 ;  /* 0x0000100012067824 */ /* 0x000fca00078e020f */
[C---:B------:R-:W-:Y:S01]  /*4bb0*/  R2UR UR6, R6.reuse ;  /* 0x00000000060672ca */ /* 0x040fe200000e0000 */
[----:B01----:R-:W0:Y:S01]  /*4bc0*/  LDS R0, [R3+0x38400] ;  /* 0x0384000003007984 */ /* 0x003e220000000800 */
[----:B------:R-:W-:-:S03]  /*4bd0*/  IADD3 R20, R6, 0x80, RZ ;  /* 0x0000008006147810 */ /* 0x000fc60007ffe0ff */
[----:B------:R1:W2:Y:S02]  /*4be0*/  LDS R14, [R3+0x38420] ;  /* 0x03842000030e7984 */ /* 0x0002a40000000800 */
[----:B-1----:R-:W-:-:S04]  /*4bf0*/  SEL R3, RZ, 0x1, P0 ;  /* 0x00000001ff037807 */ /* 0x002fc80000000000 */
[----:B------:R-:W-:Y:S01]  /*4c00*/  LOP3.LUT R22, R22, R3, RZ, 0x3c, !PT ;  /* 0x0000000316167212 */ /* 0x000fe200078e3cff */
        /* <DEDUP_REMOVED lines=128> */
[----:B------:R-:W-:-:S05]  /*5410*/  @!P2 IMAD R0, R18, 0x8, R2 ;  /* 0x000000081200a824 */ /* 0x000fca00078e0202 */
[----:B------:R-:W-:Y:S01]  /*5420*/  WARPGROUP.ARRIVE ;  /* 0x00000000000079c5 */ /* 0x000fe20000000000 */
[----:B------:R-:W-:-:S04]  /*5430*/  @!P2 IADD3 R0, R0, 0x38860, RZ ;  /* 0x000388600000a810 */ /* 0x000fc80007ffe0ff */
[----:B------:R-:W-:Y:S01]  /*5440*/  @!P2 PRMT R0, RZ, 0x654, R0 ;  /* 0x00000654ff00a816 */ /* 0x000fe20000000000 */
        /* <DEDUP_REMOVED lines=31> */
.L_x_4233:
[----:B------:R-:W-:Y:S05]  /*5640*/  BSYNC B0 ;  /* 0x0000000000007941 */ /* 0x000fea0003800000 */
.L_x_4232:
[----:B------:R-:W-:Y:S01]  /*5650*/  BAR.SYNC.DEFER_BLOCKING 0xe, 0x100 ;  /* 0x0384000000007b1d */ /* 0x000fe20000010000 */
[C---:B------:R-:W-:Y:S01]  /*5660*/  IMAD R3, R18.reuse, 0x40, R190 ;  /* 0x0000004012037824 */ /* 0x040fe200078e02be */
[----:B------:R-:W-:Y:S01]  /*5670*/  PLOP3.LUT P0, PT, PT, PT, PT, 0x8, 0x0 ;  /* 0x000000000000781c */ /* 0x000fe20003f0e170 */
[----:B------:R-:W-:Y:S02]  /*5680*/  VIADD R18, R18, 0x1 ;  /* 0x0000000112127836 */ /* 0x000fe40000000000 */
[----:B------:R-:W-:-:S03]  /*5690*/  IMAD R3, R3, 0x4, R2 ;  /* 0x0000000403037824 */ /* 0x000fc600078e0202 */
        /* <DEDUP_REMOVED lines=136> */
.L_x_4230:
        /* <DEDUP_REMOVED lines=31> */
.L_x_4236:
[----:B------:R-:W-:Y:S05]  /*6110*/  BSYNC B6 ;  /* 0x0000000000067941 */ /* 0x000fea0003800000 */
.L_x_4235:
        /* <DEDUP_REMOVED lines=12> */
.L_x_4240:
[----:B-1----:R1:W2:Y:S02]  /*61e0*/  SYNCS.PHASECHK.TRANS64.TRYWAIT P0, [R2+URZ+0x38800], R3 ;  /* 0x03880003020075a7 */ /* 0x0022a4000800017f */
[----:B--2---:R-:W-:Y:S05]  /*61f0*/  @!P0 NANOSLEEP.SYNCS 0x989680 ;  /* 0x009896800000895d */ /* 0x004fea0003900000 */
[----:B------:R-:W2:Y:S02]  /*6200*/  @!P0 SYNCS.PHASECHK.TRANS64 P0, [R2+URZ+0x38800], R3 ;  /* 0x03880003020085a7 */ /* 0x000ea4000800007f */
[----:B--2---:R-:W-:Y:S05]  /*6210*/  @!P0 BRA `(.L_x_4240) ;  /* 0xfffffffc00f08947 */ /* 0x004fea000383ffff */
.L_x_4239:
[----:B------:R-:W-:Y:S05]  /*6220*/  BSYNC B0 ;  /* 0x0000000000007941 */ /* 0x000fea0003800000 */
.L_x_4238:
[----:B------:R-:W-:Y:S05]  /*6230*/  BRA `(.L_x_4241) ;  /* 0x0000002c004c7947 */ /* 0x000fea0003800000 */
.L_x_4237:
[----:B------:R-:W0:Y:S01]  /*6240*/  LDC.64 R46, c[0x0][0x3d8] ;  /* 0x0000f600ff2e7b82 */ /* 0x000e220000000a00 */
[----:B------:R-:W-:Y:S01]  /*6250*/  VIADD R0, R2, 0x20400 ;  /* 0x0002040002007836 */ /* 0x000fe20000000000 */
[----:B-----5:R-:W-:Y:S01]  /*6260*/  SHF.R.S32.HI R3, RZ, 0x1f, R33 ;  /* 0x0000001fff037819 */ /* 0x020fe20000011421 */
[----:B------:R-:W-:Y:S01]  /*6270*/  IMAD.SHL.U32 R24, R222, 0x4, RZ ;  /* 0x00000004de187824 */ /* 0x000fe200078e00ff */
[----:B------:R-:W-:Y:S01]  /*6280*/  SHF.R.S32.HI R5, RZ, 0x1f, R16 ;  /* 0x0000001fff057819 */ /* 0x000fe20000011410 */
[----:B------:R-:W-:Y:S01]  /*6290*/  BSSY B6, `(.L_x_4242) ;  /* 0x0000032000067945 */ /* 0x000fe20003800000 */
[----:B------:R-:W-:Y:S02]  /*62a0*/  LOP3.LUT P0, RZ, R0, 0x3ff, RZ, 0xc0, !PT ;  /* 0x000003ff00ff7812 */ /* 0x000fe4000780c0ff */
[----:B------:R-:W1:Y:S01]  /*62b0*/  LDC.64 R44, c[0x0][0x3e8] ;  /* 0x0000fa00ff2c7b82 */ /* 0x000e620000000a00 */
[----:B------:R-:W-:Y:S02]  /*62c0*/  MOV R4, R16 ;  /* 0x0000001000047202 */ /* 0x000fe40000000f00 */
        /* <DEDUP_REMOVED lines=12> */
[----:B------:R-:W-:-:S04]  /*6390*/  IMAD.WIDE.U32 R40, R33, R44, RZ ;  /* 0x0000002c21287225 */ /* 0x000fc800078e00ff */
[----:B------:R-:W-:-:S04]  /*63a0*/  IMAD.WIDE.U32 R8, R19, R46, R4 ;  /* 0x0000002e13087225 */ /* 0x000fc800078e0004 */
[----:B------:R-:W-:Y:S01]  /*63b0*/  IMAD.WIDE.U32 R10, R19, R44, R4 ;  /* 0x0000002c130a7225 */ /* 0x000fe200078e0004 */
[----:B------:R-:W-:-:S03]  /*63c0*/  IADD3 R27, P3, R8, R42, RZ ;  /* 0x0000002a081b7210 */ /* 0x000fc60007f7e0ff */
        /* <DEDUP_REMOVED lines=30> */
.L_x_4243:
[----:B------:R-:W-:Y:S05]  /*65b0*/  BSYNC B6 ;  /* 0x0000000000067941 */ /* 0x000fea0003800000 */
.L_x_4242:
        /* <DEDUP_REMOVED lines=55> */
[----:B------:R-:W-:Y:S01]  /*6930*/  LEA R14, P4, R15, UR6, 0x1 ;  /* 0x000000060f0e7c11 */ /* 0x000fe2000f8808ff */
[----:B------:R-:W-:Y:S01]  /*6940*/  IMAD.X R31, R59, 0x1, R50, P5 ;  /* 0x000000013b1f7824 */ /* 0x000fe200028e0632 */
[----:B------:R-:W-:-:S02]  /*6950*/  LEA R38, P5, R0, UR8, 0x1 ;  /* 0x0000000800267c11 */ /* 0x000fc4000f8a08ff */
[----:B------:R-:W-:Y:S02]  /*6960*/  CS2R R36, SRZ ;  /* 0x0000000000247805 */ /* 0x000fe4000001ff00 */
[----:B------:R-:W-:Y:S02]  /*6970*/  LEA.HI.X R15, R15, UR7, R30, 0x1, P4 ;  /* 0x000000070f0f7c11 */ /* 0x000fe4000a0f0c1e */
[----:B------:R-:W-:Y:S02]  /*6980*/  CS2R R32, SRZ ;  /* 0x0000000000207805 */ /* 0x000fe4000001ff00 */
[----:B------:R-:W-:Y:S02]  /*6990*/  LEA.HI.X R39, R0, UR9, R31, 0x1, P5 ;  /* 0x0000000900277c11 */ /* 0x000fe4000a8f0c1f */
[----:B------:R-:W-:Y:S02]  /*69a0*/  CS2R R34, SRZ ;  /* 0x0000000000227805 */ /* 0x000fe4000001ff00 */
[----:B------:R-:W-:Y:S01]  /*69b0*/  CS2R R30, SRZ ;  /* 0x00000000001e7805 */ /* 0x000fe2000001ff00 */
[----:B------:R0:W5:Y:S04]  /*69c0*/  @!P3 LDG.E.64 R36, desc[UR54][R14.64] ;  /* 0x000000360e24b981 */ /* 0x000168000c1e1b00 */
[----:B------:R0:W5:Y:S04]  /*69d0*/  @!P2 LDG.E.64 R32, desc[UR54][R14.64+0x20] ;  /* 0x000020360e20a981 */ /* 0x000168000c1e1b00 */
[----:B------:R0:W5:Y:S04]  /*69e0*/  @!P3 LDG.E.64 R34, desc[UR54][R38.64] ;  /* 0x000000362622b981 */ /* 0x000168000c1e1b00 */
[----:B------:R0:W5:Y:S02]  /*69f0*/  @!P2 LDG.E.64 R30, desc[UR54][R38.64+0x20] ;  /* 0x00002036261ea981 */ /* 0x000164000c1e1b00 */
.L_x_4247:
[----:B------:R-:W-:Y:S05]  /*6a00*/  BSYNC B1 ;  /* 0x0000000000017941 */ /* 0x000fea0003800000 */
.L_x_4246:
        /* <DEDUP_REMOVED lines=24> */
.L_x_4249:
[----:B------:R-:W-:Y:S05]  /*6b90*/  BSYNC B1 ;  /* 0x0000000000017941 */ /* 0x000fea0003800000 */
.L_x_4248:
[----:B------:R-:W-:Y:S01]  /*6ba0*/  IMAD.WIDE.U32 R10, R3, R4, R10 ;  /* 0x00000004030a7225 */ /* 0x000fe200078e000a */
[----:B------:R-:W-:Y:S01]  /*6bb0*/  LEA.HI R0, R219, R219, RZ, 0x1 ;  /* 0x000000dbdb007211 */ /* 0x000fe200078f08ff */
[----:B------:R-:W-:Y:S01]  /*6bc0*/  ULDC.64 UR4, c[0x0][0x3c8] ;  /* 0x0000f20000047ab9 */ /* 0x000fe20000000a00 */
[----:B01----:R-:W-:Y:S01]  /*6bd0*/  SHF.L.U32 R14, R191, 0x6, RZ ;  /* 0x00000006bf0e7819 */ /* 0x003fe200000006ff */
[----:B------:R-:W-:Y:S01]  /*6be0*/  IMAD.WIDE.U32 R12, R3, R6, R12 ;  /* 0x00000006030c7225 */ /* 0x000fe200078e000c */
[----:B------:R-:W-:Y:S02]  /*6bf0*/  ULDC.64 UR6, c[0x0][0x3e0] ;  /* 0x0000f80000067ab9 */ /* 0x000fe40000000a00 */
[----:B------:R-:W-:Y:S01]  /*6c00*/  LOP3.LUT R15, R14, 0x1c0, RZ, 0xc0, !PT ;  /* 0x000001c00e0f7812 */ /* 0x000fe200078ec0ff */
[C---:B------:R-:W-:Y:S02]  /*6c10*/  IMAD R4, R41.reuse, R4, RZ ;  /* 0x0000000429047224 */ /* 0x040fe400078e02ff */
[----:B------:R-:W-:Y:S01]  /*6c20*/  IMAD R6, R41, R6, RZ ;  /* 0x0000000629067224 */ /* 0x000fe200078e02ff */
[----:B------:R-:W-:Y:S01]  /*6c30*/  SHF.R.U32.HI R14, RZ, 0x3, R15 ;  /* 0x00000003ff0e7819 */ /* 0x000fe2000001160f */
[C---:B------:R-:W-:Y:S01]  /*6c40*/  IMAD R5, R3.reuse, R5, R4 ;  /* 0x0000000503057224 */ /* 0x040fe200078e0204 */
[----:B------:R-:W-:Y:S01]  /*6c50*/  LEA R4, P2, R10, UR4, 0x1 ;  /* 0x000000040a047c11 */ /* 0x000fe2000f8408ff */
[----:B------:R-:W-:Y:S01]  /*6c60*/  IMAD R3, R3, R7, R6 ;  /* 0x0000000703037224 */ /* 0x000fe200078e0206 */
[----:B------:R-:W-:Y:S01]  /*6c70*/  LOP3.LUT R6, R0, 0xfffffffe, RZ, 0xc0, !PT ;  /* 0xfffffffe00067812 */ /* 0x000fe200078ec0ff */
[----:B------:R-:W-:Y:S01]  /*6c80*/  IMAD.IADD R5, R11, 0x1, R5 ;  /* 0x000000010b057824 */ /* 0x000fe200078e0205 */
[----:B------:R-:W-:Y:S01]  /*6c90*/  LEA R0, P3, R12, UR6, 0x1 ;  /* 0x000000060c007c11 */ /* 0x000fe2000f8608ff */
[----:B------:R-:W-:Y:S01]  /*6ca0*/  IMAD.IADD R3, R13, 0x1, R3 ;  /* 0x000000010d037824 */ /* 0x000fe200078e0203 */
[----:B------:R-:W-:Y:S01]  /*6cb0*/  LOP3.LUT R7, R15, 0x18, R16, 0xf8, !PT ;  /* 0x000000180f077812 */ /* 0x000fe200078ef810 */
[----:B------:R-:W-:Y:S01]  /*6cc0*/  IMAD.IADD R57, R219, 0x1, -R6 ;  /* 0x00000001db397824 */ /* 0x000fe200078e0a06 */
[----:B------:R-:W-:Y:S01]  /*6cd0*/  UMOV UR4, 0xffffffff ;  /* 0xffffffff00047882 */ /* 0x000fe20000000000 */
[----:B------:R-:W-:-:S02]  /*6ce0*/  LEA.HI.X R5, R10, UR5, R5, 0x1, P2 ;  /* 0x000000050a057c11 */ /* 0x000fc400090f0c05 */
[----:B------:R-:W-:Y:S02]  /*6cf0*/  LEA.HI.X R3, R12, UR7, R3, 0x1, P3 ;  /* 0x000000070c037c11 */ /* 0x000fe400098f0c03 */
[----:B------:R-:W-:Y:S02]  /*6d00*/  LOP3.LUT R39, R7, R14, RZ, 0x3c, !PT ;  /* 0x0000000e07277212 */ /* 0x000fe400078e3cff */
[----:B------:R-:W-:Y:S01]  /*6d10*/  SHF.L.U32 R7, R57, 0x1f, RZ ;  /* 0x0000001f39077819 */ /* 0x000fe200000006ff */
[----:B------:R-:W-:Y:S06]  /*6d20*/  BRA.DIV UR4, `(.L_x_4250) ;  /* 0x0000015604a47947 */ /* 0x000fec000b800000 */
.L_x_4437:
[----:B------:R-:W-:-:S03]  /*6d30*/  UMOV UR4, 0xffffffff ;  /* 0xffffffff00047882 */ /* 0x000fc60000000000 */
[----:B------:R-:W-:Y:S05]  /*6d40*/  BRA.DIV UR4, `(.L_x_4251) ;  /* 0x0000015604c47947 */ /* 0x000fea000b800000 */
.L_x_4440:
[----:B------:R-:W-:-:S03]  /*6d50*/  UMOV UR4, 0xffffffff ;  /* 0xffffffff00047882 */ /* 0x000fc60000000000 */
[----:B------:R-:W-:Y:S05]  /*6d60*/  BRA.DIV UR4, `(.L_x_4252) ;  /* 0x0000015604e47947 */ /* 0x000fea000b800000 */
.L_x_4443:
[----:B------:R-:W-:-:S03]  /*6d70*/  UMOV UR4, 0xffffffff ;  /* 0xffffffff00047882 */ /* 0x000fc60000000000 */
[----:B------:R-:W-:Y:S05]  /*6d80*/  BRA.DIV UR4, `(.L_x_4253) ;  /* 0x0000015a04047947 */ /* 0x000fea000b800000 */
.L_x_4446:
[----:B------:R-:W-:-:S03]  /*6d90*/  UMOV UR4, 0xffffffff ;  /* 0xffffffff00047882 */ /* 0x000fc60000000000 */
[----:B------:R-:W-:Y:S05]  /*6da0*/  BRA.DIV UR4, `(.L_x_4254) ;  /* 0x0000015a04247947 */ /* 0x000fea000b800000 */
.L_x_4449:
[----:B------:R-:W-:-:S03]  /*6db0*/  UMOV UR4, 0xffffffff ;  /* 0xffffffff00047882 */ /* 0x000fc60000000000 */
[----:B------:R-:W-:Y:S05]  /*6dc0*/  BRA.DIV UR4, `(.L_x_4255) ;  /* 0x0000015a04447947 */ /* 0x000fea000b800000 */
.L_x_4452:
[----:B------:R-:W-:-:S03]  /*6dd0*/  UMOV UR4, 0xffffffff ;  /* 0xffffffff00047882 */ /* 0x000fc60000000000 */
[----:B------:R-:W-:Y:S05]  /*6de0*/  BRA.DIV UR4, `(.L_x_4256) ;  /* 0x0000015a04647947 */ /* 0x000fea000b800000 */
.L_x_4455:
[----:B------:R-:W-:-:S03]  /*6df0*/  UMOV UR4, 0xffffffff ;  /* 0xffffffff00047882 */ /* 0x000fc60000000000 */
[----:B------:R-:W-:Y:S05]  /*6e00*/  BRA.DIV UR4, `(.L_x_4257) ;  /* 0x0000015a04847947 */ /* 0x000fea000b800000 */
.L_x_4458:
        /* <DEDUP_REMOVED lines=17> */
[----:B------:R-:W-:Y:S01]  /*6f20*/  IMAD.MOV.U32 R5, RZ, RZ, R33 ;  /* 0x000000ffff057224 */ /* 0x000fe200078e0021 */
[C---:B------:R-:W-:Y:S01]  /*6f30*/  IADD3 R4, R3.reuse, 0x20400, RZ ;  /* 0x0002040003047810 */ /* 0x040fe20007ffe0ff */
[----:B------:R-:W-:Y:S01]  /*6f40*/  IMAD.MOV.U32 R6, RZ, RZ, R26 ;  /* 0x000000ffff067224 */ /* 0x000fe200078e001a */
[----:B------:R-:W-:Y:S01]  /*6f50*/  PRMT R14, R0, 0x7610, R14 ;  /* 0x00007610000e7816 */ /* 0x000fe2000000000e */
[----:B------:R-:W-:Y:S01]  /*6f60*/  IMAD.MOV.U32 R11, RZ, RZ, R27 ;  /* 0x000000ffff0b7224 */ /* 0x000fe200078e001b */
[----:B------:R-:W-:Y:S01]  /*6f70*/  PRMT R44, R44, 0x5410, R5 ;  /* 0x000054102c2c7816 */ /* 0x000fe20000000005 */
[----:B------:R-:W-:-:S02]  /*6f80*/  VIADD R0, R3, 0x20440 ;  /* 0x0002044003007836 */ /* 0x000fc40000000000 */
[----:B------:R-:W-:Y:S01]  /*6f90*/  @P3 VIADD R0, R4, 0xffffffc0 ;  /* 0xffffffc004003836 */ /* 0x000fe20000000000 */
[----:B------:R-:W-:Y:S01]  /*6fa0*/  PRMT R45, R6, 0x5410, R11 ;  /* 0x00005410062d7816 */ /* 0x000fe2000000000b */
[----:B------:R-:W-:Y:S01]  /*6fb0*/  IMAD.MOV.U32 R4, RZ, RZ, R8 ;  /* 0x000000ffff047224 */ /* 0x000fe200078e0008 */
[----:B------:R-:W-:Y:S01]  /*6fc0*/  MOV R6, R28 ;  /* 0x0000001c00067202 */ /* 0x000fe20000000f00 */
[----:B------:R-:W-:Y:S02]  /*6fd0*/  IMAD.MOV.U32 R5, RZ, RZ, R9 ;  /* 0x000000ffff057224 */ /* 0x000fe400078e0009 */
[----:B------:R-:W-:-:S03]  /*6fe0*/  IMAD.MOV.U32 R11, RZ, RZ, R29 ;  /* 0x000000ffff0b7224 */ /* 0x000fc600078e001d */
[----:B------:R-:W-:Y:S01]  /*6ff0*/  PRMT R46, R4, 0x5410, R5 ;  /* 0x00005410042e7816 */ /* 0x000fe20000000005 */
[----:B------:R-:W-:Y:S01]  /*7000*/  IMAD.MOV.U32 R4, RZ, RZ, R20 ;  /* 0x000000ffff047224 */ /* 0x000fe200078e0014 */
[----:B------:R-:W-:Y:S01]  /*7010*/  PRMT R47, R6, 0x5410, R11 ;  /* 0x00005410062f7816 */ /* 0x000fe2000000000b */
[----:B------:R-:W-:Y:S01]  /*7020*/  IMAD.MOV.U32 R5, RZ, RZ, R21 ;  /* 0x000000ffff057224 */ /* 0x000fe200078e0015 */
[----:B0-----:R-:W-:Y:S06]  /*7030*/  @!P2 BRA `(.L_x_4259) ;  /* 0x000001580020a947 */ /* 0x001fec0003800000 */
.L_x_4459:
[----:B------:R-:W-:Y:S05]  /*7040*/  BSYNC B1 ;  /* 0x0000000000017941 */ /* 0x000fea0003800000 */
.L_x_4258:
        /* <DEDUP_REMOVED lines=51> */
.L_x_4263:
[----:B------:R-:W-:Y:S05]  /*7380*/  BSYNC B2 ;  /* 0x0000000000027941 */ /* 0x000fea0003800000 */
.L_x_4262:
        /* <DEDUP_REMOVED lines=43> */
.L_x_4261:
[----:B------:R-:W-:Y:S05]  /*7640*/  BSYNC B1 ;  /* 0x0000000000017941 */ /* 0x000fea0003800000 */
.L_x_4260:
        /* <DEDUP_REMOVED lines=49> */
.L_x_4266:
[----:B------:R-:W-:Y:S05]  /*7960*/  BSYNC B1 ;  /* 0x0000000000017941 */ /* 0x000fea0003800000 */
.L_x_4265:
        /* <DEDUP_REMOVED lines=44> */
.L_x_4245:
        /* <DEDUP_REMOVED lines=17> */
[----:B------:R-:W-:Y:S02]  /*7d40*/  @!P0 LEA.HI.X R9, R9, UR5, R10, 0x1, P4 ;  /* 0x0000000509098c11 */ /* 0x000fe4000a0f0c0a */
[----:B------:R-:W-:-:S03]  /*7d50*/  @!P0 IADD3 R11, P5, R54, R29, RZ ;  /* 0x0000001d360b8210 */ /* 0x000fc60007fbe0ff */
[----:B------:R2:W5:Y:S01]  /*7d60*/  @!P0 LDG.E.128 R32, desc[UR54][R8.64] ;  /* 0x0000003608208981 */ /* 0x000562000c1e1d00 */
[----:B------:R-:W-:Y:S02]  /*7d70*/  @!P0 IADD3.X R24, R59, R28, RZ, P5, !PT ;  /* 0x0000001c3b188210 */ /* 0x000fe40002ffe4ff */
[----:B0-----:R-:W-:Y:S02]  /*7d80*/  @!P1 LEA R12, P3, R13, R14, 0x1 ;  /* 0x0000000e0d0c9211 */ /* 0x001fe400078608ff */
[----:B------:R-:W-:Y:S02]  /*7d90*/  CS2R R28, SRZ ;  /* 0x00000000001c7805 */ /* 0x000fe4000001ff00 */
[----:B------:R-:W-:Y:S02]  /*7da0*/  @!P0 LEA R10, P2, R11, UR6, 0x1 ;  /* 0x000000060b0a8c11 */ /* 0x000fe4000f8408ff */
[----:B------:R-:W-:Y:S02]  /*7db0*/  @!P1 LEA.HI.X R13, R13, R15, R20, 0x1, P3 ;  /* 0x0000000f0d0d9211 */ /* 0x000fe400018f0c14 */
[----:B------:R-:W-:-:S02]  /*7dc0*/  @!P0 LEA.HI.X R11, R11, UR7, R24, 0x1, P2 ;  /* 0x000000070b0b8c11 */ /* 0x000fc400090f0c18 */
[----:B-1----:R-:W-:-:S04]  /*7dd0*/  @!P1 LEA R14, P4, R0, R30, 0x1 ;  /* 0x0000001e000e9211 */ /* 0x002fc800078808ff */
[----:B------:R-:W-:Y:S02]  /*7de0*/  @!P1 LEA.HI.X R15, R0, R31, R3, 0x1, P4 ;  /* 0x0000001f000f9211 */ /* 0x000fe400020f0c03 */
[----:B------:R-:W-:Y:S01]  /*7df0*/  CS2R R30, SRZ ;  /* 0x00000000001e7805 */ /* 0x000fe2000001ff00 */
[----:B------:R-:W0:Y:S05]  /*7e00*/  LDC R0, c[0x0][0x428] ;  /* 0x00010a00ff007b82 */ /* 0x000e2a0000000800 */
[----:B------:R-:W5:Y:S01]  /*7e10*/  @!P1 LDG.E.128 R28, desc[UR54][R14.64] ;  /* 0x000000360e1c9981 */ /* 0x000f62000c1e1d00 */
[----:B0-----:R-:W-:-:S13]  /*7e20*/  ISETP.NE.AND P2, PT, R0, 0x1, PT ;  /* 0x000000010000780c */ /* 0x001fda0003f45270 */
[----:B------:R-:W0:Y:S08]  /*7e30*/  @P2 LDC R0, c[0x0][0x42c] ;  /* 0x00010b00ff002b82 */ /* 0x000e300000000800 */
[----:B--2---:R-:W1:Y:S01]  /*7e40*/  @P2 LDC R9, c[0x0][0x430] ;  /* 0x00010c00ff092b82 */ /* 0x004e620000000800 */
        /* <DEDUP_REMOVED lines=8> */
[----:B0-----:R-:W-:-:S03]  /*7ed0*/  @P2 IMAD.HI.U32 R0, R3, R0, RZ ;  /* 0x0000000003002227 */ /* 0x001fc600078e00ff */
[----:B------:R0:W5:Y:S02]  /*7ee0*/  @!P1 LDG.E.128 R24, desc[UR54][R12.64] ;  /* 0x000000360c189981 */ /* 0x000164000c1e1d00 */
[----:B-1----:R-:W-:-:S04]  /*7ef0*/  @P2 SHF.R.U32.HI R3, RZ, R9, R0 ;  /* 0x00000009ff032219 */ /* 0x002fc80000011600 */
[----:B------:R-:W-:Y:S01]  /*7f00*/  SHF.R.S32.HI R21, RZ, 0x1f, R3 ;  /* 0x0000001fff157819 */ /* 0x000fe20000011403 */
[----:B------:R-:W-:Y:S02]  /*7f10*/  IMAD.MOV.U32 R9, RZ, RZ, R49 ;  /* 0x000000ffff097224 */ /* 0x000fe400078e0031 */
[----:B--2---:R-:W-:Y:S02]  /*7f20*/  IMAD.MOV.U32 R10, RZ, RZ, R40 ;  /* 0x000000ffff0a7224 */ /* 0x004fe400078e0028 */
[----:B------:R-:W-:Y:S02]  /*7f30*/  IMAD.MOV.U32 R11, RZ, RZ, R51 ;  /* 0x000000ffff0b7224 */ /* 0x000fe400078e0033 */
[C---:B------:R-:W-:Y:S02]  /*7f40*/  IMAD R0, R21.reuse, R4, RZ ;  /* 0x0000000415007224 */ /* 0x040fe400078e02ff */
[----:B0-----:R-:W-:Y:S02]  /*7f50*/  IMAD R12, R21, R6, RZ ;  /* 0x00000006150c7224 */ /* 0x001fe400078e02ff */
[----:B------:R-:W-:-:S04]  /*7f60*/  IMAD.WIDE.U32 R8, R3, R4, R8 ;  /* 0x0000000403087225 */ /* 0x000fc800078e0008 */
[----:B------:R-:W-:-:S04]  /*7f70*/  IMAD.WIDE.U32 R10, R3, R6, R10 ;  /* 0x00000006030a7225 */ /* 0x000fc800078e000a */
[C---:B------:R-:W-:Y:S02]  /*7f80*/  IMAD R5, R3.reuse, R5, R0 ;  /* 0x0000000503057224 */ /* 0x040fe400078e0200 */
[----:B------:R-:W-:Y:S01]  /*7f90*/  IMAD R3, R3, R7, R12 ;  /* 0x0000000703037224 */ /* 0x000fe200078e020c */
[----:B------:R-:W-:Y:S02]  /*7fa0*/  LEA R4, P2, R8, UR4, 0x1 ;  /* 0x0000000408047c11 */ /* 0x000fe4000f8408ff */
[----:B------:R-:W-:Y:S01]  /*7fb0*/  LEA R0, P3, R10, UR6, 0x1 ;  /* 0x000000060a007c11 */ /* 0x000fe2000f8608ff */
[----:B------:R-:W-:Y:S01]  /*7fc0*/  IMAD.IADD R3, R11, 0x1, R3 ;  /* 0x000000010b037824 */ /* 0x000fe200078e0203 */
[----:B------:R-:W-:Y:S01]  /*7fd0*/  IADD3 R5, R9, R5, RZ ;  /* 0x0000000509057210 */ /* 0x000fe20007ffe0ff */
[----:B------:R-:W-:-:S03]  /*7fe0*/  UMOV UR4, 0xffffffff ;  /* 0xffffffff00047882 */ /* 0x000fc60000000000 */
[----:B------:R-:W-:Y:S02]  /*7ff0*/  LEA.HI.X R5, R8, UR5, R5, 0x1, P2 ;  /* 0x0000000508057c11 */ /* 0x000fe400090f0c05 */
[----:B------:R-:W-:Y:S02]  /*8000*/  LEA.HI.X R3, R10, UR7, R3, 0x1, P3 ;  /* 0x000000070a037c11 */ /* 0x000fe400098f0c03 */
[----:B------:R-:W-:Y:S01]  /*8010*/  LEA.HI R6, R219, R219, RZ, 0x1 ;  /* 0x000000dbdb067211 */ /* 0x000fe200078f08ff */
[----:B------:R-:W-:Y:S06]  /*8020*/  BRA.DIV UR4, `(.L_x_4267) ;  /* 0x0000014a04387947 */ /* 0x000fec000b800000 */
.L_x_4462:
[----:B------:R-:W-:-:S03]  /*8030*/  UMOV UR4, 0xffffffff ;  /* 0xffffffff00047882 */ /* 0x000fc60000000000 */
[----:B------:R-:W-:Y:S05]  /*8040*/  BRA.DIV UR4, `(.L_x_4268) ;  /* 0x0000014a04587947 */ /* 0x000fea000b800000 */
.L_x_4465:
[----:B------:R-:W-:-:S03]  /*8050*/  UMOV UR4, 0xffffffff ;  /* 0xffffffff00047882 */ /* 0x000fc60000000000 */
[----:B------:R-:W-:Y:S05]  /*8060*/  BRA.DIV UR4, `(.L_x_4269) ;  /* 0x0000014a04787947 */ /* 0x000fea000b800000 */
.L_x_4468:
[----:B------:R-:W-:-:S03]  /*8070*/  UMOV UR4, 0xffffffff ;  /* 0xffffffff00047882 */ /* 0x000fc60000000000 */
[----:B------:R-:W-:Y:S05]  /*8080*/  BRA.DIV UR4, `(.L_x_4270) ;  /* 0x0000014a04987947 */ /* 0x000fea000b800000 */
.L_x_4471:
[----:B------:R-:W-:-:S03]  /*8090*/  UMOV UR4, 0xffffffff ;  /* 0xffffffff00047882 */ /* 0x000fc60000000000 */
[----:B------:R-:W-:Y:S05]  /*80a0*/  BRA.DIV UR4, `(.L_x_4271) ;  /* 0x0000014a04b87947 */ /* 0x000fea000b800000 */
.L_x_4474:
[----:B------:R-:W-:Y:S01]  /*80b0*/  UMOV UR4, 0xffffffff ;  /* 0xffffffff00047882 */ /* 0x000fe20000000000 */
[----:B------:R-:W-:Y:S02]  /*80c0*/  LOP3.LUT R6, R6, 0xfffffffe, RZ, 0xc0, !PT ;  /* 0xfffffffe06067812 */ /* 0x000fe400078ec0ff */
[----:B------:R-:W-:Y:S05]  /*80d0*/  BRA.DIV UR4, `(.L_x_4272) ;  /* 0x0000014a04d47947 */ /* 0x000fea000b800000 */
.L_x_4477:
[----:B------:R-:W-:Y:S01]  /*80e0*/  UMOV UR4, 0xffffffff ;  /* 0xffffffff00047882 */ /* 0x000fe20000000000 */
[----:B------:R-:W-:Y:S02]  /*80f0*/  IMAD.IADD R57, R219, 0x1, -R6 ;  /* 0x00000001db397824 */ /* 0x000fe400078e0a06 */
[----:B------:R-:W-:Y:S05]  /*8100*/  BRA.DIV UR4, `(.L_x_4273) ;  /* 0x0000014a04f07947 */ /* 0x000fea000b800000 */
.L_x_4480:
[----:B------:R-:W-:Y:S01]  /*8110*/  UMOV UR4, 0xffffffff ;  /* 0xffffffff00047882 */ /* 0x000fe20000000000 */
[----:B------:R-:W-:Y:S02]  /*8120*/  SHF.L.U32 R3, R57, 0x1f, RZ ;  /* 0x0000001f39037819 */ /* 0x000fe400000006ff */
[----:B------:R-:W-:Y:S05]  /*8130*/  BRA.DIV UR4, `(.L_x_4274) ;  /* 0x0000014e040c7947 */ /* 0x000fea000b800000 */
.L_x_4483:
        /* <DEDUP_REMOVED lines=23> */
[----:B------:R-:W-:-:S02]  /*82b0*/  MOV R6, R27 ;  /* 0x0000001b00067202 */ /* 0x000fc40000000f00 */
[----:B------:R-:W-:Y:S01]  /*82c0*/  PRMT R52, R0, 0x5410, R4 ;  /* 0x0000541000347816 */ /* 0x000fe20000000004 */
[----:B------:R-:W-:Y:S01]  /*82d0*/  IMAD.IADD R0, R16, 0x1, R41 ;  /* 0x0000000110007824 */ /* 0x000fe200078e0229 */
[----:B------:R-:W-:Y:S01]  /*82e0*/  PRMT R54, R5, 0x5410, R6 ;  /* 0x0000541005367816 */ /* 0x000fe20000000006 */
[----:B0-----:R-:W-:Y:S06]  /*82f0*/  @!P2 BRA `(.L_x_4276) ;  /* 0x0000014800c4a947 */ /* 0x001fec0003800000 */
.L_x_4484:
[----:B------:R-:W-:Y:S05]  /*8300*/  BSYNC B1 ;  /* 0x0000000000017941 */ /* 0x000fea0003800000 */
.L_x_4275:
[----:B------:R-:W-:Y:S01]  /*8310*/  BSSY B1, `(.L_x_4277) ;  /* 0x0000063000017945 */ /* 0x000fe20003800000 */
[----:B------:R-:W-:Y:S01]  /*8320*/  IMAD.MOV.U32 R55, RZ, RZ, R30 ;  /* 0x000000ffff377224 */ /* 0x000fe200078e001e */
[----:B------:R-:W-:Y:S01]  /*8330*/  LOP3.LUT R0, R0, 0x38, RZ, 0xc0, !PT ;  /* 0x0000003800007812 */ /* 0x000fe200078ec0ff */
[----:B------:R-:W-:Y:S01]  /*8340*/  IMAD.MOV.U32 R58, RZ, RZ, R31 ;  /* 0x000000ffff3a7224 */ /* 0x000fe200078e001f */
[----:B------:R-:W-:Y:S06]  /*8350*/  @P0 BRA `(.L_x_4278) ;  /* 0x0000000400780947 */ /* 0x000fec0003800000 */
[----:B0-----:R-:W-:Y:S01]  /*8360*/  IMAD.SHL.U32 R3, R191, 0x40, RZ ;  /* 0x00000040bf037824 */ /* 0x001fe200078e00ff */
[--C-:B------:R-:W-:Y:S02]  /*8370*/  SHF.R.U64 R48, R32, 0x10, R33.reuse ;  /* 0x0000001020307819 */ /* 0x100fe40000001221 */
[----:B------:R-:W-:Y:S01]  /*8380*/  SHF.R.U32.HI R44, RZ, 0x10, R33 ;  /* 0x00000010ff2c7819 */ /* 0x000fe20000011621 */
[----:B------:R-:W-:Y:S01]  /*8390*/  HADD2.F32 R33, -RZ, R15.H1_H1 ;  /* 0x3000000fff217230 */ /* 0x000fe20000004100 */
[----:B------:R-:W-:Y:S02]  /*83a0*/  LOP3.LUT R5, R3, 0x1c0, RZ, 0xc0, !PT ;  /* 0x000001c003057812 */ /* 0x000fe400078ec0ff */
[----:B------:R-:W-:Y:S02]  /*83b0*/  SHF.R.U64 R46, R36, 0x10, R37 ;  /* 0x00000010242e7819 */ /* 0x000fe40000001225 */
[----:B------:R-:W-:Y:S02]  /*83c0*/  LOP3.LUT R3, R5, 0x38, R16, 0xf8, !PT ;  /* 0x0000003805037812 */ /* 0x000fe400078ef810 */
[----:B------:R-:W-:-:S02]  /*83d0*/  SHF.R.U32.HI R4, RZ, 0x3, R5 ;  /* 0x00000003ff047819 */ /* 0x000fc40000011605 */
[----:B------:R-:W-:Y:S01]  /*83e0*/  SHF.R.U64 R47, R34, 0x10, R35 ;  /* 0x00000010222f7819 */ /* 0x000fe20000001223 */
[----:B------:R-:W-:Y:S01]  /*83f0*/  HADD2.F32 R34, -RZ, R15.H0_H0 ;  /* 0x2000000fff227230 */ /* 0x000fe20000004100 */
[----:B------:R-:W-:Y:S02]  /*8400*/  LOP3.LUT R3, R3, R4, RZ, 0x3c, !PT ;  /* 0x0000000403037212 */ /* 0x000fe400078e3cff */
[----:B------:R-:W-:Y:S02]  /*8410*/  SHF.R.U32.HI R36, RZ, 0x10, R37 ;  /* 0x00000010ff247819 */ /* 0x000fe40000011625 */
[----:B------:R-:W-:Y:S02]  /*8420*/  LEA R3, R212, R3, 0x9 ;  /* 0x00000003d4037211 */ /* 0x000fe400078e48ff */
[----:B------:R-:W-:Y:S01]  /*8430*/  SHF.R.U32.HI R42, RZ, 0x10, R35 ;  /* 0x00000010ff2a7819 */ /* 0x000fe20000011623 */
[----:B------:R-:W-:Y:S01]  /*8440*/  HADD2.F32 R35, -RZ, R36.H0_H0 ;  /* 0x20000024ff237230 */ /* 0x000fe20000004100 */
[----:B------:R-:W-:Y:S01]  /*8450*/  SHF.R.U64 R45, R38, 0x10, R39 ;  /* 0x00000010262d7819 */ /* 0x000fe20000001227 */
[----:B------:R-:W-:Y:S01]  /*8460*/  IMAD R41, R3, 0x2, R2 ;  /* 0x0000000203297824 */ /* 0x000fe200078e0202 */
[----:B------:R-:W-:Y:S01]  /*8470*/  LOP3.LUT R3, R4, R0, R5, 0x1e, !PT ;  /* 0x0000000004037212 */ /* 0x000fe200078e1e05 */
[----:B------:R-:W-:Y:S01]  /*8480*/  HADD2.F32 R36, -RZ, R50.H0_H0 ;  /* 0x20000032ff247230 */ /* 0x000fe20000004100 */
[----:B------:R-:W-:-:S02]  /*8490*/  SHF.R.U32.HI R40, RZ, 0x10, R39 ;  /* 0x00000010ff287819 */ /* 0x000fc40000011627 */
[----:B------:R-:W0:Y:S01]  /*84a0*/  LDS.128 R4, [R41+0x20400] ;  /* 0x0204000029047984 */ /* 0x000e220000000c00 */
        /* <DEDUP_REMOVED lines=8> */
[----:B-1----:R-:W-:-:S02]  /*8530*/  HADD2.F32 R15, -RZ, R9.H0_H0 ;  /* 0x20000009ff0f7230 */ /* 0x002fc40000004100 */
        /* <DEDUP_REMOVED lines=9> */
[-C--:B------:R-:W-:Y:S01]  /*85d0*/  FMUL.FTZ R20, R20, R15.reuse ;  /* 0x0000000f14147220 */ /* 0x080fe20000410000 */
[----:B------:R-:W-:Y:S01]  /*85e0*/  FMUL.FTZ R34, R21, R36 ;  /* 0x0000002415227220 */ /* 0x000fe20000410000 */
[C---:B------:R-:W-:Y:S01]  /*85f0*/  FFMA.FTZ R38, R5.reuse, R15, -R38 ;  /* 0x0000000f05267223 */ /* 0x040fe20000010826 */
[----:B------:R-:W-:Y:S02]  /*8600*/  HADD2.F32 R15, -RZ, R40.H0_H0 ;  /* 0x20000028ff0f7230 */ /* 0x000fe40000004100 */
[----:B------:R-:W-:Y:S01]  /*8610*/  FFMA.FTZ R40, R5, R35, R20 ;  /* 0x0000002305287223 */ /* 0x000fe20000010014 */
[----:B------:R-:W-:Y:S02]  /*8620*/  HADD2.F32 R32, -RZ, R11.H1_H1 ;  /* 0x3000000bff207230 */ /* 0x000fe40000004100 */
[-C--:B------:R-:W-:Y:S01]  /*8630*/  FMUL.FTZ R21, R21, R12.reuse ;  /* 0x0000000c15157220 */ /* 0x080fe20000410000 */
[----:B------:R-:W-:Y:S01]  /*8640*/  FFMA.FTZ R33, R13, R12, -R34 ;  /* 0x0000000c0d217223 */ /* 0x000fe20000010822 */
[----:B------:R-:W-:-:S02]  /*8650*/  HADD2.F32 R5, -RZ, R42.H0_H0 ;  /* 0x2000002aff057230 */ /* 0x000fc40000004100 */
[----:B------:R-:W-:Y:S02]  /*8660*/  HADD2.F32 R9, -RZ, R8.H0_H0 ;  /* 0x20000008ff097230 */ /* 0x000fe40000004100 */
[----:B------:R-:W-:Y:S01]  /*8670*/  FFMA.FTZ R35, R13, R36, R21 ;  /* 0x000000240d237223 */ /* 0x000fe20000010015 */
[--C-:B------:R-:W-:Y:S02]  /*8680*/  HADD2.F32 R34, -RZ, R49.reuse.H0_H0 ;  /* 0x20000031ff227230 */ /* 0x100fe40000004100 */
[C---:B------:R-:W-:Y:S01]  /*8690*/  FMUL.FTZ R13, R32.reuse, R15 ;  /* 0x0000000f200d7220 */ /* 0x040fe20000410000 */
[----:B------:R-:W-:Y:S02]  /*86a0*/  HADD2.F32 R12, -RZ, R50.H1_H1 ;  /* 0x30000032ff0c7230 */ /* 0x000fe40000004100 */
[----:B------:R-:W-:Y:S01]  /*86b0*/  FMUL.FTZ R21, R32, R5 ;  /* 0x0000000520157220 */ /* 0x000fe20000410000 */
[----:B------:R-:W-:Y:S02]  /*86c0*/  HADD2.F32 R11, -RZ, R10.H0_H0 ;  /* 0x2000000aff0b7230 */ /* 0x000fe40000004100 */
[----:B------:R-:W-:Y:S01]  /*86d0*/  FMUL.FTZ R36, R9, R34 ;  /* 0x0000002209247220 */ /* 0x000fe20000410000 */
[----:B------:R-:W-:-:S02]  /*86e0*/  HADD2.F32 R32, -RZ, R49.H1_H1 ;  /* 0x30000031ff207230 */ /* 0x000fc40000004100 */
[-C--:B------:R-:W-:Y:S01]  /*86f0*/  FMUL.FTZ R9, R9, R12.reuse ;  /* 0x0000000c09097220 */ /* 0x080fe20000410000 */
[----:B------:R-:W-:Y:S02]  /*8700*/  HADD2.F32 R20, -RZ, R51.H0_H0 ;  /* 0x20000033ff147230 */ /* 0x000fe40000004100 */
[C---:B------:R-:W-:Y:S01]  /*8710*/  FFMA.FTZ R42, R14.reuse, R5, -R13 ;  /* 0x000000050e2a7223 */ /* 0x040fe2000001080d */
[----:B------:R-:W-:Y:S01]  /*8720*/  FFMA.FTZ R44, R14, R15, R21 ;  /* 0x0000000f0e2c7223 */ /* 0x000fe20000010015 */
[----:B------:R-:W-:Y:S01]  /*8730*/  FFMA.FTZ R36, R3, R12, -R36 ;  /* 0x0000000c03247223 */ /* 0x000fe20000010824 */
[----:B------:R-:W-:Y:S02]  /*8740*/  HADD2.F32 R7, -RZ, R6.H0_H0 ;  /* 0x20000006ff077230 */ /* 0x000fe40000004100 */
[----:B------:R-:W-:Y:S01]  /*8750*/  FMUL.FTZ R14, R11, R32 ;  /* 0x000000200b0e7220 */ /* 0x000fe20000410000 */
[----:B------:R-:W-:Y:S01]  /*8760*/  FFMA.FTZ R34, R3, R34, R9 ;  /* 0x0000002203227223 */ /* 0x000fe20000010009 */
[----:B------:R-:W-:Y:S01]  /*8770*/  FMUL.FTZ R12, R11, R20 ;  /* 0x000000140b0c7220 */ /* 0x000fe20000410000 */
[----:B------:R-:W-:-:S02]  /*8780*/  HADD2.F32 R8, -RZ, R8.H1_H1 ;  /* 0x30000008ff087230 */ /* 0x000fc40000004100 */
[C---:B------:R-:W-:Y:S01]  /*8790*/  FFMA.FTZ R14, R7.reuse, R20, -R14 ;  /* 0x00000014070e7223 */ /* 0x040fe2000001080e */
[----:B------:R-:W-:Y:S02]  /*87a0*/  HADD2.F32 R10, -RZ, R10.H1_H1 ;  /* 0x3000000aff0a7230 */ /* 0x000fe40000004100 */
[----:B------:R-:W-:Y:S01]  /*87b0*/  FFMA.FTZ R12, R7, R32, R12 ;  /* 0x00000020070c7223 */ /* 0x000fe2000001000c */
[----:B------:R-:W-:Y:S02]  /*87c0*/  HADD2.F32 R9, -RZ, R46.H0_H0 ;  /* 0x2000002eff097230 */ /* 0x000fe40000004100 */
        /* <DEDUP_REMOVED lines=23> */
.L_x_4278:
[----:B------:R-:W-:Y:S05]  /*8940*/  BSYNC B1 ;  /* 0x0000000000017941 */ /* 0x000fea0003800000 */
.L_x_4277:
[----:B------:R-:W-:Y:S01]  /*8950*/  PRMT R39, R55, 0x5410, R58 ;  /* 0x0000541037277816 */ /* 0x000fe2000000003a */
[----:B------:R-:W-:Y:S06]  /*8960*/  @P1 BRA `(.L_x_4264) ;  /* 0x00000004005c1947 */ /* 0x000fec0003800000 */
[----:B0-----:R-:W-:Y:S01]  /*8970*/  LOP3.LUT R3, R235, R0, R230, 0x1e, !PT ;  /* 0x00000000eb037212 */ /* 0x001fe200078e1ee6 */
[----:B-1----:R-:W0:Y:S01]  /*8980*/  LDS.128 R4, [R229+0x20400] ;  /* 0x02040000e5047984 */ /* 0x002e220000000c00 */
        /* <DEDUP_REMOVED lines=59> */
[----:B------:R-:W-:Y:S02]  /*8d40*/  HADD2.F32 R10, -RZ, R10.H1_H1 ;  /* 0x3000000aff0a7230 */ /* 0x000fe40000004100 */
[----:B------:R-:W-:Y:S01]  /*8d50*/  FFMA.FTZ R33, R7, R0, -R34 ;  /* 0x0000000007217223 */ /* 0x000fe20000010822 */
[----:B------:R-:W-:-:S02]  /*8d60*/  HADD2.F32 R11, -RZ, R36.H0_H0 ;  /* 0x20000024ff0b7230 */ /* 0x000fc40000004100 */
[----:B------:R-:W-:Y:S02]  /*8d70*/  HADD2.F32 R13, -RZ, R35.H0_H0 ;  /* 0x20000023ff0d7230 */ /* 0x000fe40000004100 */
[----:B------:R-:W-:Y:S01]  /*8d80*/  FFMA.FTZ R35, R7, R12, R14 ;  /* 0x0000000c07237223 */ /* 0x000fe2000001000e */
[----:B------:R-:W-:Y:S02]  /*8d90*/  HADD2.F32 R5, -RZ, R38.H0_H0 ;  /* 0x20000026ff057230 */ /* 0x000fe40000004100 */
[----:B------:R-:W-:Y:S01]  /*8da0*/  FMUL.FTZ R7, R8, R11 ;  /* 0x0000000b08077220 */ /* 0x000fe20000410000 */
[----:B------:R-:W-:Y:S02]  /*8db0*/  HADD2.F32 R9, -RZ, R37.H0_H0 ;  /* 0x20000025ff097230 */ /* 0x000fe40000004100 */
[----:B------:R-:W-:Y:S01]  /*8dc0*/  FMUL.FTZ R27, R10, R13 ;  /* 0x0000000d0a1b7220 */ /* 0x000fe20000410000 */
[----:B------:R-:W-:Y:S02]  /*8dd0*/  HADD2.F32 R6, -RZ, R6.H1_H1 ;  /* 0x30000006ff067230 */ /* 0x000fe40000004100 */
[-C--:B------:R-:W-:Y:S01]  /*8de0*/  FMUL.FTZ R8, R8, R5.reuse ;  /* 0x0000000508087220 */ /* 0x080fe20000410000 */
[----:B------:R-:W-:Y:S01]  /*8df0*/  FFMA.FTZ R0, R4, R5, -R7 ;  /* 0x0000000504007223 */ /* 0x000fe20000010807 */
[-C--:B------:R-:W-:Y:S01]  /*8e00*/  FMUL.FTZ R12, R10, R9.reuse ;  /* 0x000000090a0c7220 */ /* 0x080fe20000410000 */
        /* <DEDUP_REMOVED lines=13> */
.L_x_4264:
[----:B------:R-:W-:Y:S05]  /*8ee0*/  BSYNC B0 ;  /* 0x0000000000007941 */ /* 0x000fea0003800000 */
.L_x_4244:
        /* <DEDUP_REMOVED lines=8> */
.L_x_4241:
[----:B------:R-:W-:-:S13]  /*8f70*/  ISETP.NE.AND P0, PT, R189, 0x3, PT ;  /* 0x00000003bd00780c */ /* 0x000fda0003f05270 */
[----:B------:R-:W-:Y:S05]  /*8f80*/  @!P0 BRA `(.L_x_4279) ;  /* 0x0000000000048947 */ /* 0x000fea0003800000 */
[----:B------:R-:W-:Y:S01]  /*8f90*/  BPT.TRAP 0x1 ;  /* 0x000000040000795c */ /* 0x000fe20000300000 */
.L_x_4279:
[----:B------:R-:W-:Y:S01]  /*8fa0*/  IMAD R21, R18, 0x8, R2 ;  /* 0x0000000812157824 */ /* 0x000fe200078e0202 */
[----:B---3--:R-:W-:-:S04]  /*8fb0*/  SHF.L.U32 R14, R22, 0x1f, RZ ;  /* 0x0000001f160e7819 */ /* 0x008fc800000006ff */
[----:B------:R3:W0:Y:S01]  /*8fc0*/  SYNCS.PHASECHK.TRANS64.TRYWAIT P1, [R21+URZ+0x38830], R14 ;  /* 0x0388300e150075a7 */ /* 0x000622000802017f */
[----:B------:R-:W-:Y:S05]  /*8fd0*/  @!P0 BRA `(.L_x_4280) ;  /* 0x0000000000048947 */ /* 0x000fea0003800000 */
[----:B------:R-:W-:Y:S01]  /*8fe0*/  BPT.TRAP 0x1 ;  /* 0x000000040000795c */ /* 0x000fe20000300000 */
.L_x_4280:
[C---:B--2---:R-:W-:Y:S01]  /*8ff0*/  IADD3 R0, R2.reuse, 0x22400, RZ ;  /* 0x0002240002007810 */ /* 0x044fe20007ffe0ff */
        /* <DEDUP_REMOVED lines=9> */
.L_x_4281:
[----:B------:R-:W-:Y:S01]  /*9090*/  IMAD R4, R18, 0x200, R15 ;  /* 0x0000020012047824 */ /* 0x000fe200078e020f */
[----:B------:R-:W-:Y:S01]  /*90a0*/  LOP3.LUT R6, R3, 0x10000, RZ, 0xfc, !PT ;  /* 0x0001000003067812 */ /* 0x000fe200078efcff */
[----:B------:R-:W-:Y:S01]  /*90b0*/  IMAD.MOV.U32 R7, RZ, RZ, 0x40000040 ;  /* 0x40000040ff077424 */ /* 0x000fe200078e00ff */
[----:B------:R-:W-:Y:S05]  /*90c0*/  WARPSYNC.ALL ;  /* 0x0000000000007948 */ /* 0x000fea0003800000 */
[----:B------:R-:W-:Y:S01]  /*90d0*/  IMAD.MOV.U32 R5, RZ, RZ, 0x40000040 ;  /* 0x40000040ff057424 */ /* 0x000fe200078e00ff */
        /* <DEDUP_REMOVED lines=10> */
[----:B------:R-:W-:Y:S01]  /*9180*/  SHF.L.U32 R57, R57, 0x1f, RZ ;  /* 0x0000001f39397819 */ /* 0x000fe200000006ff */
[----:B------:R-:W-:Y:S01]  /*9190*/  IMAD.MOV.U32 R11, RZ, RZ, 0x40000040 ;  /* 0x40000040ff0b7424 */ /* 0x000fe200078e00ff */
[----:B------:R-:W-:Y:S01]  /*91a0*/  BSSY B0, `(.L_x_4283) ;  /* 0x0000020000007945 */ /* 0x000fe20003800000 */
[----:B------:R-:W-:-:S06]  /*91b0*/  IMAD.MOV.U32 R5, RZ, RZ, 0x40000040 ;  /* 0x40000040ff057424 */ /* 0x000fcc00078e00ff */
[----:B------:R-:W-:Y:S01]  /*91c0*/  HGMMA.64x64x16.F32 R24, gdesc[UR4], RZ, !UPT, gsb0 ;  /* 0x00e00000041879f0 */ /* 0x000fe2000c0008ff */
        /* <DEDUP_REMOVED lines=8> */
[----:B------:R-:W-:-:S08]  /*9250*/  WARPGROUP.ARRIVE ;  /* 0x00000000000079c5 */ /* 0x000fd00000000000 */
        /* <DEDUP_REMOVED lines=20> */
.L_x_4485:
[----:B------:R-:W-:Y:S05]  /*93a0*/  BSYNC B0 ;  /* 0x0000000000007941 */ /* 0x000fea0003800000 */
.L_x_4283:
[----:B------:R-:W-:Y:S05]  /*93b0*/  @!P0 BRA `(.L_x_4285) ;  /* 0x0000000000048947 */ /* 0x000fea0003800000 */
[----:B------:R-:W-:Y:S01]  /*93c0*/  BPT.TRAP 0x1 ;  /* 0x000000040000795c */ /* 0x000fe20000300000 */
.L_x_4285:
[----:B------:R2:W4:Y:S01]  /*93d0*/  SYNCS.PHASECHK.TRANS64.TRYWAIT P1, [R21+URZ+0x38850], R14 ;  /* 0x0388500e150075a7 */ /* 0x000522000802017f */
[----:B------:R-:W-:Y:S05]  /*93e0*/  @!P0 BRA `(.L_x_4286) ;  /* 0x0000000000048947 */ /* 0x000fea0003800000 */
[----:B------:R-:W-:Y:S01]  /*93f0*/  BPT.TRAP 0x1 ;  /* 0x000000040000795c */ /* 0x000fe20000300000 */
.L_x_4286:
[C---:B------:R-:W-:Y:S01]  /*9400*/  VIADD R0, R2.reuse, 0x400 ;  /* 0x0000040002007836 */ /* 0x040fe20000000000 */
[----:B------:R-:W-:Y:S01]  /*9410*/  BSSY B0, `(.L_x_4287) ;  /* 0x000000a000007945 */ /* 0x000fe20003800000 */
[----:B------:R-:W-:-:S03]  /*9420*/  VIADD R3, R2, 0x26400 ;  /* 0x0002640002037836 */ /* 0x000fc60000000000 */
[----:B------:R-:W-:Y:S02]  /*9430*/  SHF.R.U32.HI R0, RZ, 0x4, R0 ;  /* 0x00000004ff007819 */ /* 0x000fe40000011600 */
[----:B------:R-:W-:Y:S02]  /*9440*/  SHF.R.U32.HI R3, RZ, 0x4, R3 ;  /* 0x00000004ff037819 */ /* 0x000fe40000011603 */
[----:B------:R-:W-:Y:S02]  /*9450*/  LOP3.LUT R0, R0, 0x3fff, RZ, 0xc0, !PT ;  /* 0x00003fff00007812 */ /* 0x000fe400078ec0ff */
[----:B------:R-:W-:Y:S02]  /*9460*/  LOP3.LUT R3, R3, 0x3fff, RZ, 0xc0, !PT ;  /* 0x00003fff03037812 */ /* 0x000fe400078ec0ff */
[----:B------:R-:W-:Y:S01]  /*9470*/  LOP3.LUT R20, R0, 0x10000, RZ, 0xfc, !PT ;  /* 0x0001000000147812 */ /* 0x000fe200078efcff */
[----:B----4-:R-:W-:Y:S06]  /*9480*/  @P1 BRA `(.L_x_4288) ;  /* 0x0000000000081947 */ /* 0x010fec0003800000 */
[----:B------:R-:W4:Y:S02]  /*9490*/  SYNCS.PHASECHK.TRANS64.TRYWAIT P1, [R21+URZ+0x38850], R14 ;  /* 0x0388500e150075a7 */ /* 0x000f24000802017f */
[----:B----4-:R-:W-:Y:S05]  /*94a0*/  @!P1 BRA `(.L_x_4289) ;  /* 0x0000013800949947 */ /* 0x010fea0003800000 */
.L_x_4288:
[----:B------:R-:W-:Y:S05]  /*94b0*/  BSYNC B0 ;  /* 0x0000000000007941 */ /* 0x000fea0003800000 */
.L_x_4287:
[----:B------:R-:W-:Y:S01]  /*94c0*/  IMAD R58, R18, 0x1000, R20 ;  /* 0x00001000123a7824 */ /* 0x000fe200078e0214 */
[----:B------:R-:W-:Y:S01]  /*94d0*/  LOP3.LUT R4, R3, 0x10000, RZ, 0xfc, !PT ;  /* 0x0001000003047812 */ /* 0x000fe200078efcff */
[----:B------:R-:W-:Y:S01]  /*94e0*/  IMAD.MOV.U32 R5, RZ, RZ, 0x40000040 ;  /* 0x40000040ff057424 */ /* 0x000fe200078e00ff */
[----:B------:R-:W-:Y:S01]  /*94f0*/  MOV R59, 0x40000040 ;  /* 0x40000040003b7802 */ /* 0x000fe20000000f00 */
[----:B------:R-:W-:Y:S05]  /*9500*/  WARPSYNC.ALL ;  /* 0x0000000000007948 */ /* 0x000fea0003800000 */
[C---:B------:R-:W-:Y:S01]  /*9510*/  R2UR UR4, R4.reuse ;  /* 0x00000000040472ca */ /* 0x040fe200000e0000 */
[----:B------:R-:W-:Y:S01]  /*9520*/  WARPGROUP.ARRIVE ;  /* 0x00000000000079c5 */ /* 0x000fe20000000000 */
[----:B------:R-:W-:Y:S01]  /*9530*/  R2UR UR5, R5 ;  /* 0x00000000050572ca */ /* 0x000fe200000e0000 */
[----:B------:R-:W-:Y:S01]  /*9540*/  VIADD R62, R4, 0x2 ;  /* 0x00000002043e7836 */ /* 0x000fe20000000000 */
[C---:B------:R-:W-:Y:S01]  /*9550*/  R2UR UR6, R58.reuse ;  /* 0x000000003a0672ca */ /* 0x040fe200000e0000 */
[C---:B------:R-:W-:Y:S01]  /*9560*/  VIADD R60, R58.reuse, 0x2 ;  /* 0x000000023a3c7836 */ /* 0x040fe20000000000 */
[----:B------:R-:W-:Y:S01]  /*9570*/  R2UR UR7, R59 ;  /* 0x000000003b0772ca */ /* 0x000fe200000e0000 */
[----:B------:R-:W-:Y:S01]  /*9580*/  IMAD.MOV.U32 R63, RZ, RZ, 0x40000040 ;  /* 0x40000040ff3f7424 */ /* 0x000fe200078e00ff */
[----:B------:R-:W5:Y:S01]  /*9590*/  S2R R0, SR_TID.X ;  /* 0x0000000000007919 */ /* 0x000f620000002100 */
[----:B------:R-:W-:Y:S01]  /*95a0*/  IMAD.MOV.U32 R61, RZ, RZ, 0x40000040 ;  /* 0x40000040ff3d7424 */ /* 0x000fe200078e00ff */
[----:B------:R-:W-:Y:S01]  /*95b0*/  MOV R67, 0x40000040 ;  /* 0x4000004000437802 */ /* 0x000fe20000000f00 */
[----:B-1----:R-:W-:Y:S01]  /*95c0*/  VIADD R57, R58, 0x800 ;  /* 0x000008003a397836 */ /* 0x002fe20000000000 */
[----:B------:R-:W1:Y:S01]  /*95d0*/  S2R R65, SR_TID.X ;  /* 0x0000000000417919 */ /* 0x000e620000002100 */
[----:B------:R-:W-:Y:S01]  /*95e0*/  VIADD R3, R4, 0x800 ;  /* 0x0000080004037836 */ /* 0x000fe20000000000 */
[----:B------:R-:W-:Y:S01]  /*95f0*/  BSSY B1, `(.L_x_4290) ;  /* 0x0000610000017945 */ /* 0x000fe20003800000 */
[----:B------:R-:W-:-:S02]  /*9600*/  IMAD.MOV.U32 R64, RZ, RZ, 0x4 ;  /* 0x00000004ff407424 */ /* 0x000fc400078e00ff */
[----:B------:R-:W-:Y:S02]  /*9610*/  IMAD.MOV.U32 R69, RZ, RZ, 0x40000040 ;  /* 0x40000040ff457424 */ /* 0x000fe400078e00ff */
        /* <DEDUP_REMOVED lines=9> */
[----:B------:R-:W-:-:S02]  /*96b0*/  MOV R63, 0x40000040 ;  /* 0x40000040003f7802 */ /* 0x000fc40000000f00 */
[----:B-----5:R-:W-:Y:S02]  /*96c0*/  SHF.R.U32.HI R0, RZ, 0x7, R0 ;  /* 0x00000007ff007819 */ /* 0x020fe40000011600 */
[----:B-1----:R-:W-:-:S04]  /*96d0*/  LOP3.LUT R65, R65, 0x7f, RZ, 0xc0, !PT ;  /* 0x0000007f41417812 */ /* 0x002fc800078ec0ff */
[----:B------:R-:W1:Y:S02]  /*96e0*/  SHFL.IDX PT, R0, R0, RZ, 0x1f ;  /* 0x00001fff00007589 */ /* 0x000e6400000e0000 */
[----:B-1----:R-:W-:-:S04]  /*96f0*/  ISETP.GT.AND P1, PT, R0, 0x7f, PT ;  /* 0x0000007f0000780c */ /* 0x002fc80003f24270 */
[----:B------:R-:W-:Y:S02]  /*9700*/  SEL R0, RZ, 0x2, !P1 ;  /* 0x00000002ff007807 */ /* 0x000fe40004800000 */
[C---:B0-234-:R-:W-:Y:S02]  /*9710*/  SEL R14, R64.reuse, 0x2, P1 ;  /* 0x00000002400e7807 */ /* 0x05dfe40000800000 */
        /* <DEDUP_REMOVED lines=177> */
[----:B------:R-:W-:Y:S01]  /*a230*/  MOV R57, 0xa00 ;  /* 0x00000a0000397802 */ /* 0x000fe20000000f00 */
[----:B------:R-:W-:-:S03]  /*a240*/  IMAD.MOV.U32 R3, RZ, RZ, 0x28 ;  /* 0x00000028ff037424 */ /* 0x000fc600078e00ff */
[----:B------:R-:W-:Y:S02]  /*a250*/  SEL R57, R57, 0x980, P1 ;  /* 0x0000098039397807 */ /* 0x000fe40000800000 */
[----:B------:R-:W-:Y:S02]  /*a260*/  SEL R3, R3, 0x26, P1 ;  /* 0x0000002603037807 */ /* 0x000fe40000800000 */
[----:B------:R-:W-:Y:S02]  /*a270*/  LOP3.LUT R57, R57, 0xa00, RZ, 0xc0, !PT ;  /* 0x00000a0039397812 */ /* 0x000fe400078ec0ff */
[----:B------:R-:W-:Y:S01]  /*a280*/  LOP3.LUT R3, R3, 0x6, RZ, 0xc0, !PT ;  /* 0x0000000603037812 */ /* 0x000fe200078ec0ff */
        /* <DEDUP_REMOVED lines=9> */
[CC--:B------:R-:W-:Y:S02]  /*a320*/  IADD3 R62, R3.reuse, R57.reuse, R4 ;  /* 0x00000039033e7210 */ /* 0x0c0fe40007ffe004 */
[----:B------:R-:W-:Y:S01]  /*a330*/  IADD3 R60, R3, R57, R58 ;  /* 0x00000039033c7210 */ /* 0x000fe20007ffe03a */
[----:B------:R-:W-:-:S02]  /*a340*/  IMAD.MOV.U32 R3, RZ, RZ, 0x30 ;  /* 0x00000030ff037424 */ /* 0x000fc400078e00ff */
        /* <DEDUP_REMOVED lines=13> */
[----:B------:R-:W-:Y:S01]  /*a420*/  VIADD R61, R4, 0xa00 ;  /* 0x00000a00043d7836 */ /* 0x000fe20000000000 */
[----:B------:R-:W-:Y:S01]  /*a430*/  IADD3 R62, R64, R63, RZ ;  /* 0x0000003f403e7210 */ /* 0x000fe20007ffe0ff */
[----:B------:R-:W-:-:S02]  /*a440*/  IMAD.IADD R68, R0, 0x1, R63 ;  /* 0x0000000100447824 */ /* 0x000fc400078e023f */
[--C-:B------:R-:W-:Y:S02]  /*a450*/  IMAD.IADD R66, R0, 0x1, R61.reuse ;  /* 0x0000000100427824 */ /* 0x100fe400078e023d */
        /* <DEDUP_REMOVED lines=34> */
[----:B------:R-:W-:Y:S01]  /*a680*/  IMAD.MOV.U32 R57, RZ, RZ, 0xe00 ;  /* 0x00000e00ff397424 */ /* 0x000fe200078e00ff */
[----:B------:R-:W-:-:S04]  /*a690*/  MOV R3, 0x38 ;  /* 0x0000003800037802 */ /* 0x000fc80000000f00 */
        /* <DEDUP_REMOVED lines=12> */
[--C-:B------:R-:W-:Y:S01]  /*a760*/  IMAD.IADD R68, R0, 0x1, R63.reuse ;  /* 0x0000000100447824 */ /* 0x100fe200078e023f */
[----:B------:R-:W-:Y:S01]  /*a770*/  IADD3 R61, R4, 0xc00, RZ ;  /* 0x00000c00043d7810 */ /* 0x000fe20007ffe0ff */
[----:B------:R-:W-:-:S04]  /*a780*/  IMAD.IADD R62, R64, 0x1, R63 ;  /* 0x00000001403e7824 */ /* 0x000fc800078e023f */
        /* <DEDUP_REMOVED lines=10> */
[----:B------:R-:W-:Y:S01]  /*a830*/  IMAD.MOV.U32 R61, RZ, RZ, 0x40000040 ;  /* 0x40000040ff3d7424 */ /* 0x000fe200078e00ff */
[----:B------:R-:W-:Y:S01]  /*a840*/  R2UR UR7, R69 ;  /* 0x00000000450772ca */ /* 0x000fe200000e0000 */
[----:B------:R-:W-:Y:S01]  /*a850*/  IMAD.MOV.U32 R69, RZ, RZ, 0x40000040 ;  /* 0x40000040ff457424 */ /* 0x000fe200078e00ff */
[----:B------:R-:W-:Y:S01]  /*a860*/  IADD3 R68, R14, R63, RZ ;  /* 0x0000003f0e447210 */ /* 0x000fe20007ffe0ff */
[----:B------:R-:W-:Y:S01]  /*a870*/  IMAD.MOV.U32 R63, RZ, RZ, 0x40000040 ;  /* 0x40000040ff3f7424 */ /* 0x000fe200078e00ff */
        /* <DEDUP_REMOVED lines=8> */
[----:B------:R-:W-:Y:S02]  /*a900*/  WARPGROUP.DEPBAR.LE gsb0, 0x0 ;  /* 0x00008000000079c5 */ /* 0x000fe40000010000 */
[----:B------:R-:W-:-:S10]  /*a910*/  WARPGROUP.ARRIVE ;  /* 0x00000000000079c5 */ /* 0x000fd40000000000 */
        /* <DEDUP_REMOVED lines=9> */
[----:B------:R-:W-:Y:S01]  /*a9b0*/  VIADD R3, R4, 0xe00 ;  /* 0x00000e0004037836 */ /* 0x000fe20000000000 */
[----:B------:R-:W-:-:S02]  /*a9c0*/  WARPGROUP.DEPBAR.LE gsb0, 0x0 ;  /* 0x00008000000079c5 */ /* 0x000fc40000010000 */
[----:B------:R-:W-:-:S06]  /*a9d0*/  WARPGROUP.ARRIVE ;  /* 0x00000000000079c5 */ /* 0x000fcc0000000000 */
[----:B------:R-:W-:Y:S01]  /*a9e0*/  HGMMA.64x64x16.F32 R24, gdesc[UR4], R24, gsb0 ;  /* 0x00e00000041879f0 */ /* 0x000fe20008000818 */
[----:B------:R-:W-:Y:S02]  /*a9f0*/  R2UR UR4, R62 ;  /* 0x000000003e0472ca */ /* 0x000fe400000e0000 */
[----:B------:R-:W-:Y:S01]  /*aa00*/  R2UR UR5, R63 ;  /* 0x000000003f0572ca */ /* 0x000fe200000e0000 */
[----:B------:R-:W-:Y:S01]  /*aa10*/  VIADD R63, R58, 0xe00 ;  /* 0x00000e003a3f7836 */ /* 0x000fe20000000000 */
[----:B------:R-:W-:Y:S02]  /*aa20*/  R2UR UR6, R60 ;  /* 0x000000003c0672ca */ /* 0x000fe400000e0000 */
[----:B------:R-:W-:Y:S01]  /*aa30*/  R2UR UR7, R61 ;  /* 0x000000003d0772ca */ /* 0x000fe200000e0000 */
[C---:B------:R-:W-:Y:S01]  /*aa40*/  IMAD.IADD R66, R0.reuse, 0x1, R63 ;  /* 0x0000000100427824 */ /* 0x040fe200078e023f */
[----:B------:R-:W-:Y:S01]  /*aa50*/  IADD3 R60, R0, R3, RZ ;  /* 0x00000003003c7210 */ /* 0x000fe20007ffe0ff */
[----:B------:R-:W-:-:S02]  /*aa60*/  IMAD.MOV.U32 R61, RZ, RZ, 0x40000040 ;  /* 0x40000040ff3d7424 */ /* 0x000fc400078e00ff */
        /* <DEDUP_REMOVED lines=13> */
[----:B------:R-:W-:-:S05]  /*ab40*/  IMAD.MOV.U32 R14, RZ, RZ, 0x40 ;  /* 0x00000040ff0e7424 */ /* 0x000fca00078e00ff */
[----:B------:R-:W-:-:S04]  /*ab50*/  SEL R0, R14, 0x3e, P1 ;  /* 0x0000003e0e007807 */ /* 0x000fc80000800000 */
[----:B------:R-:W-:Y:S01]  /*ab60*/  LOP3.LUT R59, R0, 0x6, RZ, 0xc0, !PT ;  /* 0x00000006003b7812 */ /* 0x000fe200078ec0ff */
[----:B------:R-:W-:Y:S02]  /*ab70*/  IMAD R0, R197, -0x40, R14 ;  /* 0xffffffc0c5007824 */ /* 0x000fe400078e020e */
[----:B------:R-:W-:Y:S02]  /*ab80*/  IMAD R14, R185, 0x40, R190 ;  /* 0x00000040b90e7824 */ /* 0x000fe400078e02be */
[----:B------:R-:W-:Y:S01]  /*ab90*/  VIADD R197, R197, 0xfffffffe ;  /* 0xfffffffec5c57836 */ /* 0x000fe20000000000 */
        /* <DEDUP_REMOVED lines=8> */
[----:B------:R-:W-:Y:S01]  /*ac20*/  IADD3 R60, R64, R3, RZ ;  /* 0x00000003403c7210 */ /* 0x000fe20007ffe0ff */
[----:B------:R-:W-:-:S05]  /*ac30*/  IMAD.MOV.U32 R3, RZ, RZ, 0x1000 ;  /* 0x00001000ff037424 */ /* 0x000fca00078e00ff */
[----:B------:R-:W-:-:S04]  /*ac40*/  SEL R3, R3, 0xf80, P1 ;  /* 0x00000f8003037807 */ /* 0x000fc80000800000 */
        /* <DEDUP_REMOVED lines=10> */
[----:B------:R-:W-:Y:S02]  /*acf0*/  IADD3 R60, R59, R3, R4 ;  /* 0x000000033b3c7210 */ /* 0x000fe40007ffe004 */
[----:B------:R-:W-:-:S02]  /*ad00*/  MOV R59, 0x40000040 ;  /* 0x40000040003b7802 */ /* 0x000fc40000000f00 */
[----:B------:R-:W-:Y:S02]  /*ad10*/  IADD3 R3, R187, 0x1, R0 ;  /* 0x00000001bb037810 */ /* 0x000fe40007ffe000 */
[C---:B------:R-:W-:Y:S02]  /*ad20*/  IADD3 R0, -R192.reuse, R0, R187 ;  /* 0x00000000c0007210 */ /* 0x040fe40007ffe1bb */
[----:B------:R-:W-:Y:S01]  /*ad30*/  IADD3 R3, -R192, R3, -R184 ;  /* 0x00000003c0037210 */ /* 0x000fe20007ffe9b8 */
[----:B------:R-:W-:Y:S02]  /*ad40*/  WARPGROUP.DEPBAR.LE gsb0, 0x0 ;  /* 0x00008000000079c5 */ /* 0x000fe40000010000 */
[----:B------:R-:W-:-:S06]  /*ad50*/  WARPGROUP.ARRIVE ;  /* 0x00000000000079c5 */ /* 0x000fcc0000000000 */
[----:B------:R-:W-:Y:S01]  /*ad60*/  HGMMA.64x64x16.F32 R24, gdesc[UR4], R24, gsb0 ;  /* 0x00e00000041879f0 */ /* 0x000fe20008000818 */
[----:B------:R-:W-:Y:S02]  /*ad70*/  R2UR UR4, R60 ;  /* 0x000000003c0472ca */ /* 0x000fe400000e0000 */
[----:B------:R-:W-:Y:S02]  /*ad80*/  R2UR UR5, R61 ;  /* 0x000000003d0572ca */ /* 0x000fe400000e0000 */
[----:B------:R-:W-:Y:S02]  /*ad90*/  R2UR UR6, R58 ;  /* 0x000000003a0672ca */ /* 0x000fe400000e0000 */
[----:B------:R-:W-:Y:S02]  /*ada0*/  R2UR UR7, R59 ;  /* 0x000000003b0772ca */ /* 0x000fe400000e0000 */
[----:B------:R-:W-:Y:S02]  /*adb0*/  VIADDMNMX R59, R14, R3, R0, PT ;  /* 0x000000030e3b7246 */ /* 0x000fe40003800100 */
[----:B------:R-:W-:-:S02]  /*adc0*/  IADD3 R3, R3, 0x8, R14 ;  /* 0x0000000803037810 */ /* 0x000fc40007ffe00e */
[C---:B------:R-:W-:Y:S02]  /*add0*/  ISETP.GT.AND P1, PT, R59.reuse, RZ, PT ;  /* 0x000000ff3b00720c */ /* 0x040fe40003f24270 */
[C---:B------:R-:W-:Y:S02]  /*ade0*/  ISETP.GT.AND P2, PT, R59.reuse, 0x1, PT ;  /* 0x000000013b00780c */ /* 0x040fe40003f44270 */
[----:B------:R-:W-:Y:S02]  /*adf0*/  ISETP.GT.AND P3, PT, R59, 0x8, PT ;  /* 0x000000083b00780c */ /* 0x000fe40003f64270 */
[----:B------:R-:W-:Y:S01]  /*ae00*/  VIMNMX R14, R0, R3, PT ;  /* 0x00000003000e7248 */ /* 0x000fe20003fe0100 */
[----:B------:R-:W-:Y:S02]  /*ae10*/  WARPGROUP.DEPBAR.LE gsb0, 0x0 ;  /* 0x00008000000079c5 */ /* 0x000fe40000010000 */
[----:B------:R-:W-:-:S06]  /*ae20*/  WARPGROUP.ARRIVE ;  /* 0x00000000000079c5 */ /* 0x000fcc0000000000 */
[----:B------:R-:W-:Y:S01]  /*ae30*/  HGMMA.64x64x16.F32 R24, gdesc[UR4], R24, gsb0 ;  /* 0x00e00000041879f0 */ /* 0x000fe20008000818 */
[----:B------:R-:W-:Y:S01]  /*ae40*/  ULDC UR4, c[0x0][0xa80] ;  /* 0x0002a00000047ab9 */ /* 0x000fe20000000800 */
[----:B------:R-:W-:Y:S01]  /*ae50*/  R2UR UR7, R171 ;  /* 0x00000000ab0772ca */ /* 0x000fe200000e0000 */
[----:B------:R-:W-:Y:S01]  /*ae60*/  IMAD.MOV.U32 R171, RZ, RZ, 0x40000040 ;  /* 0x40000040ffab7424 */ /* 0x000fe200078e00ff */
        /* <DEDUP_REMOVED lines=54> */
[----:B------:R-:W-:Y:S02]  /*b1d0*/  ISETP.GT.AND P2, PT, R14, 0x10, PT ;  /* 0x000000100e00780c */ /* 0x000fe40003f44270 */
[----:B------:R-:W-:Y:S02]  /*b1e0*/  FMNMX.FTZ R3, R30, R3, !PT ;  /* 0x000000031e037209 */ /* 0x000fe40007810000 */
[----:B------:R-:W-:Y:S02]  /*b1f0*/  FSEL R34, R34, -INF , P2 ;  /* 0xff80000022227808 */ /* 0x000fe40001000000 */
[C---:B------:R-:W-:Y:S02]  /*b200*/  ISETP.GT.AND P2, PT, R14.reuse, 0x18, PT ;  /* 0x000000180e00780c */ /* 0x040fe40003f44270 */
[----:B------:R-:W-:-:S02]  /*b210*/  ISETP.GT.AND P3, PT, R14, 0x29, PT ;  /* 0x000000290e00780c */ /* 0x000fc40003f64270 */
        /* <DEDUP_REMOVED lines=12> */
[----:B------:R-:W-:-:S02]  /*b2e0*/  ISETP.GT.AND P1, PT, R14, 0x21, PT ;  /* 0x000000210e00780c */ /* 0x000fc40003f24270 */
[----:B------:R-:W-:Y:S02]  /*b2f0*/  FSEL R42, R42, -INF , P2 ;  /* 0xff8000002a2a7808 */ /* 0x000fe40001000000 */
[----:B------:R-:W-:Y:S02]  /*b300*/  ISETP.GT.AND P2, PT, R14, 0x28, PT ;  /* 0x000000280e00780c */ /* 0x000fe40003f44270 */
[----:B------:R-:W-:Y:S02]  /*b310*/  FSEL R78, R43, -INF , P1 ;  /* 0xff8000002b4e7808 */ /* 0x000fe40000800000 */
[----:B------:R-:W-:Y:S02]  /*b320*/  FSEL R46, R46, -INF , P2 ;  /* 0xff8000002e2e7808 */ /* 0x000fe40001000000 */
[----:B------:R-:W-:Y:S02]  /*b330*/  ISETP.GT.AND P1, PT, R14, 0x30, PT ;  /* 0x000000300e00780c */ /* 0x000fe40003f24270 */
[----:B0-----:R-:W-:-:S02]  /*b340*/  FMNMX.FTZ R0, R29, R0, !PT ;  /* 0x000000001d007209 */ /* 0x001fc40007810000 */
[----:B------:R-:W-:Y:S01]  /*b350*/  FMNMX.FTZ R29, R38, R3, !PT ;  /* 0x00000003261d7209 */ /* 0x000fe20007810000 */
[----:B------:R-:W-:Y:S01]  /*b360*/  IMAD.U32 R3, RZ, RZ, UR4 ;  /* 0x00000004ff037e24 */ /* 0x000fe2000f8e00ff */
[----:B------:R-:W-:Y:S02]  /*b370*/  FSETP.NEU.FTZ.AND P4, PT, R0, -INF , PT ;  /* 0xff8000000000780b */ /* 0x000fe40003f9d000 */
[----:B------:R-:W-:Y:S01]  /*b380*/  FMNMX.FTZ R29, R76, R29, !PT ;  /* 0x0000001d4c1d7209 */ /* 0x000fe20007810000 */
[----:B------:R-:W-:Y:S01]  /*b390*/  FMUL.FTZ R31, R0, R3 ;  /* 0x00000003001f7220 */ /* 0x000fe20000410000 */
[----:B------:R-:W-:Y:S02]  /*b3a0*/  FSEL R80, R47, -INF , P3 ;  /* 0xff8000002f507808 */ /* 0x000fe40001800000 */
[----:B------:R-:W-:Y:S02]  /*b3b0*/  FMNMX.FTZ R29, R42, R29, !PT ;  /* 0x0000001d2a1d7209 */ /* 0x000fe40007810000 */
[----:B------:R-:W-:-:S02]  /*b3c0*/  FSEL R31, R31, RZ, P4 ;  /* 0x000000ff1f1f7208 */ /* 0x000fc40002000000 */
[----:B------:R-:W-:Y:S02]  /*b3d0*/  FMNMX.FTZ R29, R78, R29, !PT ;  /* 0x0000001d4e1d7209 */ /* 0x000fe40007810000 */
[----:B------:R-:W-:Y:S01]  /*b3e0*/  ISETP.GT.AND P2, PT, R14, 0x31, PT ;  /* 0x000000310e00780c */ /* 0x000fe20003f44270 */
[--C-:B------:R-:W-:Y:S01]  /*b3f0*/  FFMA.FTZ R33, R24, R3, -R31.reuse ;  /* 0x0000000318217223 */ /* 0x100fe2000001081f */
[----:B------:R-:W-:Y:S01]  /*b400*/  FMNMX.FTZ R29, R46, R29, !PT ;  /* 0x0000001d2e1d7209 */ /* 0x000fe20007810000 */
[-CC-:B------:R-:W-:Y:S01]  /*b410*/  FFMA.FTZ R25, R25, R3.reuse, -R31.reuse ;  /* 0x0000000319197223 */ /* 0x180fe2000001081f */
[----:B------:R-:W-:Y:S01]  /*b420*/  FSEL R50, R50, -INF , P1 ;  /* 0xff80000032327808 */ /* 0x000fe20000800000 */
[--C-:B------:R-:W-:Y:S01]  /*b430*/  FFMA.FTZ R176, R28, R3, -R31.reuse ;  /* 0x000000031cb07223 */ /* 0x100fe2000001081f */
[----:B------:R-:W-:Y:S01]  /*b440*/  FMNMX.FTZ R29, R80, R29, !PT ;  /* 0x0000001d501d7209 */ /* 0x000fe20007810000 */
[----:B------:R-:W-:Y:S01]  /*b450*/  MUFU.EX2 R152, R25 ;  /* 0x0000001900987308 */ /* 0x000fe20000000800 */
[----:B------:R-:W-:Y:S01]  /*b460*/  ISETP.GT.AND P1, PT, R14, 0x38, PT ;  /* 0x000000380e00780c */ /* 0x000fe20003f24270 */
[-CC-:B------:R-:W-:Y:S01]  /*b470*/  FFMA.FTZ R177, R58, R3.reuse, -R31.reuse ;  /* 0x000000033ab17223 */ /* 0x180fe2000001081f */
[----:B------:R-:W-:Y:S01]  /*b480*/  FSEL R24, R51, -INF , P2 ;  /* 0xff80000033187808 */ /* 0x000fe20001000000 */
[--C-:B------:R-:W-:Y:S01]  /*b490*/  FFMA.FTZ R178, R32, R3, -R31.reuse ;  /* 0x0000000320b27223 */ /* 0x100fe2000001081f */
[----:B------:R-:W-:Y:S01]  /*b4a0*/  FMNMX.FTZ R29, R50, R29, !PT ;  /* 0x0000001d321d7209 */ /* 0x000fe20007810000 */
[-CC-:B------:R-:W-:Y:S01]  /*b4b0*/  FFMA.FTZ R179, R60, R3.reuse, -R31.reuse ;  /* 0x000000033cb37223 */ /* 0x180fe2000001081f */
[----:B------:R-:W-:Y:S01]  /*b4c0*/  ISETP.GT.AND P2, PT, R14, 0x39, PT ;  /* 0x000000390e00780c */ /* 0x000fe20003f44270 */
[-CC-:B------:R-:W-:Y:S01]  /*b4d0*/  FFMA.FTZ R180, R36, R3.reuse, -R31.reuse ;  /* 0x0000000324b47223 */ /* 0x180fe2000001081f */
[----:B------:R-:W-:Y:S01]  /*b4e0*/  FSEL R54, R54, -INF , P1 ;  /* 0xff80000036367808 */ /* 0x000fe20000800000 */
[--C-:B------:R-:W-:Y:S01]  /*b4f0*/  FFMA.FTZ R181, R62, R3, -R31.reuse ;  /* 0x000000033eb57223 */ /* 0x100fe2000001081f */
[----:B------:R-:W-:Y:S01]  /*b500*/  FMNMX.FTZ R29, R24, R29, !PT ;  /* 0x0000001d181d7209 */ /* 0x000fe20007810000 */
[-CC-:B------:R-:W-:Y:S01]  /*b510*/  FFMA.FTZ R182, R40, R3.reuse, -R31.reuse ;  /* 0x0000000328b67223 */ /* 0x180fe2000001081f */
[----:B------:R-:W-:Y:S01]  /*b520*/  FSEL R82, R55, -INF , P2 ;  /* 0xff80000037527808 */ /* 0x000fe20001000000 */
        /* <DEDUP_REMOVED lines=8> */
[----:B------:R-:W-:Y:S01]  /*b5b0*/  FFMA.FTZ R173, R70, R3, -R31 ;  /* 0x0000000346ad7223 */ /* 0x000fe2000001081f */
[----:B------:R-:W0:Y:S01]  /*b5c0*/  MUFU.EX2 R33, R33 ;  /* 0x0000002100217308 */ /* 0x000e220000000800 */
[----:B------:R-:W1:Y:S07]  /*b5d0*/  SHFL.BFLY PT, R14, R29, 0x2, 0x1f ;  /* 0x0c401f001d0e7f89 */ /* 0x000e6e00000e0000 */
[----:B------:R-:W-:Y:S08]  /*b5e0*/  MUFU.EX2 R176, R176 ;  /* 0x000000b000b07308 */ /* 0x000ff00000000800 */
[----:B------:R-:W2:Y:S01]  /*b5f0*/  MUFU.EX2 R177, R177 ;  /* 0x000000b100b17308 */ /* 0x000ea20000000800 */
[----:B0-----:R-:W-:Y:S01]  /*b600*/  FADD.FTZ R231, R33, R152 ;  /* 0x0000009821e77221 */ /* 0x001fe20000010000 */
[----:B------:R-:W-:-:S06]  /*b610*/  F2FP.F16.F32.PACK_AB R152, R152, R33 ;  /* 0x000000219898723e */ /* 0x000fcc00000000ff */
[----:B------:R-:W-:Y:S01]  /*b620*/  MUFU.EX2 R178, R178 ;  /* 0x000000b200b27308 */ /* 0x000fe20000000800 */
[----:B-1----:R-:W-:-:S05]  /*b630*/  FMNMX.FTZ R14, R29, R14, !PT ;  /* 0x0000000e1d0e7209 */ /* 0x002fca0007810000 */
[----:B------:R-:W0:Y:S02]  /*b640*/  SHFL.BFLY PT, R25, R14, 0x1, 0x1f ;  /* 0x0c201f000e197f89 */ /* 0x000e2400000e0000 */
[----:B------:R-:W1:Y:S01]  /*b650*/  MUFU.EX2 R179, R179 ;  /* 0x000000b300b37308 */ /* 0x000e620000000800 */
[----:B--2---:R-:W-:Y:S01]  /*b660*/  F2FP.F16.F32.PACK_AB R154, R177, R176 ;  /* 0x000000b0b19a723e */ /* 0x004fe200000000ff */
[----:B------:R-:W-:-:S04]  /*b670*/  FADD.FTZ R176, R176, R231 ;  /* 0x000000e7b0b07221 */ /* 0x000fc80000010000 */
[----:B------:R-:W-:Y:S02]  /*b680*/  FADD.FTZ R177, R177, R176 ;  /* 0x000000b0b1b17221 */ /* 0x000fe40000010000 */
[----:B------:R-:W-:Y:S08]  /*b690*/  MUFU.EX2 R180, R180 ;  /* 0x000000b400b47308 */ /* 0x000ff00000000800 */
[----:B------:R-:W2:Y:S01]  /*b6a0*/  MUFU.EX2 R181, R181 ;  /* 0x000000b500b57308 */ /* 0x000ea20000000800 */
[----:B-1----:R-:W-:Y:S01]  /*b6b0*/  F2FP.F16.F32.PACK_AB R156, R179, R178 ;  /* 0x000000b2b39c723e */ /* 0x002fe200000000ff */
[----:B------:R-:W-:Y:S01]  /*b6c0*/  FADD.FTZ R178, R178, R177 ;  /* 0x000000b1b2b27221 */ /* 0x000fe20000010000 */
[----:B0-----:R-:W-:-:S03]  /*b6d0*/  FMNMX.FTZ R168, R14, R25, !PT ;  /* 0x000000190ea87209 */ /* 0x001fc60007810000 */
[----:B------:R-:W-:Y:S02]  /*b6e0*/  FADD.FTZ R179, R179, R178 ;  /* 0x000000b2b3b37221 */ /* 0x000fe40000010000 */
[----:B------:R-:W-:Y:S01]  /*b6f0*/  MUFU.EX2 R182, R182 ;  /* 0x000000b600b67308 */ /* 0x000fe20000000800 */
[C---:B------:R-:W-:Y:S01]  /*b700*/  FSETP.NEU.FTZ.AND P1, PT, R168.reuse, -INF , PT ;  /* 0xff800000a800780b */ /* 0x040fe20003f3d000 */
[----:B------:R-:W-:-:S05]  /*b710*/  FMUL.FTZ R14, R168, R3 ;  /* 0x00000003a80e7220 */ /* 0x000fca0000410000 */
[----:B------:R-:W-:Y:S01]  /*b720*/  FSEL R29, R14, RZ, P1 ;  /* 0x000000ff0e1d7208 */ /* 0x000fe20000800000 */
[----:B------:R-:W0:Y:S01]  /*b730*/  MUFU.EX2 R183, R183 ;  /* 0x000000b700b77308 */ /* 0x000e220000000800 */
[----:B------:R-:W-:Y:S02]  /*b740*/  ISETP.NE.AND P1, PT, R65, RZ, PT ;  /* 0x000000ff4100720c */ /* 0x000fe40003f25270 */
[----:B------:R-:W-:Y:S01]  /*b750*/  LOP3.LUT R14, R56, 0x2000000, RZ, 0xfc, !PT ;  /* 0x02000000380e7812 */ /* 0x000fe200078efcff */
        /* <DEDUP_REMOVED lines=14> */
[-CC-:B------:R-:W-:Y:S01]  /*b840*/  FFMA.FTZ R227, R50, R3.reuse, -R29.reuse ;  /* 0x0000000332e37223 */ /* 0x180fe2000001081d */
[----:B------:R-:W-:Y:S01]  /*b850*/  @!P1 PRMT R25, RZ, 0x654, R24 ;  /* 0x00000654ff199816 */ /* 0x000fe20000000018 */
[-CC-:B------:R-:W-:Y:S01]  /*b860*/  FFMA.FTZ R175, R54, R3.reuse, -R29.reuse ;  /* 0x0000000336af7223 */ /* 0x180fe2000001081d */
[----:B------:R-:W-:Y:S01]  /*b870*/  FFMA.FTZ R186, R82, R3, -R29 ;  /* 0x0000000352ba7223 */ /* 0x000fe2000001081d */
[----:B------:R-:W-:Y:S01]  /*b880*/  MUFU.EX2 R200, R200 ;  /* 0x000000c800c87308 */ /* 0x000fe20000000800 */
[----:B------:R1:W-:Y:S01]  /*b890*/  @!P1 SYNCS.ARRIVE.TRANS64.RED.A1T0 RZ, [R25+URZ], RZ ;  /* 0x000000ff19ff99a7 */ /* 0x0003e2000810043f */
[----:B------:R-:W-:Y:S01]  /*b8a0*/  IMAD R170, R18, 0x1000, R14 ;  /* 0x0000100012aa7824 */ /* 0x000fe200078e020e */
[----:B--2---:R-:W-:Y:S01]  /*b8b0*/  F2FP.F16.F32.PACK_AB R158, R181, R180 ;  /* 0x000000b4b59e723e */ /* 0x004fe200000000ff */
[----:B------:R-:W-:Y:S01]  /*b8c0*/  FADD.FTZ R180, R180, R179 ;  /* 0x000000b3b4b47221 */ /* 0x000fe20000010000 */
[----:B0-----:R-:W-:Y:S01]  /*b8d0*/  F2FP.F16.F32.PACK_AB R160, R183, R182 ;  /* 0x000000b6b7a0723e */ /* 0x001fe200000000ff */
[C---:B------:R-:W-:Y:S01]  /*b8e0*/  VIADD R24, R170.reuse, 0x80 ;  /* 0x00000080aa187836 */ /* 0x040fe20000000000 */
[----:B------:R-:W-:Y:S01]  /*b8f0*/  R2UR UR6, R170 ;  /* 0x00000000aa0672ca */ /* 0x000fe200000e0000 */
[----:B------:R-:W0:Y:S01]  /*b900*/  MUFU.EX2 R201, R201 ;  /* 0x000000c900c97308 */ /* 0x000e220000000800 */
[----:B-1----:R-:W-:Y:S01]  /*b910*/  MOV R25, 0x40000040 ;  /* 0x4000004000197802 */ /* 0x002fe20000000f00 */
[----:B------:R-:W-:Y:S01]  /*b920*/  FADD.FTZ R181, R181, R180 ;  /* 0x000000b4b5b57221 */ /* 0x000fe20000010000 */
[----:B------:R-:W-:-:S02]  /*b930*/  R2UR UR10, R24 ;  /* 0x00000000180a72ca */ /* 0x000fc400000e0000 */
[----:B------:R-:W-:Y:S01]  /*b940*/  R2UR UR11, R25 ;  /* 0x00000000190b72ca */ /* 0x000fe200000e0000 */
[----:B------:R-:W-:Y:S01]  /*b950*/  FADD.FTZ R182, R182, R181 ;  /* 0x000000b5b6b67221 */ /* 0x000fe20000010000 */
[----:B------:R-:W-:Y:S01]  /*b960*/  @!P1 IADD3 R21, R21, 0x38860, RZ ;  /* 0x0003886015159810 */ /* 0x000fe20007ffe0ff */
[----:B------:R-:W-:Y:S02]  /*b970*/  MUFU.EX2 R202, R202 ;  /* 0x000000ca00ca7308 */ /* 0x000fe40000000800 */
[----:B------:R-:W-:Y:S01]  /*b980*/  FADD.FTZ R183, R183, R182 ;  /* 0x000000b6b7b77221 */ /* 0x000fe20000010000 */
[----:B------:R-:W-:-:S05]  /*b990*/  @!P1 PRMT R21, RZ, 0x654, R21 ;  /* 0x00000654ff159816 */ /* 0x000fca0000000015 */
        /* <DEDUP_REMOVED lines=16> */
[----:B------:R-:W3:Y:S01]  /*baa0*/  MUFU.EX2 R198, R198 ;  /* 0x000000c600c67308 */ /* 0x000ee20000000800 */
[----:B-1----:R-:W-:Y:S01]  /*bab0*/  F2FP.F16.F32.PACK_AB R159, R207, R206 ;  /* 0x000000cecf9f723e */ /* 0x002fe200000000ff */
[----:B------:R-:W-:-:S04]  /*bac0*/  FADD.FTZ R206, R206, R205 ;  /* 0x000000cdcece7221 */ /* 0x000fc80000010000 */
[----:B------:R1:W-:Y:S01]  /*bad0*/  STSM.16.M88.4 [R208], R156 ;  /* 0x0000009cd0007844 */ /* 0x0003e20000000200 */
[----:B------:R-:W-:Y:S01]  /*bae0*/  FADD.FTZ R206, R207, R206 ;  /* 0x000000cecfce7221 */ /* 0x000fe20000010000 */
[----:B------:R-:W-:Y:S01]  /*baf0*/  MUFU.EX2 R211, R211 ;  /* 0x000000d300d37308 */ /* 0x000fe20000000800 */
[----:B0-----:R-:W-:-:S07]  /*bb00*/  FADD.FTZ R183, R196, R183 ;  /* 0x000000b7c4b77221 */ /* 0x001fce0000010000 */
[----:B------:R-:W0:Y:S01]  /*bb10*/  MUFU.EX2 R224, R224 ;  /* 0x000000e000e07308 */ /* 0x000e220000000800 */
[C---:B---3--:R-:W-:Y:S01]  /*bb20*/  F2FP.F16.F32.PACK_AB R162, R198.reuse, R196 ;  /* 0x000000c4c6a2723e */ /* 0x048fe200000000ff */
[----:B------:R-:W-:-:S06]  /*bb30*/  FADD.FTZ R198, R198, R183 ;  /* 0x000000b7c6c67221 */ /* 0x000fcc0000010000 */
        /* <DEDUP_REMOVED lines=11> */
[----:B------:R-:W-:Y:S01]  /*bbf0*/  MUFU.EX2 R172, R172 ;  /* 0x000000ac00ac7308 */ /* 0x000fe20000000800 */
[----:B0-----:R-:W-:-:S07]  /*bc00*/  FADD.FTZ R198, R199, R198 ;  /* 0x000000c6c7c67221 */ /* 0x001fce0000010000 */
[----:B------:R-:W0:Y:S01]  /*bc10*/  MUFU.EX2 R173, R173 ;  /* 0x000000ad00ad7308 */ /* 0x000e220000000800 */
[C---:B----4-:R-:W-:Y:S01]  /*bc20*/  F2FP.F16.F32.PACK_AB R164, R169.reuse, R199 ;  /* 0x000000c7a9a4723e */ /* 0x050fe200000000ff */
[----:B------:R-:W-:-:S06]  /*bc30*/  FADD.FTZ R169, R169, R198 ;  /* 0x000000c6a9a97221 */ /* 0x000fcc0000010000 */
[----:B------:R-:W-:Y:S08]  /*bc40*/  MUFU.EX2 R227, R227 ;  /* 0x000000e300e37308 */ /* 0x000ff00000000800 */
[----:B------:R-:W3:Y:S01]  /*bc50*/  MUFU.EX2 R174, R174 ;  /* 0x000000ae00ae7308 */ /* 0x000ee20000000800 */
[----:B0-----:R-:W-:Y:S01]  /*bc60*/  F2FP.F16.F32.PACK_AB R166, R173, R172 ;  /* 0x000000acada6723e */ /* 0x001fe200000000ff */
[----:B------:R-:W-:-:S06]  /*bc70*/  FADD.FTZ R172, R172, R169 ;  /* 0x000000a9acac7221 */ /* 0x000fcc0000010000 */
[----:B------:R-:W-:Y:S08]  /*bc80*/  MUFU.EX2 R175, R175 ;  /* 0x000000af00af7308 */ /* 0x000ff00000000800 */
[----:B------:R-:W0:Y:S01]  /*bc90*/  MUFU.EX2 R186, R186 ;  /* 0x000000ba00ba7308 */ /* 0x000e220000000800 */
[----:B---3--:R-:W-:Y:S01]  /*bca0*/  F2FP.F16.F32.PACK_AB R165, R174, R227 ;  /* 0x000000e3aea5723e */ /* 0x008fe200000000ff */
[----:B------:R-:W-:-:S04]  /*bcb0*/  FADD.FTZ R227, R227, R226 ;  /* 0x000000e2e3e37221 */ /* 0x000fc80000010000 */
[----:B------:R-:W-:Y:S01]  /*bcc0*/  FADD.FTZ R174, R174, R227 ;  /* 0x000000e3aeae7221 */ /* 0x000fe20000010000 */
[----:B0-----:R-:W-:-:S03]  /*bcd0*/  F2FP.F16.F32.PACK_AB R167, R186, R175 ;  /* 0x000000afbaa7723e */ /* 0x001fc600000000ff */
[----:B------:R-:W-:Y:S02]  /*bce0*/  FADD.FTZ R175, R175, R174 ;  /* 0x000000aeafaf7221 */ /* 0x000fe40000010000 */
[----:B------:R1:W-:Y:S01]  /*bcf0*/  STSM.16.M88.4 [R209], R164 ;  /* 0x000000a4d1007844 */ /* 0x0003e20000000200 */
[----:B------:R-:W-:Y:S01]  /*bd00*/  WARPGROUP.ARRIVE ;  /* 0x00000000000079c5 */ /* 0x000fe20000000000 */
[----:B------:R-:W-:-:S05]  /*bd10*/  FADD.FTZ R186, R186, R175 ;  /* 0x000000afbaba7221 */ /* 0x000fca0000010000 */
[----:B------:R-:W-:Y:S03]  /*bd20*/  HGMMA.64x256x16.F32 R24, R152, gdesc[UR4].tnspB, RZ, !UPT, gsb0 ;  /* 0x43e0000498187df0 */ /* 0x000fe6000c0008ff */
[----:B------:R-:W-:Y:S02]  /*bd30*/  WARPGROUP.DEPBAR.LE gsb0, 0x0 ;  /* 0x00008000000079c5 */ /* 0x000fe40000010000 */
[----:B------:R-:W-:Y:S01]  /*bd40*/  WARPGROUP.ARRIVE ;  /* 0x00000000000079c5 */ /* 0x000fe20000000000 */
[C---:B--2---:R-:W-:Y:S02]  /*bd50*/  VIADD R152, R170.reuse, 0x100 ;  /* 0x00000100aa987836 */ /* 0x044fe40000000000 */
[----:B------:R-:W-:Y:S02]  /*bd60*/  IMAD.MOV.U32 R153, RZ, RZ, 0x40000040 ;  /* 0x40000040ff997424 */ /* 0x000fe400078e00ff */
[----:B------:R-:W-:-:S15]  /*bd70*/  VIADD R170, R170, 0x180 ;  /* 0x00000180aaaa7836 */ /* 0x000fde0000000000 */
[----:B------:R-:W-:-:S03]  /*bd80*/  NOP ;  /* 0x0000000000007918 */ /* 0x000fc60000000000 */
        /* <DEDUP_REMOVED lines=29> */
[----:B0-----:R-:W-:Y:S01]  /*bf60*/  FADD.FTZ R21, R173, R172 ;  /* 0x000000acad157221 */ /* 0x001fe20000010000 */
[----:B-1----:R-:W-:Y:S06]  /*bf70*/  @!P2 BRA `(.L_x_4291) ;  /* 0x0000003400dca947 */ /* 0x002fec0003800000 */
[----:B------:R-:W-:Y:S01]  /*bf80*/  BSSY B0, `(.L_x_4292) ;  /* 0x0000375000007945 */ /* 0x000fe20003800000 */
[----:B------:R-:W-:Y:S02]  /*bf90*/  IMAD.MOV.U32 R200, RZ, RZ, R168 ;  /* 0x000000ffffc87224 */ /* 0x000fe400078e00a8 */
[----:B------:R-:W-:Y:S02]  /*bfa0*/  IMAD.MOV.U32 R198, RZ, RZ, R0 ;  /* 0x000000ffffc67224 */ /* 0x000fe400078e0000 */
[----:B------:R-:W-:-:S07]  /*bfb0*/  IMAD.MOV.U32 R199, RZ, RZ, R18 ;  /* 0x000000ffffc77224 */ /* 0x000fce00078e0012 */
.L_x_4303:
[----:B------:R-:W-:-:S05]  /*bfc0*/  VIADD R18, R199, 0x1 ;  /* 0x00000001c7127836 */ /* 0x000fca0000000000 */
[----:B------:R-:W-:-:S04]  /*bfd0*/  ISETP.NE.AND P2, PT, R18, 0x2, PT ;  /* 0x000000021200780c */ /* 0x000fc80003f45270 */
[----:B------:R-:W-:Y:S02]  /*bfe0*/  SEL R3, RZ, 0x1, P2 ;  /* 0x00000001ff037807 */ /* 0x000fe40001000000 */
[----:B------:R-:W-:Y:S02]  /*bff0*/  SEL R18, R18, RZ, P2 ;  /* 0x000000ff12127207 */ /* 0x000fe40001000000 */
[----:B------:R-:W-:Y:S01]  /*c000*/  LOP3.LUT R22, R22, R3, RZ, 0x3c, !PT ;  /* 0x0000000316167212 */ /* 0x000fe200078e3cff */
[----:B-1----:R-:W-:Y:S06]  /*c010*/  @!P0 BRA `(.L_x_4293) ;  /* 0x0000000000048947 */ /* 0x002fec0003800000 */
[----:B------:R-:W-:Y:S01]  /*c020*/  BPT.TRAP 0x1 ;  /* 0x000000040000795c */ /* 0x000fe20000300000 */
.L_x_4293:
[----:B------:R-:W-:Y:S01]  /*c030*/  IMAD R196, R18, 0x8, R2 ;  /* 0x0000000812c47824 */ /* 0x000fe200078e0202 */
[----:B------:R-:W-:-:S04]  /*c040*/  SHF.L.U32 R3, R22, 0x1f, RZ ;  /* 0x0000001f16037819 */ /* 0x000fc800000006ff */
[----:B------:R0:W1:Y:S01]  /*c050*/  SYNCS.PHASECHK.TRANS64.TRYWAIT P2, [R196+URZ+0x38830], R3 ;  /* 0x03883003c40075a7 */ /* 0x000062000804017f */
[----:B------:R-:W-:Y:S05]  /*c060*/  @!P0 BRA `(.L_x_4294) ;  /* 0x0000000000048947 */ /* 0x000fea0003800000 */
[----:B------:R-:W-:Y:S01]  /*c070*/  BPT.TRAP 0x1 ;  /* 0x000000040000795c */ /* 0x000fe20000300000 */
.L_x_4294:
[----:B------:R-:W-:Y:S01]  /*c080*/  BSSY B2, `(.L_x_4295) ;  /* 0x0000006000027945 */ /* 0x000fe20003800000 */
[----:B------:R-:W-:Y:S01]  /*c090*/  LEA R202, R18, R15, 0x9 ;  /* 0x0000000f12ca7211 */ /* 0x000fe200078e48ff */
[----:B------:R-:W-:Y:S02]  /*c0a0*/  IMAD.MOV.U32 R203, RZ, RZ, 0x40000040 ;  /* 0x40000040ffcb7424 */ /* 0x000fe400078e00ff */
[----:B-1----:R-:W-:Y:S05]  /*c0b0*/  @P2 BRA `(.L_x_4296) ;  /* 0x0000000000082947 */ /* 0x002fea0003800000 */
[----:B------:R-:W1:Y:S02]  /*c0c0*/  SYNCS.PHASECHK.TRANS64.TRYWAIT P2, [R196+URZ+0x38830], R3 ;  /* 0x03883003c40075a7 */ /* 0x000e64000804017f */
[----:B-1----:R-:W-:Y:S05]  /*c0d0*/  @!P2 BRA `(.L_x_4297) ;  /* 0x0000010c009ca947 */ /* 0x002fea0003800000 */
.L_x_4296:
[----:B------:R-:W-:Y:S05]  /*c0e0*/  BSYNC B2 ;  /* 0x0000000000027941 */ /* 0x000fea0003800000 */
.L_x_4295:
[C---:B------:R-:W-:Y:S01]  /*c0f0*/  R2UR UR6, R202.reuse ;  /* 0x00000000ca0672ca */ /* 0x040fe200000e0000 */
[----:B------:R-:W-:Y:S01]  /*c100*/  WARPGROUP.ARRIVE ;  /* 0x00000000000079c5 */ /* 0x000fe20000000000 */
[----:B------:R-:W-:Y:S01]  /*c110*/  R2UR UR7, R203 ;  /* 0x00000000cb0772ca */ /* 0x000fe200000e0000 */
[----:B------:R-:W-:Y:S01]  /*c120*/  VIADD R204, R202, 0x2 ;  /* 0x00000002cacc7836 */ /* 0x000fe20000000000 */
[----:B------:R-:W-:Y:S01]  /*c130*/  R2UR UR4, R6 ;  /* 0x00000000060472ca */ /* 0x000fe200000e0000 */
[----:B------:R-:W-:Y:S01]  /*c140*/  IMAD.MOV.U32 R205, RZ, RZ, 0x40000040 ;  /* 0x40000040ffcd7424 */ /* 0x000fe200078e00ff */
[----:B------:R-:W-:Y:S02]  /*c150*/  R2UR UR5, R7 ;  /* 0x00000000070572ca */ /* 0x000fe400000e0000 */
[----:B------:R-:W-:-:S11]  /*c160*/  MOV R203, 0x40000040 ;  /* 0x4000004000cb7802 */ /* 0x000fd60000000f00 */
        /* <DEDUP_REMOVED lines=28> */
.L_x_4298:
[----:B------:R2:W3:Y:S01]  /*c330*/  SYNCS.PHASECHK.TRANS64.TRYWAIT P2, [R196+URZ+0x38850], R3 ;  /* 0x03885003c40075a7 */ /* 0x0004e2000804017f */
[----:B------:R-:W-:Y:S05]  /*c340*/  @!P0 BRA `(.L_x_4299) ;  /* 0x0000000000048947 */ /* 0x000fea0003800000 */
[----:B------:R-:W-:Y:S01]  /*c350*/  BPT.TRAP 0x1 ;  /* 0x000000040000795c */ /* 0x000fe20000300000 */
.L_x_4299:
[----:B------:R-:W-:Y:S04]  /*c360*/  BSSY B2, `(.L_x_4300) ;  /* 0x0000004000027945 */ /* 0x000fe80003800000 */
[----:B---3--:R-:W-:Y:S05]  /*c370*/  @P2 BRA `(.L_x_4301) ;  /* 0x0000000000082947 */ /* 0x008fea0003800000 */
[----:B------:R-:W3:Y:S02]  /*c380*/  SYNCS.PHASECHK.TRANS64.TRYWAIT P2, [R196+URZ+0x38850], R3 ;  /* 0x03885003c40075a7 */ /* 0x000ee4000804017f */
[----:B---3--:R-:W-:Y:S05]  /*c390*/  @!P2 BRA `(.L_x_4302) ;  /* 0x0000010c0000a947 */ /* 0x008fea0003800000 */
.L_x_4301:
[----:B------:R-:W-:Y:S05]  /*c3a0*/  BSYNC B2 ;  /* 0x0000000000027941 */ /* 0x000fea0003800000 */
.L_x_4300:
        /* <DEDUP_REMOVED lines=11> */
[----:B------:R-:W-:Y:S02]  /*c460*/  VIADD R206, R4, 0x800 ;  /* 0x0000080004ce7836 */ /* 0x000fe40000000000 */
[----:B0123--:R-:W-:Y:S02]  /*c470*/  IMAD.MOV.U32 R3, RZ, RZ, 0x4 ;  /* 0x00000004ff037424 */ /* 0x00ffe400078e00ff */
[----:B------:R-:W-:-:S03]  /*c480*/  IMAD.MOV.U32 R207, RZ, RZ, 0x40000040 ;  /* 0x40000040ffcf7424 */ /* 0x000fc600078e00ff */
        /* <DEDUP_REMOVED lines=8> */
[----:B------:R-:W-:Y:S02]  /*c510*/  IADD3 R204, R4, 0x4, RZ ;  /* 0x0000000404cc7810 */ /* 0x000fe40007ffe0ff */
        /* <DEDUP_REMOVED lines=192> */
[----:B------:R-:W-:Y:S02]  /*d120*/  R2UR UR7, R205 ;  /* 0x00000000cd0772ca */ /* 0x000fe400000e0000 */
[----:B------:R-:W-:-:S02]  /*d130*/  SEL R203, R203, 0x26, P2 ;  /* 0x00000026cbcb7807 */ /* 0x000fc40001000000 */
[----:B------:R-:W-:Y:S02]  /*d140*/  SEL R204, R204, 0x980, P2 ;  /* 0x00000980cccc7807 */ /* 0x000fe40001000000 */
[----:B------:R-:W-:Y:S02]  /*d150*/  LOP3.LUT R203, R203, 0x6, RZ, 0xc0, !PT ;  /* 0x00000006cbcb7812 */ /* 0x000fe400078ec0ff */
[----:B------:R-:W-:Y:S02]  /*d160*/  LOP3.LUT R206, R204, 0xa00, RZ, 0xc0, !PT ;  /* 0x00000a00ccce7812 */ /* 0x000fe400078ec0ff */
[----:B------:R-:W-:Y:S02]  /*d170*/  MOV R205, 0x40000040 ;  /* 0x4000004000cd7802 */ /* 0x000fe40000000f00 */
[CC--:B------:R-:W-:Y:S02]  /*d180*/  IADD3 R204, R203.reuse, R206.reuse, R4 ;  /* 0x000000cecbcc7210 */ /* 0x0c0fe40007ffe004 */
[----:B------:R-:W-:Y:S01]  /*d190*/  IADD3 R206, R203, R206, R202 ;  /* 0x000000cecbce7210 */ /* 0x000fe20007ffe0ca */
[----:B------:R-:W-:Y:S01]  /*d1a0*/  VIADD R203, R4, 0xa00 ;  /* 0x00000a0004cb7836 */ /* 0x000fe20000000000 */
[----:B------:R-:W-:-:S02]  /*d1b0*/  WARPGROUP.DEPBAR.LE gsb0, 0x0 ;  /* 0x00008000000079c5 */ /* 0x000fc40000010000 */
        /* <DEDUP_REMOVED lines=44> */
[----:B------:R-:W-:Y:S02]  /*d480*/  R2UR UR7, R205 ;  /* 0x00000000cd0772ca */ /* 0x000fe400000e0000 */
[----:B------:R-:W-:Y:S02]  /*d490*/  MOV R205, 0x40000040 ;  /* 0x4000004000cd7802 */ /* 0x000fe40000000f00 */
        /* <DEDUP_REMOVED lines=66> */
[----:B------:R-:W-:Y:S02]  /*d8c0*/  IMAD.MOV.U32 R207, RZ, RZ, 0x40000040 ;  /* 0x40000040ffcf7424 */ /* 0x000fe400078e00ff */
[----:B------:R-:W-:Y:S01]  /*d8d0*/  IMAD.IADD R204, R0, 0x1, R206 ;  /* 0x0000000100cc7824 */ /* 0x000fe200078e02ce */
[----:B------:R-:W-:-:S02]  /*d8e0*/  WARPGROUP.DEPBAR.LE gsb0, 0x0 ;  /* 0x00008000000079c5 */ /* 0x000fc40000010000 */
[----:B------:R-:W-:-:S07]  /*d8f0*/  WARPGROUP.ARRIVE ;  /* 0x00000000000079c5 */ /* 0x000fce0000000000 */
        /* <DEDUP_REMOVED lines=10> */
[----:B------:R-:W-:Y:S01]  /*d9a0*/  SEL R0, R0, 0x3e, P2 ;  /* 0x0000003e00007807 */ /* 0x000fe20001000000 */
[----:B------:R-:W-:-:S02]  /*d9b0*/  WARPGROUP.DEPBAR.LE gsb0, 0x0 ;  /* 0x00008000000079c5 */ /* 0x000fc40000010000 */
[----:B------:R-:W-:-:S08]  /*d9c0*/  WARPGROUP.ARRIVE ;  /* 0x00000000000079c5 */ /* 0x000fd00000000000 */
[----:B------:R-:W-:Y:S01]  /*d9d0*/  HGMMA.64x64x16.F32 R152, gdesc[UR4], R152, gsb0 ;  /* 0x00e00000049879f0 */ /* 0x000fe20008000898 */
[----:B------:R-:W-:Y:S01]  /*d9e0*/  R2UR UR4, R204 ;  /* 0x00000000cc0472ca */ /* 0x000fe200000e0000 */
[--C-:B------:R-:W-:Y:S01]  /*d9f0*/  IMAD.IADD R204, R201, 0x1, R206.reuse ;  /* 0x00000001c9cc7824 */ /* 0x100fe200078e02ce */
[----:B------:R-:W-:Y:S01]  /*da00*/  R2UR UR5, R205 ;  /* 0x00000000cd0572ca */ /* 0x000fe200000e0000 */
[----:B------:R-:W-:Y:S02]  /*da10*/  IMAD.MOV.U32 R205, RZ, RZ, 0x40000040 ;  /* 0x40000040ffcd7424 */ /* 0x000fe400078e00ff */
[----:B------:R-:W-:Y:S01]  /*da20*/  IMAD.IADD R206, R3, 0x1, R206 ;  /* 0x0000000103ce7824 */ /* 0x000fe200078e02ce */
[----:B------:R-:W-:Y:S02]  /*da30*/  R2UR UR6, R204 ;  /* 0x00000000cc0672ca */ /* 0x000fe400000e0000 */
[----:B------:R-:W-:Y:S01]  /*da40*/  R2UR UR7, R205 ;  /* 0x00000000cd0772ca */ /* 0x000fe200000e0000 */
[----:B------:R-:W-:Y:S01]  /*da50*/  IMAD.MOV.U32 R205, RZ, RZ, 0x40000040 ;  /* 0x40000040ffcd7424 */ /* 0x000fe200078e00ff */
[----:B------:R-:W-:Y:S01]  /*da60*/  IADD3 R204, R203, R3, RZ ;  /* 0x00000003cbcc7210 */ /* 0x000fe20007ffe0ff */
[----:B------:R-:W-:Y:S01]  /*da70*/  IMAD.MOV.U32 R3, RZ, RZ, 0x1000 ;  /* 0x00001000ff037424 */ /* 0x000fe200078e00ff */
[----:B------:R-:W-:Y:S01]  /*da80*/  LOP3.LUT R203, R0, 0x6, RZ, 0xc0, !PT ;  /* 0x0000000600cb7812 */ /* 0x000fe200078ec0ff */
[----:B------:R-:W-:-:S03]  /*da90*/  IMAD.MOV.U32 R0, RZ, RZ, -0x40 ;  /* 0xffffffc0ff007424 */ /* 0x000fc600078e00ff */
[----:B------:R-:W-:Y:S01]  /*daa0*/  SEL R3, R3, 0xf80, P2 ;  /* 0x00000f8003037807 */ /* 0x000fe20001000000 */
[----:B------:R-:W-:-:S03]  /*dab0*/  IMAD R0, R197, R0, 0x1 ;  /* 0x00000001c5007424 */ /* 0x000fc600078e0200 */
[----:B------:R-:W-:Y:S01]  /*dac0*/  LOP3.LUT R3, R3, 0x1e00, RZ, 0xc0, !PT ;  /* 0x00001e0003037812 */ /* 0x000fe200078ec0ff */
[----:B------:R-:W-:-:S03]  /*dad0*/  IMAD R0, R185, 0x40, R0 ;  /* 0x00000040b9007824 */ /* 0x000fc600078e0200 */
        /* <DEDUP_REMOVED lines=8> */
[----:B------:R-:W-:Y:S01]  /*db60*/  IADD3 R204, R203, R3, R4 ;  /* 0x00000003cbcc7210 */ /* 0x000fe20007ffe004 */
[----:B------:R-:W-:Y:S01]  /*db70*/  IMAD.MOV.U32 R203, RZ, RZ, 0x40000040 ;  /* 0x40000040ffcb7424 */ /* 0x000fe200078e00ff */
[----:B------:R-:W-:-:S02]  /*db80*/  MOV R205, 0x40000040 ;  /* 0x4000004000cd7802 */ /* 0x000fc40000000f00 */
[----:B------:R-:W-:-:S04]  /*db90*/  IADD3 R3, -R184, R0, R187 ;  /* 0x00000000b8037210 */ /* 0x000fc80007ffe1bb */
[----:B------:R-:W-:-:S04]  /*dba0*/  IADD3 R0, R190, R3, -R192 ;  /* 0x00000003be007210 */ /* 0x000fc80007ffe8c0 */
[C---:B------:R-:W-:Y:S02]  /*dbb0*/  ISETP.GT.AND P2, PT, R0.reuse, RZ, PT ;  /* 0x000000ff0000720c */ /* 0x040fe40003f44270 */
[----:B------:R-:W-:Y:S01]  /*dbc0*/  ISETP.GT.AND P3, PT, R0, 0x1, PT ;  /* 0x000000010000780c */ /* 0x000fe20003f64270 */
        /* <DEDUP_REMOVED lines=41> */
[C---:B------:R-:W-:Y:S02]  /*de60*/  ISETP.GT.AND P3, PT, R0.reuse, 0x29, PT ;  /* 0x000000290000780c */ /* 0x040fe40003f64270 */
[----:B------:R-:W-:Y:S02]  /*de70*/  FMNMX.FTZ R172, R169, R202, !PT ;  /* 0x000000caa9ac7209 */ /* 0x000fe40007810000 */
[----:B------:R-:W-:Y:S02]  /*de80*/  ISETP.GT.AND P2, PT, R0, 0x30, PT ;  /* 0x000000300000780c */ /* 0x000fe40003f44270 */
[----:B------:R-:W-:Y:S01]  /*de90*/  FSEL R202, R173, -INF , P3 ;  /* 0xff800000adca7808 */ /* 0x000fe20001800000 */
[----:B------:R-:W-:Y:S01]  /*dea0*/  IMAD.MOV.U32 R173, RZ, RZ, 0x40000040 ;  /* 0x40000040ffad7424 */ /* 0x000fe200078e00ff */
        /* <DEDUP_REMOVED lines=12> */
[----:B------:R-:W-:-:S02]  /*df70*/  IADD3 R0, R0, 0x8, RZ ;  /* 0x0000000800007810 */ /* 0x000fc40007ffe0ff */
[----:B------:R-:W-:Y:S01]  /*df80*/  FMNMX.FTZ R203, R181, R172, !PT ;  /* 0x000000acb5cb7209 */ /* 0x000fe20007810000 */
[----:B------:R-:W-:Y:S01]  /*df90*/  IMAD R172, R18, 0x1000, R14 ;  /* 0x0000100012ac7824 */ /* 0x000fe200078e020e */
[C---:B------:R-:W-:Y:S02]  /*dfa0*/  ISETP.GT.AND P3, PT, R0.reuse, RZ, PT ;  /* 0x000000ff0000720c */ /* 0x040fe40003f64270 */
[----:B------:R-:W-:Y:S01]  /*dfb0*/  ISETP.GT.AND P6, PT, R0, 0x1, PT ;  /* 0x000000010000780c */ /* 0x000fe20003fc4270 */
[----:B------:R-:W0:Y:S01]  /*dfc0*/  SHFL.BFLY PT, R204, R203, 0x2, 0x1f ;  /* 0x0c401f00cbcc7f89 */ /* 0x000e2200000e0000 */
[----:B------:R-:W-:Y:S02]  /*dfd0*/  FSEL R154, R154, -INF , P3 ;  /* 0xff8000009a9a7808 */ /* 0x000fe40001800000 */
[C---:B------:R-:W-:Y:S02]  /*dfe0*/  ISETP.GT.AND P2, PT, R0.reuse, 0x9, PT ;  /* 0x000000090000780c */ /* 0x040fe40003f44270 */
[----:B------:R-:W-:-:S02]  /*dff0*/  ISETP.GT.AND P5, PT, R0, 0x8, PT ;  /* 0x000000080000780c */ /* 0x000fc40003fa4270 */
[----:B------:R-:W-:Y:S02]  /*e000*/  FSEL R155, R155, -INF , P6 ;  /* 0xff8000009b9b7808 */ /* 0x000fe40003000000 */
[C---:B------:R-:W-:Y:S02]  /*e010*/  ISETP.GT.AND P4, PT, R0.reuse, 0x10, PT ;  /* 0x000000100000780c */ /* 0x040fe40003f84270 */
[----:B------:R-:W-:Y:S02]  /*e020*/  FSEL R159, R159, -INF , P2 ;  /* 0xff8000009f9f7808 */ /* 0x000fe40001000000 */
[----:B------:R-:W-:Y:S02]  /*e030*/  ISETP.GT.AND P2, PT, R0, 0x20, PT ;  /* 0x000000200000780c */ /* 0x000fe40003f44270 */
[----:B------:R-:W-:Y:S02]  /*e040*/  FSEL R158, R158, -INF , P5 ;  /* 0xff8000009e9e7808 */ /* 0x000fe40002800000 */
[----:B------:R-:W-:-:S02]  /*e050*/  FSEL R162, R162, -INF , P4 ;  /* 0xff800000a2a27808 */ /* 0x000fc40002000000 */
[C---:B------:R-:W-:Y:S02]  /*e060*/  ISETP.GT.AND P4, PT, R0.reuse, 0x21, PT ;  /* 0x000000210000780c */ /* 0x040fe40003f84270 */
[C---:B------:R-:W-:Y:S02]  /*e070*/  ISETP.GT.AND P3, PT, R0.reuse, 0x11, PT ;  /* 0x000000110000780c */ /* 0x040fe40003f64270 */
[----:B------:R-:W-:Y:S02]  /*e080*/  ISETP.GT.AND P6, PT, R0, 0x18, PT ;  /* 0x000000180000780c */ /* 0x000fe40003fc4270 */
[----:B0-----:R-:W-:Y:S02]  /*e090*/  FMNMX.FTZ R3, R203, R204, !PT ;  /* 0x000000cccb037209 */ /* 0x001fe40007810000 */
[----:B------:R-:W-:Y:S02]  /*e0a0*/  FMNMX.FTZ R204, R154, R200, !PT ;  /* 0x000000c89acc7209 */ /* 0x000fe40007810000 */
[----:B------:R-:W-:-:S02]  /*e0b0*/  FSEL R203, R170, -INF , P2 ;  /* 0xff800000aacb7808 */ /* 0x000fc40001000000 */
[----:B------:R-:W-:Y:S02]  /*e0c0*/  FMNMX.FTZ R205, R155, R204, !PT ;  /* 0x000000cc9bcd7209 */ /* 0x000fe40007810000 */
[----:B------:R-:W-:Y:S02]  /*e0d0*/  FSEL R204, R171, -INF , P4 ;  /* 0xff800000abcc7808 */ /* 0x000fe40002000000 */
[----:B------:R-:W-:Y:S02]  /*e0e0*/  FMNMX.FTZ R170, R158, R205, !PT ;  /* 0x000000cd9eaa7209 */ /* 0x000fe40007810000 */
[----:B------:R-:W-:Y:S02]  /*e0f0*/  FSEL R163, R163, -INF , P3 ;  /* 0xff800000a3a37808 */ /* 0x000fe40001800000 */
[----:B------:R-:W-:Y:S02]  /*e100*/  FMNMX.FTZ R171, R159, R170, !PT ;  /* 0x000000aa9fab7209 */ /* 0x000fe40007810000 */
[----:B------:R-:W-:-:S02]  /*e110*/  ISETP.GT.AND P5, PT, R0, 0x19, PT ;  /* 0x000000190000780c */ /* 0x000fc40003fa4270 */
[----:B------:R-:W-:Y:S02]  /*e120*/  FMNMX.FTZ R170, R162, R171, !PT ;  /* 0x000000aba2aa7209 */ /* 0x000fe40007810000 */
[----:B------:R-:W-:Y:S02]  /*e130*/  FSEL R166, R166, -INF , P6 ;  /* 0xff800000a6a67808 */ /* 0x000fe40003000000 */
[----:B------:R-:W-:Y:S02]  /*e140*/  FMNMX.FTZ R171, R163, R170, !PT ;  /* 0x000000aaa3ab7209 */ /* 0x000fe40007810000 */
[----:B------:R-:W-:Y:S02]  /*e150*/  R2UR UR7, R173 ;  /* 0x00000000ad0772ca */ /* 0x000fe400000e0000 */
[----:B------:R-:W0:Y:S01]  /*e160*/  SHFL.BFLY PT, R173, R3, 0x1, 0x1f ;  /* 0x0c201f0003ad7f89 */ /* 0x000e2200000e0000 */
[----:B------:R-:W-:Y:S02]  /*e170*/  FSEL R167, R167, -INF , P5 ;  /* 0xff800000a7a77808 */ /* 0x000fe40002800000 */
[----:B------:R-:W-:-:S02]  /*e180*/  FMNMX.FTZ R170, R166, R171, !PT ;  /* 0x000000aba6aa7209 */ /* 0x000fc40007810000 */
[C---:B------:R-:W-:Y:S02]  /*e190*/  ISETP.GT.AND P3, PT, R0.reuse, 0x28, PT ;  /* 0x000000280000780c */ /* 0x040fe40003f64270 */
[----:B------:R-:W-:Y:S02]  /*e1a0*/  FMNMX.FTZ R170, R167, R170, !PT ;  /* 0x000000aaa7aa7209 */ /* 0x000fe40007810000 */
[----:B------:R-:W-:Y:S02]  /*e1b0*/  ISETP.GT.AND P6, PT, R0, 0x29, PT ;  /* 0x000000290000780c */ /* 0x000fe40003fc4270 */
[----:B------:R-:W-:Y:S02]  /*e1c0*/  FMNMX.FTZ R171, R203, R170, !PT ;  /* 0x000000aacbab7209 */ /* 0x000fe40007810000 */
        /* <DEDUP_REMOVED lines=9> */
[----:B------:R-:W-:Y:S02]  /*e260*/  ISETP.GT.AND P3, PT, R0, 0x39, PT ;  /* 0x000000390000780c */ /* 0x000fe40003f64270 */
[----:B0-----:R-:W-:Y:S01]  /*e270*/  FMNMX.FTZ R0, R3, R173, !PT ;  /* 0x000000ad03007209 */ /* 0x001fe20007810000 */
[----:B------:R-:W-:Y:S01]  /*e280*/  IMAD.U32 R3, RZ, RZ, UR4 ;  /* 0x00000004ff037e24 */ /* 0x000fe2000f8e00ff */
[----:B------:R-:W-:Y:S02]  /*e290*/  FSEL R225, R179, -INF , P2 ;  /* 0xff800000b3e17808 */ /* 0x000fe40001000000 */
[----:B------:R-:W-:Y:S01]  /*e2a0*/  FMNMX.FTZ R170, R224, R171, !PT ;  /* 0x000000abe0aa7209 */ /* 0x000fe20007810000 */
[----:B------:R-:W-:Y:S01]  /*e2b0*/  FMUL.FTZ R207, R0, R3 ;  /* 0x0000000300cf7220 */ /* 0x000fe20000410000 */
[----:B------:R-:W-:-:S02]  /*e2c0*/  FSEL R226, R182, -INF , P4 ;  /* 0xff800000b6e27808 */ /* 0x000fc40002000000 */
[----:B------:R-:W-:Y:S02]  /*e2d0*/  FMNMX.FTZ R171, R225, R170, !PT ;  /* 0x000000aae1ab7209 */ /* 0x000fe40007810000 */
[----:B------:R-:W-:Y:S02]  /*e2e0*/  FSETP.NEU.FTZ.AND P6, PT, R0, -INF , PT ;  /* 0xff8000000000780b */ /* 0x000fe40003fdd000 */
[----:B------:R-:W-:Y:S02]  /*e2f0*/  FSEL R227, R183, -INF , P3 ;  /* 0xff800000b7e37808 */ /* 0x000fe40001800000 */
[----:B------:R-:W-:Y:S02]  /*e300*/  FMNMX.FTZ R170, R226, R171, !PT ;  /* 0x000000abe2aa7209 */ /* 0x000fe40007810000 */
[----:B------:R-:W-:Y:S02]  /*e310*/  FSEL R207, R207, RZ, P6 ;  /* 0x000000ffcfcf7208 */ /* 0x000fe40003000000 */
[----:B------:R-:W-:-:S02]  /*e320*/  FMNMX.FTZ R175, R227, R170, !PT ;  /* 0x000000aae3af7209 */ /* 0x000fc40007810000 */
[----:B------:R-:W-:Y:S01]  /*e330*/  R2UR UR6, R172 ;  /* 0x00000000ac0672ca */ /* 0x000fe200000e0000 */
[-CC-:B------:R-:W-:Y:S01]  /*e340*/  FFMA.FTZ R183, R157, R3.reuse, -R207.reuse ;  /* 0x000000039db77223 */ /* 0x180fe200000108cf */
[-CC-:B------:R-:W-:Y:S01]  /*e350*/  FFMA.FTZ R157, R160, R3.reuse, -R207.reuse ;  /* 0x00000003a09d7223 */ /* 0x180fe200000108cf */
[-CC-:B------:R-:W-:Y:S01]  /*e360*/  FFMA.FTZ R170, R161, R3.reuse, -R207.reuse ;  /* 0x00000003a1aa7223 */ /* 0x180fe200000108cf */
[----:B------:R-:W0:Y:S01]  /*e370*/  SHFL.BFLY PT, R160, R175, 0x2, 0x1f ;  /* 0x0c401f00afa07f89 */ /* 0x000e2200000e0000 */
        /* <DEDUP_REMOVED lines=12> */
[-CC-:B------:R-:W-:Y:S01]  /*e440*/  FFMA.FTZ R176, R176, R3.reuse, -R207.reuse ;  /* 0x00000003b0b07223 */ /* 0x180fe200000108cf */
[----:B------:R-:W-:Y:S01]  /*e450*/  @!P1 PRMT R164, RZ, 0x654, R164 ;  /* 0x00000654ffa49816 */ /* 0x000fe200000000a4 */
[----:B------:R-:W-:Y:S01]  /*e460*/  FFMA.FTZ R177, R177, R3, -R207 ;  /* 0x00000003b1b17223 */ /* 0x000fe200000108cf */
[----:B------:R-:W-:-:S02]  /*e470*/  @!P1 IADD3 R196, R196, 0x38860, RZ ;  /* 0x00038860c4c49810 */ /* 0x000fc40007ffe0ff */
[----:B------:R-:W-:Y:S01]  /*e480*/  MUFU.EX2 R152, R152 ;  /* 0x0000009800987308 */ /* 0x000fe20000000800 */
[----:B------:R1:W-:Y:S01]  /*e490*/  @!P1 SYNCS.ARRIVE.TRANS64.RED.A1T0 RZ, [R164+URZ], RZ ;  /* 0x000000ffa4ff99a7 */ /* 0x0003e2000810043f */
[----:B------:R-:W-:Y:S02]  /*e4a0*/  @!P1 PRMT R196, RZ, 0x654, R196 ;  /* 0x00000654ffc49816 */ /* 0x000fe400000000c4 */
[----:B0-----:R-:W-:Y:S01]  /*e4b0*/  FMNMX.FTZ R160, R175, R160, !PT ;  /* 0x000000a0afa07209 */ /* 0x001fe20007810000 */
[----:B------:R-:W-:-:S03]  /*e4c0*/  FFMA.FTZ R175, R201, R3, -R207 ;  /* 0x00000003c9af7223 */ /* 0x000fc600000108cf */
[----:B------:R-:W-:Y:S01]  /*e4d0*/  MUFU.EX2 R153, R153 ;  /* 0x0000009900997308 */ /* 0x000fe20000000800 */
[----:B------:R-:W0:Y:S07]  /*e4e0*/  SHFL.BFLY PT, R161, R160, 0x1, 0x1f ;  /* 0x0c201f00a0a17f89 */ /* 0x000e2e00000e0000 */
[----:B------:R-:W-:Y:S08]  /*e4f0*/  MUFU.EX2 R156, R156 ;  /* 0x0000009c009c7308 */ /* 0x000ff00000000800 */
[----:B------:R-:W-:Y:S08]  /*e500*/  MUFU.EX2 R157, R157 ;  /* 0x0000009d009d7308 */ /* 0x000ff00000000800 */
[----:B------:R-:W-:Y:S01]  /*e510*/  MUFU.EX2 R170, R170 ;  /* 0x000000aa00aa7308 */ /* 0x000fe20000000800 */
[----:B0-----:R-:W-:-:S04]  /*e520*/  FMNMX.FTZ R168, R160, R161, !PT ;  /* 0x000000a1a0a87209 */ /* 0x001fc80007810000 */
[C---:B------:R-:W-:Y:S01]  /*e530*/  FSETP.NEU.FTZ.AND P2, PT, R168.reuse, -INF , PT ;  /* 0xff800000a800780b */ /* 0x040fe20003f5d000 */
[C---:B------:R-:W-:Y:S02]  /*e540*/  FMUL.FTZ R160, R168.reuse, R3 ;  /* 0x00000003a8a07220 */ /* 0x040fe40000410000 */
[----:B------:R-:W-:Y:S01]  /*e550*/  MUFU.EX2 R171, R171 ;  /* 0x000000ab00ab7308 */ /* 0x000fe20000000800 */
[----:B------:R-:W-:Y:S02]  /*e560*/  FSEL R165, R168, RZ, P2 ;  /* 0x000000ffa8a57208 */ /* 0x000fe40001000000 */
[----:B------:R-:W-:-:S05]  /*e570*/  FSEL R160, R160, RZ, P2 ;  /* 0x000000ffa0a07208 */ /* 0x000fca0001000000 */
[----:B------:R-:W-:Y:S01]  /*e580*/  MUFU.EX2 R173, R173 ;  /* 0x000000ad00ad7308 */ /* 0x000fe20000000800 */
[-CC-:B------:R-:W-:Y:S01]  /*e590*/  FFMA.FTZ R181, R163, R3.reuse, -R160.reuse ;  /* 0x00000003a3b57223 */ /* 0x180fe200000108a0 */
[----:B------:R-:W-:Y:S01]  /*e5a0*/  FSEL R163, R0, RZ, P6 ;  /* 0x000000ff00a37208 */ /* 0x000fe20003000000 */
[-CC-:B------:R-:W-:Y:S01]  /*e5b0*/  FFMA.FTZ R161, R155, R3.reuse, -R160.reuse ;  /* 0x000000039ba17223 */ /* 0x180fe200000108a0 */
[-CC-:B------:R-:W-:Y:S01]  /*e5c0*/  FFMA.FTZ R155, R158, R3.reuse, -R160.reuse ;  /* 0x000000039e9b7223 */ /* 0x180fe200000108a0 */
[-CC-:B------:R-:W-:Y:S01]  /*e5d0*/  FFMA.FTZ R158, R162, R3.reuse, -R160.reuse ;  /* 0x00000003a29e7223 */ /* 0x180fe200000108a0 */
[-C--:B------:R-:W-:Y:S01]  /*e5e0*/  FFMA.FTZ R154, R154, R3.reuse, -R160 ;  /* 0x000000039a9a7223 */ /* 0x080fe200000108a0 */
[----:B------:R-:W-:Y:S01]  /*e5f0*/  FADD.FTZ R162, -R163, R198 ;  /* 0x000000c6a3a27221 */ /* 0x000fe20000010100 */
[-CC-:B------:R-:W-:Y:S01]  /*e600*/  FFMA.FTZ R159, R159, R3.reuse, -R160.reuse ;  /* 0x000000039f9f7223 */ /* 0x180fe200000108a0 */
[----:B------:R-:W-:Y:S01]  /*e610*/  MUFU.EX2 R161, R161 ;  /* 0x000000a100a17308 */ /* 0x000fe20000000800 */
[-C--:B------:R-:W-:Y:S01]  /*e620*/  FFMA.FTZ R203, R203, R3.reuse, -R160 ;  /* 0x00000003cbcb7223 */ /* 0x080fe200000108a0 */
[----:B------:R-:W-:Y:S01]  /*e630*/  FMUL.FTZ R163, R162, R3 ;  /* 0x00000003a2a37220 */ /* 0x000fe20000410000 */
[----:B------:R-:W-:Y:S01]  /*e640*/  FADD.FTZ R162, -R165, R200 ;  /* 0x000000c8a5a27221 */ /* 0x000fe20000010100 */
[----:B------:R-:W-:-:S02]  /*e650*/  IMAD.MOV R165, RZ, RZ, -R194 ;  /* 0x000000ffffa57224 */ /* 0x000fc400078e0ac2 */
[-CC-:B------:R-:W-:Y:S01]  /*e660*/  FFMA.FTZ R182, R166, R3.reuse, -R160.reuse ;  /* 0x00000003a6b67223 */ /* 0x180fe200000108a0 */
[-CC-:B------:R-:W-:Y:S01]  /*e670*/  FFMA.FTZ R201, R167, R3.reuse, -R160.reuse ;  /* 0x00000003a7c97223 */ /* 0x180fe200000108a0 */
[----:B------:R-:W-:Y:S01]  /*e680*/  FMUL.FTZ R162, R162, R3 ;  /* 0x00000003a2a27220 */ /* 0x000fe20000410000 */
[----:B------:R-:W-:Y:S01]  /*e690*/  MUFU.EX2 R154, R154 ;  /* 0x0000009a009a7308 */ /* 0x000fe20000000800 */
[----:B------:R-:W-:Y:S01]  /*e6a0*/  ISETP.NE.AND P2, PT, R192, R165, PT ;  /* 0x000000a5c000720c */ /* 0x000fe20003f45270 */
[-CC-:B------:R-:W-:Y:S01]  /*e6b0*/  FFMA.FTZ R200, R204, R3.reuse, -R160.reuse ;  /* 0x00000003ccc87223 */ /* 0x180fe200000108a0 */
[-CC-:B------:R-:W-:Y:S01]  /*e6c0*/  FFMA.FTZ R202, R206, R3.reuse, -R160.reuse ;  /* 0x00000003ceca7223 */ /* 0x180fe200000108a0 */
[-CC-:B------:R-:W-:Y:S01]  /*e6d0*/  FFMA.FTZ R224, R224, R3.reuse, -R160.reuse ;  /* 0x00000003e0e07223 */ /* 0x180fe200000108a0 */
[-CC-:B------:R-:W-:Y:S01]  /*e6e0*/  FFMA.FTZ R225, R225, R3.reuse, -R160.reuse ;  /* 0x00000003e1e17223 */ /* 0x180fe200000108a0 */
[----:B------:R-:W-:Y:S02]  /*e6f0*/  FFMA.FTZ R227, R227, R3, -R160 ;  /* 0x00000003e3e37223 */ /* 0x000fe400000108a0 */
[----:B------:R-:W0:Y:S06]  /*e700*/  MUFU.EX2 R163, R163 ;  /* 0x000000a300a37308 */ /* 0x000e2c0000000800 */
[----:B------:R-:W-:-:S02]  /*e710*/  @!P2 IMAD R165, R199, 0x40, R190 ;  /* 0x00000040c7a5a824 */ /* 0x000fc400078e02be */
[----:B------:R-:W-:Y:S01]  /*e720*/  FFMA.FTZ R199, R205, R3, -R160 ;  /* 0x00000003cdc77223 */ /* 0x000fe200000108a0 */
[----:B------:R-:W2:Y:S01]  /*e730*/  MUFU.EX2 R162, R162 ;  /* 0x000000a200a27308 */ /* 0x000ea20000000800 */
[----:B-1----:R-:W-:-:S07]  /*e740*/  @!P2 IMAD R164, R165, 0x4, R2 ;  /* 0x00000004a5a4a824 */ /* 0x002fce00078e0202 */
[----:B------:R-:W1:Y:S01]  /*e750*/  MUFU.EX2 R155, R155 ;  /* 0x0000009b009b7308 */ /* 0x000e620000000800 */
[----:B0-----:R-:W-:Y:S01]  /*e760*/  @!P2 STS [R164+0x38400], R163 ;  /* 0x038400a3a400a388 */ /* 0x001fe20000000800 */
[-C--:B------:R-:W-:Y:S01]  /*e770*/  FMUL.FTZ R24, R24, R163.reuse ;  /* 0x000000a318187220 */ /* 0x080fe20000410000 */
[-C--:B------:R-:W-:Y:S01]  /*e780*/  FMUL.FTZ R25, R25, R163.reuse ;  /* 0x000000a319197220 */ /* 0x080fe20000410000 */
[-C--:B------:R-:W-:Y:S01]  /*e790*/  FMUL.FTZ R28, R28, R163.reuse ;  /* 0x000000a31c1c7220 */ /* 0x080fe20000410000 */
[-C--:B------:R-:W-:Y:S01]  /*e7a0*/  FMUL.FTZ R29, R29, R163.reuse ;  /* 0x000000a31d1d7220 */ /* 0x080fe20000410000 */
[-C--:B------:R-:W-:Y:S01]  /*e7b0*/  FMUL.FTZ R32, R32, R163.reuse ;  /* 0x000000a320207220 */ /* 0x080fe20000410000 */
[-C--:B------:R-:W-:Y:S01]  /*e7c0*/  FMUL.FTZ R33, R33, R163.reuse ;  /* 0x000000a321217220 */ /* 0x080fe20000410000 */
[----:B------:R-:W0:Y:S01]  /*e7d0*/  MUFU.EX2 R159, R159 ;  /* 0x0000009f009f7308 */ /* 0x000e220000000800 */
[----:B--2---:R-:W-:Y:S01]  /*e7e0*/  FFMA.FTZ R186, R162, R186, R154 ;  /* 0x000000baa2ba7223 */ /* 0x004fe2000001009a */
[----:B------:R2:W-:Y:S01]  /*e7f0*/  @!P2 STS [R164+0x38420], R162 ;  /* 0x038420a2a400a388 */ /* 0x0005e20000000800 */
[-C--:B------:R-:W-:Y:S01]  /*e800*/  FMUL.FTZ R36, R36, R163.reuse ;  /* 0x000000a324247220 */ /* 0x080fe20000410000 */
[-C--:B------:R-:W-:Y:S01]  /*e810*/  FMUL.FTZ R37, R37, R163.reuse ;  /* 0x000000a325257220 */ /* 0x080fe20000410000 */
[----:B------:R-:W-:Y:S01]  /*e820*/  FADD.FTZ R186, R161, R186 ;  /* 0x000000baa1ba7221 */ /* 0x000fe20000010000 */
        /* <DEDUP_REMOVED lines=11> */
[----:B---3--:R-:W-:Y:S01]  /*e8e0*/  FFMA.FTZ R203, R226, R3, -R160 ;  /* 0x00000003e2cb7223 */ /* 0x008fe200000108a0 */
[----:B------:R-:W-:Y:S01]  /*e8f0*/  FFMA.FTZ R160, R163, R21, R152 ;  /* 0x00000015a3a07223 */ /* 0x000fe20000010098 */
[----:B------:R-:W-:Y:S01]  /*e900*/  F2FP.F16.F32.PACK_AB R152, R153, R152 ;  /* 0x000000989998723e */ /* 0x000fe200000000ff */
[C---:B0-----:R-:W-:Y:S01]  /*e910*/  FADD.FTZ R205, R159.reuse, R186 ;  /* 0x000000ba9fcd7221 */ /* 0x041fe20000010000 */
[----:B------:R-:W-:Y:S01]  /*e920*/  F2FP.F16.F32.PACK_AB R155, R159, R155 ;  /* 0x0000009b9f9b723e */ /* 0x000fe200000000ff */
[----:B------:R-:W-:Y:S01]  /*e930*/  FADD.FTZ R165, R153, R160 ;  /* 0x000000a099a57221 */ /* 0x000fe20000010000 */
[----:B------:R-:W-:Y:S01]  /*e940*/  F2FP.F16.F32.PACK_AB R153, R161, R154 ;  /* 0x0000009aa199723e */ /* 0x000fe200000000ff */
[----:B------:R-:W0:Y:S01]  /*e950*/  MUFU.EX2 R181, R181 ;  /* 0x000000b500b57308 */ /* 0x000e220000000800 */
[-C--:B------:R-:W-:Y:S01]  /*e960*/  FMUL.FTZ R56, R56, R163.reuse ;  /* 0x000000a338387220 */ /* 0x080fe20000410000 */
[----:B------:R-:W-:Y:S01]  /*e970*/  FADD.FTZ R154, R156, R165 ;  /* 0x000000a59c9a7221 */ /* 0x000fe20000010000 */
[-C--:B------:R-:W-:Y:S01]  /*e980*/  FMUL.FTZ R57, R57, R163.reuse ;  /* 0x000000a339397220 */ /* 0x080fe20000410000 */
[-C--:B------:R-:W-:Y:S01]  /*e990*/  FMUL.FTZ R60, R60, R163.reuse ;  /* 0x000000a33c3c7220 */ /* 0x080fe20000410000 */
[----:B------:R-:W-:Y:S01]  /*e9a0*/  FMUL.FTZ R61, R61, R163 ;  /* 0x000000a33d3d7220 */ /* 0x000fe20000410000 */
[C---:B------:R-:W-:Y:S01]  /*e9b0*/  FADD.FTZ R204, R183.reuse, R154 ;  /* 0x0000009ab7cc7221 */ /* 0x040fe20000010000 */
[----:B------:R-:W-:Y:S01]  /*e9c0*/  F2FP.F16.F32.PACK_AB R154, R183, R156 ;  /* 0x0000009cb79a723e */ /* 0x000fe200000000ff */
[----:B------:R-:W-:Y:S01]  /*e9d0*/  BAR.SYNC.DEFER_BLOCKING 0xf, 0x100 ;  /* 0x03c4000000007b1d */ /* 0x000fe20000010000 */
[----:B------:R-:W-:Y:S01]  /*e9e0*/  F2FP.F16.F32.PACK_AB R156, R170, R157 ;  /* 0x0000009daa9c723e */ /* 0x000fe200000000ff */
[----:B------:R-:W-:Y:S01]  /*e9f0*/  FADD.FTZ R204, R157, R204 ;  /* 0x000000cc9dcc7221 */ /* 0x000fe20000010000 */
[----:B-1----:R-:W-:Y:S01]  /*ea00*/  FADD.FTZ R205, R158, R205 ;  /* 0x000000cd9ecd7221 */ /* 0x002fe20000010000 */
[-C--:B------:R-:W-:Y:S01]  /*ea10*/  FMUL.FTZ R64, R64, R163.reuse ;  /* 0x000000a340407220 */ /* 0x080fe20000410000 */
[-C--:B------:R-:W-:Y:S01]  /*ea20*/  FMUL.FTZ R65, R65, R163.reuse ;  /* 0x000000a341417220 */ /* 0x080fe20000410000 */
[----:B------:R-:W-:Y:S01]  /*ea30*/  MUFU.EX2 R182, R182 ;  /* 0x000000b600b67308 */ /* 0x000fe20000000800 */
[-C--:B------:R-:W-:Y:S01]  /*ea40*/  FMUL.FTZ R68, R68, R163.reuse ;  /* 0x000000a344447220 */ /* 0x080fe20000410000 */
[-C--:B------:R-:W-:Y:S01]  /*ea50*/  FMUL.FTZ R69, R69, R163.reuse ;  /* 0x000000a345457220 */ /* 0x080fe20000410000 */
[----:B0-----:R-:W-:Y:S01]  /*ea60*/  F2FP.F16.F32.PACK_AB R157, R181, R158 ;  /* 0x0000009eb59d723e */ /* 0x001fe200000000ff */
        /* <DEDUP_REMOVED lines=45> */
[----:B------:R-:W-:Y:S01]  /*ed40*/  FMUL.FTZ R149, R149, R163 ;  /* 0x000000a395957220 */ /* 0x000fe20000410000 */
        /* <DEDUP_REMOVED lines=74> */
[----:B------:R5:W-:Y:S01]  /*f1f0*/  STSM.16.M88.4 [R195+0x36400], R152 ;  /* 0x03640098c3007844 */ /* 0x000be20000000200 */
[----:B0-----:R-:W-:Y:S01]  /*f200*/  F2FP.F16.F32.PACK_AB R159, R201, R182 ;  /* 0x000000b6c99f723e */ /* 0x001fe200000000ff */
[----:B------:R-:W-:Y:S01]  /*f210*/  FADD.FTZ R204, R170, R204 ;  /* 0x000000ccaacc7221 */ /* 0x000fe20000010000 */
[----:B-1----:R-:W-:Y:S01]  /*f220*/  F2FP.F16.F32.PACK_AB R160, R169, R174 ;  /* 0x000000aea9a0723e */ /* 0x002fe200000000ff */
[----:B------:R-:W0:Y:S01]  /*f230*/  MUFU.EX2 R186, R227 ;  /* 0x000000e300ba7308 */ /* 0x000e220000000800 */
[----:B---3--:R-:W-:Y:S01]  /*f240*/  F2FP.F16.F32.PACK_AB R161, R200, R198 ;  /* 0x000000c6c8a1723e */ /* 0x008fe200000000ff */
[----:B------:R1:W-:Y:S01]  /*f250*/  STSM.16.M88.4 [R208], R156 ;  /* 0x0000009cd0007844 */ /* 0x0003e20000000200 */
[----:B--2---:R-:W-:Y:S01]  /*f260*/  F2FP.F16.F32.PACK_AB R162, R178, R175 ;  /* 0x000000afb2a2723e */ /* 0x004fe200000000ff */
[----:B------:R-:W-:Y:S01]  /*f270*/  FADD.FTZ R205, R181, R205 ;  /* 0x000000cdb5cd7221 */ /* 0x000fe20000010000 */
[----:B----4-:R-:W-:Y:S01]  /*f280*/  F2FP.F16.F32.PACK_AB R163, R202, R199 ;  /* 0x000000c7caa3723e */ /* 0x010fe200000000ff */
[----:B------:R-:W-:Y:S01]  /*f290*/  FADD.FTZ R204, R171, R204 ;  /* 0x000000ccabcc7221 */ /* 0x000fe20000010000 */
[----:B-----5:R-:W-:Y:S01]  /*f2a0*/  F2FP.F16.F32.PACK_AB R164, R177, R176 ;  /* 0x000000b0b1a4723e */ /* 0x020fe200000000ff */
[----:B------:R-:W-:Y:S01]  /*f2b0*/  FADD.FTZ R182, R182, R205 ;  /* 0x000000cdb6b67221 */ /* 0x000fe20000010000 */
[----:B------:R-:W-:Y:S01]  /*f2c0*/  F2FP.F16.F32.PACK_AB R165, R183, R21 ;  /* 0x00000015b7a5723e */ /* 0x000fe200000000ff */
[----:B------:R1:W-:Y:S01]  /*f2d0*/  STSM.16.M88.4 [R210], R160 ;  /* 0x000000a0d2007844 */ /* 0x0003e20000000200 */
[----:B------:R-:W-:Y:S01]  /*f2e0*/  F2FP.F16.F32.PACK_AB R166, R180, R179 ;  /* 0x000000b3b4a6723e */ /* 0x000fe200000000ff */
[----:B------:R-:W-:Y:S01]  /*f2f0*/  FADD.FTZ R173, R173, R204 ;  /* 0x000000ccadad7221 */ /* 0x000fe20000010000 */
[----:B------:R-:W-:Y:S01]  /*f300*/  FADD.FTZ R201, R201, R182 ;  /* 0x000000b6c9c97221 */ /* 0x000fe20000010000 */
[----:B------:R-:W-:-:S02]  /*f310*/  ISETP.GT.AND P2, PT, R197, R211, PT ;  /* 0x000000d3c500720c */ /* 0x000fc40003f44270 */
[----:B------:R-:W-:Y:S01]  /*f320*/  FADD.FTZ R174, R174, R173 ;  /* 0x000000adaeae7221 */ /* 0x000fe20000010000 */
[----:B0-----:R-:W-:Y:S01]  /*f330*/  F2FP.F16.F32.PACK_AB R167, R186, R203 ;  /* 0x000000cbbaa7723e */ /* 0x001fe200000000ff */
[----:B------:R-:W-:Y:S01]  /*f340*/  FADD.FTZ R201, R198, R201 ;  /* 0x000000c9c6c97221 */ /* 0x000fe20000010000 */
[----:B------:R-:W-:Y:S02]  /*f350*/  IMAD.MOV.U32 R198, RZ, RZ, R0 ;  /* 0x000000ffffc67224 */ /* 0x000fe400078e0000 */
[----:B------:R-:W-:Y:S01]  /*f360*/  FADD.FTZ R174, R169, R174 ;  /* 0x000000aea9ae7221 */ /* 0x000fe20000010000 */
[----:B------:R1:W-:Y:S01]  /*f370*/  STSM.16.M88.4 [R209], R164 ;  /* 0x000000a4d1007844 */ /* 0x0003e20000000200 */
[----:B------:R-:W-:Y:S01]  /*f380*/  WARPGROUP.ARRIVE ;  /* 0x00000000000079c5 */ /* 0x000fe20000000000 */
[----:B------:R-:W-:Y:S01]  /*f390*/  FADD.FTZ R200, R200, R201 ;  /* 0x000000c9c8c87221 */ /* 0x000fe20000010000 */
[----:B------:R-:W-:-:S03]  /*f3a0*/  FADD.FTZ R175, R175, R174 ;  /* 0x000000aeafaf7221 */ /* 0x000fc60000010000 */
[----:B------:R-:W-:Y:S01]  /*f3b0*/  FADD.FTZ R199, R199, R200 ;  /* 0x000000c8c7c77221 */ /* 0x000fe20000010000 */
[----:B------:R-:W-:Y:S01]  /*f3c0*/  HGMMA.64x256x16.F32 R24, R152, gdesc[UR4].tnspB, R24, gsb0 ;  /* 0x43e0000498187df0 */ /* 0x000fe20008000818 */
[----:B------:R-:W-:Y:S01]  /*f3d0*/  FADD.FTZ R175, R178, R175 ;  /* 0x000000afb2af7221 */ /* 0x000fe20000010000 */
[----:B------:R-:W-:Y:S02]  /*f3e0*/  IMAD.MOV.U32 R200, RZ, RZ, R168 ;  /* 0x000000ffffc87224 */ /* 0x000fe400078e00a8 */
        /* <DEDUP_REMOVED lines=9> */
[----:B------:R-:W-:Y:S01]  /*f480*/  FADD.FTZ R186, R186, R203 ;  /* 0x000000cbbaba7221 */ /* 0x000fe20000010000 */
[----:B------:R-:W-:Y:S02]  /*f490*/  WARPGROUP.DEPBAR.LE gsb0, 0x0 ;  /* 0x00008000000079c5 */ /* 0x000fe40000010000 */
[----:B------:R-:W-:Y:S01]  /*f4a0*/  IMAD.MOV.U32 R153, RZ, RZ, 0x40000040 ;  /* 0x40000040ff997424 */ /* 0x000fe200078e00ff */
[----:B------:R-:W-:Y:S01]  /*f4b0*/  IADD3 R152, R172, 0x80, RZ ;  /* 0x00000080ac987810 */ /* 0x000fe20007ffe0ff */
[----:B------:R-:W-:-:S03]  /*f4c0*/  WARPGROUP.ARRIVE ;  /* 0x00000000000079c5 */ /* 0x000fc60000000000 */
[----:B------:R-:W-:Y:S01]  /*f4d0*/  R2UR UR6, R152 ;  /* 0x00000000980672ca */ /* 0x000fe200000e0000 */
[----:B------:R-:W-:Y:S01]  /*f4e0*/  VIADD R152, R172, 0x100 ;  /* 0x00000100ac987836 */ /* 0x000fe20000000000 */
[----:B------:R-:W-:Y:S01]  /*f4f0*/  R2UR UR7, R153 ;  /* 0x00000000990772ca */ /* 0x000fe200000e0000 */
[----:B------:R-:W-:-:S12]  /*f500*/  IMAD.MOV.U32 R153, RZ, RZ, 0x40000040 ;  /* 0x40000040ff997424 */ /* 0x000fd800078e00ff */
        /* <DEDUP_REMOVED lines=11> */
[----:B------:R-:W-:-:S03]  /*f5c0*/  R2UR UR7, R153 ;  /* 0x00000000990772ca */ /* 0x000fc600000e0000 */
[----:B------:R-:W-:Y:S01]  /*f5d0*/  IMAD.MOV.U32 R197, RZ, RZ, R152 ;  /* 0x000000ffffc57224 */ /* 0x000fe200078e0098 */
        /* <DEDUP_REMOVED lines=16> */
.L_x_4292:
[----:B------:R-:W-:-:S07]  /*f6e0*/  MOV R197, R152 ;  /* 0x0000009800c57202 */ /* 0x000fce0000000f00 */
.L_x_4291:
[----:B------:R-:W-:Y:S05]  /*f6f0*/  BSYNC B1 ;  /* 0x0000000000017941 */ /* 0x000fea0003800000 */
.L_x_4290:
[----:B------:R-:W-:Y:S01]  /*f700*/  ISETP.GE.AND P2, PT, R197, RZ, PT ;  /* 0x000000ffc500720c */ /* 0x000fe20003f46270 */
[----:B------:R-:W-:-:S12]  /*f710*/  BSSY B0, `(.L_x_4304) ;  /* 0x0000329000007945 */ /* 0x000fd80003800000 */
[----:B------:R-:W-:Y:S05]  /*f720*/  @!P2 BRA `(.L_x_4305) ;  /* 0x00000030009ca947 */ /* 0x000fea0003800000 */
[----:B------:R-:W-:Y:S02]  /*f730*/  IMAD.MOV.U32 R199, RZ, RZ, R168 ;  /* 0x000000ffffc77224 */ /* 0x000fe400078e00a8 */
[----:B-1----:R-:W-:Y:S02]  /*f740*/  IMAD.MOV.U32 R196, RZ, RZ, R0 ;  /* 0x000000ffffc47224 */ /* 0x002fe400078e0000 */
[----:B------:R-:W-:-:S07]  /*f750*/  IMAD.MOV.U32 R198, RZ, RZ, R18 ;  /* 0x000000ffffc67224 */ /* 0x000fce00078e0012 */
.L_x_4316:
[----:B------:R-:W-:-:S05]  /*f760*/  VIADD R18, R198, 0x1 ;  /* 0x00000001c6127836 */ /* 0x000fca0000000000 */
[----:B------:R-:W-:-:S04]  /*f770*/  ISETP.NE.AND P2, PT, R18, 0x2, PT ;  /* 0x000000021200780c */ /* 0x000fc80003f45270 */
[----:B------:R-:W-:Y:S02]  /*f780*/  SEL R3, RZ, 0x1, P2 ;  /* 0x00000001ff037807 */ /* 0x000fe40001000000 */
[----:B------:R-:W-:Y:S02]  /*f790*/  SEL R18, R18, RZ, P2 ;  /* 0x000000ff12127207 */ /* 0x000fe40001000000 */
[----:B------:R-:W-:Y:S01]  /*f7a0*/  LOP3.LUT R22, R22, R3, RZ, 0x3c, !PT ;  /* 0x0000000316167212 */ /* 0x000fe200078e3cff */
[----:B0-----:R-:W-:Y:S06]  /*f7b0*/  @!P0 BRA `(.L_x_4306) ;  /* 0x0000000000048947 */ /* 0x001fec0003800000 */
[----:B------:R-:W-:Y:S01]  /*f7c0*/  BPT.TRAP 0x1 ;  /* 0x000000040000795c */ /* 0x000fe20000300000 */
.L_x_4306:
[----:B------:R-:W-:Y:S01]  /*f7d0*/  IMAD R187, R18, 0x8, R2 ;  /* 0x0000000812bb7824 */ /* 0x000fe200078e0202 */
[----:B------:R-:W-:-:S04]  /*f7e0*/  SHF.L.U32 R0, R22, 0x1f, RZ ;  /* 0x0000001f16007819 */ /* 0x000fc800000006ff */
[----:B------:R0:W1:Y:S01]  /*f7f0*/  SYNCS.PHASECHK.TRANS64.TRYWAIT P2, [R187+URZ+0x38830], R0 ;  /* 0x03883000bb0075a7 */ /* 0x000062000804017f */
[----:B------:R-:W-:Y:S05]  /*f800*/  @!P0 BRA `(.L_x_4307) ;  /* 0x0000000000048947 */ /* 0x000fea0003800000 */
[----:B------:R-:W-:Y:S01]  /*f810*/  BPT.TRAP 0x1 ;  /* 0x000000040000795c */ /* 0x000fe20000300000 */
.L_x_4307:
[----:B------:R-:W-:Y:S01]  /*f820*/  BSSY B1, `(.L_x_4308) ;  /* 0x0000006000017945 */ /* 0x000fe20003800000 */
[----:B------:R-:W-:Y:S01]  /*f830*/  LEA R184, R18, R15, 0x9 ;  /* 0x0000000f12b87211 */ /* 0x000fe200078e48ff */
[----:B------:R-:W-:Y:S02]  /*f840*/  IMAD.MOV.U32 R185, RZ, RZ, 0x40000040 ;  /* 0x40000040ffb97424 */ /* 0x000fe400078e00ff */
[----:B-1----:R-:W-:Y:S05]  /*f850*/  @P2 BRA `(.L_x_4309) ;  /* 0x0000000000082947 */ /* 0x002fea0003800000 */
[----:B------:R-:W1:Y:S02]  /*f860*/  SYNCS.PHASECHK.TRANS64.TRYWAIT P2, [R187+URZ+0x38830], R0 ;  /* 0x03883000bb0075a7 */ /* 0x000e64000804017f */
[----:B-1----:R-:W-:Y:S05]  /*f870*/  @!P2 BRA `(.L_x_4310) ;  /* 0x000000d400dca947 */ /* 0x002fea0003800000 */
.L_x_4309:
[----:B------:R-:W-:Y:S05]  /*f880*/  BSYNC B1 ;  /* 0x0000000000017941 */ /* 0x000fea0003800000 */
.L_x_4308:
        /* <DEDUP_REMOVED lines=36> */
.L_x_4311:
[----:B------:R2:W3:Y:S01]  /*fad0*/  SYNCS.PHASECHK.TRANS64.TRYWAIT P2, [R187+URZ+0x38850], R0 ;  /* 0x03885000bb0075a7 */ /* 0x0004e2000804017f */
[----:B------:R-:W-:Y:S05]  /*fae0*/  @!P0 BRA `(.L_x_4312) ;  /* 0x0000000000048947 */ /* 0x000fea0003800000 */
[----:B------:R-:W-:Y:S01]  /*faf0*/  BPT.TRAP 0x1 ;  /* 0x000000040000795c */ /* 0x000fe20000300000 */
.L_x_4312:
[----:B------:R-:W-:Y:S04]  /*fb00*/  BSSY B1, `(.L_x_4313) ;  /* 0x0000004000017945 */ /* 0x000fe80003800000 */
[----:B---3--:R-:W-:Y:S05]  /*fb10*/  @P2 BRA `(.L_x_4314) ;  /* 0x0000000000082947 */ /* 0x008fea0003800000 */
[----:B------:R-:W3:Y:S02]  /*fb20*/  SYNCS.PHASECHK.TRANS64.TRYWAIT P2, [R187+URZ+0x38850], R0 ;  /* 0x03885000bb0075a7 */ /* 0x000ee4000804017f */
[----:B---3--:R-:W-:Y:S05]  /*fb30*/  @!P2 BRA `(.L_x_4315) ;  /* 0x000000d40040a947 */ /* 0x008fea0003800000 */
.L_x_4314:
[----:B------:R-:W-:Y:S05]  /*fb40*/  BSYNC B1 ;  /* 0x0000000000017941 */ /* 0x000fea0003800000 */
.L_x_4313:
[----:B------:R-:W-:Y:S01]  /*fb50*/  IMAD R200, R18, 0x1000, R20 ;  /* 0x0000100012c87824 */ /* 0x000fe200078e0214 */
[----:B------:R-:W-:Y:S01]  /*fb60*/  R2UR UR4, R4 ;  /* 0x00000000040472ca */ /* 0x000fe200000e0000 */
[----:B------:R-:W-:Y:S01]  /*fb70*/  IMAD.MOV.U32 R201, RZ, RZ, 0x40000040 ;  /* 0x40000040ffc97424 */ /* 0x000fe200078e00ff */
[----:B------:R-:W-:Y:S01]  /*fb80*/  R2UR UR5, R5 ;  /* 0x00000000050572ca */ /* 0x000fe200000e0000 */
[----:B------:R-:W-:Y:S01]  /*fb90*/  WARPGROUP.ARRIVE ;  /* 0x00000000000079c5 */ /* 0x000fe20000000000 */
[----:B------:R-:W-:Y:S01]  /*fba0*/  R2UR UR6, R200 ;  /* 0x00000000c80672ca */ /* 0x000fe200000e0000 */
[----:B------:R-:W-:Y:S01]  /*fbb0*/  IMAD.MOV.U32 R185, RZ, RZ, 0x40000040 ;  /* 0x40000040ffb97424 */ /* 0x000fe200078e00ff */
[----:B------:R-:W-:Y:S01]  /*fbc0*/  R2UR UR7, R201 ;  /* 0x00000000c90772ca */ /* 0x000fe200000e0000 */
[----:B------:R-:W-:Y:S02]  /*fbd0*/  VIADD R184, R4, 0x2 ;  /* 0x0000000204b87836 */ /* 0x000fe40000000000 */
[----:B------:R-:W4:Y:S01]  /*fbe0*/  S2R R3, SR_TID.X ;  /* 0x0000000000037919 */ /* 0x000f220000002100 */
[----:B------:R-:W-:Y:S01]  /*fbf0*/  VIADD R201, R200, 0x800 ;  /* 0x00000800c8c97836 */ /* 0x000fe20000000000 */
[----:B------:R-:W-:Y:S01]  /*fc00*/  MOV R203, 0x40000040 ;  /* 0x4000004000cb7802 */ /* 0x000fe20000000f00 */
[----:B------:R-:W-:-:S07]  /*fc10*/  VIADD R205, R4, 0x800 ;  /* 0x0000080004cd7836 */ /* 0x000fce0000000000 */
        /* <DEDUP_REMOVED lines=9> */
[----:B----4-:R-:W-:-:S05]  /*fcb0*/  SHF.R.U32.HI R3, RZ, 0x7, R3 ;  /* 0x00000007ff037819 */ /* 0x010fca0000011603 */
[----:B0123--:R0:W1:Y:S02]  /*fcc0*/  SHFL.IDX PT, R0, R3, RZ, 0x1f ;  /* 0x00001fff03007589 */ /* 0x00f06400000e0000 */
[----:B0-----:R-:W-:Y:S01]  /*fcd0*/  IMAD.MOV.U32 R3, RZ, RZ, 0x4 ;  /* 0x00000004ff037424 */ /* 0x001fe200078e00ff */
[----:B-1----:R-:W-:-:S04]  /*fce0*/  ISETP.GT.AND P2, PT, R0, 0x7f, PT ;  /* 0x0000007f0000780c */ /* 0x002fc80003f44270 */
        /* <DEDUP_REMOVED lines=153> */
[----:B------:R-:W-:Y:S02]  /*10680*/  R2UR UR7, R185 ;  /* 0x00000000b90772ca */ /* 0x000fe400000e0000 */
[----:B------:R-:W-:Y:S01]  /*10690*/  MOV R185, 0x40000040 ;  /* 0x4000004000b97802 */ /* 0x000fe20000000f00 */
[----:B------:R-:W-:Y:S02]  /*106a0*/  WARPGROUP.DEPBAR.LE gsb0, 0x0 ;  /* 0x00008000000079c5 */ /* 0x000fe40000010000 */
[----:B------:R-:W-:-:S08]  /*106b0*/  WARPGROUP.ARRIVE ;  /* 0x00000000000079c5 */ /* 0x000fd00000000000 */
        /* <DEDUP_REMOVED lines=24> */
[----:B------:R-:W-:Y:S01]  /*10840*/  IMAD.MOV.U32 R205, RZ, RZ, 0x40000040 ;  /* 0x40000040ffcd7424 */ /* 0x000fe200078e00ff */
[----:B------:R-:W-:Y:S02]  /*10850*/  WARPGROUP.DEPBAR.LE gsb0, 0x0 ;  /* 0x00008000000079c5 */ /* 0x000fe40000010000 */
[----:B------:R-:W-:-:S07]  /*10860*/  WARPGROUP.ARRIVE ;  /* 0x00000000000079c5 */ /* 0x000fce0000000000 */
[----:B------:R-:W-:Y:S01]  /*10870*/  HGMMA.64x64x16.F32 R152, gdesc[UR4], R152, gsb0 ;  /* 0x00e00000049879f0 */ /* 0x000fe20008000898 */
[----:B------:R-:W-:Y:S01]  /*10880*/  R2UR UR4, R202 ;  /* 0x00000000ca0472ca */ /* 0x000fe200000e0000 */
[----:B------:R-:W-:Y:S01]  /*10890*/  IMAD.IADD R202, R201, 0x1, R3 ;  /* 0x00000001c9ca7824 */ /* 0x000fe200078e0203 */
[----:B------:R-:W-:Y:S01]  /*108a0*/  R2UR UR5, R203 ;  /* 0x00000000cb0572ca */ /* 0x000fe200000e0000 */
[----:B------:R-:W-:Y:S01]  /*108b0*/  IMAD.MOV.U32 R201, RZ, RZ, 0xa00 ;  /* 0x00000a00ffc97424 */ /* 0x000fe200078e00ff */
[----:B------:R-:W-:Y:S02]  /*108c0*/  MOV R203, 0x40000040 ;  /* 0x4000004000cb7802 */ /* 0x000fe40000000f00 */
        /* <DEDUP_REMOVED lines=121> */
[----:B------:R-:W-:Y:S01]  /*11060*/  VIADD R205, R4, 0xe00 ;  /* 0x00000e0004cd7836 */ /* 0x000fe20000000000 */
[----:B------:R-:W-:Y:S01]  /*11070*/  IADD3 R202, R0, R201, RZ ;  /* 0x000000c900ca7210 */ /* 0x000fe20007ffe0ff */
[----:B------:R-:W-:-:S02]  /*11080*/  WARPGROUP.DEPBAR.LE gsb0, 0x0 ;  /* 0x00008000000079c5 */ /* 0x000fc40000010000 */
        /* <DEDUP_REMOVED lines=9> */
[----:B------:R-:W-:Y:S01]  /*11120*/  R2UR UR5, R203 ;  /* 0x00000000cb0572ca */ /* 0x000fe200000e0000 */
[----:B------:R-:W-:Y:S01]  /*11130*/  IMAD.IADD R184, R184, 0x1, R201 ;  /* 0x00000001b8b87824 */ /* 0x000fe200078e02c9 */
[----:B------:R-:W-:-:S02]  /*11140*/  MOV R203, 0x40000040 ;  /* 0x4000004000cb7802 */ /* 0x000fc40000000f00 */
[----:B------:R-:W-:Y:S01]  /*11150*/  SEL R0, R0, 0x3e, P2 ;  /* 0x0000003e00007807 */ /* 0x000fe20001000000 */
        /* <DEDUP_REMOVED lines=11> */
[----:B------:R-:W-:Y:S01]  /*11210*/  IMAD.MOV.U32 R3, RZ, RZ, 0x1000 ;  /* 0x00001000ff037424 */ /* 0x000fe200078e00ff */
[----:B------:R-:W-:-:S04]  /*11220*/  LOP3.LUT R201, R0, 0x6, RZ, 0xc0, !PT ;  /* 0x0000000600c97812 */ /* 0x000fc800078ec0ff */
        /* <DEDUP_REMOVED lines=12> */
[----:B------:R-:W-:Y:S01]  /*112f0*/  IMAD.MOV.U32 R201, RZ, RZ, 0x40000040 ;  /* 0x40000040ffc97424 */ /* 0x000fe200078e00ff */
[----:B------:R-:W-:-:S02]  /*11300*/  WARPGROUP.DEPBAR.LE gsb0, 0x0 ;  /* 0x00008000000079c5 */ /* 0x000fc40000010000 */
[----:B------:R-:W-:-:S07]  /*11310*/  WARPGROUP.ARRIVE ;  /* 0x00000000000079c5 */ /* 0x000fce0000000000 */
[----:B------:R-:W-:Y:S01]  /*11320*/  HGMMA.64x64x16.F32 R152, gdesc[UR4], R152, gsb0 ;  /* 0x00e00000049879f0 */ /* 0x000fe20008000898 */
[----:B------:R-:W-:Y:S01]  /*11330*/  R2UR UR4, R184 ;  /* 0x00000000b80472ca */ /* 0x000fe200000e0000 */
[----:B------:R-:W-:Y:S01]  /*11340*/  IMAD R184, R18, 0x1000, R14 ;  /* 0x0000100012b87824 */ /* 0x000fe200078e020e */
[----:B------:R-:W-:Y:S02]  /*11350*/  R2UR UR5, R185 ;  /* 0x00000000b90572ca */ /* 0x000fe400000e0000 */
[----:B------:R-:W-:Y:S02]  /*11360*/  R2UR UR6, R200 ;  /* 0x00000000c80672ca */ /* 0x000fe400000e0000 */
[----:B------:R-:W-:Y:S02]  /*11370*/  R2UR UR7, R201 ;  /* 0x00000000c90772ca */ /* 0x000fe400000e0000 */
[----:B------:R-:W-:Y:S01]  /*11380*/  MOV R185, 0x40000040 ;  /* 0x4000004000b97802 */ /* 0x000fe20000000f00 */
[----:B------:R-:W-:-:S02]  /*11390*/  WARPGROUP.DEPBAR.LE gsb0, 0x0 ;  /* 0x00008000000079c5 */ /* 0x000fc40000010000 */
[----:B------:R-:W-:-:S08]  /*113a0*/  WARPGROUP.ARRIVE ;  /* 0x00000000000079c5 */ /* 0x000fd00000000000 */
        /* <DEDUP_REMOVED lines=30> */
[----:B------:R-:W-:Y:S02]  /*11590*/  FMNMX.FTZ R185, R163, R200, !PT ;  /* 0x000000c8a3b97209 */ /* 0x000fe40007810000 */
[----:B0-----:R-:W-:-:S05]  /*115a0*/  FMNMX.FTZ R0, R201, R202, !PT ;  /* 0x000000cac9007209 */ /* 0x001fca0007810000 */
[----:B------:R-:W-:Y:S01]  /*115b0*/  FADD.FTZ R200, -R0, R196 ;  /* 0x000000c400c87221 */ /* 0x000fe20000010100 */
[----:B------:R-:W-:Y:S01]  /*115c0*/  FMNMX.FTZ R196, R166, R185, !PT ;  /* 0x000000b9a6c47209 */ /* 0x000fe20007810000 */
[-C--:B------:R-:W-:Y:S02]  /*115d0*/  FMUL.FTZ R205, R0, R3.reuse ;  /* 0x0000000300cd7220 */ /* 0x080fe40000410000 */
[-C--:B------:R-:W-:Y:S01]  /*115e0*/  FMUL.FTZ R200, R200, R3.reuse ;  /* 0x00000003c8c87220 */ /* 0x080fe20000410000 */
[----:B------:R-:W-:Y:S01]  /*115f0*/  FMNMX.FTZ R185, R167, R196, !PT ;  /* 0x000000c4a7b97209 */ /* 0x000fe20007810000 */
[-CC-:B------:R-:W-:Y:S01]  /*11600*/  FFMA.FTZ R203, R157, R3.reuse, -R205.reuse ;  /* 0x000000039dcb7223 */ /* 0x180fe200000108cd */
[--C-:B------:R-:W-:Y:S01]  /*11610*/  FFMA.FTZ R152, R152, R3, -R205.reuse ;  /* 0x0000000398987223 */ /* 0x100fe200000108cd */
[----:B------:R0:W1:Y:S01]  /*11620*/  MUFU.EX2 R204, R200 ;  /* 0x000000c800cc7308 */ /* 0x0000620000000800 */
[----:B------:R-:W-:Y:S01]  /*11630*/  FMNMX.FTZ R196, R170, R185, !PT ;  /* 0x000000b9aac47209 */ /* 0x000fe20007810000 */
[-CC-:B------:R-:W-:Y:S01]  /*11640*/  FFMA.FTZ R153, R153, R3.reuse, -R205.reuse ;  /* 0x0000000399997223 */ /* 0x180fe200000108cd */
[-CC-:B------:R-:W-:Y:S01]  /*11650*/  FFMA.FTZ R156, R156, R3.reuse, -R205.reuse ;  /* 0x000000039c9c7223 */ /* 0x180fe200000108cd */
[-CC-:B------:R-:W-:Y:S01]  /*11660*/  FFMA.FTZ R201, R164, R3.reuse, -R205.reuse ;  /* 0x00000003a4c97223 */ /* 0x180fe200000108cd */
[----:B------:R-:W-:Y:S01]  /*11670*/  FMNMX.FTZ R185, R171, R196, !PT ;  /* 0x000000c4abb97209 */ /* 0x000fe20007810000 */
[-CC-:B------:R-:W-:Y:S01]  /*11680*/  FFMA.FTZ R202, R165, R3.reuse, -R205.reuse ;  /* 0x00000003a5ca7223 */ /* 0x180fe200000108cd */
[--C-:B------:R-:W-:Y:S01]  /*11690*/  FFMA.FTZ R169, R169, R3, -R205.reuse ;  /* 0x00000003a9a97223 */ /* 0x100fe200000108cd */
[----:B------:R-:W2:Y:S01]  /*116a0*/  MUFU.EX2 R152, R152 ;  /* 0x0000009800987308 */ /* 0x000ea20000000800 */
[----:B------:R-:W-:Y:S01]  /*116b0*/  FMNMX.FTZ R196, R174, R185, !PT ;  /* 0x000000b9aec47209 */ /* 0x000fe20007810000 */
[-CC-:B0-----:R-:W-:Y:S01]  /*116c0*/  FFMA.FTZ R200, R161, R3.reuse, -R205.reuse ;  /* 0x00000003a1c87223 */ /* 0x181fe200000108cd */
[-CC-:B------:R-:W-:Y:S01]  /*116d0*/  FFMA.FTZ R172, R172, R3.reuse, -R205.reuse ;  /* 0x00000003acac7223 */ /* 0x180fe200000108cd */
[-CC-:B------:R-:W-:Y:S01]  /*116e0*/  FFMA.FTZ R173, R173, R3.reuse, -R205.reuse ;  /* 0x00000003adad7223 */ /* 0x180fe200000108cd */
[----:B------:R-:W-:Y:S01]  /*116f0*/  FMNMX.FTZ R185, R175, R196, !PT ;  /* 0x000000c4afb97209 */ /* 0x000fe20007810000 */
[-CC-:B------:R-:W-:Y:S01]  /*11700*/  FFMA.FTZ R176, R176, R3.reuse, -R205.reuse ;  /* 0x00000003b0b07223 */ /* 0x180fe200000108cd */
[--C-:B------:R-:W-:Y:S01]  /*11710*/  FFMA.FTZ R177, R177, R3, -R205.reuse ;  /* 0x00000003b1b17223 */ /* 0x100fe200000108cd */
[----:B------:R-:W0:Y:S01]  /*11720*/  MUFU.EX2 R153, R153 ;  /* 0x0000009900997308 */ /* 0x000e220000000800 */
[----:B------:R-:W-:Y:S01]  /*11730*/  FMNMX.FTZ R196, R178, R185, !PT ;  /* 0x000000b9b2c47209 */ /* 0x000fe20007810000 */
[-CC-:B------:R-:W-:Y:S01]  /*11740*/  FFMA.FTZ R180, R180, R3.reuse, -R205.reuse ;  /* 0x00000003b4b47223 */ /* 0x180fe200000108cd */
[--C-:B------:R-:W-:Y:S01]  /*11750*/  FFMA.FTZ R181, R181, R3, -R205.reuse ;  /* 0x00000003b5b57223 */ /* 0x100fe200000108cd */
[----:B-1----:R-:W-:Y:S01]  /*11760*/  FMUL.FTZ R24, R24, R204 ;  /* 0x000000cc18187220 */ /* 0x002fe20000410000 */
[----:B------:R-:W-:Y:S01]  /*11770*/  FMNMX.FTZ R185, R179, R196, !PT ;  /* 0x000000c4b3b97209 */ /* 0x000fe20007810000 */
[-C--:B------:R-:W-:Y:S01]  /*11780*/  FMUL.FTZ R25, R25, R204.reuse ;  /* 0x000000cc19197220 */ /* 0x080fe20000410000 */
[-C--:B------:R-:W-:Y:S01]  /*11790*/  FMUL.FTZ R28, R28, R204.reuse ;  /* 0x000000cc1c1c7220 */ /* 0x080fe20000410000 */
[----:B------:R-:W-:Y:S01]  /*117a0*/  MUFU.EX2 R156, R156 ;  /* 0x0000009c009c7308 */ /* 0x000fe20000000800 */
[----:B------:R-:W-:Y:S01]  /*117b0*/  FMNMX.FTZ R196, R182, R185, !PT ;  /* 0x000000b9b6c47209 */ /* 0x000fe20007810000 */
[-C--:B------:R-:W-:Y:S01]  /*117c0*/  FMUL.FTZ R29, R29, R204.reuse ;  /* 0x000000cc1d1d7220 */ /* 0x080fe20000410000 */
[-C--:B------:R-:W-:Y:S01]  /*117d0*/  FMUL.FTZ R32, R32, R204.reuse ;  /* 0x000000cc20207220 */ /* 0x080fe20000410000 */
[----:B------:R-:W-:Y:S01]  /*117e0*/  FMUL.FTZ R33, R33, R204 ;  /* 0x000000cc21217220 */ /* 0x000fe20000410000 */
[----:B------:R-:W-:Y:S01]  /*117f0*/  FMNMX.FTZ R157, R183, R196, !PT ;  /* 0x000000c4b79d7209 */ /* 0x000fe20007810000 */
[-CC-:B------:R-:W-:Y:S01]  /*11800*/  FFMA.FTZ R196, R160, R3.reuse, -R205.reuse ;  /* 0x00000003a0c47223 */ /* 0x180fe200000108cd */
[-C--:B------:R-:W-:Y:S01]  /*11810*/  FMUL.FTZ R36, R36, R204.reuse ;  /* 0x000000cc24247220 */ /* 0x080fe20000410000 */
[----:B------:R1:W-:Y:S01]  /*11820*/  MUFU.EX2 R185, R203 ;  /* 0x000000cb00b97308 */ /* 0x0003e20000000800 */
[-C--:B------:R-:W-:Y:S01]  /*11830*/  FMUL.FTZ R37, R37, R204.reuse ;  /* 0x000000cc25257220 */ /* 0x080fe20000410000 */
[----:B------:R-:W3:Y:S01]  /*11840*/  SHFL.BFLY PT, R160, R157, 0x2, 0x1f ;  /* 0x0c401f009da07f89 */ /* 0x000ee200000e0000 */
[-C--:B------:R-:W-:Y:S01]  /*11850*/  FMUL.FTZ R40, R40, R204.reuse ;  /* 0x000000cc28287220 */ /* 0x080fe20000410000 */
[-C--:B------:R-:W-:Y:S01]  /*11860*/  FMUL.FTZ R41, R41, R204.reuse ;  /* 0x000000cc29297220 */ /* 0x080fe20000410000 */
[-C--:B------:R-:W-:Y:S01]  /*11870*/  FMUL.FTZ R44, R44, R204.reuse ;  /* 0x000000cc2c2c7220 */ /* 0x080fe20000410000 */
[-C--:B------:R-:W-:Y:S01]  /*11880*/  FMUL.FTZ R45, R45, R204.reuse ;  /* 0x000000cc2d2d7220 */ /* 0x080fe20000410000 */
[-C--:B------:R-:W-:Y:S01]  /*11890*/  FMUL.FTZ R48, R48, R204.reuse ;  /* 0x000000cc30307220 */ /* 0x080fe20000410000 */
[----:B------:R-:W-:Y:S01]  /*118a0*/  MUFU.EX2 R196, R196 ;  /* 0x000000c400c47308 */ /* 0x000fe20000000800 */
[----:B-1----:R-:W-:Y:S01]  /*118b0*/  FFMA.FTZ R203, R168, R3, -R205 ;  /* 0x00000003a8cb7223 */ /* 0x002fe200000108cd */
        /* <DEDUP_REMOVED lines=16> */
[----:B---3--:R-:W-:Y:S01]  /*119c0*/  FMNMX.FTZ R160, R157, R160, !PT ;  /* 0x000000a09da07209 */ /* 0x008fe20007810000 */
        /* <DEDUP_REMOVED lines=42> */
[----:B------:R-:W-:Y:S01]  /*11c70*/  FFMA.FTZ R199, R159, R3, -R160 ;  /* 0x000000039fc77223 */ /* 0x000fe200000108a0 */
[----:B------:R-:W-:-:S02]  /*11c80*/  IMAD.MOV R159, RZ, RZ, -R194 ;  /* 0x000000ffff9f7224 */ /* 0x000fc400078e0ac2 */
[-CC-:B------:R-:W-:Y:S01]  /*11c90*/  FFMA.FTZ R154, R154, R3.reuse, -R160.reuse ;  /* 0x000000039a9a7223 */ /* 0x180fe200000108a0 */
[-CC-:B------:R-:W-:Y:S01]  /*11ca0*/  FFMA.FTZ R161, R155, R3.reuse, -R160.reuse ;  /* 0x000000039ba17223 */ /* 0x180fe200000108a0 */
[--C-:B------:R-:W-:Y:S01]  /*11cb0*/  FFMA.FTZ R155, R158, R3, -R160.reuse ;  /* 0x000000039e9b7223 */ /* 0x100fe200000108a0 */
[----:B------:R-:W-:Y:S01]  /*11cc0*/  MUFU.EX2 R157, R157 ;  /* 0x0000009d009d7308 */ /* 0x000fe20000000800 */
[----:B------:R-:W-:Y:S01]  /*11cd0*/  ISETP.NE.AND P2, PT, R192, R159, PT ;  /* 0x0000009fc000720c */ /* 0x000fe20003f45270 */
[----:B------:R-:W-:Y:S02]  /*11ce0*/  @!P1 VIADD R158, R187, 0x38840 ;  /* 0x00038840bb9e9836 */ /* 0x000fe40000000000 */
[-CC-:B------:R-:W-:Y:S01]  /*11cf0*/  FFMA.FTZ R205, R162, R3.reuse, -R160.reuse ;  /* 0x00000003a2cd7223 */ /* 0x180fe200000108a0 */
[-CC-:B------:R-:W-:Y:S01]  /*11d00*/  FFMA.FTZ R206, R163, R3.reuse, -R160.reuse ;  /* 0x00000003a3ce7223 */ /* 0x180fe200000108a0 */
[-CC-:B------:R-:W-:Y:S01]  /*11d10*/  FFMA.FTZ R207, R166, R3.reuse, -R160.reuse ;  /* 0x00000003a6cf7223 */ /* 0x180fe200000108a0 */
[-C--:B------:R-:W-:Y:S01]  /*11d20*/  FFMA.FTZ R211, R167, R3.reuse, -R160 ;  /* 0x00000003a7d37223 */ /* 0x080fe200000108a0 */
[----:B------:R-:W-:Y:S01]  /*11d30*/  @!P1 PRMT R158, RZ, 0x654, R158 ;  /* 0x00000654ff9e9816 */ /* 0x000fe2000000009e */
[----:B------:R-:W1:Y:S01]  /*11d40*/  MUFU.EX2 R154, R154 ;  /* 0x0000009a009a7308 */ /* 0x000e620000000800 */
[-CC-:B------:R-:W-:Y:S01]  /*11d50*/  FFMA.FTZ R170, R170, R3.reuse, -R160.reuse ;  /* 0x00000003aaaa7223 */ /* 0x180fe200000108a0 */
[-CC-:B------:R-:W-:Y:S01]  /*11d60*/  FFMA.FTZ R171, R171, R3.reuse, -R160.reuse ;  /* 0x00000003abab7223 */ /* 0x180fe200000108a0 */
[-CC-:B------:R-:W-:Y:S01]  /*11d70*/  FFMA.FTZ R174, R174, R3.reuse, -R160.reuse ;  /* 0x00000003aeae7223 */ /* 0x180fe200000108a0 */
[----:B------:R2:W-:Y:S01]  /*11d80*/  @!P1 SYNCS.ARRIVE.TRANS64.RED.A1T0 RZ, [R158+URZ], RZ ;  /* 0x000000ff9eff99a7 */ /* 0x0005e2000810043f */
[----:B------:R-:W-:Y:S01]  /*11d90*/  FFMA.FTZ R175, R175, R3, -R160 ;  /* 0x00000003afaf7223 */ /* 0x000fe200000108a0 */
[----:B------:R-:W-:-:S02]  /*11da0*/  @!P2 IMAD R159, R198, 0x40, R190 ;  /* 0x00000040c69fa824 */ /* 0x000fc400078e02be */
[-CC-:B------:R-:W-:Y:S01]  /*11db0*/  FFMA.FTZ R178, R178, R3.reuse, -R160.reuse ;  /* 0x00000003b2b27223 */ /* 0x180fe200000108a0 */
[----:B------:R-:W3:Y:S01]  /*11dc0*/  MUFU.EX2 R161, R161 ;  /* 0x000000a100a17308 */ /* 0x000ee20000000800 */
[-C--:B------:R-:W-:Y:S01]  /*11dd0*/  FFMA.FTZ R179, R179, R3.reuse, -R160 ;  /* 0x00000003b3b37223 */ /* 0x080fe200000108a0 */
[----:B------:R-:W-:Y:S02]  /*11de0*/  @!P2 IMAD R159, R159, 0x4, R2 ;  /* 0x000000049f9fa824 */ /* 0x000fe400078e0202 */
[----:B------:R-:W-:Y:S01]  /*11df0*/  FFMA.FTZ R182, R182, R3, -R160 ;  /* 0x00000003b6b67223 */ /* 0x000fe200000108a0 */
[----:B--2---:R-:W-:Y:S01]  /*11e00*/  FFMA.FTZ R158, R204, R21, R152 ;  /* 0x00000015cc9e7223 */ /* 0x004fe20000010098 */
[----:B------:R-:W-:Y:S01]  /*11e10*/  FFMA.FTZ R162, R183, R3, -R160 ;  /* 0x00000003b7a27223 */ /* 0x000fe200000108a0 */
[----:B0-----:R-:W-:Y:S01]  /*11e20*/  F2FP.F16.F32.PACK_AB R152, R153, R152 ;  /* 0x000000989998723e */ /* 0x001fe200000000ff */
[----:B------:R-:W-:Y:S01]  /*11e30*/  @!P2 STS [R159+0x38400], R204 ;  /* 0x038400cc9f00a388 */ /* 0x000fe20000000800 */
[----:B------:R-:W0:Y:S01]  /*11e40*/  MUFU.EX2 R155, R155 ;  /* 0x0000009b009b7308 */ /* 0x000e220000000800 */
[----:B-1----:R-:W-:Y:S01]  /*11e50*/  FFMA.FTZ R186, R157, R186, R154 ;  /* 0x000000ba9dba7223 */ /* 0x002fe2000001009a */
[----:B------:R-:W-:Y:S01]  /*11e60*/  FADD.FTZ R163, R153, R158 ;  /* 0x0000009e99a37221 */ /* 0x000fe20000010000 */
[----:B------:R1:W-:Y:S01]  /*11e70*/  @!P2 STS [R159+0x38420], R157 ;  /* 0x0384209d9f00a388 */ /* 0x0003e20000000800 */
        /* <DEDUP_REMOVED lines=12> */
[----:B------:R-:W-:Y:S01]  /*11f40*/  MUFU.EX2 R205, R205 ;  /* 0x000000cd00cd7308 */ /* 0x000fe20000000800 */
[----:B0-----:R-:W-:Y:S01]  /*11f50*/  FADD.FTZ R183, R155, R158 ;  /* 0x0000009e9bb77221 */ /* 0x001fe20000010000 */
        /* <DEDUP_REMOVED lines=63> */
[----:B------:R-:W-:Y:S01]  /*12350*/  F2FP.F16.F32.PACK_AB R154, R185, R156 ;  /* 0x0000009cb99a723e */ /* 0x000fe200000000ff */
[-C--:B------:R-:W-:Y:S01]  /*12360*/  FMUL.FTZ R141, R141, R204.reuse ;  /* 0x000000cc8d8d7220 */ /* 0x080fe20000410000 */
[----:B--2---:R-:W-:Y:S01]  /*12370*/  F2FP.F16.F32.PACK_AB R155, R199, R155 ;  /* 0x0000009bc79b723e */ /* 0x004fe200000000ff */
[----:B------:R-:W-:Y:S01]  /*12380*/  BAR.SYNC.DEFER_BLOCKING 0xf, 0x100 ;  /* 0x03c4000000007b1d */ /* 0x000fe20000010000 */
[----:B-1----:R-:W-:Y:S01]  /*12390*/  F2FP.F16.F32.PACK_AB R157, R206, R205 ;  /* 0x000000cdce9d723e */ /* 0x002fe200000000ff */
[-C--:B------:R-:W-:Y:S01]  /*123a0*/  FMUL.FTZ R144, R144, R204.reuse ;  /* 0x000000cc90907220 */ /* 0x080fe20000410000 */
[----:B------:R-:W-:Y:S01]  /*123b0*/  F2FP.F16.F32.PACK_AB R158, R202, R201 ;  /* 0x000000c9ca9e723e */ /* 0x000fe200000000ff */
[-C--:B------:R-:W-:Y:S01]  /*123c0*/  FMUL.FTZ R145, R145, R204.reuse ;  /* 0x000000cc91917220 */ /* 0x080fe20000410000 */
[----:B0-----:R-:W-:Y:S01]  /*123d0*/  F2FP.F16.F32.PACK_AB R159, R211, R207 ;  /* 0x000000cfd39f723e */ /* 0x001fe200000000ff */
[----:B------:R-:W-:Y:S01]  /*123e0*/  MUFU.EX2 R176, R176 ;  /* 0x000000b000b07308 */ /* 0x000fe20000000800 */
[----:B------:R-:W-:Y:S01]  /*123f0*/  F2FP.F16.F32.PACK_AB R160, R169, R203 ;  /* 0x000000cba9a0723e */ /* 0x000fe200000000ff */
[----:B------:R-:W-:Y:S01]  /*12400*/  FMUL.FTZ R148, R148, R204 ;  /* 0x000000cc94947220 */ /* 0x000fe20000410000 */
[----:B---3--:R-:W-:Y:S01]  /*12410*/  F2FP.F16.F32.PACK_AB R161, R171, R170 ;  /* 0x000000aaaba1723e */ /* 0x008fe200000000ff */
[----:B------:R-:W-:Y:S01]  /*12420*/  FMUL.FTZ R149, R149, R204 ;  /* 0x000000cc95957220 */ /* 0x000fe20000410000 */
[----:B------:R-:W-:Y:S01]  /*12430*/  ISETP.GT.AND P2, PT, R197, RZ, PT ;  /* 0x000000ffc500720c */ /* 0x000fe20003f44270 */
[----:B------:R-:W-:Y:S01]  /*12440*/  IMAD.MOV.U32 R198, RZ, RZ, R18 ;  /* 0x000000ffffc67224 */ /* 0x000fe200078e0012 */
[----:B------:R-:W-:Y:S01]  /*12450*/  @!P1 IADD3 R187, R187, 0x38860, RZ ;  /* 0x00038860bbbb9810 */ /* 0x000fe20007ffe0ff */
[----:B------:R-:W0:Y:S03]  /*12460*/  MUFU.EX2 R177, R177 ;  /* 0x000000b100b17308 */ /* 0x000e260000000800 */
[----:B------:R-:W-:-:S05]  /*12470*/  @!P1 PRMT R187, RZ, 0x654, R187 ;  /* 0x00000654ffbb9816 */ /* 0x000fca00000000bb */
[----:B------:R-:W-:Y:S01]  /*12480*/  MUFU.EX2 R180, R180 ;  /* 0x000000b400b47308 */ /* 0x000fe20000000800 */
[----:B------:R1:W-:Y:S07]  /*12490*/  STSM.16.M88.4 [R195+0x36400], R152 ;  /* 0x03640098c3007844 */ /* 0x0003ee0000000200 */
[----:B------:R-:W2:Y:S01]  /*124a0*/  MUFU.EX2 R181, R181 ;  /* 0x000000b500b57308 */ /* 0x000ea20000000800 */
[----:B0-----:R-:W-:-:S07]  /*124b0*/  F2FP.F16.F32.PACK_AB R164, R177, R176 ;  /* 0x000000b0b1a4723e */ /* 0x001fce00000000ff */
[----:B------:R-:W0:Y:S08]  /*124c0*/  MUFU.EX2 R178, R178 ;  /* 0x000000b200b27308 */ /* 0x000e300000000800 */
[----:B------:R3:W-:Y:S01]  /*124d0*/  MUFU.EX2 R179, R182 ;  /* 0x000000b600b37308 */ /* 0x0007e20000000800 */
[----:B--2---:R-:W-:-:S07]  /*124e0*/  F2FP.F16.F32.PACK_AB R166, R181, R180 ;  /* 0x000000b4b5a6723e */ /* 0x004fce00000000ff */
[----:B------:R2:W4:Y:S01]  /*124f0*/  MUFU.EX2 R186, R162 ;  /* 0x000000a200ba7308 */ /* 0x0005220000000800 */
[----:B---3--:R-:W-:Y:S01]  /*12500*/  FADD.FTZ R182, R156, R163 ;  /* 0x000000a39cb67221 */ /* 0x008fe20000010000 */
[----:B------:R-:W-:Y:S02]  /*12510*/  F2FP.F16.F32.PACK_AB R156, R200, R196 ;  /* 0x000000c4c89c723e */ /* 0x000fe400000000ff */
[----:B------:R-:W-:Y:S01]  /*12520*/  F2FP.F16.F32.PACK_AB R163, R175, R174 ;  /* 0x000000aeafa3723e */ /* 0x000fe200000000ff */
[----:B------:R-:W-:Y:S01]  /*12530*/  FADD.FTZ R185, R185, R182 ;  /* 0x000000b6b9b97221 */ /* 0x000fe20000010000 */
[----:B0-----:R-:W-:Y:S01]  /*12540*/  F2FP.F16.F32.PACK_AB R165, R21, R178 ;  /* 0x000000b215a5723e */ /* 0x001fe200000000ff */
[----:B------:R0:W-:Y:S01]  /*12550*/  STSM.16.M88.4 [R208], R156 ;  /* 0x0000009cd0007844 */ /* 0x0001e20000000200 */
[----:B--2---:R-:W-:Y:S01]  /*12560*/  F2FP.F16.F32.PACK_AB R162, R173, R172 ;  /* 0x000000acada2723e */ /* 0x004fe200000000ff */
[----:B------:R-:W-:Y:S01]  /*12570*/  FADD.FTZ R185, R196, R185 ;  /* 0x000000b9c4b97221 */ /* 0x000fe20000010000 */
[----:B------:R-:W-:-:S03]  /*12580*/  IMAD.MOV.U32 R196, RZ, RZ, R0 ;  /* 0x000000ffffc47224 */ /* 0x000fc600078e0000 */
        /* <DEDUP_REMOVED lines=11> */
[----:B------:R-:W-:-:S04]  /*12640*/  FADD.FTZ R173, R173, R172 ;  /* 0x000000acadad7221 */ /* 0x000fc80000010000 */
[----:B------:R-:W-:-:S04]  /*12650*/  FADD.FTZ R176, R176, R173 ;  /* 0x000000adb0b07221 */ /* 0x000fc80000010000 */
[----:B------:R-:W-:-:S04]  /*12660*/  FADD.FTZ R177, R177, R176 ;  /* 0x000000b0b1b17221 */ /* 0x000fc80000010000 */
[----:B------:R-:W-:Y:S01]  /*12670*/  FADD.FTZ R180, R180, R177 ;  /* 0x000000b1b4b47221 */ /* 0x000fe20000010000 */
[----:B------:R-:W-:Y:S02]  /*12680*/  WARPGROUP.DEPBAR.LE gsb0, 0x0 ;  /* 0x00008000000079c5 */ /* 0x000fe40000010000 */
[----:B-1----:R-:W-:Y:S01]  /*12690*/  IMAD.MOV.U32 R153, RZ, RZ, 0x40000040 ;  /* 0x40000040ff997424 */ /* 0x002fe200078e00ff */
        /* <DEDUP_REMOVED lines=18> */
[----:B------:R-:W-:Y:S02]  /*127c0*/  IMAD.MOV.U32 R199, RZ, RZ, R168 ;  /* 0x000000ffffc77224 */ /* 0x000fe400078e00a8 */
[----:B------:R-:W-:Y:S01]  /*127d0*/  FADD.FTZ R205, R205, R152 ;  /* 0x00000098cdcd7221 */ /* 0x000fe20000010000 */
[----:B------:R-:W-:-:S03]  /*127e0*/  VIADD R152, R197, 0xffffffff ;  /* 0xffffffffc5987836 */ /* 0x000fc60000000000 */
[----:B------:R-:W-:Y:S01]  /*127f0*/  FADD.FTZ R206, R206, R205 ;  /* 0x000000cdcece7221 */ /* 0x000fe20000010000 */
[----:B------:R-:W-:-:S03]  /*12800*/  IMAD.MOV.U32 R197, RZ, RZ, R152 ;  /* 0x000000ffffc57224 */ /* 0x000fc600078e0098 */
[----:B------:R-:W-:-:S04]  /*12810*/  FADD.FTZ R206, R207, R206 ;  /* 0x000000cecfce7221 */ /* 0x000fc80000010000 */
[----:B------:R-:W-:-:S04]  /*12820*/  FADD.FTZ R211, R211, R206 ;  /* 0x000000ced3d37221 */ /* 0x000fc80000010000 */
[----:B------:R-:W-:-:S04]  /*12830*/  FADD.FTZ R170, R170, R211 ;  /* 0x000000d3aaaa7221 */ /* 0x000fc80000010000 */
[----:B------:R-:W-:-:S04]  /*12840*/  FADD.FTZ R171, R171, R170 ;  /* 0x000000aaabab7221 */ /* 0x000fc80000010000 */
[----:B------:R-:W-:-:S04]  /*12850*/  FADD.FTZ R174, R174, R171 ;  /* 0x000000abaeae7221 */ /* 0x000fc80000010000 */
[----:B------:R-:W-:-:S04]  /*12860*/  FADD.FTZ R175, R175, R174 ;  /* 0x000000aeafaf7221 */ /* 0x000fc80000010000 */
[----:B------:R-:W-:-:S04]  /*12870*/  FADD.FTZ R178, R178, R175 ;  /* 0x000000afb2b27221 */ /* 0x000fc80000010000 */
[----:B------:R-:W-:Y:S01]  /*12880*/  FADD.FTZ R178, R21, R178 ;  /* 0x000000b215b27221 */ /* 0x000fe20000010000 */
[----:B------:R-:W-:-:S03]  /*12890*/  FADD.FTZ R21, R181, R180 ;  /* 0x000000b4b5157221 */ /* 0x000fc60000010000 */
[----:B------:R-:W-:-:S04]  /*128a0*/  FADD.FTZ R179, R179, R178 ;  /* 0x000000b2b3b37221 */ /* 0x000fc80000010000 */
[----:B------:R-:W-:Y:S01]  /*128b0*/  FADD.FTZ R186, R186, R179 ;  /* 0x000000b3baba7221 */ /* 0x000fe20000010000 */
[----:B------:R-:W-:Y:S02]  /*128c0*/  WARPGROUP.DEPBAR.LE gsb0, 0x0 ;  /* 0x00008000000079c5 */ /* 0x000fe40000010000 */
[----:B------:R-:W-:-:S06]  /*128d0*/  WARPGROUP.ARRIVE ;  /* 0x00000000000079c5 */ /* 0x000fcc0000000000 */
        /* <DEDUP_REMOVED lines=12> */
.L_x_4305:
[----:B------:R-:W-:Y:S05]  /*129a0*/  BSYNC B0 ;  /* 0x0000000000007941 */ /* 0x000fea0003800000 */
.L_x_4304:
[----:B------:R-:W2:Y:S01]  /*129b0*/  SHFL.BFLY PT, R4, R21, 0x2, 0x1f ;  /* 0x0c401f0015047f89 */ /* 0x000ea200000e0000 */
[----:B01----:R-:W-:Y:S01]  /*129c0*/  IMAD.MOV.U32 R167, RZ, RZ, -0x800000 ;  /* 0xff800000ffa77424 */ /* 0x003fe200078e00ff */
[----:B------:R-:W-:Y:S01]  /*129d0*/  IADD3 R219, R219, 0x1, RZ ;  /* 0x00000001dbdb7810 */ /* 0x000fe20007ffe0ff */
[----:B------:R-:W-:Y:S01]  /*129e0*/  IMAD.MOV.U32 R169, RZ, RZ, -0x800000 ;  /* 0xff800000ffa97424 */ /* 0x000fe200078e00ff */
[----:B------:R-:W0:Y:S01]  /*129f0*/  SHFL.BFLY PT, R7, R186, 0x2, 0x1f ;  /* 0x0c401f00ba077f89 */ /* 0x000e2200000e0000 */
[----:B------:R-:W-:Y:S08]  /*12a00*/  BAR.ARV 0x8, 0xa0 ;  /* 0x0202800000007b1d */ /* 0x000ff00000002000 */
[----:B------:R-:W-:Y:S01]  /*12a10*/  BAR.SYNC.DEFER_BLOCKING 0xf, 0x100 ;  /* 0x03c4000000007b1d */ /* 0x000fe20000010000 */
[----:B--2---:R-:W-:Y:S01]  /*12a20*/  FADD.FTZ R4, R4, R21 ;  /* 0x0000001504047221 */ /* 0x004fe20000010000 */
[----:B0-----:R-:W-:-:S04]  /*12a30*/  FADD.FTZ R8, R7, R186 ;  /* 0x000000ba07087221 */ /* 0x001fc80000010000 */
[----:B------:R-:W0:Y:S04]  /*12a40*/  SHFL.BFLY PT, R5, R4, 0x1, 0x1f ;  /* 0x0c201f0004057f89 */ /* 0x000e2800000e0000 */
[----:B------:R-:W1:Y:S01]  /*12a50*/  SHFL.BFLY PT, R7, R8, 0x1, 0x1f ;  /* 0x0c201f0008077f89 */ /* 0x000e6200000e0000 */
[----:B0-----:R-:W-:Y:S01]  /*12a60*/  FADD.FTZ R10, R4, R5 ;  /* 0x00000005040a7221 */ /* 0x001fe20000010000 */
[----:B------:R-:W-:Y:S02]  /*12a70*/  VIADD R4, R18, 0x1 ;  /* 0x0000000112047836 */ /* 0x000fe40000000000 */
[----:B-1----:R-:W-:Y:S02]  /*12a80*/  FADD.FTZ R5, R8, R7 ;  /* 0x0000000708057221 */ /* 0x002fe40000010000 */
[----:B------:R-:W-:-:S02]  /*12a90*/  FSETP.NE.FTZ.AND P2, PT, R10, RZ, PT ;  /* 0x000000ff0a00720b */ /* 0x000fc40003f55000 */
[----:B------:R-:W-:Y:S02]  /*12aa0*/  IADD3 R7, -R194, RZ, RZ ;  /* 0x000000ffc2077210 */ /* 0x000fe40007ffe1ff */
[----:B------:R-:W-:Y:S02]  /*12ab0*/  FSETP.NE.FTZ.AND P3, PT, R5, RZ, PT ;  /* 0x000000ff0500720b */ /* 0x000fe40003f75000 */
[----:B------:R-:W-:Y:S02]  /*12ac0*/  ISETP.NE.AND P0, PT, R192, R7, PT ;  /* 0x00000007c000720c */ /* 0x000fe40003f05270 */
[----:B------:R-:W-:Y:S02]  /*12ad0*/  CS2R R6, SRZ ;  /* 0x0000000000067805 */ /* 0x000fe4000001ff00 */
[----:B------:R-:W-:-:S04]  /*12ae0*/  ISETP.NE.AND P1, PT, R4, 0x2, PT ;  /* 0x000000020400780c */ /* 0x000fc80003f25270 */
[----:B------:R-:W-:Y:S01]  /*12af0*/  SEL R11, RZ, 0x1, P1 ;  /* 0x00000001ff0b7807 */ /* 0x000fe20000800000 */
[----:B------:R-:W0:Y:S03]  /*12b00*/  @P2 MUFU.RCP R7, R10 ;  /* 0x0000000a00072308 */ /* 0x000e260000001000 */
[----:B------:R-:W-:Y:S01]  /*12b10*/  LOP3.LUT R22, R22, R11, RZ, 0x3c, !PT ;  /* 0x0000000b16167212 */ /* 0x000fe200078e3cff */
[C---:B------:R-:W-:Y:S01]  /*12b20*/  @P3 FMUL.FTZ R20, R3.reuse, 0.69314718246459960938 ;  /* 0x3f31721803143820 */ /* 0x040fe20000410000 */
[----:B------:R-:W-:Y:S02]  /*12b30*/  @!P0 IMAD R9, R18, 0x40, R190 ;  /* 0x0000004012098824 */ /* 0x000fe400078e02be */
[----:B------:R-:W-:Y:S01]  /*12b40*/  @P2 FMUL.FTZ R18, R3, 0.69314718246459960938 ;  /* 0x3f31721803122820 */ /* 0x000fe20000410000 */
[----:B------:R-:W1:Y:S01]  /*12b50*/  @P3 MUFU.RCP R6, R5 ;  /* 0x0000000500063308 */ /* 0x000e620000001000 */
[----:B------:R-:W-:-:S07]  /*12b60*/  @!P0 IMAD R9, R9, 0x4, R2 ;  /* 0x0000000409098824 */ /* 0x000fce00078e0202 */
[----:B------:R-:W2:Y:S01]  /*12b70*/  @P2 MUFU.LG2 R2, R10 ;  /* 0x0000000a00022308 */ /* 0x000ea20000000c00 */
[----:B0-----:R-:W-:Y:S01]  /*12b80*/  @!P0 STS [R9+0x38400], R7 ;  /* 0x0384000709008388 */ /* 0x001fe20000000800 */
[-C--:B------:R-:W-:Y:S01]  /*12b90*/  FMUL.FTZ R177, R24, R7.reuse ;  /* 0x0000000718b17220 */ /* 0x080fe20000410000 */
[-C--:B------:R-:W-:Y:S01]  /*12ba0*/  FMUL.FTZ R24, R33, R7.reuse ;  /* 0x0000000721187220 */ /* 0x080fe20000410000 */
[-C--:B------:R-:W-:Y:S01]  /*12bb0*/  FMUL.FTZ R175, R25, R7.reuse ;  /* 0x0000000719af7220 */ /* 0x080fe20000410000 */
[-C--:B------:R-:W-:Y:S01]  /*12bc0*/  FMUL.FTZ R176, R28, R7.reuse ;  /* 0x000000071cb07220 */ /* 0x080fe20000410000 */
[-C--:B------:R-:W-:Y:S01]  /*12bd0*/  FMUL.FTZ R173, R29, R7.reuse ;  /* 0x000000071dad7220 */ /* 0x080fe20000410000 */
[-C--:B------:R-:W-:Y:S01]  /*12be0*/  FMUL.FTZ R174, R32, R7.reuse ;  /* 0x0000000720ae7220 */ /* 0x080fe20000410000 */
[----:B------:R-:W0:Y:S01]  /*12bf0*/  @P3 MUFU.LG2 R21, R5 ;  /* 0x0000000500153308 */ /* 0x000e220000000c00 */
        /* <DEDUP_REMOVED lines=63> */
[-C--:B-1----:R-:W-:Y:S01]  /*12ff0*/  FMUL.FTZ R9, R58, R6.reuse ;  /* 0x000000063a097220 */ /* 0x082fe20000410000 */
        /* <DEDUP_REMOVED lines=66> */
.L_x_4231:
[----:B------:R-:W-:Y:S05]  /*13420*/  BSYNC B7 ;  /* 0x0000000000077941 */ /* 0x000fea0003800000 */
.L_x_4229:
        /* <DEDUP_REMOVED lines=9> */
[----:B-----5:R-:W2:Y:S01]  /*134c0*/  S2R R33, SR_SWINHI ;  /* 0x0000000000217919 */ /* 0x020ea20000002f00 */
        /* <DEDUP_REMOVED lines=26> */
[----:B------:R-:W-:Y:S01]  /*13670*/  IADD3 R197, P3, R122, 0x2000, RZ ;  /* 0x000020007ac57810 */ /* 0x000fe20007f7e0ff */
[--C-:B------:R-:W-:Y:S01]  /*13680*/  IMAD.X R41, RZ, RZ, R123.reuse, P1 ;  /* 0x000000ffff297224 */ /* 0x100fe200008e067b */
[----:B------:R-:W-:Y:S01]  /*13690*/  LOP3.LUT R40, R179, 0x380, RZ, 0xc0, !PT ;  /* 0x00000380b3287812 */ /* 0x000fe200078ec0ff */
[--C-:B------:R-:W-:Y:S01]  /*136a0*/  IMAD.X R45, RZ, RZ, R123.reuse, P0 ;  /* 0x000000ffff2d7224 */ /* 0x100fe200000e067b */
[----:B------:R-:W-:Y:S01]  /*136b0*/  LOP3.LUT R44, R181, 0x380, RZ, 0xc0, !PT ;  /* 0x00000380b52c7812 */ /* 0x000fe200078ec0ff */
[----:B------:R-:W-:Y:S01]  /*136c0*/  IMAD.X R53, RZ, RZ, R123, P3 ;  /* 0x000000ffff357224 */ /* 0x000fe200018e067b */
[----:B------:R-:W-:Y:S02]  /*136d0*/  LOP3.LUT R52, R197, 0x380, RZ, 0xc0, !PT ;  /* 0x00000380c5347812 */ /* 0x000fe400078ec0ff */
[----:B------:R-:W-:Y:S02]  /*136e0*/  SHF.R.U64 R40, R40, 0x3, RZ ;  /* 0x0000000328287819 */ /* 0x000fe400000012ff */
[----:B------:R-:W-:-:S02]  /*136f0*/  SHF.R.U64 R44, R44, 0x3, RZ ;  /* 0x000000032c2c7819 */ /* 0x000fc400000012ff */
[C---:B------:R-:W-:Y:S02]  /*13700*/  IADD3 R183, P4, R122.reuse, 0x60, RZ ;  /* 0x000000607ab77810 */ /* 0x040fe40007f9e0ff */
[C---:B------:R-:W-:Y:S02]  /*13710*/  IADD3 R56, P6, R122.reuse, 0x2020, RZ ;  /* 0x000020207a387810 */ /* 0x040fe40007fde0ff */
[----:B------:R-:W-:Y:S01]  /*13720*/  IADD3 R60, P5, R122, 0x2040, RZ ;  /* 0x000020407a3c7810 */ /* 0x000fe20007fbe0ff */
[--C-:B------:R-:W-:Y:S01]  /*13730*/  IMAD.X R49, RZ, RZ, R123.reuse, P4 ;  /* 0x000000ffff317224 */ /* 0x100fe200020e067b */
[----:B------:R-:W-:Y:S02]  /*13740*/  SHF.R.U64 R52, R52, 0x3, RZ ;  /* 0x0000000334347819 */ /* 0x000fe400000012ff */
[----:B------:R-:W-:Y:S01]  /*13750*/  IADD3 R98, P1, R122, 0x4000, RZ ;  /* 0x000040007a627810 */ /* 0x000fe20007f3e0ff */
[----:B------:R-:W-:Y:S01]  /*13760*/  IMAD.X R61, RZ, RZ, R123, P5 ;  /* 0x000000ffff3d7224 */ /* 0x000fe200028e067b */
[----:B------:R-:W-:-:S02]  /*13770*/  LOP3.LUT R40, R40, R179, RZ, 0x3c, !PT ;  /* 0x000000b328287212 */ /* 0x000fc400078e3cff */
[----:B------:R-:W-:Y:S01]  /*13780*/  LOP3.LUT R44, R44, R181, RZ, 0x3c, !PT ;  /* 0x000000b52c2c7212 */ /* 0x000fe200078e3cff */
[----:B------:R-:W-:Y:S01]  /*13790*/  IMAD.X R99, RZ, RZ, R123, P1 ;  /* 0x000000ffff637224 */ /* 0x000fe200008e067b */
[----:B------:R-:W-:Y:S02]  /*137a0*/  LOP3.LUT R48, R183, 0x380, RZ, 0xc0, !PT ;  /* 0x00000380b7307812 */ /* 0x000fe400078ec0ff */
[----:B------:R-:W-:Y:S02]  /*137b0*/  LOP3.LUT R179, R56, 0x380, RZ, 0xc0, !PT ;  /* 0x0000038038b37812 */ /* 0x000fe400078ec0ff */
[----:B------:R-:W-:Y:S02]  /*137c0*/  LOP3.LUT R181, R60, 0x380, RZ, 0xc0, !PT ;  /* 0x000003803cb57812 */ /* 0x000fe400078ec0ff */
[----:B------:R-:W-:Y:S02]  /*137d0*/  LOP3.LUT R52, R52, R197, RZ, 0x3c, !PT ;  /* 0x000000c534347212 */ /* 0x000fe400078e3cff */
[----:B------:R-:W-:-:S02]  /*137e0*/  LOP3.LUT R197, R98, 0x380, RZ, 0xc0, !PT ;  /* 0x0000038062c57812 */ /* 0x000fc400078ec0ff */
[----:B------:R-:W-:Y:S02]  /*137f0*/  SHF.R.U64 R48, R48, 0x3, RZ ;  /* 0x0000000330307819 */ /* 0x000fe400000012ff */
[----:B------:R-:W-:Y:S02]  /*13800*/  SHF.R.U64 R179, R179, 0x3, RZ ;  /* 0x00000003b3b37819 */ /* 0x000fe400000012ff */
[----:B------:R-:W-:Y:S02]  /*13810*/  SHF.R.U64 R181, R181, 0x3, RZ ;  /* 0x00000003b5b57819 */ /* 0x000fe400000012ff */
[C---:B------:R-:W-:Y:S02]  /*13820*/  IADD3 R64, P2, R122.reuse, 0x2060, RZ ;  /* 0x000020607a407810 */ /* 0x040fe40007f5e0ff */
[C---:B------:R-:W-:Y:S02]  /*13830*/  IADD3 R4, P0, R122.reuse, 0x4020, RZ ;  /* 0x000040207a047810 */ /* 0x040fe40007f1e0ff */
[C---:B------:R-:W-:Y:S01]  /*13840*/  IADD3 R32, P4, R122.reuse, 0x4040, RZ ;  /* 0x000040407a207810 */ /* 0x040fe20007f9e0ff */
[--C-:B------:R-:W-:Y:S01]  /*13850*/  IMAD.X R65, RZ, RZ, R123.reuse, P2 ;  /* 0x000000ffff417224 */ /* 0x100fe200010e067b */
[----:B------:R-:W-:Y:S01]  /*13860*/  IADD3.X R57, RZ, R123, RZ, P6, !PT ;  /* 0x0000007bff397210 */ /* 0x000fe200037fe4ff */
[--C-:B------:R-:W-:Y:S01]  /*13870*/  IMAD.X R103, RZ, RZ, R123.reuse, P0 ;  /* 0x000000ffff677224 */ /* 0x100fe200000e067b */
[----:B------:R-:W-:Y:S01]  /*13880*/  SHF.R.U64 R197, R197, 0x3, RZ ;  /* 0x00000003c5c57819 */ /* 0x000fe200000012ff */
[----:B------:R-:W-:Y:S01]  /*13890*/  IMAD.X R107, RZ, RZ, R123, P4 ;  /* 0x000000ffff6b7224 */ /* 0x000fe200020e067b */
[----:B------:R-:W-:-:S02]  /*138a0*/  IADD3 R6, P6, R122, 0x6000, RZ ;  /* 0x000060007a067810 */ /* 0x000fc40007fde0ff */
[----:B------:R-:W-:Y:S02]  /*138b0*/  LOP3.LUT R48, R48, R183, RZ, 0x3c, !PT ;  /* 0x000000b730307212 */ /* 0x000fe400078e3cff */
[----:B------:R-:W-:Y:S01]  /*138c0*/  LOP3.LUT R56, R179, R56, RZ, 0x3c, !PT ;  /* 0x00000038b3387212 */ /* 0x000fe200078e3cff */
[----:B------:R-:W-:Y:S01]  /*138d0*/  IMAD.X R115, RZ, RZ, R123, P6 ;  /* 0x000000ffff737224 */ /* 0x000fe200030e067b */
[----:B------:R-:W-:Y:S02]  /*138e0*/  LOP3.LUT R60, R181, R60, RZ, 0x3c, !PT ;  /* 0x0000003cb53c7212 */ /* 0x000fe400078e3cff */
[----:B------:R-:W-:Y:S02]  /*138f0*/  LOP3.LUT R183, R64, 0x380, RZ, 0xc0, !PT ;  /* 0x0000038040b77812 */ /* 0x000fe400078ec0ff */
[----:B------:R-:W-:Y:S02]  /*13900*/  LOP3.LUT R179, R4, 0x380, RZ, 0xc0, !PT ;  /* 0x0000038004b37812 */ /* 0x000fe400078ec0ff */
[----:B------:R-:W-:-:S02]  /*13910*/  LOP3.LUT R181, R32, 0x380, RZ, 0xc0, !PT ;  /* 0x0000038020b57812 */ /* 0x000fc400078ec0ff */
[----:B------:R-:W-:Y:S02]  /*13920*/  LOP3.LUT R33, R122, 0x380, RZ, 0xc0, !PT ;  /* 0x000003807a217812 */ /* 0x000fe400078ec0ff */
[----:B------:R-:W-:Y:S02]  /*13930*/  LOP3.LUT R98, R197, R98, RZ, 0x3c, !PT ;  /* 0x00000062c5627212 */ /* 0x000fe400078e3cff */
[----:B------:R-:W-:Y:S02]  /*13940*/  LOP3.LUT R197, R6, 0x380, RZ, 0xc0, !PT ;  /* 0x0000038006c57812 */ /* 0x000fe400078ec0ff */
[----:B------:R-:W-:Y:S02]  /*13950*/  SHF.R.U64 R183, R183, 0x3, RZ ;  /* 0x00000003b7b77819 */ /* 0x000fe400000012ff */
[----:B------:R-:W-:Y:S02]  /*13960*/  SHF.R.U64 R179, R179, 0x3, RZ ;  /* 0x00000003b3b37819 */ /* 0x000fe400000012ff */
[----:B------:R-:W-:-:S02]  /*13970*/  SHF.R.U64 R181, R181, 0x3, RZ ;  /* 0x00000003b5b57819 */ /* 0x000fc400000012ff */
[C---:B------:R-:W-:Y:S02]  /*13980*/  IADD3 R36, P3, R122.reuse, 0x4060, RZ ;  /* 0x000040607a247810 */ /* 0x040fe40007f7e0ff */
[C---:B------:R-:W-:Y:S02]  /*13990*/  IADD3 R0, P5, R122.reuse, 0x6020, RZ ;  /* 0x000060207a007810 */ /* 0x040fe40007fbe0ff */
[C---:B------:R-:W-:Y:S02]  /*139a0*/  IADD3 R26, P2, R122.reuse, 0x6040, RZ ;  /* 0x000060407a1a7810 */ /* 0x040fe40007f5e0ff */
[----:B------:R-:W-:Y:S01]  /*139b0*/  IADD3 R30, P1, R122, 0x6060, RZ ;  /* 0x000060607a1e7810 */ /* 0x000fe20007f3e0ff */
[--C-:B------:R-:W-:Y:S01]  /*139c0*/  IMAD.X R119, RZ, RZ, R123.reuse, P5 ;  /* 0x000000ffff777224 */ /* 0x100fe200028e067b */
[----:B------:R-:W-:Y:S02]  /*139d0*/  SHF.R.U64 R33, R33, 0x3, RZ ;  /* 0x0000000321217819 */ /* 0x000fe400000012ff */
[----:B------:R-:W-:Y:S01]  /*139e0*/  SHF.R.U64 R197, R197, 0x3, RZ ;  /* 0x00000003c5c57819 */ /* 0x000fe200000012ff */
[----:B------:R-:W-:Y:S01]  /*139f0*/  IMAD.X R37, RZ, RZ, R123, P1 ;  /* 0x000000ffff257224 */ /* 0x000fe200008e067b */
[----:B------:R-:W-:-:S02]  /*13a00*/  LOP3.LUT R64, R183, R64, RZ, 0x3c, !PT ;  /* 0x00000040b7407212 */ /* 0x000fc400078e3cff */
[----:B------:R-:W-:Y:S02]  /*13a10*/  LOP3.LUT R102, R179, R4, RZ, 0x3c, !PT ;  /* 0x00000004b3667212 */ /* 0x000fe400078e3cff */
[----:B------:R-:W-:Y:S02]  /*13a20*/  LOP3.LUT R106, R181, R32, RZ, 0x3c, !PT ;  /* 0x00000020b56a7212 */ /* 0x000fe400078e3cff */
[----:B------:R-:W-:Y:S02]  /*13a30*/  LOP3.LUT R183, R36, 0x380, RZ, 0xc0, !PT ;  /* 0x0000038024b77812 */ /* 0x000fe400078ec0ff */
[----:B------:R-:W-:Y:S02]  /*13a40*/  F2FP.F16.F32.PACK_AB R4, R175, R177 ;  /* 0x000000b1af04723e */ /* 0x000fe400000000ff */
[----:B------:R-:W-:Y:S02]  /*13a50*/  LOP3.LUT R27, R0, 0x380, RZ, 0xc0, !PT ;  /* 0x00000380001b7812 */ /* 0x000fe400078ec0ff */
[----:B------:R-:W-:-:S02]  /*13a60*/  LOP3.LUT R32, R26, 0x380, RZ, 0xc0, !PT ;  /* 0x000003801a207812 */ /* 0x000fc400078ec0ff */
[----:B------:R-:W-:Y:S01]  /*13a70*/  LOP3.LUT R122, R33, R122, RZ, 0x3c, !PT ;  /* 0x0000007a217a7212 */ /* 0x000fe200078e3cff */
[----:B------:R-:W-:Y:S01]  /*13a80*/  IMAD.X R33, RZ, RZ, R123, P2 ;  /* 0x000000ffff217224 */ /* 0x000fe200010e067b */
[----:B------:R-:W-:Y:S02]  /*13a90*/  LOP3.LUT R175, R30, 0x380, RZ, 0xc0, !PT ;  /* 0x000003801eaf7812 */ /* 0x000fe400078ec0ff */
[----:B------:R-:W-:Y:S02]  /*13aa0*/  LOP3.LUT R114, R197, R6, RZ, 0x3c, !PT ;  /* 0x00000006c5727212 */ /* 0x000fe400078e3cff */
[----:B------:R-:W-:Y:S02]  /*13ab0*/  F2FP.F16.F32.PACK_AB R6, R173, R176 ;  /* 0x000000b0ad06723e */ /* 0x000fe400000000ff */
[----:B------:R-:W-:Y:S02]  /*13ac0*/  IADD3.X R111, RZ, R123, RZ, P3, !PT ;  /* 0x0000007bff6f7210 */ /* 0x000fe40001ffe4ff */
[----:B------:R-:W-:-:S02]  /*13ad0*/  SHF.R.U64 R183, R183, 0x3, RZ ;  /* 0x00000003b7b77819 */ /* 0x000fc400000012ff */
[----:B------:R-:W-:Y:S02]  /*13ae0*/  SHF.R.U64 R27, R27, 0x3, RZ ;  /* 0x000000031b1b7819 */ /* 0x000fe400000012ff */
[----:B------:R-:W-:Y:S02]  /*13af0*/  SHF.R.U64 R173, R32, 0x3, RZ ;  /* 0x0000000320ad7819 */ /* 0x000fe400000012ff */
[----:B------:R-:W-:Y:S01]  /*13b00*/  MOV R123, R122 ;  /* 0x0000007a007b7202 */ /* 0x000fe20000000f00 */
[----:B------:R-:W-:Y:S01]  /*13b10*/  BAR.SYNC.DEFER_BLOCKING 0x1, 0x100 ;  /* 0x0044000000007b1d */ /* 0x000fe20000010000 */
[----:B------:R-:W-:Y:S02]  /*13b20*/  SHF.R.U64 R175, R175, 0x3, RZ ;  /* 0x00000003afaf7819 */ /* 0x000fe400000012ff */
[----:B------:R-:W-:Y:S02]  /*13b30*/  LOP3.LUT R110, R183, R36, RZ, 0x3c, !PT ;  /* 0x00000024b76e7212 */ /* 0x000fe400078e3cff */
        /* <DEDUP_REMOVED lines=9> */
[----:B------:R-:W-:Y:S01]  /*13bd0*/  MOV R52, R52 ;  /* 0x0000003400347202 */ /* 0x000fe20000000f00 */
[----:B------:R2:W-:Y:S01]  /*13be0*/  STSM.16.M88.4 [R123], R4 ;  /* 0x000000047b007844 */ /* 0x0005e20000000200 */
[----:B------:R-:W-:Y:S02]  /*13bf0*/  MOV R56, R56 ;  /* 0x0000003800387202 */ /* 0x000fe40000000f00 */
[----:B------:R-:W-:Y:S01]  /*13c00*/  MOV R60, R60 ;  /* 0x0000003c003c7202 */ /* 0x000fe20000000f00 */
[----:B------:R-:W-:Y:S01]  /*13c10*/  STSM.16.M88.4 [R122], R24 ;  /* 0x000000187a007844 */ /* 0x000fe20000000200 */
[----:B------:R-:W-:-:S02]  /*13c20*/  F2FP.F16.F32.PACK_AB R81, R83, R82 ;  /* 0x000000525351723e */ /* 0x000fc400000000ff */
[----:B------:R-:W-:Y:S01]  /*13c30*/  F2FP.F16.F32.PACK_AB R88, R89, R88 ;  /* 0x000000585958723e */ /* 0x000fe200000000ff */
[----:B------:R-:W-:Y:S01]  /*13c40*/  STSM.16.M88.4 [R44], R28 ;  /* 0x0000001c2c007844 */ /* 0x000fe20000000200 */
[----:B------:R-:W-:Y:S02]  /*13c50*/  MOV R64, R64 ;  /* 0x0000004000407202 */ /* 0x000fe40000000f00 */
[----:B------:R-:W-:Y:S02]  /*13c60*/  F2FP.F16.F32.PACK_AB R82, R85, R84 ;  /* 0x000000545552723e */ /* 0x000fe400000000ff */
[----:B------:R-:W-:Y:S02]  /*13c70*/  F2FP.F16.F32.PACK_AB R83, R87, R86 ;  /* 0x000000565753723e */ /* 0x000fe400000000ff */
[----:B------:R-:W-:Y:S02]  /*13c80*/  F2FP.F16.F32.PACK_AB R89, R91, R90 ;  /* 0x0000005a5b59723e */ /* 0x000fe400000000ff */
[----:B--2---:R-:W-:-:S02]  /*13c90*/  F2FP.F16.F32.PACK_AB R4, R162, R165 ;  /* 0x000000a5a204723e */ /* 0x004fc400000000ff */
[----:B------:R-:W-:Y:S02]  /*13ca0*/  F2FP.F16.F32.PACK_AB R5, R51, R50 ;  /* 0x000000323305723e */ /* 0x000fe400000000ff */
[----:B------:R-:W-:Y:S02]  /*13cb0*/  F2FP.F16.F32.PACK_AB R6, R160, R163 ;  /* 0x000000a3a006723e */ /* 0x000fe400000000ff */
[----:B------:R-:W-:Y:S02]  /*13cc0*/  F2FP.F16.F32.PACK_AB R7, R55, R54 ;  /* 0x000000363707723e */ /* 0x000fe400000000ff */
[----:B------:R-:W-:Y:S02]  /*13cd0*/  MOV R0, R98 ;  /* 0x0000006200007202 */ /* 0x000fe40000000f00 */
        /* <DEDUP_REMOVED lines=12> */
[----:B------:R-:W-:Y:S01]  /*13da0*/  F2FP.F16.F32.PACK_AB R104, R105, R104 ;  /* 0x000000686968723e */ /* 0x000fe200000000ff */
[----:B------:R-:W-:Y:S01]  /*13db0*/  STSM.16.M88.4 [R64], R80 ;  /* 0x0000005040007844 */ /* 0x000fe20000000200 */
[----:B------:R-:W-:Y:S02]  /*13dc0*/  MOV R41, R114 ;  /* 0x0000007200297202 */ /* 0x000fe40000000f00 */
[----:B------:R-:W-:Y:S01]  /*13dd0*/  F2FP.F16.F32.PACK_AB R105, R66, R62 ;  /* 0x0000003e4269723e */ /* 0x000fe200000000ff */
[----:B------:R2:W-:Y:S01]  /*13de0*/  STSM.16.M88.4 [R0], R88 ;  /* 0x0000005800007844 */ /* 0x0005e20000000200 */
[----:B------:R-:W-:Y:S02]  /*13df0*/  F2FP.F16.F32.PACK_AB R106, R109, R108 ;  /* 0x0000006c6d6a723e */ /* 0x000fe400000000ff */
[----:B------:R-:W-:Y:S01]  /*13e00*/  F2FP.F16.F32.PACK_AB R107, R70, R68 ;  /* 0x00000044466b723e */ /* 0x000fe200000000ff */
[----:B------:R-:W-:Y:S01]  /*13e10*/  STSM.16.M88.4 [R102], R96 ;  /* 0x0000006066007844 */ /* 0x000fe20000000200 */
[----:B------:R-:W-:-:S02]  /*13e20*/  F2FP.F16.F32.PACK_AB R112, R113, R112 ;  /* 0x000000707170723e */ /* 0x000fc400000000ff */
[----:B------:R-:W-:Y:S01]  /*13e30*/  MOV R110, R110 ;  /* 0x0000006e006e7202 */ /* 0x000fe20000000f00 */
[----:B------:R-:W-:Y:S01]  /*13e40*/  STSM.16.M88.4 [R40], R104 ;  /* 0x0000006828007844 */ /* 0x000fe20000000200 */
[----:B------:R-:W-:Y:S02]  /*13e50*/  F2FP.F16.F32.PACK_AB R113, R153, R152 ;  /* 0x000000989971723e */ /* 0x000fe400000000ff */
[----:B------:R-:W-:Y:S02]  /*13e60*/  F2FP.F16.F32.PACK_AB R114, R117, R116 ;  /* 0x000000747572723e */ /* 0x000fe400000000ff */
[----:B------:R-:W-:Y:S02]  /*13e70*/  F2FP.F16.F32.PACK_AB R115, R155, R154 ;  /* 0x0000009a9b73723e */ /* 0x000fe400000000ff */
[----:B------:R-:W-:Y:S01]  /*13e80*/  F2FP.F16.F32.PACK_AB R120, R121, R120 ;  /* 0x000000787978723e */ /* 0x000fe200000000ff */
[----:B--2---:R-:W-:Y:S01]  /*13e90*/  IMAD.MOV.U32 R0, RZ, RZ, RZ ;  /* 0x000000ffff007224 */ /* 0x004fe200078e00ff */
[----:B------:R-:W-:Y:S01]  /*13ea0*/  F2FP.F16.F32.PACK_AB R128, R129, R128 ;  /* 0x000000808180723e */ /* 0x000fe200000000ff */
[----:B------:R-:W-:Y:S01]  /*13eb0*/  STSM.16.M88.4 [R110], R112 ;  /* 0x000000706e007844 */ /* 0x000fe20000000200 */
[----:B------:R-:W-:-:S02]  /*13ec0*/  F2FP.F16.F32.PACK_AB R121, R157, R156 ;  /* 0x0000009c9d79723e */ /* 0x000fc400000000ff */
[----:B------:R-:W-:Y:S02]  /*13ed0*/  F2FP.F16.F32.PACK_AB R122, R125, R124 ;  /* 0x0000007c7d7a723e */ /* 0x000fe400000000ff */
[----:B------:R-:W-:Y:S02]  /*13ee0*/  F2FP.F16.F32.PACK_AB R123, R127, R126 ;  /* 0x0000007e7f7b723e */ /* 0x000fe400000000ff */
[----:B------:R-:W-:Y:S02]  /*13ef0*/  F2FP.F16.F32.PACK_AB R129, R131, R130 ;  /* 0x000000828381723e */ /* 0x000fe400000000ff */
[----:B------:R-:W-:Y:S01]  /*13f00*/  F2FP.F16.F32.PACK_AB R136, R137, R136 ;  /* 0x000000888988723e */ /* 0x000fe200000000ff */
[----:B------:R2:W-:Y:S01]  /*13f10*/  STSM.16.M88.4 [R41], R120 ;  /* 0x0000007829007844 */ /* 0x0005e20000000200 */
[----:B------:R-:W-:Y:S02]  /*13f20*/  ISETP.NE.U32.AND P0, PT, RZ, UR4, PT ;  /* 0x00000004ff007c0c */ /* 0x000fe4000bf05070 */
[----:B------:R-:W-:-:S02]  /*13f30*/  IADD3 R4, P1, R216, UR4, RZ ;  /* 0x00000004d8047c10 */ /* 0x000fc4000ff3e0ff */
[----:B------:R-:W-:Y:S02]  /*13f40*/  MOV R118, R118 ;  /* 0x0000007600767202 */ /* 0x000fe40000000f00 */
        /* <DEDUP_REMOVED lines=10> */
[----:B------:R3:W-:Y:S01]  /*13ff0*/  STSM.16.M88.4 [R32], R136 ;  /* 0x0000008820007844 */ /* 0x0007e20000000200 */
[----:B------:R-:W-:Y:S02]  /*14000*/  F2FP.F16.F32.PACK_AB R146, R149, R148 ;  /* 0x000000949592723e */ /* 0x000fe400000000ff */
[----:B------:R-:W-:-:S02]  /*14010*/  F2FP.F16.F32.PACK_AB R147, R151, R150 ;  /* 0x000000969793723e */ /* 0x000fc400000000ff */
[----:B------:R-:W-:Y:S02]  /*14020*/  ISETP.NE.AND.EX P0, PT, RZ, UR5, PT, P0 ;  /* 0x00000005ff007c0c */ /* 0x000fe4000bf05300 */
[----:B------:R-:W-:Y:S01]  /*14030*/  IADD3.X R5, R217, UR5, RZ, P1, !PT ;  /* 0x00000005d9057c10 */ /* 0x000fe20008ffe4ff */
[----:B------:R-:W-:Y:S01]  /*14040*/  ULDC.64 UR4, c[0x0][0xce0] ;  /* 0x0003380000047ab9 */ /* 0x000fe20000000a00 */
[----:B------:R4:W-:Y:S01]  /*14050*/  STSM.16.M88.4 [R36], R144 ;  /* 0x0000009024007844 */ /* 0x0009e20000000200 */
[----:B------:R-:W-:Y:S01]  /*14060*/  BAR.SYNC.DEFER_BLOCKING 0x1, 0x100 ;  /* 0x0044000000007b1d */ /* 0x000fe20000010000 */
[----:B------:R-:W-:-:S04]  /*14070*/  ISETP.NE.U32.AND P6, PT, RZ, UR4, PT ;  /* 0x00000004ff007c0c */ /* 0x000fc8000bfc5070 */
[----:B------:R-:W-:Y:S02]  /*14080*/  ISETP.NE.AND.EX P6, PT, RZ, UR5, PT, P6 ;  /* 0x00000005ff007c0c */ /* 0x000fe4000bfc5360 */
[----:B------:R-:W-:-:S05]  /*14090*/  LEA R3, R214, R193, 0x6 ;  /* 0x000000c1d6037211 */ /* 0x000fca00078e30ff */
[----:B------:R-:W-:-:S06]  /*140a0*/  IMAD.WIDE R20, R3, 0x2, R20 ;  /* 0x0000000203147825 */ /* 0x000fcc00078e0214 */
        /* <DEDUP_REMOVED lines=27> */
[----:B------:R-:W-:-:S02]  /*14260*/  P2R R7, PR, RZ, 0x20 ;  /* 0x00000020ff077803 */ /* 0x000fc40000000000 */
[C---:B------:R-:W-:Y:S02]  /*14270*/  IADD3 R37, P1, R20.reuse, 0x6000, RZ ;  /* 0x0000600014257810 */ /* 0x040fe40007f3e0ff */
[C---:B--2---:R-:W-:Y:S02]  /*14280*/  IADD3 R41, P2, R20.reuse, 0x7000, RZ ;  /* 0x0000700014297810 */ /* 0x044fe40007f5e0ff */
[C---:B------:R-:W-:Y:S02]  /*14290*/  IADD3 R45, P3, R20.reuse, 0x8000, RZ ;  /* 0x00008000142d7810 */ /* 0x040fe40007f7e0ff */
[C---:B------:R-:W-:Y:S02]  /*142a0*/  IADD3 R49, P4, R20.reuse, 0x9000, RZ ;  /* 0x0000900014317810 */ /* 0x040fe40007f9e0ff */
[----:B------:R-:W-:Y:S02]  /*142b0*/  IADD3 R53, P5, R20, 0xa000, RZ ;  /* 0x0000a00014357810 */ /* 0x000fe40007fbe0ff */
[----:B---3--:R-:W-:-:S02]  /*142c0*/  LOP3.LUT R32, R33, 0x380, RZ, 0xc0, !PT ;  /* 0x0000038021207812 */ /* 0x008fc400078ec0ff */
[----:B----4-:R-:W-:Y:S02]  /*142d0*/  LOP3.LUT R36, R37, 0x380, RZ, 0xc0, !PT ;  /* 0x0000038025247812 */ /* 0x010fe400078ec0ff */
        /* <DEDUP_REMOVED lines=15> */
[----:B------:R-:W-:Y:S01]  /*143d0*/  LOP3.LUT R52, R52, R53, RZ, 0x3c, !PT ;  /* 0x0000003534347212 */ /* 0x000fe200078e3cff */
[----:B0-----:R-:W-:Y:S06]  /*143e0*/  @P6 BRA `(.L_x_4319) ;  /* 0x0000000000106947 */ /* 0x001fec0003800000 */
[----:B------:R-:W-:Y:S05]  /*143f0*/  @!P0 BRA `(.L_x_4319) ;  /* 0x00000000000c8947 */ /* 0x000fea0003800000 */
[----:B------:R-:W2:Y:S04]  /*14400*/  LDG.E R6, desc[UR54][R4.64] ;  /* 0x0000003604067981 */ /* 0x000ea8000c1e1900 */
[----:B-----5:R-:W2:Y:S02]  /*14410*/  LDG.E R3, desc[UR54][R4.64+0x4] ;  /* 0x0000043604037981 */ /* 0x020ea4000c1e1900 */
[----:B--2---:R-:W-:-:S07]  /*14420*/  IADD3 R3, -R6, R3, RZ ;  /* 0x0000000306037210 */ /* 0x004fce0007ffe1ff */
.L_x_4319:
[----:B------:R-:W0:Y:S01]  /*14430*/  SHFL.IDX PT, R4, R223, RZ, 0x1f ;  /* 0x00001fffdf047589 */ /* 0x000e2200000e0000 */
        /* <DEDUP_REMOVED lines=18> */
[----:B0-----:R-:W-:Y:S02]  /*14560*/  ISETP.NE.AND P5, PT, R4, RZ, PT ;  /* 0x000000ff0400720c */ /* 0x001fe40003fa5270 */
        /* <DEDUP_REMOVED lines=16> */
[----:B------:R-:W-:Y:S02]  /*14670*/  LOP3.LUT R72, R4, R5, RZ, 0x3c, !PT ;  /* 0x0000000504487212 */ /* 0x000fe400078e3cff */
[----:B------:R-:W-:Y:S02]  /*14680*/  SHF.R.S32.HI R76, RZ, 0x1f, R213 ;  /* 0x0000001fff4c7819 */ /* 0x000fe400000114d5 */
[----:B------:R-:W-:Y:S02]  /*14690*/  SEL R79, R218, RZ, !P0 ;  /* 0x000000ffda4f7207 */ /* 0x000fe40004000000 */
        /* <DEDUP_REMOVED lines=28> */
.L_x_4320:
[----:B------:R-:W2:Y:S01]  /*14860*/  LDC R87, c[0x0][0xb8c] ;  /* 0x0002e300ff577b82 */ /* 0x000ea20000000800 */
[----:B0-----:R0:W5:Y:S01]  /*14870*/  LD.E.128 R4, desc[UR54][R20.64] ;  /* 0x0000003614047980 */ /* 0x001162000c101d00 */
[----:B------:R-:W-:Y:S02]  /*14880*/  ULDC.64 UR4, c[0x0][0xba0] ;  /* 0x0002e80000047ab9 */ /* 0x000fe40000000a00 */
[----:B------:R-:W-:Y:S01]  /*14890*/  IMAD R77, R77, UR4, RZ ;  /* 0x000000044d4d7c24 */ /* 0x000fe2000f8e02ff */
[----:B------:R-:W5:Y:S01]  /*148a0*/  LD.E.128 R8, desc[UR54][R8.64] ;  /* 0x0000003608087980 */ /* 0x000f62000c101d00 */
[----:B------:R-:W-:-:S03]  /*148b0*/  VIADD R82, R193, 0x40 ;  /* 0x00000040c1527836 */ /* 0x000fc60000000000 */
[----:B------:R-:W5:Y:S01]  /*148c0*/  LD.E.128 R12, desc[UR54][R12.64] ;  /* 0x000000360c0c7980 */ /* 0x000f62000c101d00 */
[----:B0-----:R-:W-:Y:S02]  /*148d0*/  SHF.R.S32.HI R21, RZ, 0x1f, R193 ;  /* 0x0000001fff157819 */ /* 0x001fe400000114c1 */
[----:B------:R-:W-:Y:S01]  /*148e0*/  MOV R20, R193 ;  /* 0x000000c100147202 */ /* 0x000fe20000000f00 */
[----:B------:R-:W-:Y:S01]  /*148f0*/  IMAD R77, R0, UR5, R77 ;  /* 0x00000005004d7c24 */ /* 0x000fe2000f8e024d */
[----:B------:R-:W5:Y:S01]  /*14900*/  LD.E.128 R24, desc[UR54][R24.64] ;  /* 0x0000003618187980 */ /* 0x000f62000c101d00 */
[----:B------:R-:W-:Y:S02]  /*14910*/  IMAD R3, R220, -0x40, R3 ;  /* 0xffffffc0dc037824 */ /* 0x000fe400078e0203 */
[----:B------:R-:W-:Y:S01]  /*14920*/  IMAD.WIDE.U32 R20, R0, UR4, R20 ;  /* 0x0000000400147c25 */ /* 0x000fe2000f8e0014 */
[----:B------:R-:W5:Y:S01]  /*14930*/  LD.E.128 R28, desc[UR54][R28.64] ;  /* 0x000000361c1c7980 */ /* 0x000f62000c101d00 */
[----:B------:R-:W-:-:S02]  /*14940*/  ULDC.64 UR4, c[0x0][0xbe0] ;  /* 0x0002f80000047ab9 */ /* 0x000fc40000000a00 */
[----:B------:R-:W-:Y:S01]  /*14950*/  VIADD R0, R214, 0x20 ;  /* 0x00000020d6007836 */ /* 0x000fe20000000000 */
[----:B------:R-:W5:Y:S01]  /*14960*/  LD.E.128 R32, desc[UR54][R32.64] ;  /* 0x0000003620207980 */ /* 0x000f62000c101d00 */
[----:B--2---:R-:W-:Y:S02]  /*14970*/  ISETP.GE.AND P3, PT, R82, R87, PT ;  /* 0x000000575200720c */ /* 0x004fe40003f66270 */
[-C--:B------:R-:W-:Y:S01]  /*14980*/  ISETP.GE.AND P1, PT, R214, R3.reuse, PT ;  /* 0x00000003d600720c */ /* 0x080fe20003f26270 */
[----:B------:R-:W5:Y:S01]  /*14990*/  LD.E.128 R36, desc[UR54][R36.64] ;  /* 0x0000003624247980 */ /* 0x000f62000c101d00 */
[----:B------:R-:W-:Y:S02]  /*149a0*/  ISETP.GE.AND P0, PT, R0, R3, PT ;  /* 0x000000030000720c */ /* 0x000fe40003f06270 */
[----:B------:R-:W-:Y:S01]  /*149b0*/  SEL R3, RZ, 0xffffffff, P3 ;  /* 0xffffffffff037807 */ /* 0x000fe20001800000 */
[----:B------:R-:W5:Y:S01]  /*149c0*/  LD.E.128 R40, desc[UR54][R40.64] ;  /* 0x0000003628287980 */ /* 0x000f62000c101d00 */
[----:B------:R-:W-:-:S03]  /*149d0*/  ISETP.GE.AND P2, PT, R193, R87, PT ;  /* 0x00000057c100720c */ /* 0x000fc60003f46270 */
        /* <DEDUP_REMOVED lines=9> */
[----:B------:R-:W-:Y:S01]  /*14a70*/  IADD3 R84, R193, 0xc0, RZ ;  /* 0x000000c0c1547810 */ /* 0x000fe20007ffe0ff */
        /* <DEDUP_REMOVED lines=8> */
[----:B------:R-:W-:Y:S01]  /*14b00*/  IMAD R76, R76, UR4, RZ ;  /* 0x000000044c4c7c24 */ /* 0x000fe2000f8e02ff */
[-C--:B------:R-:W-:Y:S01]  /*14b10*/  ISETP.GE.AND P2, PT, R83, R87.reuse, PT ;  /* 0x000000575300720c */ /* 0x080fe20003f46270 */
[----:B------:R-:W-:Y:S01]  /*14b20*/  IMAD.SHL.U32 R3, R3, 0x2, RZ ;  /* 0x0000000203037824 */ /* 0x000fe200078e00ff */
[-C--:B------:R-:W-:Y:S01]  /*14b30*/  ISETP.GE.AND P3, PT, R84, R87.reuse, PT ;  /* 0x000000575400720c */ /* 0x080fe20003f66270 */
[C---:B------:R-:W-:Y:S01]  /*14b40*/  IMAD R77, R213.reuse, UR5, R76 ;  /* 0x00000005d54d7c24 */ /* 0x040fe2000f8e024c */
[----:B------:R-:W-:Y:S01]  /*14b50*/  SHF.R.S32.HI R215, RZ, 0x1f, R214 ;  /* 0x0000001fffd77819 */ /* 0x000fe200000114d6 */
[----:B------:R-:W-:Y:S01]  /*14b60*/  IMAD.WIDE.U32 R20, R213, UR4, R20 ;  /* 0x00000004d5147c25 */ /* 0x000fe2000f8e0014 */
[----:B------:R-:W-:Y:S01]  /*14b70*/  LOP3.LUT R0, R3, 0x2, R0, 0xe2, !PT ;  /* 0x0000000203007812 */ /* 0x000fe200078ee200 */
[----:B------:R-:W-:Y:S01]  /*14b80*/  ULDC.64 UR4, c[0x0][0xbe8] ;  /* 0x0002fa0000047ab9 */ /* 0x000fe20000000a00 */
[----:B------:R-:W-:Y:S01]  /*14b90*/  SEL R3, RZ, 0x4, P2 ;  /* 0x00000004ff037807 */ /* 0x000fe20001000000 */
[C---:B------:R-:W-:Y:S01]  /*14ba0*/  VIADD R85, R193.reuse, 0x100 ;  /* 0x00000100c1557836 */ /* 0x040fe20000000000 */
[----:B------:R-:W-:Y:S01]  /*14bb0*/  SEL R76, RZ, 0x8, P3 ;  /* 0x00000008ff4c7807 */ /* 0x000fe20001800000 */
[----:B------:R-:W-:Y:S01]  /*14bc0*/  VIADD R86, R193, 0x140 ;  /* 0x00000140c1567836 */ /* 0x000fe20000000000 */
[----:B------:R-:W-:Y:S01]  /*14bd0*/  BSSY B1, `(.L_x_4321) ;  /* 0x0000033000017945 */ /* 0x000fe20003800000 */
[----:B------:R-:W-:Y:S01]  /*14be0*/  IMAD.IADD R21, R21, 0x1, R77 ;  /* 0x0000000115157824 */ /* 0x000fe200078e024d */
[----:B------:R-:W-:Y:S01]  /*14bf0*/  LOP3.LUT R3, R76, R0, R3, 0xfe, !PT ;  /* 0x000000004c037212 */ /* 0x000fe200078efe03 */
[----:B------:R-:W-:Y:S01]  /*14c00*/  VIADD R77, R193, 0x180 ;  /* 0x00000180c14d7836 */ /* 0x000fe20000000000 */
[-C--:B------:R-:W-:Y:S01]  /*14c10*/  ISETP.GE.AND P2, PT, R85, R87.reuse, PT ;  /* 0x000000575500720c */ /* 0x080fe20003f46270 */
[----:B------:R-:W-:Y:S01]  /*14c20*/  VIADD R78, R193, 0x1c0 ;  /* 0x000001c0c14e7836 */ /* 0x000fe20000000000 */
[----:B------:R-:W-:-:S02]  /*14c30*/  ISETP.GE.AND P3, PT, R86, R87, PT ;  /* 0x000000575600720c */ /* 0x000fc40003f66270 */
[----:B------:R-:W-:Y:S02]  /*14c40*/  IADD3 R0, R2, 0x38820, RZ ;  /* 0x0003882002007810 */ /* 0x000fe40007ffe0ff */
[----:B------:R-:W-:Y:S02]  /*14c50*/  ISETP.GE.AND P4, PT, R77, R87, PT ;  /* 0x000000574d00720c */ /* 0x000fe40003f86270 */
[----:B------:R-:W-:Y:S02]  /*14c60*/  SEL R76, RZ, 0x10, P2 ;  /* 0x00000010ff4c7807 */ /* 0x000fe40001000000 */
[----:B------:R-:W-:Y:S02]  /*14c70*/  SEL R77, RZ, 0x20, P3 ;  /* 0x00000020ff4d7807 */ /* 0x000fe40001800000 */
[----:B------:R-:W-:Y:S02]  /*14c80*/  PRMT R0, RZ, 0x654, R0 ;  /* 0x00000654ff007816 */ /* 0x000fe40000000000 */
[----:B------:R-:W-:Y:S01]  /*14c90*/  LOP3.LUT R3, R77, R3, R76, 0xfe, !PT ;  /* 0x000000034d037212 */ /* 0x000fe200078efe4c */
[----:B------:R-:W-:Y:S01]  /*14ca0*/  IMAD R76, R221, UR4, RZ ;  /* 0x00000004dd4c7c24 */ /* 0x000fe2000f8e02ff */
[----:B0-----:R0:W-:Y:S01]  /*14cb0*/  SYNCS.ARRIVE.TRANS64.RED.A1T0 RZ, [R0+URZ], RZ ;  /* 0x000000ff00ff79a7 */ /* 0x0011e2000810043f */
[----:B------:R-:W-:-:S02]  /*14cc0*/  ISETP.GE.AND P2, PT, R78, R87, PT ;  /* 0x000000574e00720c */ /* 0x000fc40003f46270 */
[C---:B------:R-:W-:Y:S02]  /*14cd0*/  IMAD R81, R79.reuse, UR5, R76 ;  /* 0x000000054f517c24 */ /* 0x040fe4000f8e024c */
[----:B------:R-:W-:Y:S01]  /*14ce0*/  IMAD.WIDE.U32 R78, R79, UR4, R20 ;  /* 0x000000044f4e7c25 */ /* 0x000fe2000f8e0014 */
[----:B0-----:R-:W-:-:S03]  /*14cf0*/  SEL R0, RZ, 0x40, P4 ;  /* 0x00000040ff007807 */ /* 0x001fc60002000000 */
[----:B------:R-:W-:Y:S01]  /*14d00*/  IMAD.WIDE R76, R220, 0x40, R214 ;  /* 0x00000040dc4c7825 */ /* 0x000fe200078e02d6 */
[----:B------:R-:W-:-:S03]  /*14d10*/  LOP3.LUT R0, R3, R0, RZ, 0xfc, !PT ;  /* 0x0000000003007212 */ /* 0x000fc600078efcff */
[----:B------:R-:W-:Y:S01]  /*14d20*/  IMAD.IADD R89, R79, 0x1, R81 ;  /* 0x000000014f597824 */ /* 0x000fe200078e0251 */
[----:B------:R-:W-:-:S04]  /*14d30*/  SEL R3, RZ, 0x80, P2 ;  /* 0x00000080ff037807 */ /* 0x000fc80001000000 */
        /* <DEDUP_REMOVED lines=28> */
.L_x_4322:
[----:B------:R-:W-:Y:S05]  /*14f00*/  BSYNC B1 ;  /* 0x0000000000017941 */ /* 0x000fea0003800000 */
.L_x_4321:
        /* <DEDUP_REMOVED lines=31> */
.L_x_4318:
[----:B------:R-:W-:Y:S01]  /*15100*/  ULDC.64 UR4, c[0x0][0xcd8] ;  /* 0x0003360000047ab9 */ /* 0x000fe20000000a00 */
[----:B------:R-:W-:Y:S01]  /*15110*/  IMAD.MOV.U32 R9, RZ, RZ, RZ ;  /* 0x000000ffff097224 */ /* 0x000fe200078e00ff */
[----:B------:R-:W-:Y:S01]  /*15120*/  ISETP.NE.U32.AND P0, PT, RZ, UR4, PT ;  /* 0x00000004ff007c0c */ /* 0x000fe2000bf05070 */
[----:B------:R-:W2:Y:S01]  /*15130*/  LDC R14, c[0x0][0xb8c] ;  /* 0x0002e300ff0e7b82 */ /* 0x000ea20000000800 */
        /* <DEDUP_REMOVED lines=15> */
[----:B------:R-:W4:Y:S04]  /*15230*/  LDG.E R0, desc[UR54][R4.64] ;  /* 0x0000003604007981 */ /* 0x000f28000c1e1900 */
[----:B-----5:R-:W4:Y:S02]  /*15240*/  LDG.E R3, desc[UR54][R4.64+0x4] ;  /* 0x0000043604037981 */ /* 0x020f24000c1e1900 */
[----:B----4-:R-:W-:-:S07]  /*15250*/  IMAD.IADD R3, R3, 0x1, -R0 ;  /* 0x0000000103037824 */ /* 0x010fce00078e0a00 */
.L_x_4324:
        /* <DEDUP_REMOVED lines=8> */
[----:B----4-:R-:W-:-:S05]  /*152e0*/  LEA R0, R220, R0, 0x6 ;  /* 0x00000000dc007211 */ /* 0x010fca00078e30ff */
        /* <DEDUP_REMOVED lines=20> */
.L_x_4326:
[----:B------:R-:W-:Y:S05]  /*15430*/  BSYNC B1 ;  /* 0x0000000000017941 */ /* 0x000fea0003800000 */
.L_x_4325:
[----:B------:R-:W-:Y:S01]  /*15440*/  ULDC.64 UR4, c[0x0][0xba0] ;  /* 0x0002e80000047ab9 */ /* 0x000fe20000000a00 */
[----:B---34-:R-:W-:Y:S01]  /*15450*/  MOV R5, R12 ;  /* 0x0000000c00057202 */ /* 0x018fe20000000f00 */
[----:B------:R-:W-:Y:S01]  /*15460*/  IMAD.MOV.U32 R4, RZ, RZ, R193 ;  /* 0x000000ffff047224 */ /* 0x000fe200078e00c1 */
[C---:B--2---:R-:W-:Y:S01]  /*15470*/  ISETP.GE.AND P2, PT, R193.reuse, R14, PT ;  /* 0x0000000ec100720c */ /* 0x044fe20003f46270 */
[----:B------:R-:W-:Y:S01]  /*15480*/  IMAD R0, R8, UR4, RZ ;  /* 0x0000000408007c24 */ /* 0x000fe2000f8e02ff */
[----:B------:R-:W-:Y:S01]  /*15490*/  IADD3 R15, R193, 0x80, RZ ;  /* 0x00000080c10f7810 */ /* 0x000fe20007ffe0ff */
[C---:B------:R-:W-:Y:S01]  /*154a0*/  IMAD.WIDE.U32 R4, R9.reuse, UR4, R4 ;  /* 0x0000000409047c25 */ /* 0x040fe2000f8e0004 */
[----:B------:R-:W-:Y:S03]  /*154b0*/  BSSY B1, `(.L_x_4327) ;  /* 0x000004a000017945 */ /* 0x000fe60003800000 */
[----:B------:R-:W-:Y:S01]  /*154c0*/  IMAD R9, R9, UR5, R0 ;  /* 0x0000000509097c24 */ /* 0x000fe2000f8e0200 */
[----:B------:R-:W-:Y:S01]  /*154d0*/  ULDC.64 UR4, c[0x0][0xbe0] ;  /* 0x0002f80000047ab9 */ /* 0x000fe20000000a00 */
[----:B------:R-:W-:-:S02]  /*154e0*/  VIADD R13, R193, 0x40 ;  /* 0x00000040c10d7836 */ /* 0x000fc40000000000 */
[----:B------:R-:W-:Y:S02]  /*154f0*/  IMAD R0, R10, UR4, RZ ;  /* 0x000000040a007c24 */ /* 0x000fe4000f8e02ff */
[----:B------:R-:W-:Y:S01]  /*15500*/  IMAD R3, R220, -0x40, R3 ;  /* 0xffffffc0dc037824 */ /* 0x000fe200078e0203 */
[-C--:B------:R-:W-:Y:S01]  /*15510*/  ISETP.GE.AND P0, PT, R13, R14.reuse, PT ;  /* 0x0000000e0d00720c */ /* 0x080fe20003f06270 */
[----:B------:R-:W-:Y:S02]  /*15520*/  IMAD R7, R213, UR5, R0 ;  /* 0x00000005d5077c24 */ /* 0x000fe4000f8e0200 */
[C---:B------:R-:W-:Y:S01]  /*15530*/  VIADD R0, R214.reuse, 0x20 ;  /* 0x00000020d6007836 */ /* 0x040fe20000000000 */
[----:B------:R-:W-:Y:S01]  /*15540*/  SEL R6, RZ, 0xffffffff, P0 ;  /* 0xffffffffff067807 */ /* 0x000fe20000000000 */
[----:B------:R-:W-:Y:S01]  /*15550*/  IMAD.IADD R5, R5, 0x1, R9 ;  /* 0x0000000105057824 */ /* 0x000fe200078e0209 */
[-C--:B------:R-:W-:Y:S01]  /*15560*/  ISETP.GE.AND P1, PT, R214, R3.reuse, PT ;  /* 0x00000003d600720c */ /* 0x080fe20003f26270 */
[----:B------:R-:W-:Y:S01]  /*15570*/  VIADD R21, R193, 0xc0 ;  /* 0x000000c0c1157836 */ /* 0x000fe20000000000 */
[----:B------:R-:W-:Y:S01]  /*15580*/  ISETP.GE.AND P0, PT, R0, R3, PT ;  /* 0x000000030000720c */ /* 0x000fe20003f06270 */
[----:B------:R-:W-:Y:S01]  /*15590*/  IMAD.WIDE.U32 R4, R213, UR4, R4 ;  /* 0x00000004d5047c25 */ /* 0x000fe2000f8e0004 */
[----:B------:R-:W-:Y:S01]  /*155a0*/  SEL R0, RZ, 0x1, P2 ;  /* 0x00000001ff007807 */ /* 0x000fe20001000000 */
[----:B------:R-:W-:Y:S01]  /*155b0*/  ULDC.64 UR4, c[0x0][0xbe8] ;  /* 0x0002fa0000047ab9 */ /* 0x000fe20000000a00 */
[-C--:B------:R-:W-:Y:S01]  /*155c0*/  ISETP.GE.AND P2, PT, R15, R14.reuse, PT ;  /* 0x0000000e0f00720c */ /* 0x080fe20003f46270 */
[----:B------:R-:W-:Y:S01]  /*155d0*/  IMAD.SHL.U32 R3, R6, 0x2, RZ ;  /* 0x0000000206037824 */ /* 0x000fe200078e00ff */
[----:B------:R-:W-:Y:S01]  /*155e0*/  ISETP.GE.AND P3, PT, R21, R14, PT ;  /* 0x0000000e1500720c */ /* 0x000fe20003f66270 */
[----:B------:R-:W-:-:S02]  /*155f0*/  VIADD R25, R193, 0x100 ;  /* 0x00000100c1197836 */ /* 0x000fc40000000000 */
[----:B------:R-:W-:Y:S01]  /*15600*/  VIADD R27, R193, 0x140 ;  /* 0x00000140c11b7836 */ /* 0x000fe20000000000 */
[----:B------:R-:W-:Y:S01]  /*15610*/  LOP3.LUT R0, R3, 0x2, R0, 0xe2, !PT ;  /* 0x0000000203007812 */ /* 0x000fe200078ee200 */
[----:B------:R-:W-:Y:S01]  /*15620*/  IMAD.IADD R5, R5, 0x1, R7 ;  /* 0x0000000105057824 */ /* 0x000fe200078e0207 */
[----:B------:R-:W-:Y:S01]  /*15630*/  SEL R3, RZ, 0x4, P2 ;  /* 0x00000004ff037807 */ /* 0x000fe20001000000 */
[C---:B------:R-:W-:Y:S01]  /*15640*/  VIADD R7, R193.reuse, 0x180 ;  /* 0x00000180c1077836 */ /* 0x040fe20000000000 */
[----:B------:R-:W-:Y:S01]  /*15650*/  SEL R6, RZ, 0x8, P3 ;  /* 0x00000008ff067807 */ /* 0x000fe20001800000 */
[----:B------:R-:W-:Y:S01]  /*15660*/  VIADD R9, R193, 0x1c0 ;  /* 0x000001c0c1097836 */ /* 0x000fe20000000000 */
[-C--:B------:R-:W-:Y:S02]  /*15670*/  ISETP.GE.AND P2, PT, R25, R14.reuse, PT ;  /* 0x0000000e1900720c */ /* 0x080fe40003f46270 */
[-C--:B------:R-:W-:Y:S02]  /*15680*/  ISETP.GE.AND P3, PT, R27, R14.reuse, PT ;  /* 0x0000000e1b00720c */ /* 0x080fe40003f66270 */
[----:B------:R-:W-:-:S02]  /*15690*/  ISETP.GE.AND P4, PT, R7, R14, PT ;  /* 0x0000000e0700720c */ /* 0x000fc40003f86270 */
        /* <DEDUP_REMOVED lines=9> */
[----:B------:R-:W-:-:S02]  /*15730*/  LOP3.LUT R29, R29, R8, RZ, 0xfc, !PT ;  /* 0x000000081d1d7212 */ /* 0x000fc400078efcff */
[----:B------:R-:W-:Y:S01]  /*15740*/  SHF.R.S32.HI R9, RZ, 0x1f, R214 ;  /* 0x0000001fff097819 */ /* 0x000fe200000114d6 */
[----:B------:R-:W-:Y:S01]  /*15750*/  IMAD.IADD R11, R7, 0x1, R3 ;  /* 0x00000001070b7824 */ /* 0x000fe200078e0203 */
[----:B------:R-:W-:Y:S02]  /*15760*/  MOV R8, R214 ;  /* 0x000000d600087202 */ /* 0x000fe40000000f00 */
[----:B------:R-:W-:-:S03]  /*15770*/  SEL R0, RZ, 0x80, P2 ;  /* 0x00000080ff007807 */ /* 0x000fc60001000000 */
        /* <DEDUP_REMOVED lines=29> */
.L_x_4328:
[----:B------:R-:W-:Y:S05]  /*15950*/  BSYNC B1 ;  /* 0x0000000000017941 */ /* 0x000fea0003800000 */
.L_x_4327:
        /* <DEDUP_REMOVED lines=29> */
.L_x_4323:
[----:B------:R-:W-:Y:S05]  /*15b30*/  BSYNC B0 ;  /* 0x0000000000007941 */ /* 0x000fea0003800000 */
.L_x_4317:
[----:B------:R-:W-:Y:S02]  /*15b40*/  ULDC UR4, c[0x0][0xd14] ;  /* 0x0003450000047ab9 */ /* 0x000fe40000000800 */
[----:B-1----:R-:W-:-:S13]  /*15b50*/  ISETP.GE.AND P0, PT, R187, UR4, PT ;  /* 0x00000004bb007c0c */ /* 0x002fda000bf06270 */
[----:B------:R-:W-:Y:S05]  /*15b60*/  @!P0 BRA `(.L_x_4329) ;  /* 0xfffffeb400788947 */ /* 0x000fea000383ffff */
[----:B------:R-:W-:Y:S05]  /*15b70*/  BRA `(.L_x_4188) ;  /* 0x0000006400b87947 */ /* 0x000fea0003800000 */
.L_x_4186:
        /* <DEDUP_REMOVED lines=56> */
[----:B------:R-:W-:Y:S01]  /*15f00*/  MOV R5, R2 ;  /* 0x0000000200057202 */ /* 0x000fe20000000f00 */
[----:B------:R-:W-:Y:S01]  /*15f10*/  IMAD.MOV.U32 R6, RZ, RZ, RZ ;  /* 0x000000ffff067224 */ /* 0x000fe200078e00ff */
[----:B------:R-:W-:Y:S01]  /*15f20*/  ULDC UR5, c[0x0][0xd14] ;  /* 0x0003450000057ab9 */ /* 0x000fe20000000800 */
[----:B------:R-:W-:Y:S01]  /*15f30*/  ULDC UR7, c[0x0][0xd14] ;  /* 0x0003450000077ab9 */ /* 0x000fe20000000800 */
[----:B------:R-:W-:-:S05]  /*15f40*/  ULDC UR4, c[0x0][0xd10] ;  /* 0x0003440000047ab9 */ /* 0x000fca0000000800 */
.L_x_4334:
        /* <DEDUP_REMOVED lines=15> */
.L_x_4333:
[----:B------:R-:W-:Y:S05]  /*16040*/  BSYNC B0 ;  /* 0x0000000000007941 */ /* 0x000fea0003800000 */
.L_x_4332:
        /* <DEDUP_REMOVED lines=25> */
.L_x_4330:
        /* <DEDUP_REMOVED lines=20> */
.L_x_4335:
[----:B-1----:R-:W-:Y:S01]  /*16320*/  IMAD.MOV R2, RZ, RZ, -R3 ;  /* 0x000000ffff027224 */ /* 0x002fe200078e0a03 */
[----:B--2---:R-:W-:Y:S01]  /*16330*/  IABS R4, R6 ;  /* 0x0000000600047213 */ /* 0x004fe20000000000 */
[----:B---3--:R-:W-:Y:S02]  /*16340*/  IMAD R16, R16, UR4, R7 ;  /* 0x0000000410107c24 */ /* 0x008fe4000f8e0207 */
[----:B------:R-:W-:Y:S01]  /*16350*/  IMAD R5, R2, R11, RZ ;  /* 0x0000000b02057224 */ /* 0x000fe200078e02ff */
[----:B------:R-:W-:Y:S01]  /*16360*/  IADD3 R4, RZ, -R4, RZ ;  /* 0x80000004ff047210 */ /* 0x000fe20007ffe0ff */
[----:B------:R-:W-:-:S04]  /*16370*/  IMAD.MOV.U32 R2, RZ, RZ, RZ ;  /* 0x000000ffff027224 */ /* 0x000fc800078e00ff */
        /* <DEDUP_REMOVED lines=24> */
[----:B-1----:R-:W-:-:S06]  /*16500*/  IADD3 R2, R10, 0xffffffe, RZ ;  /* 0x0ffffffe0a027810 */ /* 0x002fcc0007ffe0ff */
        /* <DEDUP_REMOVED lines=25> */
.L_x_4331:
[----:B------:R-:W-:Y:S01]  /*166a0*/  MOV R17, RZ ;  /* 0x000000ff00117202 */ /* 0x000fe20000000f00 */
[----:B------:R-:W-:Y:S02]  /*166b0*/  IMAD.U32 R16, RZ, RZ, UR6 ;  /* 0x00000006ff107e24 */ /* 0x000fe4000f8e00ff */
[----:B------:R-:W-:-:S07]  /*166c0*/  IMAD.MOV.U32 R18, RZ, RZ, RZ ;  /* 0x000000ffff127224 */ /* 0x000fce00078e00ff */
.L_x_4336:
        /* <DEDUP_REMOVED lines=15> */
[----:B------:R-:W-:Y:S01]  /*167c0*/  STL [R1+0x28], RZ ;  /* 0x000028ff01007387 */ /* 0x000fe20000100800 */
[----:B------:R-:W-:Y:S01]  /*167d0*/  ULDC UR4, c[0x0][0xc] ;  /* 0x0000030000047ab9 */ /* 0x000fe20000000800 */
[----:B------:R-:W-:Y:S02]  /*167e0*/  IMAD.MOV.U32 R2, RZ, RZ, 0x1 ;  /* 0x00000001ff027424 */ /* 0x000fe400078e00ff */
[----:B------:R1:W-:Y:S04]  /*167f0*/  STL [R1+0xc], R0 ;  /* 0x00000c0001007387 */ /* 0x0003e80000100800 */
[----:B------:R2:W-:Y:S04]  /*16800*/  STL [R1+0x4], RZ ;  /* 0x000004ff01007387 */ /* 0x0005e80000100800 */
[----:B------:R2:W-:Y:S01]  /*16810*/  STL [R1], RZ ;  /* 0x000000ff01007387 */ /* 0x0005e20000100800 */
[----:B-1----:R-:W-:-:S03]  /*16820*/  MOV R0, UR4 ;  /* 0x0000000400007c02 */ /* 0x002fc60008000f00 */
[----:B------:R2:W-:Y:S04]  /*16830*/  STL [R1+0x8], R2 ;  /* 0x0000080201007387 */ /* 0x0005e80000100800 */
[----:B------:R2:W-:Y:S02]  /*16840*/  STL [R1+0x30], R0 ;  /* 0x0000300001007387 */ /* 0x0005e40000100800 */
.L_x_4421:
[----:B--23--:R-:W1:Y:S02]  /*16850*/  LDC.64 R2, c[0x0][0xd60] ;  /* 0x00035800ff027b82 */ /* 0x00ce640000000a00 */
[----:B-1----:R-:W-:-:S05]  /*16860*/  IMAD.WIDE R2, R19, 0x4, R2 ;  /* 0x0000000413027825 */ /* 0x002fca00078e0202 */
[----:B------:R-:W2:Y:S01]  /*16870*/  LDG.E R11, desc[UR54][R2.64] ;  /* 0x00000036020b7981 */ /* 0x000ea2000c1e1900 */
[----:B------:R-:W-:Y:S05]  /*16880*/  YIELD ;  /* 0x0000000000007946 */ /* 0x000fea0003800000 */
[----:B------:R-:W-:Y:S01]  /*16890*/  ULDC.64 UR4, c[0x0][0xb20] ;  /* 0x0002c80000047ab9 */ /* 0x000fe20000000a00 */
[----:B------:R-:W-:Y:S02]  /*168a0*/  CS2R R8, SRZ ;  /* 0x0000000000087805 */ /* 0x000fe4000001ff00 */
[----:B------:R-:W-:Y:S01]  /*168b0*/  ISETP.NE.U32.AND P0, PT, RZ, UR4, PT ;  /* 0x00000004ff007c0c */ /* 0x000fe2000bf05070 */
[----:B------:R-:W-:Y:S01]  /*168c0*/  ULDC.64 UR8, c[0x0][0xb00] ;  /* 0x0002c00000087ab9 */ /* 0x000fe20000000a00 */
        /* <DEDUP_REMOVED lines=39> */
[----:B------:R-:W-:Y:S01]  /*16b40*/  ISETP.NE.U32.AND P1, PT, RZ, UR10, PT ;  /* 0x0000000aff007c0c */ /* 0x000fe2000bf25070 */
[----:B------:R-:W-:-:S03]  /*16b50*/  IMAD.U32 R0, RZ, RZ, UR6 ;  /* 0x00000006ff007e24 */ /* 0x000fc6000f8e00ff */
        /* <DEDUP_REMOVED lines=8> */
.L_x_4338:
[----:B------:R-:W-:Y:S01]  /*16be0*/  MOV R2, RZ ;  /* 0x000000ff00027202 */ /* 0x000fe20000000f00 */
[----:B------:R-:W-:Y:S01]  /*16bf0*/  IMAD.MOV.U32 R20, RZ, RZ, RZ ;  /* 0x000000ffff147224 */ /* 0x000fe200078e00ff */
        /* <DEDUP_REMOVED lines=12> */
.L_x_4339:
[----:B------:R-:W-:Y:S05]  /*16cc0*/  @!P3 BRA `(.L_x_4340) ;  /* 0x00000000000cb947 */ /* 0x000fea0003800000 */
[----:B------:R-:W2:Y:S04]  /*16cd0*/  LDG.E R9, desc[UR54][R6.64] ;  /* 0x0000003606097981 */ /* 0x000ea8000c1e1900 */
[----:B------:R-:W2:Y:S02]  /*16ce0*/  LDG.E R6, desc[UR54][R6.64+0x4] ;  /* 0x0000043606067981 */ /* 0x000ea4000c1e1900 */
[----:B--2---:R-:W-:-:S07]  /*16cf0*/  IMAD.IADD R9, R6, 0x1, -R9 ;  /* 0x0000000106097824 */ /* 0x004fce00078e0a09 */
.L_x_4340:
[----:B0-----:R-:W2:Y:S01]  /*16d00*/  @P1 LDG.E R2, desc[UR54][R4.64] ;  /* 0x0000003604021981 */ /* 0x001ea2000c1e1900 */
[----:B-----5:R-:W-:-:S03]  /*16d10*/  IMAD.IADD R9, R9, 0x1, -R8 ;  /* 0x0000000109097824 */ /* 0x020fc600078e0a08 */
[----:B------:R-:W2:Y:S01]  /*16d20*/  @P1 LDG.E R4, desc[UR54][R4.64+0x4] ;  /* 0x0000043604041981 */ /* 0x000ea2000c1e1900 */
[----:B------:R-:W-:Y:S01]  /*16d30*/  LEA R3, R17, 0x7f, 0x6 ;  /* 0x0000007f11037811 */ /* 0x000fe200078e30ff */
[----:B------:R-:W-:Y:S01]  /*16d40*/  BSSY B0, `(.L_x_4341) ;  /* 0x0000117000007945 */ /* 0x000fe20003800000 */
[----:B------:R-:W-:Y:S01]  /*16d50*/  PLOP3.LUT P2, PT, PT, PT, PT, 0x80, 0x0 ;  /* 0x000000000000781c */ /* 0x000fe20003f4f070 */
[----:B--2---:R-:W-:-:S05]  /*16d60*/  @P1 IMAD.IADD R0, R4, 0x1, -R2 ;  /* 0x0000000104001824 */ /* 0x004fca00078e0a02 */
[----:B------:R-:W-:-:S04]  /*16d70*/  IADD3 R2, R9, R0, RZ ;  /* 0x0000000009027210 */ /* 0x000fc80007ffe0ff */
        /* <DEDUP_REMOVED lines=9> */
[--C-:B------:R-:W-:Y:S02]  /*16e10*/  IMAD R2, R6, 0x40, -R9.reuse ;  /* 0x0000004006027824 */ /* 0x100fe400078e0a09 */
[----:B------:R-:W-:-:S03]  /*16e20*/  IMAD.MOV R9, RZ, RZ, -R9 ;  /* 0x000000ffff097224 */ /* 0x000fc600078e0a09 */
        /* <DEDUP_REMOVED lines=14> */
[----:B0-----:R-:W-:Y:S02]  /*16f10*/  ISETP.NE.AND P0, PT, R3, 0x1, PT ;  /* 0x000000010300780c */ /* 0x001fe40003f05270 */
[----:B------:R-:W-:-:S11]  /*16f20*/  MOV R3, R18 ;  /* 0x0000001200037202 */ /* 0x000fd60000000f00 */
[----:B------:R-:W0:Y:S08]  /*16f30*/  @P0 LDC R4, c[0x0][0x42c] ;  /* 0x00010b00ff040b82 */ /* 0x000e300000000800 */
[----:B------:R-:W1:Y:S01]  /*16f40*/  @P0 LDC R5, c[0x0][0x430] ;  /* 0x00010c00ff050b82 */ /* 0x000e620000000800 */
[----:B0-----:R-:W-:-:S05]  /*16f50*/  @P0 IMAD.HI.U32 R4, R18, R4, RZ ;  /* 0x0000000412040227 */ /* 0x001fca00078e00ff */
[----:B-1----:R-:W-:Y:S02]  /*16f60*/  @P0 SHF.R.U32.HI R3, RZ, R5, R4 ;  /* 0x00000005ff030219 */ /* 0x002fe40000011604 */
[----:B------:R-:W-:Y:S01]  /*16f70*/  SEL R4, R11, RZ, !P1 ;  /* 0x000000ff0b047207 */ /* 0x000fe20004800000 */
[----:B------:R-:W-:Y:S06]  /*16f80*/  BRA.DIV UR4, `(.L_x_4343) ;  /* 0x0000006204407947 */ /* 0x000fec000b800000 */
.L_x_4488:
[----:B------:R-:W-:-:S03]  /*16f90*/  UMOV UR4, 0xffffffff ;  /* 0xffffffff00047882 */ /* 0x000fc60000000000 */
[----:B------:R-:W-:Y:S05]  /*16fa0*/  BRA.DIV UR4, `(.L_x_4344) ;  /* 0x00000062046c7947 */ /* 0x000fea000b800000 */
[----:B------:R-:W-:-:S13]  /*16fb0*/  ELECT P6, URZ, PT ;  /* 0x00000000003f782f */ /* 0x000fda00038c0000 */
.L_x_4491:
[----:B------:R-:W2:Y:S01]  /*16fc0*/  LDL R5, [R1+0x28] ;  /* 0x0000280001057983 */ /* 0x000ea20000100800 */
[----:B------:R-:W0:Y:S01]  /*16fd0*/  S2R R9, SR_CgaCtaId ;  /* 0x0000000000097919 */ /* 0x000e220000008800 */
[----:B--2---:R-:W-:-:S05]  /*16fe0*/  VIADD R5, R5, 0x1 ;  /* 0x0000000105057836 */ /* 0x004fca0000000000 */
        /* <DEDUP_REMOVED lines=8> */
.L_x_4492:
        /* <DEDUP_REMOVED lines=8> */
.L_x_4493:
        /* <DEDUP_REMOVED lines=11> */
.L_x_4349:
        /* <DEDUP_REMOVED lines=18> */
[----:B------:R-:W2:Y:S02]  /*172c0*/  SYNCS.PHASECHK.TRANS64.TRYWAIT P0, [R5+URZ+0x388c0], R7 ;  /* 0x0388c007050075a7 */ /* 0x000ea4000800017f */
[----:B-12---:R-:W-:Y:S05]  /*172d0*/  @!P0 BRA `(.L_x_4350) ;  /* 0x0000005c00e88947 */ /* 0x006fea0003800000 */
.L_x_4494:
        /* <DEDUP_REMOVED lines=8> */
.L_x_4351:
        /* <DEDUP_REMOVED lines=52> */
.L_x_4347:
[----:B------:R-:W-:Y:S05]  /*176a0*/  BSYNC B1 ;  /* 0x0000000000017941 */ /* 0x000fea0003800000 */
.L_x_4346:
        /* <DEDUP_REMOVED lines=12> */
[----:B0-----:R-:W-:Y:S05]  /*17770*/  @!P0 BRA `(.L_x_4342) ;  /* 0x0000000400cc8947 */ /* 0x001fea0003800000 */
[C---:B------:R-:W-:Y:S01]  /*17780*/  LEA R5, R2.reuse, R20, 0x6 ;  /* 0x0000001402057211 */ /* 0x040fe200078e30ff */
[----:B------:R-:W-:-:S04]  /*17790*/  VIADD R2, R2, 0xffffffff ;  /* 0xffffffff02027836 */ /* 0x000fc80000000000 */
[----:B------:R-:W-:-:S07]  /*177a0*/  VIADD R5, R5, 0xffffff80 ;  /* 0xffffff8005057836 */ /* 0x000fce0000000000 */
.L_x_4358:
        /* <DEDUP_REMOVED lines=9> */
.L_x_4495:
        /* <DEDUP_REMOVED lines=11> */
.L_x_4355:
        /* <DEDUP_REMOVED lines=18> */
.L_x_4496:
        /* <DEDUP_REMOVED lines=8> */
.L_x_4357:
        /* <DEDUP_REMOVED lines=52> */
.L_x_4353:
[----:B------:R-:W-:Y:S05]  /*17dd0*/  BSYNC B1 ;  /* 0x0000000000017941 */ /* 0x000fea0003800000 */
.L_x_4352:
        /* <DEDUP_REMOVED lines=13> */
.L_x_4342:
[----:B------:R-:W-:Y:S05]  /*17eb0*/  BSYNC B0 ;  /* 0x0000000000007941 */ /* 0x000fea0003800000 */
.L_x_4341:
[----:B0-----:R-:W2:Y:S01]  /*17ec0*/  LDL R6, [R1+0x1c] ;  /* 0x00001c0001067983 */ /* 0x001ea20000100800 */
[----:B------:R-:W-:Y:S05]  /*17ed0*/  @!P2 WARPSYNC.ALL ;  /* 0x000000000000a948 */ /* 0x000fea0003800000 */
[----:B------:R-:W-:Y:S01]  /*17ee0*/  BSSY B6, `(.L_x_4359) ;  /* 0x000033e000067945 */ /* 0x000fe20003800000 */
[----:B------:R-:W-:Y:S01]  /*17ef0*/  @!P2 BAR.SYNC.DEFER_BLOCKING 0xc, 0x120 ;  /* 0x030480000000ab1d */ /* 0x000fe20000010000 */
[----:B--2---:R-:W-:-:S13]  /*17f00*/  ISETP.GT.AND P0, PT, R6, RZ, PT ;  /* 0x000000ff0600720c */ /* 0x004fda0003f04270 */
[----:B------:R-:W-:Y:S05]  /*17f10*/  @P0 BRA `(.L_x_4360) ;  /* 0x00000000004c0947 */ /* 0x000fea0003800000 */
[----:B------:R-:W0:Y:S02]  /*17f20*/  S2R R6, SR_TID.X ;  /* 0x0000000000067919 */ /* 0x000e240000002100 */
[----:B0-----:R-:W-:-:S04]  /*17f30*/  LOP3.LUT R6, R6, 0x1f, RZ, 0xc0, !PT ;  /* 0x0000001f06067812 */ /* 0x001fc800078ec0ff */
[----:B------:R-:W-:-:S13]  /*17f40*/  ISETP.NE.AND P1, PT, R6, RZ, PT ;  /* 0x000000ff0600720c */ /* 0x000fda0003f25270 */
[----:B------:R-:W-:Y:S05]  /*17f50*/  @P1 BRA `(.L_x_4361) ;  /* 0x0000003000d81947 */ /* 0x000fea0003800000 */
[----:B------:R-:W0:Y:S01]  /*17f60*/  S2R R7, SR_LANEID ;  /* 0x0000000000077919 */ /* 0x000e220000000000 */
[----:B------:R-:W-:Y:S02]  /*17f70*/  VOTEU.ANY UR4, UPT, PT ;  /* 0x0000000000047886 */ /* 0x000fe400038e0100 */
[----:B------:R-:W0:Y:S01]  /*17f80*/  FLO.U32 R0, UR4 ;  /* 0x0000000400007d00 */ /* 0x000e2200080e0000 */
[----:B------:R-:W1:Y:S01]  /*17f90*/  LDC.64 R2, c[0x0][0xd38] ;  /* 0x00034e00ff027b82 */ /* 0x000e620000000a00 */
[----:B------:R-:W2:Y:S06]  /*17fa0*/  LDL R6, [R1+0x30] ;  /* 0x0000300001067983 */ /* 0x000eac0000100800 */
[----:B------:R-:W1:Y:S01]  /*17fb0*/  POPC R5, UR4 ;  /* 0x0000000400057d09 */ /* 0x000e620008000000 */
[----:B0-----:R-:W-:-:S13]  /*17fc0*/  ISETP.EQ.U32.AND P0, PT, R0, R7, PT ;  /* 0x000000070000720c */ /* 0x001fda0003f02070 */
[----:B-1----:R-:W3:Y:S01]  /*17fd0*/  @P0 ATOMG.E.ADD.STRONG.GPU PT, R3, desc[UR54][R2.64], R5 ;  /* 0x00000005020309a8 */ /* 0x002ee200081ee1f6 */
[----:B------:R-:W0:Y:S02]  /*17fe0*/  S2R R4, SR_LTMASK ;  /* 0x0000000000047919 */ /* 0x000e240000003900 */
[----:B0-----:R-:W-:-:S04]  /*17ff0*/  LOP3.LUT R4, R4, UR4, RZ, 0xc0, !PT ;  /* 0x0000000404047c12 */ /* 0x001fc8000f8ec0ff */
[----:B------:R-:W0:Y:S01]  /*18000*/  POPC R7, R4 ;  /* 0x0000000400077309 */ /* 0x000e220000000000 */
[----:B--2---:R-:W-:Y:S01]  /*18010*/  R2UR UR5, R6 ;  /* 0x00000000060572ca */ /* 0x004fe200000e0000 */
[----:B---3--:R-:W0:-:S12]  /*18020*/  SHFL.IDX PT, R0, R3, R0, 0x1f ;  /* 0x00001f0003007589 */ /* 0x008e1800000e0000 */
[----:B0-----:R-:W-:Y:S01]  /*18030*/  IADD3 R16, R0, UR5, R7 ;  /* 0x0000000500107c10 */ /* 0x001fe2000fffe007 */
[----:B------:R-:W-:Y:S06]  /*18040*/  BRA `(.L_x_4361) ;  /* 0x00000030009c7947 */ /* 0x000fec0003800000 */
.L_x_4360:
[----:B------:R-:W0:Y:S01]  /*18050*/  S2R R0, SR_CgaCtaId ;  /* 0x0000000000007919 */ /* 0x000e220000008800 */
[----:B------:R-:W-:-:S04]  /*18060*/  MOV R2, 0x400 ;  /* 0x0000040000027802 */ /* 0x000fc80000000f00 */
[----:B0-----:R-:W-:-:S05]  /*18070*/  LEA R3, R0, R2, 0x18 ;  /* 0x0000000200037211 */ /* 0x001fca00078ec0ff */
        /* <DEDUP_REMOVED lines=20> */
.L_x_4362:
        /* <DEDUP_REMOVED lines=19> */
[----:B-1----:R-:W-:Y:S05]  /*182f0*/  CALL.ABS.NOINC R2 ;  /* 0x0000000002007343 */ /* 0x002fea0003c00000 */
.L_x_4364:
        /* <DEDUP_REMOVED lines=16> */
.L_x_4363:
        /* <DEDUP_REMOVED lines=23> */
[----:B0-----:R-:W-:Y:S02]  /*18570*/  ISETP.NE.AND P0, PT, R4, 0x1, PT ;  /* 0x000000010400780c */ /* 0x001fe40003f05270 */
[----:B------:R-:W-:-:S11]  /*18580*/  MOV R4, R18 ;  /* 0x0000001200047202 */ /* 0x000fd60000000f00 */
[----:B------:R-:W0:Y:S08]  /*18590*/  @P0 LDC R5, c[0x0][0x42c] ;  /* 0x00010b00ff050b82 */ /* 0x000e300000000800 */
[----:B-1----:R-:W1:Y:S01]  /*185a0*/  @P0 LDC R2, c[0x0][0x430] ;  /* 0x00010c00ff020b82 */ /* 0x002e620000000800 */
[----:B0-----:R-:W-:-:S05]  /*185b0*/  @P0 IMAD.HI.U32 R3, R18, R5, RZ ;  /* 0x0000000512030227 */ /* 0x001fca00078e00ff */
[----:B-1----:R-:W-:Y:S02]  /*185c0*/  @P0 SHF.R.U32.HI R4, RZ, R2, R3 ;  /* 0x00000002ff040219 */ /* 0x002fe40000011603 */
[----:B------:R-:W-:-:S04]  /*185d0*/  ISETP.NE.U32.AND P0, PT, RZ, UR4, PT ;  /* 0x00000004ff007c0c */ /* 0x000fc8000bf05070 */
[----:B------:R-:W-:-:S04]  /*185e0*/  ISETP.NE.AND.EX P0, PT, RZ, UR5, PT, P0 ;  /* 0x00000005ff007c0c */ /* 0x000fc8000bf05300 */
[----:B------:R-:W-:-:S09]  /*185f0*/  SEL R5, R6, RZ, !P0 ;  /* 0x000000ff06057207 */ /* 0x000fd20004000000 */
.L_x_4365:
        /* <DEDUP_REMOVED lines=19> */
.L_x_4499:
[----:B------:R-:W-:Y:S01]  /*18730*/  UMOV UR4, 0xffffffff ;  /* 0xffffffff00047882 */ /* 0x000fe20000000000 */
[----:B------:R-:W-:Y:S02]  /*18740*/  SHF.R.S32.HI R8, RZ, 0x1f, R0 ;  /* 0x0000001fff087819 */ /* 0x000fe40000011400 */
[----:B------:R-:W-:Y:S05]  /*18750*/  BRA.DIV UR4, `(.L_x_4367) ;  /* 0x0000004e04387947 */ /* 0x000fea000b800000 */
[----:B------:R-:W-:-:S13]  /*18760*/  ELECT P6, URZ, PT ;  /* 0x00000000003f782f */ /* 0x000fda00038c0000 */
.L_x_4502:
        /* <DEDUP_REMOVED lines=20> */
[----:B------:R-:W-:-:S05]  /*188b0*/  LEA.HI.X R13, R10, R3, R6, 0x2, P0 ;  /* 0x000000030a0d7211 */ /* 0x000fca00000f1406 */
[----:B------:R0:W5:Y:S02]  /*188c0*/  LDG.E R6, desc[UR54][R12.64] ;  /* 0x000000360c067981 */ /* 0x000164000c1e1900 */
.L_x_4369:
[----:B------:R-:W2:Y:S01]  /*188d0*/  LDL R9, [R1] ;  /* 0x0000000001097983 */ /* 0x000ea20000100800 */
[----:B------:R-:W-:-:S03]  /*188e0*/  MOV R11, 0x400 ;  /* 0x00000400000b7802 */ /* 0x000fc60000000f00 */
[----:B------:R-:W3:Y:S01]  /*188f0*/  LDL R10, [R1+0x8] ;  /* 0x00000800010a7983 */ /* 0x000ee20000100800 */
[----:B0-----:R-:W0:Y:S02]  /*18900*/  S2R R12, SR_CgaCtaId ;  /* 0x00000000000c7919 */ /* 0x001e240000008800 */
[----:B0-----:R-:W-:-:S04]  /*18910*/  LEA R11, R12, R11, 0x18 ;  /* 0x0000000b0c0b7211 */ /* 0x001fc800078ec0ff */
[----:B--2---:R-:W-:Y:S02]  /*18920*/  LEA R9, R9, R11, 0x3 ;  /* 0x0000000b09097211 */ /* 0x004fe400078e18ff */
[----:B---3--:R-:W-:-:S04]  /*18930*/  SHF.L.U32 R10, R10, 0x1f, RZ ;  /* 0x0000001f0a0a7819 */ /* 0x008fc800000006ff */
[----:B------:R-:W0:Y:S02]  /*18940*/  SYNCS.PHASECHK.TRANS64.TRYWAIT P0, [R9+URZ+0x38840], R10 ;  /* 0x0388400a090075a7 */ /* 0x000e24000800017f */
[----:B0-----:R-:W-:Y:S05]  /*18950*/  @!P0 BRA `(.L_x_4370) ;  /* 0x0000004800d88947 */ /* 0x001fea0003800000 */
.L_x_4503:
        /* <DEDUP_REMOVED lines=11> */
.L_x_4371:
        /* <DEDUP_REMOVED lines=14> */
[----:B0-----:R-:W-:-:S05]  /*18af0*/  LEA R12, R13, R12, 0x18 ;  /* 0x0000000c0d0c7211 */ /* 0x001fca00078ec0ff */
        /* <DEDUP_REMOVED lines=8> */
.L_x_4368:
        /* <DEDUP_REMOVED lines=82> */
.L_x_4373:
[----:B------:R-:W-:Y:S05]  /*190a0*/  BSYNC B0 ;  /* 0x0000000000007941 */ /* 0x000fea0003800000 */
.L_x_4372:
[----:B------:R-:W2:Y:S02]  /*190b0*/  LDL.LU R9, [R1+0x28] ;  /* 0x0000280001097983 */ /* 0x000ea40000300800 */
        /* <DEDUP_REMOVED lines=8> */
.L_x_4504:
        /* <DEDUP_REMOVED lines=13> */
.L_x_4505:
        /* <DEDUP_REMOVED lines=11> */
.L_x_4378:
        /* <DEDUP_REMOVED lines=58> */
.L_x_4376:
[----:B------:R-:W-:Y:S05]  /*19660*/  BSYNC B0 ;  /* 0x0000000000007941 */ /* 0x000fea0003800000 */
.L_x_4375:
        /* <DEDUP_REMOVED lines=43> */
.L_x_4385:
[----:B-1----:R-:W1:Y:S01]  /*19920*/  S2R R3, SR_CgaCtaId ;  /* 0x0000000000037919 */ /* 0x002e620000008800 */
[----:B------:R-:W-:-:S04]  /*19930*/  MOV R2, 0x400 ;  /* 0x0000040000027802 */ /* 0x000fc80000000f00 */
[----:B-1----:R-:W-:Y:S02]  /*19940*/  LEA R2, R3, R2, 0x18 ;  /* 0x0000000203027211 */ /* 0x002fe400078ec0ff */
[----:B------:R-:W-:Y:S02]  /*19950*/  SHF.L.U32 R3, R12, 0x1f, RZ ;  /* 0x0000001f0c037819 */ /* 0x000fe400000006ff */
[----:B------:R-:W-:-:S04]  /*19960*/  LEA R2, R13, R2, 0x3 ;  /* 0x000000020d027211 */ /* 0x000fc800078e18ff */
[----:B------:R-:W1:Y:S02]  /*19970*/  SYNCS.PHASECHK.TRANS64.TRYWAIT P0, [R2+URZ+0x38840], R3 ;  /* 0x03884003020075a7 */ /* 0x000e64000800017f */
[----:B-1----:R-:W-:Y:S05]  /*19980*/  @!P0 BRA `(.L_x_4386) ;  /* 0x0000003c00148947 */ /* 0x002fea0003800000 */
.L_x_4506:
        /* <DEDUP_REMOVED lines=11> */
.L_x_4387:
[----:B--2---:R-:W2:Y:S01]  /*19a40*/  LDL R7, [R1] ;  /* 0x0000000001077983 */ /* 0x004ea20000100800 */
[----:B------:R-:W-:-:S03]  /*19a50*/  MOV R11, 0x400 ;  /* 0x00000400000b7802 */ /* 0x000fc60000000f00 */
[----:B------:R-:W3:Y:S01]  /*19a60*/  LDL R10, [R1+0x10] ;  /* 0x00001000010a7983 */ /* 0x000ee20000100800 */
        /* <DEDUP_REMOVED lines=20> */
.L_x_4507:
        /* <DEDUP_REMOVED lines=8> */
.L_x_4389:
[----:B01----:R-:W2:Y:S01]  /*19c30*/  LDL R3, [R1] ;  /* 0x0000000001037983 */ /* 0x003ea20000100800 */
        /* <DEDUP_REMOVED lines=54> */
.L_x_4384:
[----:B------:R-:W-:Y:S05]  /*19fa0*/  BSYNC B2 ;  /* 0x0000000000027941 */ /* 0x000fea0003800000 */
.L_x_4383:
[----:B------:R-:W2:Y:S02]  /*19fb0*/  LDL.LU R2, [R1+0x1c] ;  /* 0x00001c0001027983 */ /* 0x000ea40000300800 */
[----:B--2---:R-:W-:-:S07]  /*19fc0*/  IADD3 R5, R2, -0x3, RZ ;  /* 0xfffffffd02057810 */ /* 0x004fce0007ffe0ff */
.L_x_4382:
[----:B------:R-:W-:Y:S05]  /*19fd0*/  BSYNC B1 ;  /* 0x0000000000017941 */ /* 0x000fea0003800000 */
.L_x_4381:
[----:B------:R-:W-:-:S13]  /*19fe0*/  ISETP.NE.AND P0, PT, R9, RZ, PT ;  /* 0x000000ff0900720c */ /* 0x000fda0003f05270 */
[----:B------:R-:W-:Y:S05]  /*19ff0*/  @!P0 BRA `(.L_x_4380) ;  /* 0x0000001000388947 */ /* 0x000fea0003800000 */
.L_x_4404:
        /* <DEDUP_REMOVED lines=30> */
.L_x_4392:
[----:B------:R-:W2:Y:S01]  /*1a1e0*/  S2R R3, SR_CgaCtaId ;  /* 0x0000000000037919 */ /* 0x000ea20000008800 */
[----:B------:R-:W-:-:S04]  /*1a1f0*/  MOV R2, 0x400 ;  /* 0x0000040000027802 */ /* 0x000fc80000000f00 */
[----:B--2---:R-:W-:Y:S02]  /*1a200*/  LEA R2, R3, R2, 0x18 ;  /* 0x0000000203027211 */ /* 0x004fe400078ec0ff */
[----:B------:R-:W-:Y:S02]  /*1a210*/  SHF.L.U32 R3, R9, 0x1f, RZ ;  /* 0x0000001f09037819 */ /* 0x000fe400000006ff */
[----:B------:R-:W-:-:S04]  /*1a220*/  LEA R2, R10, R2, 0x3 ;  /* 0x000000020a027211 */ /* 0x000fc800078e18ff */
[----:B------:R-:W2:Y:S02]  /*1a230*/  SYNCS.PHASECHK.TRANS64.TRYWAIT P0, [R2+URZ+0x38840], R3 ;  /* 0x03884003020075a7 */ /* 0x000ea4000800017f */
[----:B--2---:R-:W-:Y:S05]  /*1a240*/  @!P0 BRA `(.L_x_4393) ;  /* 0x00000034000c8947 */ /* 0x004fea0003800000 */
.L_x_4508:
        /* <DEDUP_REMOVED lines=11> */
.L_x_4394:
[----:B0-----:R-:W3:Y:S01]  /*1a300*/  LDL R12, [R1+0x10] ;  /* 0x00001000010c7983 */ /* 0x001ee20000100800 */
[----:B-1----:R-:W-:Y:S01]  /*1a310*/  MOV R7, 0x400 ;  /* 0x0000040000077802 */ /* 0x002fe20000000f00 */
        /* <DEDUP_REMOVED lines=20> */
.L_x_4509:
        /* <DEDUP_REMOVED lines=8> */
.L_x_4396:
[----:B------:R-:W1:Y:S01]  /*1a4e0*/  S2R R11, SR_CgaCtaId ;  /* 0x00000000000b7919 */ /* 0x000e620000008800 */
[----:B0-2---:R-:W-:Y:S01]  /*1a4f0*/  MOV R3, 0x400 ;  /* 0x0000040000037802 */ /* 0x005fe20000000f00 */
        /* <DEDUP_REMOVED lines=52> */
.L_x_4391:
[----:B------:R-:W-:Y:S05]  /*1a840*/  BSYNC B1 ;  /* 0x0000000000017941 */ /* 0x000fea0003800000 */
.L_x_4390:
[----:B------:R-:W-:Y:S01]  /*1a850*/  IADD3 R10, R10, 0x1, RZ ;  /* 0x000000010a0a7810 */ /* 0x000fe20007ffe0ff */
[----:B------:R-:W-:Y:S03]  /*1a860*/  BSSY B1, `(.L_x_4397) ;  /* 0x0000084000017945 */ /* 0x000fe60003800000 */
        /* <DEDUP_REMOVED lines=11> */
[----:B------:R-:W1:Y:S02]  /*1a920*/  LDC R6, c[0x0][0x41c] ;  /* 0x00010700ff067b82 */ /* 0x000e640000000800 */
[----:B-1----:R-:W-:-:S13]  /*1a930*/  ISETP.NE.AND P0, PT, R6, 0x1, PT ;  /* 0x000000010600780c */ /* 0x002fda0003f05270 */
[----:B------:R-:W1:Y:S02]  /*1a940*/  @P0 LDC.64 R2, c[0x0][0x420] ;  /* 0x00010800ff020b82 */ /* 0x000e640000000a00 */
[----:B-1----:R-:W-:-:S04]  /*1a950*/  @P0 IMAD.HI.U32 R7, R9, R2, RZ ;  /* 0x0000000209070227 */ /* 0x002fc800078e00ff */
        /* <DEDUP_REMOVED lines=12> */
.L_x_4399:
[----:B------:R-:W2:Y:S01]  /*1aa20*/  S2R R3, SR_CgaCtaId ;  /* 0x0000000000037919 */ /* 0x000ea20000008800 */
[----:B------:R-:W-:-:S04]  /*1aa30*/  MOV R2, 0x400 ;  /* 0x0000040000027802 */ /* 0x000fc80000000f00 */
[----:B--2---:R-:W-:Y:S02]  /*1aa40*/  LEA R2, R3, R2, 0x18 ;  /* 0x0000000203027211 */ /* 0x004fe400078ec0ff */
[----:B------:R-:W-:-:S03]  /*1aa50*/  SHF.L.U32 R3, R11, 0x1f, RZ ;  /* 0x0000001f0b037819 */ /* 0x000fc600000006ff */
[----:B------:R-:W-:-:S04]  /*1aa60*/  IMAD R2, R12, 0x8, R2 ;  /* 0x000000080c027824 */ /* 0x000fc800078e0202 */
[----:B------:R-:W2:Y:S02]  /*1aa70*/  SYNCS.PHASECHK.TRANS64.TRYWAIT P0, [R2+URZ+0x38840], R3 ;  /* 0x03884003020075a7 */ /* 0x000ea4000800017f */
[----:B--2---:R-:W-:Y:S05]  /*1aa80*/  @!P0 BRA `(.L_x_4400) ;  /* 0x0000002c00248947 */ /* 0x004fea0003800000 */
.L_x_4510:
[----:B-1----:R-:W1:Y:S02]  /*1aa90*/  S2R R7, SR_TID.X ;  /* 0x0000000000077919 */ /* 0x002e640000002100 */
[----:B-1----:R-:W-:-:S04]  /*1aaa0*/  LOP3.LUT R7, R7, 0x7f, RZ, 0xc0, !PT ;  /* 0x0000007f07077812 */ /* 0x002fc800078ec0ff */
[----:B------:R-:W-:-:S13]  /*1aab0*/  ISETP.NE.AND P0, PT, R7, RZ, PT ;  /* 0x000000ff0700720c */ /* 0x000fda0003f05270 */
[----:B------:R-:W-:Y:S05]  /*1aac0*/  @P0 BRA `(.L_x_4401) ;  /* 0x00000000001c0947 */ /* 0x000fea0003800000 */
[----:B------:R-:W1:Y:S02]  /*1aad0*/  S2R R7, SR_TID.X ;  /* 0x0000000000077919 */ /* 0x000e640000002100 */
[----:B-1----:R-:W-:-:S04]  /*1aae0*/  LOP3.LUT R7, R7, 0x1f, RZ, 0xc0, !PT ;  /* 0x0000001f07077812 */ /* 0x002fc800078ec0ff */
[----:B------:R-:W-:Y:S02]  /*1aaf0*/  ISETP.NE.AND P1, PT, R7, RZ, PT ;  /* 0x000000ff0700720c */ /* 0x000fe40003f25270 */
[----:B------:R-:W-:-:S04]  /*1ab00*/  MOV R7, 0x2000 ;  /* 0x0000200000077802 */ /* 0x000fc80000000f00 */
[----:B------:R1:W-:Y:S07]  /*1ab10*/  SYNCS.ARRIVE.TRANS64 RZ, [R2+URZ+0x38830], R7 ;  /* 0x0388300702ff79a7 */ /* 0x0003ee000800003f */
[----:B------:R-:W-:Y:S05]  /*1ab20*/  @!P1 BRA `(.L_x_4401) ;  /* 0x0000000000049947 */ /* 0x000fea0003800000 */
[----:B------:R-:W-:Y:S01]  /*1ab30*/  BPT.TRAP 0x1 ;  /* 0x000000040000795c */ /* 0x000fe20000300000 */
.L_x_4401:
[----:B-1----:R-:W3:Y:S01]  /*1ab40*/  LDL R7, [R1] ;  /* 0x0000000001077983 */ /* 0x002ee20000100800 */
        /* <DEDUP_REMOVED lines=20> */
[----:B------:R-:W1:Y:S02]  /*1ac90*/  SYNCS.PHASECHK.TRANS64.TRYWAIT P1, [R2+URZ+0x38860], R3 ;  /* 0x03886003020075a7 */ /* 0x000e64000802017f */
[----:B01----:R-:W-:Y:S05]  /*1aca0*/  @!P1 BRA `(.L_x_4402) ;  /* 0x0000002800b09947 */ /* 0x003fea0003800000 */
.L_x_4511:
        /* <DEDUP_REMOVED lines=8> */
.L_x_4403:
        /* <DEDUP_REMOVED lines=55> */
.L_x_4398:
[----:B------:R-:W-:Y:S05]  /*1b0a0*/  BSYNC B1 ;  /* 0x0000000000017941 */ /* 0x000fea0003800000 */
.L_x_4397:
[C---:B------:R-:W-:Y:S01]  /*1b0b0*/  ISETP.GT.AND P0, PT, R5.reuse, 0x1, PT ;  /* 0x000000010500780c */ /* 0x040fe20003f04270 */
[----:B------:R-:W-:-:S12]  /*1b0c0*/  VIADD R5, R5, 0xfffffffe ;  /* 0xfffffffe05057836 */ /* 0x000fd80000000000 */
[----:B------:R-:W-:Y:S05]  /*1b0d0*/  @P0 BRA `(.L_x_4404) ;  /* 0xffffffec00c80947 */ /* 0x000fea000383ffff */
.L_x_4380:
[----:B------:R-:W-:Y:S05]  /*1b0e0*/  BSYNC B0 ;  /* 0x0000000000007941 */ /* 0x000fea0003800000 */
.L_x_4379:
        /* <DEDUP_REMOVED lines=11> */
[----:B-1----:R-:W2:Y:S01]  /*1b1a0*/  LDL R2, [R1+0x30] ;  /* 0x0000300001027983 */ /* 0x002ea20000100800 */
[----:B------:R-:W-:Y:S02]  /*1b1b0*/  VOTEU.ANY UR4, UPT, PT ;  /* 0x0000000000047886 */ /* 0x000fe400038e0100 */
[----:B------:R-:W1:Y:S01]  /*1b1c0*/  FLO.U32 R4, UR4 ;  /* 0x0000000400047d00 */ /* 0x000e6200080e0000 */
[----:B------:R-:W1:Y:S07]  /*1b1d0*/  S2R R7, SR_LANEID ;  /* 0x0000000000077919 */ /* 0x000e6e0000000000 */
[----:B0-----:R-:W0:Y:S01]  /*1b1e0*/  POPC R5, UR4 ;  /* 0x0000000400057d09 */ /* 0x001e220008000000 */
[----:B-1----:R-:W-:-:S02]  /*1b1f0*/  ISETP.EQ.U32.AND P0, PT, R4, R7, PT ;  /* 0x000000070400720c */ /* 0x002fc40003f02070 */
[----:B--2---:R-:W-:Y:S02]  /*1b200*/  R2UR UR5, R2 ;  /* 0x00000000020572ca */ /* 0x004fe400000e0000 */
[----:B------:R-:W0:Y:S09]  /*1b210*/  LDC.64 R2, c[0x0][0xd38] ;  /* 0x00034e00ff027b82 */ /* 0x000e320000000a00 */
[----:B0-----:R-:W2:Y:S01]  /*1b220*/  @P0 ATOMG.E.ADD.STRONG.GPU PT, R3, desc[UR54][R2.64], R5 ;  /* 0x00000005020309a8 */ /* 0x001ea200081ee1f6 */
[----:B------:R-:W0:Y:S02]  /*1b230*/  S2R R6, SR_LTMASK ;  /* 0x0000000000067919 */ /* 0x000e240000003900 */
[----:B0-----:R-:W-:-:S04]  /*1b240*/  LOP3.LUT R6, R6, UR4, RZ, 0xc0, !PT ;  /* 0x0000000406067c12 */ /* 0x001fc8000f8ec0ff */
[----:B------:R-:W0:Y:S01]  /*1b250*/  POPC R7, R6 ;  /* 0x0000000600077309 */ /* 0x000e220000000000 */
[----:B--2---:R-:W0:Y:S02]  /*1b260*/  SHFL.IDX PT, R4, R3, R4, 0x1f ;  /* 0x00001f0403047589 */ /* 0x004e2400000e0000 */
[----:B0-----:R-:W-:-:S07]  /*1b270*/  IADD3 R16, R4, UR5, R7 ;  /* 0x0000000504107c10 */ /* 0x001fce000fffe007 */
.L_x_4406:
[----:B------:R-:W-:Y:S05]  /*1b280*/  BSYNC B0 ;  /* 0x0000000000007941 */ /* 0x000fea0003800000 */
.L_x_4405:
[----:B-1----:R-:W2:Y:S02]  /*1b290*/  LDL.LU R2, [R1+0x8] ;  /* 0x0000080001027983 */ /* 0x002ea40000300800 */
[----:B--2---:R-:W-:-:S05]  /*1b2a0*/  LOP3.LUT R2, R2, R0, RZ, 0x3c, !PT ;  /* 0x0000000002027212 */ /* 0x004fca00078e3cff */
[----:B------:R1:W-:Y:S02]  /*1b2b0*/  STL [R1+0x8], R2 ;  /* 0x0000080201007387 */ /* 0x0003e40000100800 */
.L_x_4361:
[----:B------:R-:W-:Y:S05]  /*1b2c0*/  BSYNC B6 ;  /* 0x0000000000067941 */ /* 0x000fea0003800000 */
.L_x_4359:
[----:B------:R-:W-:-:S03]  /*1b2d0*/  UMOV UR4, 0xffffffff ;  /* 0xffffffff00047882 */ /* 0x000fc60000000000 */
[----:B------:R-:W-:Y:S05]  /*1b2e0*/  BRA.DIV UR4, `(.L_x_4407) ;  /* 0x0000002604347947 */ /* 0x000fea000b800000 */
[----:B------:R2:W3:Y:S04]  /*1b2f0*/  SHFL.IDX PT, R4, R16, RZ, 0x1f ;  /* 0x00001fff10047589 */ /* 0x0004e800000e0000 */
[----:B------:R-:W4:Y:S02]  /*1b300*/  SHFL.IDX PT, R16, R16, 0x1, 0x1f ;  /* 0x00201f0010107f89 */ /* 0x000f2400000e0000 */
.L_x_4515:
[----:B------:R-:W5:Y:S01]  /*1b310*/  S2R R0, SR_TID.X ;  /* 0x0000000000007919 */ /* 0x000f620000002100 */
[----:B------:R-:W-:Y:S01]  /*1b320*/  ULDC UR4, c[0x0][0xd14] ;  /* 0x0003450000047ab9 */ /* 0x000fe20000000800 */
[----:B------:R-:W-:Y:S01]  /*1b330*/  BSSY B0, `(.L_x_4408) ;  /* 0x000000b000007945 */ /* 0x000fe20003800000 */
[----:B------:R-:W-:Y:S01]  /*1b340*/  IMAD.MOV.U32 R17, RZ, RZ, RZ ;  /* 0x000000ffff117224 */ /* 0x000fe200078e00ff */
[----:B-----5:R-:W-:Y:S01]  /*1b350*/  LOP3.LUT R7, R0, 0x1f, RZ, 0xc0, !PT ;  /* 0x0000001f00077812 */ /* 0x020fe200078ec0ff */
[----:B------:R-:W-:-:S03]  /*1b360*/  IMAD.U32 R0, RZ, RZ, UR4 ;  /* 0x00000004ff007e24 */ /* 0x000fc6000f8e00ff */
[C---:B------:R-:W-:Y:S01]  /*1b370*/  ISETP.NE.AND P0, PT, R7.reuse, 0x1f, PT ;  /* 0x0000001f0700780c */ /* 0x040fe20003f05270 */
[----:B0-----:R-:W-:-:S05]  /*1b380*/  IMAD.IADD R5, R7, 0x1, R19 ;  /* 0x0000000107057824 */ /* 0x001fca00078e0213 */
[----:B------:R-:W-:-:S13]  /*1b390*/  ISETP.GE.OR P0, PT, R5, R0, !P0 ;  /* 0x000000000500720c */ /* 0x000fda0004706670 */
[----:B------:R-:W-:Y:S05]  /*1b3a0*/  @P0 BRA `(.L_x_4409) ;  /* 0x00000000000c0947 */ /* 0x000fea0003800000 */
[----:B-1----:R-:W0:Y:S02]  /*1b3b0*/  LDC.64 R2, c[0x0][0xd58] ;  /* 0x00035600ff027b82 */ /* 0x002e240000000a00 */
[----:B0-----:R-:W-:-:S05]  /*1b3c0*/  IMAD.WIDE R2, R5, 0x4, R2 ;  /* 0x0000000405027825 */ /* 0x001fca00078e0202 */
[----:B------:R0:W5:Y:S02]  /*1b3d0*/  LDG.E R17, desc[UR54][R2.64] ;  /* 0x0000003602117981 */ /* 0x000164000c1e1900 */
.L_x_4409:
[----:B------:R-:W-:Y:S05]  /*1b3e0*/  BSYNC B0 ;  /* 0x0000000000007941 */ /* 0x000fea0003800000 */
.L_x_4408:
        /* <DEDUP_REMOVED lines=21> */
[----:B-1----:R-:W-:-:S05]  /*1b540*/  IMAD.IADD R2, R6, 0x1, R7 ;  /* 0x0000000106027824 */ /* 0x002fca00078e0207 */
[----:B------:R0:W1:Y:S02]  /*1b550*/  SHFL.IDX PT, R14, R2, 0x1f, 0x1f ;  /* 0x03e01f00020e7f89 */ /* 0x00006400000e0000 */
.L_x_4523:
[----:B------:R-:W-:Y:S02]  /*1b560*/  ULDC UR4, c[0x0][0xd10] ;  /* 0x0003440000047ab9 */ /* 0x000fe40000000800 */
[----:B------:R-:W-:-:S04]  /*1b570*/  IMAD.U32 R5, RZ, RZ, UR4 ;  /* 0x00000004ff057e24 */ /* 0x000fc8000f8e00ff */
[----:B-1----:R-:W-:-:S04]  /*1b580*/  IMAD R3, R14, R5, RZ ;  /* 0x000000050e037224 */ /* 0x002fc800078e02ff */
[----:B--2-4-:R-:W-:-:S05]  /*1b590*/  IMAD.IADD R16, R16, 0x1, R3 ;  /* 0x0000000110107824 */ /* 0x014fca00078e0203 */
[----:B---3--:R-:W-:-:S13]  /*1b5a0*/  ISETP.GT.AND P0, PT, R16, R4, PT ;  /* 0x000000041000720c */ /* 0x008fda0003f04270 */
[----:B------:R-:W-:Y:S05]  /*1b5b0*/  @P0 BRA `(.L_x_4411) ;  /* 0x0000000000b40947 */ /* 0x000fea0003800000 */
[----:B------:R-:W1:Y:S02]  /*1b5c0*/  LDC R0, c[0x0][0xd14] ;  /* 0x00034500ff007b82 */ /* 0x000e640000000800 */
.L_x_4416:
        /* <DEDUP_REMOVED lines=14> */
.L_x_4414:
[----:B------:R-:W-:Y:S05]  /*1b6b0*/  BSYNC B0 ;  /* 0x0000000000007941 */ /* 0x000fea0003800000 */
.L_x_4413:
        /* <DEDUP_REMOVED lines=20> */
[----:B0-----:R-:W-:-:S04]  /*1b800*/  SEL R7, R14, RZ, P0 ;  /* 0x000000ff0e077207 */ /* 0x001fc80000000000 */
[----:B------:R-:W-:-:S05]  /*1b810*/  IADD3 R2, R6, R7, RZ ;  /* 0x0000000706027210 */ /* 0x000fca0007ffe0ff */
[----:B------:R0:W1:Y:S02]  /*1b820*/  SHFL.IDX PT, R14, R2, 0x1f, 0x1f ;  /* 0x03e01f00020e7f89 */ /* 0x00006400000e0000 */
.L_x_4531:
[----:B------:R-:W-:Y:S02]  /*1b830*/  ULDC UR4, c[0x0][0xd10] ;  /* 0x0003440000047ab9 */ /* 0x000fe40000000800 */
[----:B------:R-:W-:-:S04]  /*1b840*/  IMAD.U32 R5, RZ, RZ, UR4 ;  /* 0x00000004ff057e24 */ /* 0x000fc8000f8e00ff */
[----:B-1----:R-:W-:-:S04]  /*1b850*/  IMAD R3, R14, R5, RZ ;  /* 0x000000050e037224 */ /* 0x002fc800078e02ff */
[----:B------:R-:W-:-:S05]  /*1b860*/  IMAD.IADD R16, R3, 0x1, R16 ;  /* 0x0000000103107824 */ /* 0x000fca00078e0210 */
[----:B------:R-:W-:-:S13]  /*1b870*/  ISETP.GT.AND P0, PT, R16, R4, PT ;  /* 0x000000041000720c */ /* 0x000fda0003f04270 */
[----:B------:R-:W-:Y:S05]  /*1b880*/  @!P0 BRA `(.L_x_4416) ;  /* 0xfffffffc00508947 */ /* 0x000fea000383ffff */
.L_x_4411:
        /* <DEDUP_REMOVED lines=8> */
.L_x_4535:
[----:B------:R-:W-:Y:S01]  /*1b910*/  ISETP.NE.AND P0, PT, R3, RZ, PT ;  /* 0x000000ff0300720c */ /* 0x000fe20003f05270 */
[----:B------:R-:W-:-:S12]  /*1b920*/  IMAD.MOV.U32 R7, RZ, RZ, RZ ;  /* 0x000000ffff077224 */ /* 0x000fd800078e00ff */
[----:B------:R-:W-:Y:S05]  /*1b930*/  @!P0 BRA `(.L_x_4418) ;  /* 0x0000000000108947 */ /* 0x000fea0003800000 */
[----:B------:R-:W-:Y:S01]  /*1b940*/  UMOV UR4, 0xffffffff ;  /* 0xffffffff00047882 */ /* 0x000fe20000000000 */
[----:B------:R-:W-:Y:S02]  /*1b950*/  VIADD R12, R6, 0xffffffff ;  /* 0xffffffff060c7836 */ /* 0x000fe40000000000 */
[----:B------:R-:W-:Y:S05]  /*1b960*/  BRA.DIV UR4, `(.L_x_4419) ;  /* 0x0000002604c87947 */ /* 0x000fea000b800000 */
[----:B------:R3:W4:Y:S02]  /*1b970*/  SHFL.IDX PT, R7, R2, R12, 0x1f ;  /* 0x00001f0c02077589 */ /* 0x00072400000e0000 */
.L_x_4418:
[----:B0--3--:R-:W0:Y:S01]  /*1b980*/  LDC.64 R2, c[0x0][0xd68] ;  /* 0x00035a00ff027b82 */ /* 0x009e220000000a00 */
[----:B------:R-:W-:-:S05]  /*1b990*/  IADD3 R19, R6, R19, RZ ;  /* 0x0000001306137210 */ /* 0x000fca0007ffe0ff */
[----:B0-----:R-:W-:-:S05]  /*1b9a0*/  IMAD.WIDE R2, R19, 0x4, R2 ;  /* 0x0000000413027825 */ /* 0x001fca00078e0202 */
[----:B------:R-:W1:Y:S01]  /*1b9b0*/  LDG.E R9, desc[UR54][R2.64] ;  /* 0x0000003602097981 */ /* 0x000e62000c1e1900 */
[----:B----4-:R-:W-:Y:S02]  /*1b9c0*/  IMAD R16, R7, R5, R16 ;  /* 0x0000000507107224 */ /* 0x010fe400078e0210 */
[----:B-12---:R-:W-:-:S05]  /*1b9d0*/  IMAD R6, R17, R9, RZ ;  /* 0x0000000911067224 */ /* 0x006fca00078e02ff */
        /* <DEDUP_REMOVED lines=44> */
[----:B------:R-:W-:-:S05]  /*1bca0*/  IMAD R2, R11, R3, R2 ;  /* 0x000000030b027224 */ /* 0x000fca00078e0202 */
[----:B------:R-:W-:-:S13]  /*1bcb0*/  ISETP.GT.U32.AND P0, PT, R5, R2, PT ;  /* 0x000000020500720c */ /* 0x000fda0003f04070 */
[----:B------:R-:W-:Y:S01]  /*1bcc0*/  @!P0 IMAD.IADD R2, R2, 0x1, -R5 ;  /* 0x0000000102028824 */ /* 0x000fe200078e0a05 */
[----:B------:R-:W-:-:S04]  /*1bcd0*/  @!P0 IADD3 R11, R11, 0x1, RZ ;  /* 0x000000010b0b8810 */ /* 0x000fc80007ffe0ff */
[----:B------:R-:W-:Y:S02]  /*1bce0*/  ISETP.GE.U32.AND P0, PT, R2, R5, PT ;  /* 0x000000050200720c */ /* 0x000fe40003f06070 */
[C---:B------:R-:W-:Y:S01]  /*1bcf0*/  LOP3.LUT R2, R4.reuse, R9, RZ, 0x3c, !PT ;  /* 0x0000000904027212 */ /* 0x040fe200078e3cff */
[----:B------:R-:W-:-:S10]  /*1bd00*/  IMAD.IADD R4, R4, 0x1, R7 ;  /* 0x0000000104047824 */ /* 0x000fd400078e0207 */
        /* <DEDUP_REMOVED lines=10> */
.L_x_4412:
[----:B------:R-:W-:Y:S01]  /*1bdb0*/  UMOV UR4, URZ ;  /* 0x0000003f00047c82 */ /* 0x000fe20008000000 */
[----:B------:R-:W-:Y:S01]  /*1bdc0*/  UMOV UR5, URZ ;  /* 0x0000003f00057c82 */ /* 0x000fe20008000000 */
[----:B------:R-:W-:Y:S01]  /*1bdd0*/  ULDC UR6, c[0x0][0xd14] ;  /* 0x0003450000067ab9 */ /* 0x000fe20000000800 */
[----:B------:R-:W-:Y:S01]  /*1bde0*/  MOV R16, R4 ;  /* 0x0000000400107202 */ /* 0x000fe20000000f00 */
[----:B------:R-:W-:Y:S02]  /*1bdf0*/  IMAD.U32 R17, RZ, RZ, UR4 ;  /* 0x00000004ff117e24 */ /* 0x000fe4000f8e00ff */
[----:B------:R-:W-:Y:S02]  /*1be00*/  IMAD.U32 R18, RZ, RZ, UR5 ;  /* 0x00000005ff127e24 */ /* 0x000fe4000f8e00ff */
[----:B------:R-:W-:-:S07]  /*1be10*/  IMAD.U32 R19, RZ, RZ, UR6 ;  /* 0x00000006ff137e24 */ /* 0x000fce000f8e00ff */
.L_x_4420:
        /* <DEDUP_REMOVED lines=12> */
.L_x_4337:
[----:B-1----:R-:W2:Y:S01]  /*1bee0*/  LDL.LU R0, [R1+0x28] ;  /* 0x0000280001007983 */ /* 0x002ea20000300800 */
[----:B------:R-:W1:Y:S01]  /*1bef0*/  S2R R5, SR_CgaCtaId ;  /* 0x0000000000057919 */ /* 0x000e620000008800 */
[----:B--2---:R-:W-:-:S05]  /*1bf00*/  VIADD R0, R0, 0x1 ;  /* 0x0000000100007836 */ /* 0x004fca0000000000 */
[----:B---3--:R-:W-:-:S04]  /*1bf10*/  LEA.HI R2, R0, R0, RZ, 0x1 ;  /* 0x0000000000027211 */ /* 0x008fc800078f08ff */
[----:B------:R-:W-:-:S05]  /*1bf20*/  LOP3.LUT R3, R2, 0xfffffffe, RZ, 0xc0, !PT ;  /* 0xfffffffe02037812 */ /* 0x000fca00078ec0ff */
[----:B------:R-:W-:Y:S01]  /*1bf30*/  IMAD.IADD R3, R0, 0x1, -R3 ;  /* 0x0000000100037824 */ /* 0x000fe200078e0a03 */
[----:B------:R-:W-:-:S04]  /*1bf40*/  MOV R0, 0x400 ;  /* 0x0000040000007802 */ /* 0x000fc80000000f00 */
[----:B-1----:R-:W-:Y:S02]  /*1bf50*/  LEA R0, R5, R0, 0x18 ;  /* 0x0000000005007211 */ /* 0x002fe400078ec0ff */
[----:B------:R-:W-:-:S04]  /*1bf60*/  SHF.L.U32 R3, R3, 0x1f, RZ ;  /* 0x0000001f03037819 */ /* 0x000fc800000006ff */
[----:B------:R-:W1:Y:S02]  /*1bf70*/  SYNCS.PHASECHK.TRANS64.TRYWAIT P0, [R0+URZ+0x38820], R3 ;  /* 0x03882003000075a7 */ /* 0x000e64000800017f */
[----:B-1----:R-:W-:Y:S05]  /*1bf80*/  @!P0 BRA `(.L_x_4422) ;  /* 0x0000002000688947 */ /* 0x002fea0003800000 */
.L_x_4538:
[----:B------:R-:W-:-:S03]  /*1bf90*/  UMOV UR4, 0xffffffff ;  /* 0xffffffff00047882 */ /* 0x000fc60000000000 */
[----:B------:R-:W-:Y:S05]  /*1bfa0*/  BRA.DIV UR4, `(.L_x_4423) ;  /* 0x0000002204747947 */ /* 0x000fea000b800000 */
[----:B------:R-:W2:Y:S02]  /*1bfb0*/  S2R R2, SR_TID.X ;  /* 0x0000000000027919 */ /* 0x000ea40000002100 */
[----:B--2---:R-:W-:-:S04]  /*1bfc0*/  SHF.R.U32.HI R2, RZ, 0x5, R2 ;  /* 0x00000005ff027819 */ /* 0x004fc80000011602 */
[----:B------:R-:W-:-:S05]  /*1bfd0*/  LOP3.LUT R2, R2, 0x3, RZ, 0xc0, !PT ;  /* 0x0000000302027812 */ /* 0x000fca00078ec0ff */
[----:B------:R2:W3:Y:S02]  /*1bfe0*/  SHFL.IDX PT, R14, R2, RZ, 0x1f ;  /* 0x00001fff020e7589 */ /* 0x0004e400000e0000 */
.L_x_4541:
[----:B---3--:R-:W-:-:S13]  /*1bff0*/  ISETP.NE.AND P0, PT, R14, RZ, PT ;  /* 0x000000ff0e00720c */ /* 0x008fda0003f05270 */
[----:B------:R-:W-:Y:S05]  /*1c000*/  @P0 BRA `(.L_x_4188) ;  /* 0x0000000000940947 */ /* 0x000fea0003800000 */
[----:B------:R-:W-:-:S03]  /*1c010*/  UMOV UR4, 0xffffffff ;  /* 0xffffffff00047882 */ /* 0x000fc60000000000 */
[----:B------:R-:W-:Y:S05]  /*1c020*/  BRA.DIV UR4, `(.L_x_4424) ;  /* 0x0000002204887947 */ /* 0x000fea000b800000 */
[----:B------:R-:W-:-:S13]  /*1c030*/  ELECT P6, URZ, PT ;  /* 0x00000000003f782f */ /* 0x000fda00038c0000 */
.L_x_4544:
[----:B------:R-:W-:Y:S05]  /*1c040*/  @!P6 BRA `(.L_x_4188) ;  /* 0x000000000084e947 */ /* 0x000fea0003800000 */
[----:B--2---:R-:W2:Y:S02]  /*1c050*/  LDL.LU R2, [R1+0x34] ;  /* 0x0000340001027983 */ /* 0x004ea40000300800 */
[----:B--2---:R-:W-:-:S04]  /*1c060*/  LOP3.LUT R2, R2, 0x2, RZ, 0xfc, !PT ;  /* 0x0000000202027812 */ /* 0x004fc800078efcff */
[----:B------:R-:W-:-:S13]  /*1c070*/  ISETP.NE.AND P2, PT, R2, 0x3, PT ;  /* 0x000000030200780c */ /* 0x000fda0003f45270 */
[----:B------:R-:W-:Y:S05]  /*1c080*/  @!P2 BRA `(.L_x_4425) ;  /* 0x000000000004a947 */ /* 0x000fea0003800000 */
[----:B------:R-:W-:Y:S01]  /*1c090*/  BPT.TRAP 0x1 ;  /* 0x000000040000795c */ /* 0x000fe20000300000 */
.L_x_4425:
        /* <DEDUP_REMOVED lines=14> */
.L_x_4545:
[----:B------:R-:W2:Y:S02]  /*1c180*/  SYNCS.PHASECHK.TRANS64.TRYWAIT P0, [R7+URZ], R2 ;  /* 0x00000002070075a7 */ /* 0x000ea4000800017f */
[----:B--2---:R-:W-:Y:S05]  /*1c190*/  @!P0 BRA `(.L_x_4427) ;  /* 0x0000002000608947 */ /* 0x004fea0003800000 */
.L_x_4546:
[----:B------:R-:W-:Y:S05]  /*1c1a0*/  @!P2 BRA `(.L_x_4428) ;  /* 0x000000000004a947 */ /* 0x000fea0003800000 */
[----:B------:R-:W-:Y:S01]  /*1c1b0*/  BPT.TRAP 0x1 ;  /* 0x000000040000795c */ /* 0x000fe20000300000 */
.L_x_4428:
[----:B------:R-:W3:Y:S01]  /*1c1c0*/  LDL.LU R4, [R1] ;  /* 0x0000000001047983 */ /* 0x000ee20000300800 */
[----:B------:R-:W-:-:S04]  /*1c1d0*/  VIADD R0, R0, 0x38860 ;  /* 0x0003886000007836 */ /* 0x000fc80000000000 */
[----:B---3--:R-:W-:-:S04]  /*1c1e0*/  IMAD R4, R4, 0x8, R0 ;  /* 0x0000000804047824 */ /* 0x008fc800078e0200 */
[----:B------:R-:W3:Y:S02]  /*1c1f0*/  SYNCS.PHASECHK.TRANS64.TRYWAIT P0, [R4+URZ], R5 ;  /* 0x00000005040075a7 */ /* 0x000ee4000800017f */
[----:B---3--:R-:W-:Y:S05]  /*1c200*/  @!P0 BRA `(.L_x_4429) ;  /* 0x0000002000588947 */ /* 0x008fea0003800000 */
.L_x_4547:
[----:B------:R-:W-:-:S07]  /*1c210*/  LEA R3, R3, R0, 0x3 ;  /* 0x0000000003037211 */ /* 0x000fce00078e18ff */
.L_x_4430:
[----:B----4-:R4:W0:Y:S02]  /*1c220*/  SYNCS.PHASECHK.TRANS64.TRYWAIT P0, [R3+URZ], R2 ;  /* 0x00000002030075a7 */ /* 0x010824000800017f */
[----:B0-----:R-:W-:Y:S05]  /*1c230*/  @!P0 NANOSLEEP.SYNCS 0x989680 ;  /* 0x009896800000895d */ /* 0x001fea0003900000 */
[----:B------:R-:W0:Y:S02]  /*1c240*/  @!P0 SYNCS.PHASECHK.TRANS64 P0, [R3+URZ], R2 ;  /* 0x00000002030085a7 */ /* 0x000e24000800007f */
[----:B0-----:R-:W-:Y:S05]  /*1c250*/  @!P0 BRA `(.L_x_4430) ;  /* 0xfffffffc00f08947 */ /* 0x001fea000383ffff */
.L_x_4188:
[----:B------:R-:W-:Y:S05]  /*1c260*/  BSYNC B8 ;  /* 0x0000000000087941 */ /* 0x000fea0003800000 */
.L_x_4185:
[----:B------:R-:W-:Y:S05]  /*1c270*/  EXIT ;  /* 0x000000000000794d */ /* 0x000fea0003800000 */
.L_x_4204:
[----:B0-----:R0:W1:Y:S02]  /*1c280*/  SYNCS.PHASECHK.TRANS64.TRYWAIT P5, [R70+URZ+0x38890], R57 ;  /* 0x03889039460075a7 */ /* 0x00106400080a017f */
[----:B-1----:R-:W-:Y:S05]  /*1c290*/  @!P5 NANOSLEEP.SYNCS 0x989680 ;  /* 0x009896800000d95d */ /* 0x002fea0003900000 */
[----:B------:R-:W1:Y:S02]  /*1c2a0*/  @!P5 SYNCS.PHASECHK.TRANS64 P5, [R70+URZ+0x38890], R57 ;  /* 0x038890394600d5a7 */ /* 0x000e6400080a007f */
[----:B-1----:R-:W-:Y:S05]  /*1c2b0*/  @!P5 BRA `(.L_x_4204) ;  /* 0xfffffffc00f0d947 */ /* 0x002fea000383ffff */
[----:B------:R-:W-:Y:S05]  /*1c2c0*/  BRA `(.L_x_4431) ;  /* 0xfffffe6000f47947 */ /* 0x000fea000383ffff */
.L_x_4214:
[----:B0-----:R0:W1:Y:S02]  /*1c2d0*/  SYNCS.PHASECHK.TRANS64.TRYWAIT P5, [R70+URZ+0x38890], R57 ;  /* 0x03889039460075a7 */ /* 0x00106400080a017f */
[----:B-1----:R-:W-:Y:S05]  /*1c2e0*/  @!P5 NANOSLEEP.SYNCS 0x989680 ;  /* 0x009896800000d95d */ /* 0x002fea0003900000 */
[----:B------:R-:W1:Y:S02]  /*1c2f0*/  @!P5 SYNCS.PHASECHK.TRANS64 P5, [R70+URZ+0x38890], R57 ;  /* 0x038890394600d5a7 */ /* 0x000e6400080a007f */
[----:B-1----:R-:W-:Y:S05]  /*1c300*/  @!P5 BRA `(.L_x_4214) ;  /* 0xfffffffc00f0d947 */ /* 0x002fea000383ffff */
[----:B------:R-:W-:Y:S05]  /*1c310*/  BRA `(.L_x_4432) ;  /* 0xfffffe6c00447947 */ /* 0x000fea000383ffff */
.L_x_4219:
[----:B0-----:R0:W1:Y:S02]  /*1c320*/  SYNCS.PHASECHK.TRANS64.TRYWAIT P5, [R70+URZ+0x38890], R57 ;  /* 0x03889039460075a7 */ /* 0x00106400080a017f */
[----:B-1----:R-:W-:Y:S05]  /*1c330*/  @!P5 NANOSLEEP.SYNCS 0x989680 ;  /* 0x009896800000d95d */ /* 0x002fea0003900000 */
[----:B------:R-:W1:Y:S02]  /*1c340*/  @!P5 SYNCS.PHASECHK.TRANS64 P5, [R70+URZ+0x38890], R57 ;  /* 0x038890394600d5a7 */ /* 0x000e6400080a007f */
[----:B-1----:R-:W-:Y:S05]  /*1c350*/  @!P5 BRA `(.L_x_4219) ;  /* 0xfffffffc00f0d947 */ /* 0x002fea000383ffff */
[----:B------:R-:W-:Y:S05]  /*1c360*/  BRA `(.L_x_4433) ;  /* 0xfffffe7400507947 */ /* 0x000fea000383ffff */
.L_x_4223:
[----:B----4-:R4:W0:Y:S02]  /*1c370*/  SYNCS.PHASECHK.TRANS64.TRYWAIT P5, [R70+URZ+0x388b0], R57 ;  /* 0x0388b039460075a7 */ /* 0x01082400080a017f */
[----:B0-----:R-:W-:Y:S05]  /*1c380*/  @!P5 NANOSLEEP.SYNCS 0x989680 ;  /* 0x009896800000d95d */ /* 0x001fea0003900000 */
[----:B------:R-:W0:Y:S02]  /*1c390*/  @!P5 SYNCS.PHASECHK.TRANS64 P5, [R70+URZ+0x388b0], R57 ;  /* 0x0388b0394600d5a7 */ /* 0x000e2400080a007f */
[----:B0-----:R-:W-:Y:S05]  /*1c3a0*/  @!P5 BRA `(.L_x_4223) ;  /* 0xfffffffc00f0d947 */ /* 0x001fea000383ffff */
[----:B------:R-:W-:Y:S05]  /*1c3b0*/  BRA `(.L_x_4434) ;  /* 0xfffffe7400cc7947 */ /* 0x000fea000383ffff */
.L_x_4250:
        /* <DEDUP_REMOVED lines=8> */
.L_x_4436:
[----:B------:R-:W-:Y:S05]  /*1c440*/  BSYNC B1 ;  /* 0x0000000000017941 */ /* 0x000fea0003800000 */
.L_x_4435:
[----:B------:R-:W-:Y:S05]  /*1c450*/  BRA `(.L_x_4437) ;  /* 0xfffffea800347947 */ /* 0x000fea000383ffff */
.L_x_4251:
        /* <DEDUP_REMOVED lines=8> */
.L_x_4439:
[----:B------:R-:W-:Y:S05]  /*1c4e0*/  BSYNC B1 ;  /* 0x0000000000017941 */ /* 0x000fea0003800000 */
.L_x_4438:
[----:B------:R-:W-:Y:S05]  /*1c4f0*/  BRA `(.L_x_4440) ;  /* 0xfffffea800147947 */ /* 0x000fea000383ffff */
.L_x_4252:
        /* <DEDUP_REMOVED lines=8> */
.L_x_4442:
[----:B------:R-:W-:Y:S05]  /*1c580*/  BSYNC B1 ;  /* 0x0000000000017941 */ /* 0x000fea0003800000 */
.L_x_4441:
[----:B------:R-:W-:Y:S05]  /*1c590*/  BRA `(.L_x_4443) ;  /* 0xfffffea400f47947 */ /* 0x000fea000383ffff */
.L_x_4253:
        /* <DEDUP_REMOVED lines=8> */
.L_x_4445:
[----:B------:R-:W-:Y:S05]  /*1c620*/  BSYNC B1 ;  /* 0x0000000000017941 */ /* 0x000fea0003800000 */
.L_x_4444:
[----:B------:R-:W-:Y:S05]  /*1c630*/  BRA `(.L_x_4446) ;  /* 0xfffffea400d47947 */ /* 0x000fea000383ffff */
.L_x_4254:
        /* <DEDUP_REMOVED lines=8> */
.L_x_4448:
[----:B------:R-:W-:Y:S05]  /*1c6c0*/  BSYNC B1 ;  /* 0x0000000000017941 */ /* 0x000fea0003800000 */
.L_x_4447:
[----:B------:R-:W-:Y:S05]  /*1c6d0*/  BRA `(.L_x_4449) ;  /* 0xfffffea400b47947 */ /* 0x000fea000383ffff */
.L_x_4255:
        /* <DEDUP_REMOVED lines=8> */
.L_x_4451:
[----:B------:R-:W-:Y:S05]  /*1c760*/  BSYNC B1 ;  /* 0x0000000000017941 */ /* 0x000fea0003800000 */
.L_x_4450:
[----:B------:R-:W-:Y:S05]  /*1c770*/  BRA `(.L_x_4452) ;  /* 0xfffffea400947947 */ /* 0x000fea000383ffff */
.L_x_4256:
        /* <DEDUP_REMOVED lines=8> */
.L_x_4454:
[----:B------:R-:W-:Y:S05]  /*1c800*/  BSYNC B1 ;  /* 0x0000000000017941 */ /* 0x000fea0003800000 */
.L_x_4453:
[----:B------:R-:W-:Y:S05]  /*1c810*/  BRA `(.L_x_4455) ;  /* 0xfffffea400747947 */ /* 0x000fea000383ffff */
.L_x_4257:
        /* <DEDUP_REMOVED lines=8> */
.L_x_4457:
[----:B------:R-:W-:Y:S05]  /*1c8a0*/  BSYNC B1 ;  /* 0x0000000000017941 */ /* 0x000fea0003800000 */
.L_x_4456:
[----:B------:R-:W-:Y:S05]  /*1c8b0*/  BRA `(.L_x_4458) ;  /* 0xfffffea400547947 */ /* 0x000fea000383ffff */
.L_x_4259:
[----:B0-----:R0:W1:Y:S02]  /*1c8c0*/  SYNCS.PHASECHK.TRANS64.TRYWAIT P2, [R2+URZ+0x38800], R7 ;  /* 0x03880007020075a7 */ /* 0x001064000804017f */
[----:B-1----:R-:W-:Y:S05]  /*1c8d0*/  @!P2 NANOSLEEP.SYNCS 0x989680 ;  /* 0x009896800000a95d */ /* 0x002fea0003900000 */
[----:B------:R-:W1:Y:S02]  /*1c8e0*/  @!P2 SYNCS.PHASECHK.TRANS64 P2, [R2+URZ+0x38800], R7 ;  /* 0x038800070200a5a7 */ /* 0x000e64000804007f */
[----:B-1----:R-:W-:Y:S05]  /*1c8f0*/  @!P2 BRA `(.L_x_4259) ;  /* 0xfffffffc00f0a947 */ /* 0x002fea000383ffff */
[----:B------:R-:W-:Y:S05]  /*1c900*/  BRA `(.L_x_4459) ;  /* 0xfffffea400cc7947 */ /* 0x000fea000383ffff */
.L_x_4267:
        /* <DEDUP_REMOVED lines=8> */
.L_x_4461:
[----:B------:R-:W-:Y:S05]  /*1c990*/  BSYNC B1 ;  /* 0x0000000000017941 */ /* 0x000fea0003800000 */
.L_x_4460:
[----:B------:R-:W-:Y:S05]  /*1c9a0*/  BRA `(.L_x_4462) ;  /* 0xfffffeb400a07947 */ /* 0x000fea000383ffff */
.L_x_4268:
        /* <DEDUP_REMOVED lines=8> */
.L_x_4464:
[----:B------:R-:W-:Y:S05]  /*1ca30*/  BSYNC B1 ;  /* 0x0000000000017941 */ /* 0x000fea0003800000 */
.L_x_4463:
[----:B------:R-:W-:Y:S05]  /*1ca40*/  BRA `(.L_x_4465) ;  /* 0xfffffeb400807947 */ /* 0x000fea000383ffff */
.L_x_4269:
        /* <DEDUP_REMOVED lines=8> */
.L_x_4467:
[----:B------:R-:W-:Y:S05]  /*1cad0*/  BSYNC B1 ;  /* 0x0000000000017941 */ /* 0x000fea0003800000 */
.L_x_4466:
[----:B------:R-:W-:Y:S05]  /*1cae0*/  BRA `(.L_x_4468) ;  /* 0xfffffeb400607947 */ /* 0x000fea000383ffff */
.L_x_4270:
        /* <DEDUP_REMOVED lines=8> */
.L_x_4470:
[----:B------:R-:W-:Y:S05]  /*1cb70*/  BSYNC B1 ;  /* 0x0000000000017941 */ /* 0x000fea0003800000 */
.L_x_4469:
[----:B------:R-:W-:Y:S05]  /*1cb80*/  BRA `(.L_x_4471) ;  /* 0xfffffeb400407947 */ /* 0x000fea000383ffff */
.L_x_4271:
        /* <DEDUP_REMOVED lines=8> */
.L_x_4473:
[----:B------:R-:W-:Y:S05]  /*1cc10*/  BSYNC B1 ;  /* 0x0000000000017941 */ /* 0x000fea0003800000 */
.L_x_4472:
[----:B------:R-:W-:Y:S05]  /*1cc20*/  BRA `(.L_x_4474) ;  /* 0xfffffeb400207947 */ /* 0x000fea000383ffff */
.L_x_4272:
        /* <DEDUP_REMOVED lines=8> */
.L_x_4476:
[----:B------:R-:W-:Y:S05]  /*1ccb0*/  BSYNC B1 ;  /* 0x0000000000017941 */ /* 0x000fea0003800000 */
.L_x_4475:
[----:B------:R-:W-:Y:S05]  /*1ccc0*/  BRA `(.L_x_4477) ;  /* 0xfffffeb400047947 */ /* 0x000fea000383ffff */
.L_x_4273:
        /* <DEDUP_REMOVED lines=8> */
.L_x_4479:
[----:B------:R-:W-:Y:S05]  /*1cd50*/  BSYNC B1 ;  /* 0x0000000000017941 */ /* 0x000fea0003800000 */
.L_x_4478:
[----:B------:R-:W-:Y:S05]  /*1cd60*/  BRA `(.L_x_4480) ;  /* 0xfffffeb000e87947 */ /* 0x000fea000383ffff */
.L_x_4274:
        /* <DEDUP_REMOVED lines=8> */
.L_x_4482:
[----:B------:R-:W-:Y:S05]  /*1cdf0*/  BSYNC B1 ;  /* 0x0000000000017941 */ /* 0x000fea0003800000 */
.L_x_4481:
[----:B------:R-:W-:Y:S05]  /*1ce00*/  BRA `(.L_x_4483) ;  /* 0xfffffeb000cc7947 */ /* 0x000fea000383ffff */
.L_x_4276:
[----:B0-----:R0:W1:Y:S02]  /*1ce10*/  SYNCS.PHASECHK.TRANS64.TRYWAIT P2, [R2+URZ+0x38800], R3 ;  /* 0x03880003020075a7 */ /* 0x001064000804017f */
[----:B-1----:R-:W-:Y:S05]  /*1ce20*/  @!P2 NANOSLEEP.SYNCS 0x989680 ;  /* 0x009896800000a95d */ /* 0x002fea0003900000 */
[----:B------:R-:W1:Y:S02]  /*1ce30*/  @!P2 SYNCS.PHASECHK.TRANS64 P2, [R2+URZ+0x38800], R3 ;  /* 0x038800030200a5a7 */ /* 0x000e64000804007f */
[----:B-1----:R-:W-:Y:S05]  /*1ce40*/  @!P2 BRA `(.L_x_4276) ;  /* 0xfffffffc00f0a947 */ /* 0x002fea000383ffff */
[----:B------:R-:W-:Y:S05]  /*1ce50*/  BRA `(.L_x_4484) ;  /* 0xfffffeb400287947 */ /* 0x000fea000383ffff */
.L_x_4282:
[----:B0-----:R0:W1:Y:S02]  /*1ce60*/  SYNCS.PHASECHK.TRANS64.TRYWAIT P1, [R21+URZ+0x38830], R14 ;  /* 0x0388300e150075a7 */ /* 0x001064000802017f */
[----:B-1----:R-:W-:Y:S05]  /*1ce70*/  @!P1 NANOSLEEP.SYNCS 0x989680 ;  /* 0x009896800000995d */ /* 0x002fea0003900000 */
[----:B------:R-:W1:Y:S02]  /*1ce80*/  @!P1 SYNCS.PHASECHK.TRANS64 P1, [R21+URZ+0x38830], R14 ;  /* 0x0388300e150095a7 */ /* 0x000e64000802007f */
[----:B-1----:R-:W-:Y:S05]  /*1ce90*/  @!P1 BRA `(.L_x_4282) ;  /* 0xfffffffc00f09947 */ /* 0x002fea000383ffff */
[----:B------:R-:W-:Y:S05]  /*1cea0*/  BRA `(.L_x_4281) ;  /* 0xfffffec000787947 */ /* 0x000fea000383ffff */
.L_x_4284:
[----:B-1----:R1:W2:Y:S02]  /*1ceb0*/  SYNCS.PHASECHK.TRANS64.TRYWAIT P1, [R2+URZ+0x38810], R57 ;  /* 0x03881039020075a7 */ /* 0x0022a4000802017f */
[----:B--2---:R-:W-:Y:S05]  /*1cec0*/  @!P1 NANOSLEEP.SYNCS 0x989680 ;  /* 0x009896800000995d */ /* 0x004fea0003900000 */
[----:B------:R-:W2:Y:S02]  /*1ced0*/  @!P1 SYNCS.PHASECHK.TRANS64 P1, [R2+URZ+0x38810], R57 ;  /* 0x03881039020095a7 */ /* 0x000ea4000802007f */
[----:B--2---:R-:W-:Y:S05]  /*1cee0*/  @!P1 BRA `(.L_x_4284) ;  /* 0xfffffffc00f09947 */ /* 0x004fea000383ffff */
[----:B------:R-:W-:Y:S05]  /*1cef0*/  BRA `(.L_x_4485) ;  /* 0xfffffec400287947 */ /* 0x000fea000383ffff */
.L_x_4289:
[----:B----4-:R4:W0:Y:S02]  /*1cf00*/  SYNCS.PHASECHK.TRANS64.TRYWAIT P1, [R21+URZ+0x38850], R14 ;  /* 0x0388500e150075a7 */ /* 0x010824000802017f */
[----:B0-----:R-:W-:Y:S05]  /*1cf10*/  @!P1 NANOSLEEP.SYNCS 0x989680 ;  /* 0x009896800000995d */ /* 0x001fea0003900000 */
[----:B------:R-:W0:Y:S02]  /*1cf20*/  @!P1 SYNCS.PHASECHK.TRANS64 P1, [R21+URZ+0x38850], R14 ;  /* 0x0388500e150095a7 */ /* 0x000e24000802007f */
[----:B0-----:R-:W-:Y:S05]  /*1cf30*/  @!P1 BRA `(.L_x_4289) ;  /* 0xfffffffc00f09947 */ /* 0x001fea000383ffff */
[----:B------:R-:W-:Y:S05]  /*1cf40*/  BRA `(.L_x_4288) ;  /* 0xfffffec400587947 */ /* 0x000fea000383ffff */
.L_x_4297:
[----:B-1----:R1:W2:Y:S02]  /*1cf50*/  SYNCS.PHASECHK.TRANS64.TRYWAIT P2, [R196+URZ+0x38830], R3 ;  /* 0x03883003c40075a7 */ /* 0x0022a4000804017f */
[----:B--2---:R-:W-:Y:S05]  /*1cf60*/  @!P2 NANOSLEEP.SYNCS 0x989680 ;  /* 0x009896800000a95d */ /* 0x004fea0003900000 */
[----:B------:R-:W2:Y:S02]  /*1cf70*/  @!P2 SYNCS.PHASECHK.TRANS64 P2, [R196+URZ+0x38830], R3 ;  /* 0x03883003c400a5a7 */ /* 0x000ea4000804007f */
[----:B--2---:R-:W-:Y:S05]  /*1cf80*/  @!P2 BRA `(.L_x_4297) ;  /* 0xfffffffc00f0a947 */ /* 0x004fea000383ffff */
[----:B------:R-:W-:Y:S05]  /*1cf90*/  BRA `(.L_x_4296) ;  /* 0xfffffef000507947 */ /* 0x000fea000383ffff */
.L_x_4302:
[----:B---3--:R3:W4:Y:S02]  /*1cfa0*/  SYNCS.PHASECHK.TRANS64.TRYWAIT P2, [R196+URZ+0x38850], R3 ;  /* 0x03885003c40075a7 */ /* 0x008724000804017f */
[----:B----4-:R-:W-:Y:S05]  /*1cfb0*/  @!P2 NANOSLEEP.SYNCS 0x989680 ;  /* 0x009896800000a95d */ /* 0x010fea0003900000 */
[----:B------:R-:W4:Y:S02]  /*1cfc0*/  @!P2 SYNCS.PHASECHK.TRANS64 P2, [R196+URZ+0x38850], R3 ;  /* 0x03885003c400a5a7 */ /* 0x000f24000804007f */
[----:B----4-:R-:W-:Y:S05]  /*1cfd0*/  @!P2 BRA `(.L_x_4302) ;  /* 0xfffffffc00f0a947 */ /* 0x010fea000383ffff */
[----:B------:R-:W-:Y:S05]  /*1cfe0*/  BRA `(.L_x_4301) ;  /* 0xfffffef000ec7947 */ /* 0x000fea000383ffff */
.L_x_4310:
[----:B-1----:R1:W2:Y:S02]  /*1cff0*/  SYNCS.PHASECHK.TRANS64.TRYWAIT P2, [R187+URZ+0x38830], R0 ;  /* 0x03883000bb0075a7 */ /* 0x0022a4000804017f */
[----:B--2---:R-:W-:Y:S05]  /*1d000*/  @!P2 NANOSLEEP.SYNCS 0x989680 ;  /* 0x009896800000a95d */ /* 0x004fea0003900000 */
[----:B------:R-:W2:Y:S02]  /*1d010*/  @!P2 SYNCS.PHASECHK.TRANS64 P2, [R187+URZ+0x38830], R0 ;  /* 0x03883000bb00a5a7 */ /* 0x000ea4000804007f */
[----:B--2---:R-:W-:Y:S05]  /*1d020*/  @!P2 BRA `(.L_x_4310) ;  /* 0xfffffffc00f0a947 */ /* 0x004fea000383ffff */
[----:B------:R-:W-:Y:S05]  /*1d030*/  BRA `(.L_x_4309) ;  /* 0xffffff2800107947 */ /* 0x000fea000383ffff */
.L_x_4315:
[----:B---3--:R3:W4:Y:S02]  /*1d040*/  SYNCS.PHASECHK.TRANS64.TRYWAIT P2, [R187+URZ+0x38850], R0 ;  /* 0x03885000bb0075a7 */ /* 0x008724000804017f */
[----:B----4-:R-:W-:Y:S05]  /*1d050*/  @!P2 NANOSLEEP.SYNCS 0x989680 ;  /* 0x009896800000a95d */ /* 0x010fea0003900000 */
[----:B------:R-:W4:Y:S02]  /*1d060*/  @!P2 SYNCS.PHASECHK.TRANS64 P2, [R187+URZ+0x38850], R0 ;  /* 0x03885000bb00a5a7 */ /* 0x000f24000804007f */
[----:B----4-:R-:W-:Y:S05]  /*1d070*/  @!P2 BRA `(.L_x_4315) ;  /* 0xfffffffc00f0a947 */ /* 0x010fea000383ffff */
[----:B------:R-:W-:Y:S05]  /*1d080*/  BRA `(.L_x_4314) ;  /* 0xffffff2800ac7947 */ /* 0x000fea000383ffff */
.L_x_4343:
        /* <DEDUP_REMOVED lines=11> */
.L_x_4487:
[----:B------:R-:W-:Y:S05]  /*1d140*/  BSYNC B1 ;  /* 0x0000000000017941 */ /* 0x000fea0003800000 */
.L_x_4486:
[----:B------:R-:W-:Y:S05]  /*1d150*/  BRA `(.L_x_4488) ;  /* 0xffffff9c008c7947 */ /* 0x000fea000383ffff */
.L_x_4344:
[----:B------:R-:W-:Y:S01]  /*1d160*/  BSSY B1, `(.L_x_4489) ;  /* 0x0000006000017945 */ /* 0x000fe20003800000 */
[----:B------:R-:W-:-:S07]  /*1d170*/  IMAD.MOV.U32 R15, RZ, RZ, -0x1 ;  /* 0xffffffffff0f7424 */ /* 0x000fce00078e00ff */
[----:B------:R-:W-:Y:S05]  /*1d180*/  WARPSYNC.COLLECTIVE R15, `(.L_x_4490) ;  /* 0x000000000f0c7348 */ /* 0x000fea0003c00000 */
[----:B------:R-:W-:Y:S02]  /*1d190*/  ELECT P6, UR62, PT ;  /* 0x00000000003e782f */ /* 0x000fe400038c0000 */
[----:B------:R-:W-:Y:S01]  /*1d1a0*/  MOV R14, UR62 ;  /* 0x0000003e000e7c02 */ /* 0x000fe20008000f00 */
[----:B------:R-:W-:Y:S10]  /*1d1b0*/  ENDCOLLECTIVE ;  /* 0x000000000000791b */ /* 0x000ff40003800000 */
.L_x_4490:
[----:B------:R-:W-:Y:S05]  /*1d1c0*/  BSYNC B1 ;  /* 0x0000000000017941 */ /* 0x000fea0003800000 */
.L_x_4489:
[----:B------:R-:W-:Y:S05]  /*1d1d0*/  BRA `(.L_x_4491) ;  /* 0xffffff9c00787947 */ /* 0x000fea000383ffff */
.L_x_4345:
[----:B0-----:R0:W1:Y:S02]  /*1d1e0*/  SYNCS.PHASECHK.TRANS64.TRYWAIT P0, [R9+URZ+0x38820], R5 ;  /* 0x03882005090075a7 */ /* 0x001064000800017f */
[----:B-1----:R-:W-:Y:S05]  /*1d1f0*/  @!P0 NANOSLEEP.SYNCS 0x989680 ;  /* 0x009896800000895d */ /* 0x002fea0003900000 */
[----:B------:R-:W1:Y:S02]  /*1d200*/  @!P0 SYNCS.PHASECHK.TRANS64 P0, [R9+URZ+0x38820], R5 ;  /* 0x03882005090085a7 */ /* 0x000e64000800007f */
[----:B-1----:R-:W-:Y:S05]  /*1d210*/  @!P0 BRA `(.L_x_4345) ;  /* 0xfffffffc00f08947 */ /* 0x002fea000383ffff */
[----:B------:R-:W-:Y:S05]  /*1d220*/  BRA `(.L_x_4492) ;  /* 0xffffff9c00907947 */ /* 0x000fea000383ffff */
.L_x_4348:
[----:B0-----:R0:W1:Y:S02]  /*1d230*/  SYNCS.PHASECHK.TRANS64.TRYWAIT P0, [R5+URZ+0x388a0], R7 ;  /* 0x0388a007050075a7 */ /* 0x001064000800017f */
[----:B-1----:R-:W-:Y:S05]  /*1d240*/  @!P0 NANOSLEEP.SYNCS 0x989680 ;  /* 0x009896800000895d */ /* 0x002fea0003900000 */
[----:B------:R-:W1:Y:S02]  /*1d250*/  @!P0 SYNCS.PHASECHK.TRANS64 P0, [R5+URZ+0x388a0], R7 ;  /* 0x0388a007050085a7 */ /* 0x000e64000800007f */
[----:B-1----:R-:W-:Y:S05]  /*1d260*/  @!P0 BRA `(.L_x_4348) ;  /* 0xfffffffc00f08947 */ /* 0x002fea000383ffff */
[----:B------:R-:W-:Y:S05]  /*1d270*/  BRA `(.L_x_4493) ;  /* 0xffffff9c009c7947 */ /* 0x000fea000383ffff */
.L_x_4350:
[----:B-1----:R1:W2:Y:S02]  /*1d280*/  SYNCS.PHASECHK.TRANS64.TRYWAIT P0, [R5+URZ+0x388c0], R7 ;  /* 0x0388c007050075a7 */ /* 0x0022a4000800017f */
[----:B--2---:R-:W-:Y:S05]  /*1d290*/  @!P0 NANOSLEEP.SYNCS 0x989680 ;  /* 0x009896800000895d */ /* 0x004fea0003900000 */
[----:B------:R-:W2:Y:S02]  /*1d2a0*/  @!P0 SYNCS.PHASECHK.TRANS64 P0, [R5+URZ+0x388c0], R7 ;  /* 0x0388c007050085a7 */ /* 0x000ea4000800007f */
[----:B--2---:R-:W-:Y:S05]  /*1d2b0*/  @!P0 BRA `(.L_x_4350) ;  /* 0xfffffffc00f08947 */ /* 0x004fea000383ffff */
[----:B------:R-:W-:Y:S05]  /*1d2c0*/  BRA `(.L_x_4494) ;  /* 0xffffffa000047947 */ /* 0x000fea000383ffff */
.L_x_4354:
[----:B0-----:R0:W1:Y:S02]  /*1d2d0*/  SYNCS.PHASECHK.TRANS64.TRYWAIT P0, [R6+URZ+0x388a0], R7 ;  /* 0x0388a007060075a7 */ /* 0x001064000800017f */
[----:B-1----:R-:W-:Y:S05]  /*1d2e0*/  @!P0 NANOSLEEP.SYNCS 0x989680 ;  /* 0x009896800000895d */ /* 0x002fea0003900000 */
[----:B------:R-:W1:Y:S02]  /*1d2f0*/  @!P0 SYNCS.PHASECHK.TRANS64 P0, [R6+URZ+0x388a0], R7 ;  /* 0x0388a007060085a7 */ /* 0x000e64000800007f */
[----:B-1----:R-:W-:Y:S05]  /*1d300*/  @!P0 BRA `(.L_x_4354) ;  /* 0xfffffffc00f08947 */ /* 0x002fea000383ffff */
[----:B------:R-:W-:Y:S05]  /*1d310*/  BRA `(.L_x_4495) ;  /* 0xffffffa400487947 */ /* 0x000fea000383ffff */
.L_x_4356:
[----:B-1----:R1:W2:Y:S02]  /*1d320*/  SYNCS.PHASECHK.TRANS64.TRYWAIT P1, [R6+URZ+0x388c0], R7 ;  /* 0x0388c007060075a7 */ /* 0x0022a4000802017f */
[----:B--2---:R-:W-:Y:S05]  /*1d330*/  @!P1 NANOSLEEP.SYNCS 0x989680 ;  /* 0x009896800000995d */ /* 0x004fea0003900000 */
[----:B------:R-:W2:Y:S02]  /*1d340*/  @!P1 SYNCS.PHASECHK.TRANS64 P1, [R6+URZ+0x388c0], R7 ;  /* 0x0388c007060095a7 */ /* 0x000ea4000802007f */
[----:B--2---:R-:W-:Y:S05]  /*1d350*/  @!P1 BRA `(.L_x_4356) ;  /* 0xfffffffc00f09947 */ /* 0x004fea000383ffff */
[----:B------:R-:W-:Y:S05]  /*1d360*/  BRA `(.L_x_4496) ;  /* 0xffffffa400a87947 */ /* 0x000fea000383ffff */
.L_x_4366:
        /* <DEDUP_REMOVED lines=11> */
.L_x_4498:
[----:B------:R-:W-:Y:S05]  /*1d420*/  BSYNC B0 ;  /* 0x0000000000007941 */ /* 0x000fea0003800000 */
.L_x_4497:
[----:B------:R-:W-:Y:S05]  /*1d430*/  BRA `(.L_x_4499) ;  /* 0xffffffb000bc7947 */ /* 0x000fea000383ffff */
.L_x_4367:
[----:B------:R-:W-:Y:S01]  /*1d440*/  BSSY B0, `(.L_x_4500) ;  /* 0x0000006000007945 */ /* 0x000fe20003800000 */
[----:B------:R-:W-:-:S07]  /*1d450*/  IMAD.MOV.U32 R15, RZ, RZ, -0x1 ;  /* 0xffffffffff0f7424 */ /* 0x000fce00078e00ff */
[----:B------:R-:W-:Y:S05]  /*1d460*/  WARPSYNC.COLLECTIVE R15, `(.L_x_4501) ;  /* 0x000000000f0c7348 */ /* 0x000fea0003c00000 */
[----:B------:R-:W-:Y:S02]  /*1d470*/  ELECT P6, UR62, PT ;  /* 0x00000000003e782f */ /* 0x000fe400038c0000 */
[----:B------:R-:W-:Y:S01]  /*1d480*/  MOV R14, UR62 ;  /* 0x0000003e000e7c02 */ /* 0x000fe20008000f00 */
[----:B------:R-:W-:Y:S10]  /*1d490*/  ENDCOLLECTIVE ;  /* 0x000000000000791b */ /* 0x000ff40003800000 */
.L_x_4501:
[----:B------:R-:W-:Y:S05]  /*1d4a0*/  BSYNC B0 ;  /* 0x0000000000007941 */ /* 0x000fea0003800000 */
.L_x_4500:
[----:B------:R-:W-:Y:S05]  /*1d4b0*/  BRA `(.L_x_4502) ;  /* 0xffffffb000ac7947 */ /* 0x000fea000383ffff */
.L_x_4370:
[----:B0-----:R0:W1:Y:S02]  /*1d4c0*/  SYNCS.PHASECHK.TRANS64.TRYWAIT P0, [R9+URZ+0x38840], R10 ;  /* 0x0388400a090075a7 */ /* 0x001064000800017f */
[----:B-1----:R-:W-:Y:S05]  /*1d4d0*/  @!P0 NANOSLEEP.SYNCS 0x989680 ;  /* 0x009896800000895d */ /* 0x002fea0003900000 */
[----:B------:R-:W1:Y:S02]  /*1d4e0*/  @!P0 SYNCS.PHASECHK.TRANS64 P0, [R9+URZ+0x38840], R10 ;  /* 0x0388400a090085a7 */ /* 0x000e64000800007f */
[----:B-1----:R-:W-:Y:S05]  /*1d4f0*/  @!P0 BRA `(.L_x_4370) ;  /* 0xfffffffc00f08947 */ /* 0x002fea000383ffff */
[----:B------:R-:W-:Y:S05]  /*1d500*/  BRA `(.L_x_4503) ;  /* 0xffffffb400147947 */ /* 0x000fea000383ffff */
.L_x_4374:
        /* <DEDUP_REMOVED lines=8> */
.L_x_4377:
[----:B0-----:R0:W1:Y:S02]  /*1d590*/  SYNCS.PHASECHK.TRANS64.TRYWAIT P0, [R5+URZ+0x38860], R9 ;  /* 0x03886009050075a7 */ /* 0x001064000800017f */
[----:B-1----:R-:W-:Y:S05]  /*1d5a0*/  @!P0 NANOSLEEP.SYNCS 0x989680 ;  /* 0x009896800000895d */ /* 0x002fea0003900000 */
[----:B------:R-:W1:Y:S02]  /*1d5b0*/  @!P0 SYNCS.PHASECHK.TRANS64 P0, [R5+URZ+0x38860], R9 ;  /* 0x03886009050085a7 */ /* 0x000e64000800007f */
[----:B-1----:R-:W-:Y:S05]  /*1d5c0*/  @!P0 BRA `(.L_x_4377) ;  /* 0xfffffffc00f08947 */ /* 0x002fea000383ffff */
[----:B------:R-:W-:Y:S05]  /*1d5d0*/  BRA `(.L_x_4505) ;  /* 0xffffffbc000c7947 */ /* 0x000fea000383ffff */
.L_x_4386:
[----:B-1----:R1:W2:Y:S02]  /*1d5e0*/  SYNCS.PHASECHK.TRANS64.TRYWAIT P0, [R2+URZ+0x38840], R3 ;  /* 0x03884003020075a7 */ /* 0x0022a4000800017f */
[----:B--2---:R-:W-:Y:S05]  /*1d5f0*/  @!P0 NANOSLEEP.SYNCS 0x989680 ;  /* 0x009896800000895d */ /* 0x004fea0003900000 */
[----:B------:R-:W2:Y:S02]  /*1d600*/  @!P0 SYNCS.PHASECHK.TRANS64 P0, [R2+URZ+0x38840], R3 ;  /* 0x03884003020085a7 */ /* 0x000ea4000800007f */
[----:B--2---:R-:W-:Y:S05]  /*1d610*/  @!P0 BRA `(.L_x_4386) ;  /* 0xfffffffc00f08947 */ /* 0x004fea000383ffff */
[----:B------:R-:W-:Y:S05]  /*1d620*/  BRA `(.L_x_4506) ;  /* 0xffffffc000d87947 */ /* 0x000fea000383ffff */
.L_x_4388:
[----:B0-----:R0:W2:Y:S02]  /*1d630*/  SYNCS.PHASECHK.TRANS64.TRYWAIT P0, [R2+URZ+0x38860], R3 ;  /* 0x03886003020075a7 */ /* 0x0010a4000800017f */
[----:B--2---:R-:W-:Y:S05]  /*1d640*/  @!P0 NANOSLEEP.SYNCS 0x989680 ;  /* 0x009896800000895d */ /* 0x004fea0003900000 */
[----:B------:R-:W2:Y:S02]  /*1d650*/  @!P0 SYNCS.PHASECHK.TRANS64 P0, [R2+URZ+0x38860], R3 ;  /* 0x03886003020085a7 */ /* 0x000ea4000800007f */
[----:B--2---:R-:W-:Y:S05]  /*1d660*/  @!P0 BRA `(.L_x_4388) ;  /* 0xfffffffc00f08947 */ /* 0x004fea000383ffff */
[----:B------:R-:W-:Y:S05]  /*1d670*/  BRA `(.L_x_4507) ;  /* 0xffffffc4004c7947 */ /* 0x000fea000383ffff */
.L_x_4393:
[----:B--2---:R2:W3:Y:S02]  /*1d680*/  SYNCS.PHASECHK.TRANS64.TRYWAIT P0, [R2+URZ+0x38840], R3 ;  /* 0x03884003020075a7 */ /* 0x0044e4000800017f */
[----:B---3--:R-:W-:Y:S05]  /*1d690*/  @!P0 NANOSLEEP.SYNCS 0x989680 ;  /* 0x009896800000895d */ /* 0x008fea0003900000 */
[----:B------:R-:W3:Y:S02]  /*1d6a0*/  @!P0 SYNCS.PHASECHK.TRANS64 P0, [R2+URZ+0x38840], R3 ;  /* 0x03884003020085a7 */ /* 0x000ee4000800007f */
[----:B---3--:R-:W-:Y:S05]  /*1d6b0*/  @!P0 BRA `(.L_x_4393) ;  /* 0xfffffffc00f08947 */ /* 0x008fea000383ffff */
[----:B------:R-:W-:Y:S05]  /*1d6c0*/  BRA `(.L_x_4508) ;  /* 0xffffffc800e07947 */ /* 0x000fea000383ffff */
.L_x_4395:
[----:B0-----:R0:W1:Y:S02]  /*1d6d0*/  SYNCS.PHASECHK.TRANS64.TRYWAIT P1, [R2+URZ+0x38860], R3 ;  /* 0x03886003020075a7 */ /* 0x001064000802017f */
[----:B-1----:R-:W-:Y:S05]  /*1d6e0*/  @!P1 NANOSLEEP.SYNCS 0x989680 ;  /* 0x009896800000995d */ /* 0x002fea0003900000 */
[----:B------:R-:W1:Y:S02]  /*1d6f0*/  @!P1 SYNCS.PHASECHK.TRANS64 P1, [R2+URZ+0x38860], R3 ;  /* 0x03886003020095a7 */ /* 0x000e64000802007f */
[----:B-1----:R-:W-:Y:S05]  /*1d700*/  @!P1 BRA `(.L_x_4395) ;  /* 0xfffffffc00f09947 */ /* 0x002fea000383ffff */
[----:B------:R-:W-:Y:S05]  /*1d710*/  BRA `(.L_x_4509) ;  /* 0xffffffcc00507947 */ /* 0x000fea000383ffff */
.L_x_4400:
[----:B--2---:R2:W3:Y:S02]  /*1d720*/  SYNCS.PHASECHK.TRANS64.TRYWAIT P0, [R2+URZ+0x38840], R3 ;  /* 0x03884003020075a7 */ /* 0x0044e4000800017f */
[----:B---3--:R-:W-:Y:S05]  /*1d730*/  @!P0 NANOSLEEP.SYNCS 0x989680 ;  /* 0x009896800000895d */ /* 0x008fea0003900000 */
[----:B------:R-:W3:Y:S02]  /*1d740*/  @!P0 SYNCS.PHASECHK.TRANS64 P0, [R2+URZ+0x38840], R3 ;  /* 0x03884003020085a7 */ /* 0x000ee4000800007f */
[----:B---3--:R-:W-:Y:S05]  /*1d750*/  @!P0 BRA `(.L_x_4400) ;  /* 0xfffffffc00f08947 */ /* 0x008fea000383ffff */
[----:B------:R-:W-:Y:S05]  /*1d760*/  BRA `(.L_x_4510) ;  /* 0xffffffd000c87947 */ /* 0x000fea000383ffff */
.L_x_4402:
[----:B0-----:R0:W1:Y:S02]  /*1d770*/  SYNCS.PHASECHK.TRANS64.TRYWAIT P1, [R2+URZ+0x38860], R3 ;  /* 0x03886003020075a7 */ /* 0x001064000802017f */
[----:B-1----:R-:W-:Y:S05]  /*1d780*/  @!P1 NANOSLEEP.SYNCS 0x989680 ;  /* 0x009896800000995d */ /* 0x002fea0003900000 */
[----:B------:R-:W1:Y:S02]  /*1d790*/  @!P1 SYNCS.PHASECHK.TRANS64 P1, [R2+URZ+0x38860], R3 ;  /* 0x03886003020095a7 */ /* 0x000e64000802007f */
[----:B-1----:R-:W-:Y:S05]  /*1d7a0*/  @!P1 BRA `(.L_x_4402) ;  /* 0xfffffffc00f09947 */ /* 0x002fea000383ffff */
[----:B------:R-:W-:Y:S05]  /*1d7b0*/  BRA `(.L_x_4511) ;  /* 0xffffffd4003c7947 */ /* 0x000fea000383ffff */
.L_x_4407:
[----:B------:R-:W-:Y:S01]  /*1d7c0*/  BSSY B0, `(.L_x_4512) ;  /* 0x0000008000007945 */ /* 0x000fe20003800000 */
[----:B0-----:R-:W-:Y:S01]  /*1d7d0*/  IMAD.MOV.U32 R13, RZ, RZ, R16 ;  /* 0x000000ffff0d7224 */ /* 0x001fe200078e0010 */
[----:B------:R-:W-:Y:S01]  /*1d7e0*/  MOV R15, 0xffffffff ;  /* 0xffffffff000f7802 */ /* 0x000fe20000000f00 */
[----:B------:R-:W-:Y:S02]  /*1d7f0*/  IMAD.MOV.U32 R12, RZ, RZ, RZ ;  /* 0x000000ffff0c7224 */ /* 0x000fe400078e00ff */
[----:B------:R-:W-:-:S07]  /*1d800*/  IMAD.MOV.U32 R11, RZ, RZ, 0x1f ;  /* 0x0000001fff0b7424 */ /* 0x000fce00078e00ff */
[----:B-1----:R-:W-:Y:S05]  /*1d810*/  WARPSYNC.COLLECTIVE R15, `(.L_x_4513) ;  /* 0x000000000f087348 */ /* 0x002fea0003c00000 */
[----:B------:R0:W2:Y:S02]  /*1d820*/  SHFL.IDX P6, R14, R13, R12, R11 ;  /* 0x0000000c0d0e7389 */ /* 0x0000a400000c000b */
[----:B012---:R-:W-:Y:S01]  /*1d830*/  ENDCOLLECTIVE ;  /* 0x000000000000791b */ /* 0x007fe20003800000 */
.L_x_4513:
[----:B------:R-:W-:Y:S05]  /*1d840*/  BSYNC B0 ;  /* 0x0000000000007941 */ /* 0x000fea0003800000 */
.L_x_4512:
        /* <DEDUP_REMOVED lines=8> */
.L_x_4514:
[----:B------:R-:W-:Y:S01]  /*1d8d0*/  MOV R16, R14 ;  /* 0x0000000e00107202 */ /* 0x000fe20000000f00 */
[----:B------:R-:W-:Y:S06]  /*1d8e0*/  BRA `(.L_x_4515) ;  /* 0xffffffd800887947 */ /* 0x000fec000383ffff */
.L_x_4410:
        /* <DEDUP_REMOVED lines=8> */
.L_x_4517:
[----:B------:R-:W-:Y:S05]  /*1d970*/  BSYNC B0 ;  /* 0x0000000000007941 */ /* 0x000fea0003800000 */
.L_x_4516:
        /* <DEDUP_REMOVED lines=10> */
.L_x_4518:
        /* <DEDUP_REMOVED lines=8> */
.L_x_4519:
        /* <DEDUP_REMOVED lines=8> */
.L_x_4520:
        /* <DEDUP_REMOVED lines=8> */
.L_x_4521:
        /* <DEDUP_REMOVED lines=8> */
.L_x_4522:
[----:B------:R-:W-:Y:S05]  /*1dc20*/  BRA `(.L_x_4523) ;  /* 0xffffffd8004c7947 */ /* 0x000fea000383ffff */
.L_x_4415:
[----:B------:R-:W-:Y:S01]  /*1dc30*/  BSSY B0, `(.L_x_4524) ;  /* 0x0000008000007945 */ /* 0x000fe20003800000 */
[----:B-----5:R-:W-:Y:S01]  /*1dc40*/  IMAD.MOV.U32 R13, RZ, RZ, R17 ;  /* 0x000000ffff0d7224 */ /* 0x020fe200078e0011 */
[----:B------:R-:W-:Y:S01]  /*1dc50*/  MOV R11, RZ ;  /* 0x000000ff000b7202 */ /* 0x000fe20000000f00 */
[----:B------:R-:W-:Y:S02]  /*1dc60*/  IMAD.MOV.U32 R12, RZ, RZ, 0x1 ;  /* 0x00000001ff0c7424 */ /* 0x000fe400078e00ff */
[----:B------:R-:W-:-:S07]  /*1dc70*/  IMAD.MOV.U32 R15, RZ, RZ, -0x1 ;  /* 0xffffffffff0f7424 */ /* 0x000fce00078e00ff */
[----:B0-----:R-:W-:Y:S05]  /*1dc80*/  WARPSYNC.COLLECTIVE R15, `(.L_x_4525) ;  /* 0x000000000f087348 */ /* 0x001fea0003c00000 */
[----:B------:R1:W2:Y:S02]  /*1dc90*/  SHFL.UP P6, R14, R13, R12, R11 ;  /* 0x0400000c0d0e7389 */ /* 0x0002a400000c000b */
[----:B012---:R-:W-:Y:S01]  /*1dca0*/  ENDCOLLECTIVE ;  /* 0x000000000000791b */ /* 0x007fe20003800000 */
.L_x_4525:
[----:B------:R-:W-:Y:S05]  /*1dcb0*/  BSYNC B0 ;  /* 0x0000000000007941 */ /* 0x000fea0003800000 */
.L_x_4524:
        /* <DEDUP_REMOVED lines=10> */
.L_x_4526:
        /* <DEDUP_REMOVED lines=8> */
.L_x_4527:
        /* <DEDUP_REMOVED lines=8> */
.L_x_4528:
        /* <DEDUP_REMOVED lines=8> */
.L_x_4529:
        /* <DEDUP_REMOVED lines=8> */
.L_x_4530:
[----:B------:R-:W-:Y:S05]  /*1df60*/  BRA `(.L_x_4531) ;  /* 0xffffffd800307947 */ /* 0x000fea000383ffff */
.L_x_4417:
[----:B------:R-:W-:Y:S01]  /*1df70*/  BSSY B0, `(.L_x_4532) ;  /* 0x0000006000007945 */ /* 0x000fe20003800000 */
[----:B------:R-:W-:Y:S01]  /*1df80*/  PLOP3.LUT P6, PT, P6, PT, PT, 0x8, 0x0 ;  /* 0x000000000000781c */ /* 0x000fe200037ce170 */
[----:B------:R-:W-:-:S12]  /*1df90*/  IMAD.MOV.U32 R15, RZ, RZ, -0x1 ;  /* 0xffffffffff0f7424 */ /* 0x000fd800078e00ff */
[----:B0-----:R-:W-:Y:S05]  /*1dfa0*/  WARPSYNC.COLLECTIVE R15, `(.L_x_4533) ;  /* 0x000000000f087348 */ /* 0x001fea0003c00000 */
[----:B------:R-:W-:Y:S01]  /*1dfb0*/  VOTE.ANY R14, PT, P6 ;  /* 0x00000000000e7806 */ /* 0x000fe200030e0100 */
[----:B0-----:R-:W-:Y:S06]  /*1dfc0*/  ENDCOLLECTIVE ;  /* 0x000000000000791b */ /* 0x001fec0003800000 */
.L_x_4533:
[----:B------:R-:W-:Y:S05]  /*1dfd0*/  BSYNC B0 ;  /* 0x0000000000007941 */ /* 0x000fea0003800000 */
.L_x_4532:
        /* <DEDUP_REMOVED lines=9> */
.L_x_4534:
[----:B------:R-:W-:Y:S01]  /*1e070*/  IMAD.MOV.U32 R17, RZ, RZ, R14 ;  /* 0x000000ffff117224 */ /* 0x000fe200078e000e */
[----:B------:R-:W-:Y:S06]  /*1e080*/  BRA `(.L_x_4535) ;  /* 0xffffffd800207947 */ /* 0x000fec000383ffff */
.L_x_4419:
[----:B------:R-:W-:Y:S01]  /*1e090*/  BSSY B0, `(.L_x_4536) ;  /* 0x0000007000007945 */ /* 0x000fe20003800000 */
[----:B------:R-:W-:Y:S02]  /*1e0a0*/  IMAD.MOV.U32 R13, RZ, RZ, R2 ;  /* 0x000000ffff0d7224 */ /* 0x000fe400078e0002 */
[----:B------:R-:W-:Y:S02]  /*1e0b0*/  IMAD.MOV.U32 R11, RZ, RZ, 0x1f ;  /* 0x0000001fff0b7424 */ /* 0x000fe400078e00ff */
[----:B------:R-:W-:-:S07]  /*1e0c0*/  IMAD.MOV.U32 R15, RZ, RZ, -0x1 ;  /* 0xffffffffff0f7424 */ /* 0x000fce00078e00ff */
[----:B012---:R-:W-:Y:S05]  /*1e0d0*/  WARPSYNC.COLLECTIVE R15, `(.L_x_4537) ;  /* 0x000000000f087348 */ /* 0x007fea0003c00000 */
[----:B------:R3:W4:Y:S02]  /*1e0e0*/  SHFL.IDX P6, R14, R13, R12, R11 ;  /* 0x0000000c0d0e7389 */ /* 0x00072400000c000b */
[----:B01234-:R-:W-:Y:S01]  /*1e0f0*/  ENDCOLLECTIVE ;  /* 0x000000000000791b */ /* 0x01ffe20003800000 */
.L_x_4537:
[----:B------:R-:W-:Y:S05]  /*1e100*/  BSYNC B0 ;  /* 0x0000000000007941 */ /* 0x000fea0003800000 */
.L_x_4536:
[----:B------:R-:W-:Y:S01]  /*1e110*/  IMAD.MOV.U32 R7, RZ, RZ, R14 ;  /* 0x000000ffff077224 */ /* 0x000fe200078e000e */
[----:B------:R-:W-:Y:S06]  /*1e120*/  BRA `(.L_x_4418) ;  /* 0xffffffd800147947 */ /* 0x000fec000383ffff */
.L_x_4422:
[----:B-1----:R1:W2:Y:S02]  /*1e130*/  SYNCS.PHASECHK.TRANS64.TRYWAIT P0, [R0+URZ+0x38820], R3 ;  /* 0x03882003000075a7 */ /* 0x0022a4000800017f */
[----:B--2---:R-:W-:Y:S05]  /*1e140*/  @!P0 NANOSLEEP.SYNCS 0x989680 ;  /* 0x009896800000895d */ /* 0x004fea0003900000 */
[----:B------:R-:W2:Y:S02]  /*1e150*/  @!P0 SYNCS.PHASECHK.TRANS64 P0, [R0+URZ+0x38820], R3 ;  /* 0x03882003000085a7 */ /* 0x000ea4000800007f */
[----:B--2---:R-:W-:Y:S05]  /*1e160*/  @!P0 BRA `(.L_x_4422) ;  /* 0xfffffffc00f08947 */ /* 0x004fea000383ffff */
[----:B------:R-:W-:Y:S05]  /*1e170*/  BRA `(.L_x_4538) ;  /* 0xffffffdc00847947 */ /* 0x000fea000383ffff */
.L_x_4423:
        /* <DEDUP_REMOVED lines=11> */
.L_x_4540:
[----:B------:R-:W-:Y:S05]  /*1e230*/  BSYNC B0 ;  /* 0x0000000000007941 */ /* 0x000fea0003800000 */
.L_x_4539:
[----:B------:R-:W-:Y:S05]  /*1e240*/  BRA `(.L_x_4541) ;  /* 0xffffffdc00687947 */ /* 0x000fea000383ffff */
.L_x_4424:
[----:B------:R-:W-:Y:S01]  /*1e250*/  BSSY B0, `(.L_x_4542) ;  /* 0x0000006000007945 */ /* 0x000fe20003800000 */
[----:B------:R-:W-:-:S07]  /*1e260*/  IMAD.MOV.U32 R15, RZ, RZ, -0x1 ;  /* 0xffffffffff0f7424 */ /* 0x000fce00078e00ff */
[----:B012---:R-:W-:Y:S05]  /*1e270*/  WARPSYNC.COLLECTIVE R15, `(.L_x_4543) ;  /* 0x000000000f0c7348 */ /* 0x007fea0003c00000 */
[----:B------:R-:W-:Y:S02]  /*1e280*/  ELECT P6, UR62, PT ;  /* 0x00000000003e782f */ /* 0x000fe400038c0000 */
[----:B------:R-:W-:Y:S01]  /*1e290*/  MOV R14, UR62 ;  /* 0x0000003e000e7c02 */ /* 0x000fe20008000f00 */
[----:B012---:R-:W-:Y:S10]  /*1e2a0*/  ENDCOLLECTIVE ;  /* 0x000000000000791b */ /* 0x007ff40003800000 */
.L_x_4543:
[----:B------:R-:W-:Y:S05]  /*1e2b0*/  BSYNC B0 ;  /* 0x0000000000007941 */ /* 0x000fea0003800000 */
.L_x_4542:
[----:B------:R-:W-:Y:S05]  /*1e2c0*/  BRA `(.L_x_4544) ;  /* 0xffffffdc005c7947 */ /* 0x000fea000383ffff */
.L_x_4426:
[----:B-1----:R1:W2:Y:S02]  /*1e2d0*/  SYNCS.PHASECHK.TRANS64.TRYWAIT P0, [R6+URZ], R5 ;  /* 0x00000005060075a7 */ /* 0x0022a4000800017f */
[----:B--2---:R-:W-:Y:S05]  /*1e2e0*/  @!P0 NANOSLEEP.SYNCS 0x989680 ;  /* 0x009896800000895d */ /* 0x004fea0003900000 */
[----:B------:R-:W2:Y:S02]  /*1e2f0*/  @!P0 SYNCS.PHASECHK.TRANS64 P0, [R6+URZ], R5 ;  /* 0x00000005060085a7 */ /* 0x000ea4000800007f */
[----:B--2---:R-:W-:Y:S05]  /*1e300*/  @!P0 BRA `(.L_x_4426) ;  /* 0xfffffffc00f08947 */ /* 0x004fea000383ffff */
[----:B------:R-:W-:Y:S05]  /*1e310*/  BRA `(.L_x_4545) ;  /* 0xffffffdc00987947 */ /* 0x000fea000383ffff */
.L_x_4427:
[----:B--2---:R2:W3:Y:S02]  /*1e320*/  SYNCS.PHASECHK.TRANS64.TRYWAIT P0, [R7+URZ], R2 ;  /* 0x00000002070075a7 */ /* 0x0044e4000800017f */
[----:B---3--:R-:W-:Y:S05]  /*1e330*/  @!P0 NANOSLEEP.SYNCS 0x989680 ;  /* 0x009896800000895d */ /* 0x008fea0003900000 */
[----:B------:R-:W3:Y:S02]  /*1e340*/  @!P0 SYNCS.PHASECHK.TRANS64 P0, [R7+URZ], R2 ;  /* 0x00000002070085a7 */ /* 0x000ee4000800007f */
[----:B---3--:R-:W-:Y:S05]  /*1e350*/  @!P0 BRA `(.L_x_4427) ;  /* 0xfffffffc00f08947 */ /* 0x008fea000383ffff */
[----:B------:R-:W-:Y:S05]  /*1e360*/  BRA `(.L_x_4546) ;  /* 0xffffffdc008c7947 */ /* 0x000fea000383ffff */
.L_x_4429:
[----:B---3--:R3:W4:Y:S02]  /*1e370*/  SYNCS.PHASECHK.TRANS64.TRYWAIT P0, [R4+URZ], R5 ;  /* 0x00000005040075a7 */ /* 0x008724000800017f */
[----:B----4-:R-:W-:Y:S05]  /*1e380*/  @!P0 NANOSLEEP.SYNCS 0x989680 ;  /* 0x009896800000895d */ /* 0x010fea0003900000 */
[----:B------:R-:W4:Y:S02]  /*1e390*/  @!P0 SYNCS.PHASECHK.TRANS64 P0, [R4+URZ], R5 ;  /* 0x00000005040085a7 */ /* 0x000f24000800007f */
[----:B----4-:R-:W-:Y:S05]  /*1e3a0*/  @!P0 BRA `(.L_x_4429) ;  /* 0xfffffffc00f08947 */ /* 0x010fea000383ffff */
[----:B------:R-:W-:Y:S05]  /*1e3b0*/  BRA `(.L_x_4547) ;  /* 0xffffffdc00947947 */ /* 0x000fea000383ffff */
.L_x_4548:
        /* <DEDUP_REMOVED lines=12> */
.L_x_4566:


//--------------------- .nv.global.init           --------------------------
	.section	.nv.global.init,"aw",@progbits
.nv.global.init:
	.type		$str$20,@object
	.size		$str$20,($str$21 - $str$20)
$str$20:
        /*0000*/ 	.byte	0x28, 0x61, 0x64, 0x64, 0x72, 0x65, 0x73, 0x73, 0x20, 0x26, 0x20, 0x6d, 0x61, 0x73, 0x6b, 0x29
        /*0010*/ 	.byte	0x20, 0x3d, 0x3d, 0x20, 0x30, 0x00
	.type		$str$21,@object
	.size		$str$21,(__unnamed_5 - $str$21)
$str$21:
        /*0016*/ 	.byte	0x2f, 0x74, 0x6d, 0x70, 0x2f, 0x6f, 0x73, 0x73, 0x5f, 0x6b, 0x65, 0x72, 0x6e, 0x65, 0x6c, 0x73
        /*0026*/ 	.byte	0x5f, 0x73, 0x72, 0x63, 0x2f, 0x66, 0x6c, 0x61, 0x73, 0x68, 0x5f, 0x61, 0x74, 0x74, 0x65, 0x6e
        /*0036*/ 	.byte	0x74, 0x69, 0x6f, 0x6e, 0x2f, 0x63, 0x73, 0x72, 0x63, 0x2f, 0x63, 0x75, 0x74, 0x6c, 0x61, 0x73
        /*0046*/ 	.byte	0x73, 0x2f, 0x69, 0x6e, 0x63, 0x6c, 0x75, 0x64, 0x65, 0x2f, 0x63, 0x75, 0x74, 0x65, 0x2f, 0x70
        /*0056*/ 	.byte	0x6f, 0x69, 0x6e, 0x74, 0x65, 0x72, 0x5f, 0x66, 0x6c, 0x61, 0x67, 0x67, 0x65, 0x64, 0x2e, 0x68
        /*0066*/ 	.byte	0x70, 0x70, 0x00
	.type		__unnamed_5,@object
	.size		__unnamed_5,(__unnamed_4 - __unnamed_5)
__unnamed_5:
        /* <DEDUP_REMOVED lines=24> */
	.type		__unnamed_4,@object
	.size		__unnamed_4,(__unnamed_1 - __unnamed_4)
__unnamed_4:
        /* <DEDUP_REMOVED lines=28> */
        /*03a5*/ 	.byte	0x3e, 0x3e, 0x3e, 0x3e, 0x3e, 0x5d, 0x00
	.type		__unnamed_1,@object
	.size		__unnamed_1,(__unnamed_3 - __unnamed_1)
__unnamed_1:
        /* <DEDUP_REMOVED lines=28> */
        /*056c*/ 	.byte	0x3e, 0x3e, 0x3e, 0x3e, 0x3e, 0x20, 0x26, 0x5d, 0x00
	.type		__unnamed_3,@object
	.size		__unnamed_3,(__unnamed_2 - __unnamed_3)
__unnamed_3:
        /* <DEDUP_REMOVED lines=28> */
        /*0735*/ 	.byte	0x32, 0x37, 0x36, 0x38, 0x3e, 0x3e, 0x3e, 0x3e, 0x3e, 0x5d, 0x00
	.type		__unnamed_2,@object
	.size		__unnamed_2,(.L_1 - __unnamed_2)
__unnamed_2:
        /* <DEDUP_REMOVED lines=29> */
.L_1:


//--------------------- .nv.shared._ZN7cutlass13device_kernelIN5flash11enable_sm90INS1_16FlashAttnFwdSm90INS1_25CollectiveMainloopFwdSm90ILi2EN4cute5tupleIJNS5_1CILi1EEES8_S8_EEENS6_IJNS7_ILi64EEESA_SA_EEELi512ENS_6half_tEfNS_4arch4Sm90ELb0ELb0ELb0ELb0ELb0ELb0ELb0ELb0ELb0ELb0ELb0ELb0EEENS1_21CollectiveEpilogueFwdINS6_IJSA_NS7_ILi512EEESA_EEES9_SC_SE_Li256ELb0ELb0ELb0ELb0EEENS1_29StaticPersistentTileSchedulerILb0EEEEEEEEEvNT_6ParamsE --------------------------
	.section	.nv.shared._ZN7cutlass13device_kernelIN5flash11enable_sm90INS1_16FlashAttnFwdSm90INS1_25CollectiveMainloopFwdSm90ILi2EN4cute5tupleIJNS5_1CILi1EEES8_S8_EEENS6_IJNS7_ILi64EEESA_SA_EEELi512ENS_6half_tEfNS_4arch4Sm90ELb0ELb0ELb0ELb0ELb0ELb0ELb0ELb0ELb0ELb0ELb0ELb0EEENS1_21CollectiveEpilogueFwdINS6_IJSA_NS7_ILi512EEESA_EEES9_SC_SE_Li256ELb0ELb0ELb0ELb0EEENS1_29StaticPersistentTileSchedulerILb0EEEEEEEEEvNT_6ParamsE,"aw",@nobits
	.sectionflags	@""
	.align	16
	.zero		1024


//--------------------- .nv.shared.reserved.0     --------------------------
	.section	.nv.shared.reserved.0,"aw",@nobits
	.weak		__nv_reservedSMEM_offset_0_alias
	.size		__nv_reservedSMEM_offset_0_alias, 0, 0
	.other		__nv_reservedSMEM_offset_0_alias,@"STO_CUDA_RESERVED_SHARED STV_DEFAULT"
__nv_reservedSMEM_offset_0_alias:
	.zero		0


//--------------------- .nv.global                --------------------------
	.section	.nv.global,"aw",@nobits
.nv.global:
	.type		_ZN69_INTERNAL_5d5e14de_33_flash_fwd_hdim64_512_fp16_sm90_cu_49158569_35904cute1_E,@object
	.size		_ZN69_INTERNAL_5d5e14de_33_flash_fwd_hdim64_512_fp16_sm90_cu_49158569_35904cute1_E,(_ZN69_INTERNAL_5d5e14de_33_flash_fwd_hdim64_512_fp16_sm90_cu_49158569_35904cuda3std3__45__cpo6cbeginE - _ZN69_INTERNAL_5d5e14de_33_flash_fwd_hdim64_512_fp16_sm90_cu_49158569_35904cute1_E)
_ZN69_INTERNAL_5d5e14de_33_flash_fwd_hdim64_512_fp16_sm90_cu_49158569_35904cute1_E:
	.zero		1
	.type		_ZN69_INTERNAL_5d5e14de_33_flash_fwd_hdim64_512_fp16_sm90_cu_49158569_35904cuda3std3__45__cpo6cbeginE,@object
	.size		_ZN69_INTERNAL_5d5e14de_33_flash_fwd_hdim64_512_fp16_sm90_cu_49158569_35904cuda3std3__45__cpo6cbeginE,(_ZN69_INTERNAL_5d5e14de_33_flash_fwd_hdim64_512_fp16_sm90_cu_49158569_35904cuda3std3__48in_placeE - _ZN69_INTERNAL_5d5e14de_33_flash_fwd_hdim64_512_fp16_sm90_cu_49158569_35904cuda3std3__45__cpo6cbeginE)
_ZN69_INTERNAL_5d5e14de_33_flash_fwd_hdim64_512_fp16_sm90_cu_49158569_35904cuda3std3__45__cpo6cbeginE:
	.zero		1
	.type		_ZN69_INTERNAL_5d5e14de_33_flash_fwd_hdim64_512_fp16_sm90_cu_49158569_35904cuda3std3__48in_placeE,@object
	.size		_ZN69_INTERNAL_5d5e14de_33_flash_fwd_hdim64_512_fp16_sm90_cu_49158569_35904cuda3std3__48in_placeE,(_ZN69_INTERNAL_5d5e14de_33_flash_fwd_hdim64_512_fp16_sm90_cu_49158569_35904cuda3std6ranges3__45__cpo9iter_moveE - _ZN69_INTERNAL_5d5e14de_33_flash_fwd_hdim64_512_fp16_sm90_cu_49158569_35904cuda3std3__48in_placeE)
_ZN69_INTERNAL_5d5e14de_33_flash_fwd_hdim64_512_fp16_sm90_cu_49158569_35904cuda3std3__48in_placeE:
	.zero		1
	.type		_ZN69_INTERNAL_5d5e14de_33_flash_fwd_hdim64_512_fp16_sm90_cu_49158569_35904cuda3std6ranges3__45__cpo9iter_moveE,@object
	.size		_ZN69_INTERNAL_5d5e14de_33_flash_fwd_hdim64_512_fp16_sm90_cu_49158569_35904cuda3std6ranges3__45__cpo9iter_moveE,(_ZN69_INTERNAL_5d5e14de_33_flash_fwd_hdim64_512_fp16_sm90_cu_49158569_35904cuda3std3__45__cpo5beginE - _ZN69_INTERNAL_5d5e14de_33_flash_fwd_hdim64_512_fp16_sm90_cu_49158569_35904cuda3std6ranges3__45__cpo9iter_moveE)
_ZN69_INTERNAL_5d5e14de_33_flash_fwd_hdim64_512_fp16_sm90_cu_49158569_35904cuda3std6ranges3__45__cpo9iter_moveE:
	.zero		1
	.type		_ZN69_INTERNAL_5d5e14de_33_flash_fwd_hdim64_512_fp16_sm90_cu_49158569_35904cuda3std3__45__cpo5beginE,@object
	.size		_ZN69_INTERNAL_5d5e14de_33_flash_fwd_hdim64_512_fp16_sm90_cu_49158569_35904cuda3std3__45__cpo5beginE,(_ZN69_INTERNAL_5d5e14de_33_flash_fwd_hdim64_512_fp16_sm90_cu_49158569_35904cuda3std3__471_GLOBAL__N__5d5e14de_33_flash_fwd_hdim64_512_fp16_sm90_cu_49158569_35906ignoreE - _ZN69_INTERNAL_5d5e14de_33_flash_fwd_hdim64_512_fp16_sm90_cu_49158569_35904cuda3std3__45__cpo5beginE)
_ZN69_INTERNAL_5d5e14de_33_flash_fwd_hdim64_512_fp16_sm90_cu_49158569_35904cuda3std3__45__cpo5beginE:
	.zero		1
	.type		_ZN69_INTERNAL_5d5e14de_33_flash_fwd_hdim64_512_fp16_sm90_cu_49158569_35904cuda3std3__471_GLOBAL__N__5d5e14de_33_flash_fwd_hdim64_512_fp16_sm90_cu_49158569_35906ignoreE,@object
	.size		_ZN69_INTERNAL_5d5e14de_33_flash_fwd_hdim64_512_fp16_sm90_cu_49158569_35904cuda3std3__471_GLOBAL__N__5d5e14de_33_flash_fwd_hdim64_512_fp16_sm90_cu_49158569_35906ignoreE,(_ZN69_INTERNAL_5d5e14de_33_flash_fwd_hdim64_512_fp16_sm90_cu_49158569_35904cute7productE - _ZN69_INTERNAL_5d5e14de_33_flash_fwd_hdim64_512_fp16_sm90_cu_49158569_35904cuda3std3__471_GLOBAL__N__5d5e14de_33_flash_fwd_hdim64_512_fp16_sm90_cu_49158569_35906ignoreE)
_ZN69_INTERNAL_5d5e14de_33_flash_fwd_hdim64_512_fp16_sm90_cu_49158569_35904cuda3std3__471_GLOBAL__N__5d5e14de_33_flash_fwd_hdim64_512_fp16_sm90_cu_49158569_35906ignoreE:
	.zero		1
	.type		_ZN69_INTERNAL_5d5e14de_33_flash_fwd_hdim64_512_fp16_sm90_cu_49158569_35904cute7productE,@object
	.size		_ZN69_INTERNAL_5d5e14de_33_flash_fwd_hdim64_512_fp16_sm90_cu_49158569_35904cute7productE,(_ZN69_INTERNAL_5d5e14de_33_flash_fwd_hdim64_512_fp16_sm90_cu_49158569_35904cuda3std3__45__cpo3endE - _ZN69_INTERNAL_5d5e14de_33_flash_fwd_hdim64_512_fp16_sm90_cu_49158569_35904cute7productE)
_ZN69_INTERNAL_5d5e14de_33_flash_fwd_hdim64_512_fp16_sm90_cu_49158569_35904cute7productE:
	.zero		1
	.type		_ZN69_INTERNAL_5d5e14de_33_flash_fwd_hdim64_512_fp16_sm90_cu_49158569_35904cuda3std3__45__cpo3endE,@object
	.size		_ZN69_INTERNAL_5d5e14de_33_flash_fwd_hdim64_512_fp16_sm90_cu_49158569_35904cuda3std3__45__cpo3endE,(_ZN69_INTERNAL_5d5e14de_33_flash_fwd_hdim64_512_fp16_sm90_cu_49158569_35904cuda3std3__419piecewise_constructE - _ZN69_INTERNAL_5d5e14de_33_flash_fwd_hdim64_512_fp16_sm90_cu_49158569_35904cuda3std3__45__cpo3endE)
_ZN69_INTERNAL_5d5e14de_33_flash_fwd_hdim64_512_fp16_sm90_cu_49158569_35904cuda3std3__45__cpo3endE:
	.zero		1
	.type		_ZN69_INTERNAL_5d5e14de_33_flash_fwd_hdim64_512_fp16_sm90_cu_49158569_35904cuda3std3__419piecewise_constructE,@object
	.size		_ZN69_INTERNAL_5d5e14de_33_flash_fwd_hdim64_512_fp16_sm90_cu_49158569_35904cuda3std3__419piecewise_constructE,(_ZN69_INTERNAL_5d5e14de_33_flash_fwd_hdim64_512_fp16_sm90_cu_49158569_35904cuda3std3__45__cpo4cendE - _ZN69_INTERNAL_5d5e14de_33_flash_fwd_hdim64_512_fp16_sm90_cu_49158569_35904cuda3std3__419piecewise_constructE)
_ZN69_INTERNAL_5d5e14de_33_flash_fwd_hdim64_512_fp16_sm90_cu_49158569_35904cuda3std3__419piecewise_constructE:
	.zero		1
	.type		_ZN69_INTERNAL_5d5e14de_33_flash_fwd_hdim64_512_fp16_sm90_cu_49158569_35904cuda3std3__45__cpo4cendE,@object
	.size		_ZN69_INTERNAL_5d5e14de_33_flash_fwd_hdim64_512_fp16_sm90_cu_49158569_35904cuda3std3__45__cpo4cendE,(_ZN69_INTERNAL_5d5e14de_33_flash_fwd_hdim64_512_fp16_sm90_cu_49158569_35904cuda3std6ranges3__45__cpo4swapE - _ZN69_INTERNAL_5d5e14de_33_flash_fwd_hdim64_512_fp16_sm90_cu_49158569_35904cuda3std3__45__cpo4cendE)
_ZN69_INTERNAL_5d5e14de_33_flash_fwd_hdim64_512_fp16_sm90_cu_49158569_35904cuda3std3__45__cpo4cendE:
	.zero		1
	.type		_ZN69_INTERNAL_5d5e14de_33_flash_fwd_hdim64_512_fp16_sm90_cu_49158569_35904cuda3std6ranges3__45__cpo4swapE,@object
	.size		_ZN69_INTERNAL_5d5e14de_33_flash_fwd_hdim64_512_fp16_sm90_cu_49158569_35904cuda3std6ranges3__45__cpo4swapE,(.L_12 - _ZN69_INTERNAL_5d5e14de_33_flash_fwd_hdim64_512_fp16_sm90_cu_49158569_35904cuda3std6ranges3__45__cpo4swapE)
_ZN69_INTERNAL_5d5e14de_33_flash_fwd_hdim64_512_fp16_sm90_cu_49158569_35904cuda3std6ranges3__45__cpo4swapE:
	.zero		1
.L_12:


//--------------------- .nv.shared._ZN7cutlass13device_kernelIN5flash11enable_sm90INS1_16FlashAttnFwdSm90INS1_25CollectiveMainloopFwdSm90ILi2EN4cute5tupleIJNS5_1CILi1EEES8_S8_EEENS6_IJNS7_ILi64EEESA_SA_EEELi512ENS_6half_tEfNS_4arch4Sm90ELb0ELb0ELb0ELb0ELb0ELb0ELb1ELb0ELb0ELb0ELb0ELb0EEENS1_21CollectiveEpilogueFwdINS6_IJSA_NS7_ILi512EEESA_EEES9_SC_SE_Li256ELb0ELb0ELb0ELb0EEENS1_29StaticPersistentTileSchedulerILb0EEEEEEEEEvNT_6ParamsE --------------------------
	.section	.nv.shared._ZN7cutlass13device_kernelIN5flash11enable_sm90INS1_16FlashAttnFwdSm90INS1_25CollectiveMainloopFwdSm90ILi2EN4cute5tupleIJNS5_1CILi1EEES8_S8_EEENS6_IJNS7_ILi64EEESA_SA_EEELi512ENS_6half_tEfNS_4arch4Sm90ELb0ELb0ELb0ELb0ELb0ELb0ELb1ELb0ELb0ELb0ELb0ELb0EEENS1_21CollectiveEpilogueFwdINS6_IJSA_NS7_ILi512EEESA_EEES9_SC_SE_Li256ELb0ELb0ELb0ELb0EEENS1_29StaticPersistentTileSchedulerILb0EEEEEEEEEvNT_6ParamsE,"aw",@nobits
	.sectionflags	@""
	.align	16
	.zero		1024


//--------------------- .nv.shared._ZN7cutlass13device_kernelIN5flash11enable_sm90INS1_16FlashAttnFwdSm90INS1_25CollectiveMainloopFwdSm90ILi2EN4cute5tupleIJNS5_1CILi1EEES8_S8_EEENS6_IJNS7_ILi64EEESA_SA_EEELi512ENS_6half_tEfNS_4arch4Sm90ELb0ELb0ELb0ELb1ELb0ELb0ELb0ELb0ELb0ELb0ELb0ELb0EEENS1_21CollectiveEpilogueFwdINS6_IJSA_NS7_ILi512EEESA_EEES9_SC_SE_Li256ELb1ELb0ELb0ELb0EEENS1_36VarlenDynamicPersistentTileSchedulerILi64ELi64ELi256ELi32ELb0ELb0ELb1ELb0ELb1ELb1EEEEEEEEEvNT_6ParamsE --------------------------
	.section	.nv.shared._ZN7cutlass13device_kernelIN5flash11enable_sm90INS1_16FlashAttnFwdSm90INS1_25CollectiveMainloopFwdSm90ILi2EN4cute5tupleIJNS5_1CILi1EEES8_S8_EEENS6_IJNS7_ILi64EEESA_SA_EEELi512ENS_6half_tEfNS_4arch4Sm90ELb0ELb0ELb0ELb1ELb0ELb0ELb0ELb0ELb0ELb0ELb0ELb0EEENS1_21CollectiveEpilogueFwdINS6_IJSA_NS7_ILi512EEESA_EEES9_SC_SE_Li256ELb1ELb0ELb0ELb0EEENS1_36VarlenDynamicPersistentTileSchedulerILi64ELi64ELi256ELi32ELb0ELb0ELb1ELb0ELb1ELb1EEEEEEEEEvNT_6ParamsE,"aw",@nobits
	.sectionflags	@""
	.align	16
	.zero		1024


//--------------------- .nv.shared._ZN7cutlass13device_kernelIN5flash11enable_sm90INS1_16FlashAttnFwdSm90INS1_25CollectiveMainloopFwdSm90ILi2EN4cute5tupleIJNS5_1CILi1EEES8_S8_EEENS6_IJNS7_ILi64EEESA_SA_EEELi512ENS_6half_tEfNS_4arch4Sm90ELb0ELb0ELb0ELb1ELb0ELb1ELb0ELb0ELb0ELb0ELb0ELb0EEENS1_21CollectiveEpilogueFwdINS6_IJSA_NS7_ILi512EEESA_EEES9_SC_SE_Li256ELb1ELb0ELb0ELb0EEENS1_36VarlenDynamicPersistentTileSchedulerILi64ELi64ELi256ELi32ELb0ELb0ELb1ELb0ELb1ELb1EEEEEEEEEvNT_6ParamsE --------------------------
	.section	.nv.shared._ZN7cutlass13device_kernelIN5flash11enable_sm90INS1_16FlashAttnFwdSm90INS1_25CollectiveMainloopFwdSm90ILi2EN4cute5tupleIJNS5_1CILi1EEES8_S8_EEENS6_IJNS7_ILi64EEESA_SA_EEELi512ENS_6half_tEfNS_4arch4Sm90ELb0ELb0ELb0ELb1ELb0ELb1ELb0ELb0ELb0ELb0ELb0ELb0EEENS1_21CollectiveEpilogueFwdINS6_IJSA_NS7_ILi512EEESA_EEES9_SC_SE_Li256ELb1ELb0ELb0ELb0EEENS1_36VarlenDynamicPersistentTileSchedulerILi64ELi64ELi256ELi32ELb0ELb0ELb1ELb0ELb1ELb1EEEEEEEEEvNT_6ParamsE,"aw",@nobits
	.sectionflags	@""
	.align	16
	.zero		1024


//--------------------- .nv.shared._ZN7cutlass13device_kernelIN5flash11enable_sm90INS1_16FlashAttnFwdSm90INS1_25CollectiveMainloopFwdSm90ILi2EN4cute5tupleIJNS5_1CILi1EEES8_S8_EEENS6_IJNS7_ILi64EEESA_SA_EEELi512ENS_6half_tEfNS_4arch4Sm90ELb0ELb0ELb0ELb1ELb0ELb0ELb1ELb0ELb0ELb0ELb0ELb0EEENS1_21CollectiveEpilogueFwdINS6_IJSA_NS7_ILi512EEESA_EEES9_SC_SE_Li256ELb1ELb0ELb0ELb0EEENS1_36VarlenDynamicPersistentTileSchedulerILi64ELi64ELi256ELi32ELb0ELb0ELb1ELb0ELb1ELb1EEEEEEEEEvNT_6ParamsE --------------------------
	.section	.nv.shared._ZN7cutlass13device_kernelIN5flash11enable_sm90INS1_16FlashAttnFwdSm90INS1_25CollectiveMainloopFwdSm90ILi2EN4cute5tupleIJNS5_1CILi1EEES8_S8_EEENS6_IJNS7_ILi64EEESA_SA_EEELi512ENS_6half_tEfNS_4arch4Sm90ELb0ELb0ELb0ELb1ELb0ELb0ELb1ELb0ELb0ELb0ELb0ELb0EEENS1_21CollectiveEpilogueFwdINS6_IJSA_NS7_ILi512EEESA_EEES9_SC_SE_Li256ELb1ELb0ELb0ELb0EEENS1_36VarlenDynamicPersistentTileSchedulerILi64ELi64ELi256ELi32ELb0ELb0ELb1ELb0ELb1ELb1EEEEEEEEEvNT_6ParamsE,"aw",@nobits
	.sectionflags	@""
	.align	16
	.zero		1024


//--------------------- .nv.shared._ZN7cutlass13device_kernelIN5flash11enable_sm90INS1_16FlashAttnFwdSm90INS1_25CollectiveMainloopFwdSm90ILi2EN4cute5tupleIJNS5_1CILi1EEES8_S8_EEENS6_IJNS7_ILi64EEESA_SA_EEELi512ENS_6half_tEfNS_4arch4Sm90ELb0ELb0ELb0ELb1ELb0ELb1ELb1ELb0ELb0ELb0ELb0ELb0EEENS1_21CollectiveEpilogueFwdINS6_IJSA_NS7_ILi512EEESA_EEES9_SC_SE_Li256ELb1ELb0ELb0ELb0EEENS1_36VarlenDynamicPersistentTileSchedulerILi64ELi64ELi256ELi32ELb0ELb0ELb1ELb0ELb1ELb1EEEEEEEEEvNT_6ParamsE --------------------------
	.section	.nv.shared._ZN7cutlass13device_kernelIN5flash11enable_sm90INS1_16FlashAttnFwdSm90INS1_25CollectiveMainloopFwdSm90ILi2EN4cute5tupleIJNS5_1CILi1EEES8_S8_EEENS6_IJNS7_ILi64EEESA_SA_EEELi512ENS_6half_tEfNS_4arch4Sm90ELb0ELb0ELb0ELb1ELb0ELb1ELb1ELb0ELb0ELb0ELb0ELb0EEENS1_21CollectiveEpilogueFwdINS6_IJSA_NS7_ILi512EEESA_EEES9_SC_SE_Li256ELb1ELb0ELb0ELb0EEENS1_36VarlenDynamicPersistentTileSchedulerILi64ELi64ELi256ELi32ELb0ELb0ELb1ELb0ELb1ELb1EEEEEEEEEvNT_6ParamsE,"aw",@nobits
	.sectionflags	@""
	.align	16
	.zero		1024


//--------------------- .nv.shared._ZN7cutlass13device_kernelIN5flash11enable_sm90INS1_16FlashAttnFwdSm90INS1_25CollectiveMainloopFwdSm90ILi2EN4cute5tupleIJNS5_1CILi1EEES8_S8_EEENS6_IJNS7_ILi64EEESA_SA_EEELi512ENS_6half_tEfNS_4arch4Sm90ELb0ELb1ELb0ELb0ELb0ELb0ELb0ELb0ELb0ELb0ELb0ELb0EEENS1_21CollectiveEpilogueFwdINS6_IJSA_NS7_ILi512EEESA_EEES9_SC_SE_Li256ELb0ELb0ELb0ELb0EEENS1_30DynamicPersistentTileSchedulerILi256ELi32ELb0ELb0ELb1EEEEEEEEEvNT_6ParamsE --------------------------
	.section	.nv.shared._ZN7cutlass13device_kernelIN5flash11enable_sm90INS1_16FlashAttnFwdSm90INS1_25CollectiveMainloopFwdSm90ILi2EN4cute5tupleIJNS5_1CILi1EEES8_S8_EEENS6_IJNS7_ILi64EEESA_SA_EEELi512ENS_6half_tEfNS_4arch4Sm90ELb0ELb1ELb0ELb0ELb0ELb0ELb0ELb0ELb0ELb0ELb0ELb0EEENS1_21CollectiveEpilogueFwdINS6_IJSA_NS7_ILi512EEESA_EEES9_SC_SE_Li256ELb0ELb0ELb0ELb0EEENS1_30DynamicPersistentTileSchedulerILi256ELi32ELb0ELb0ELb1EEEEEEEEEvNT_6ParamsE,"aw",@nobits
	.sectionflags	@""
	.align	16
	.zero		1024


//--------------------- .nv.shared._ZN7cutlass13device_kernelIN5flash11enable_sm90INS1_16FlashAttnFwdSm90INS1_25CollectiveMainloopFwdSm90ILi2EN4cute5tupleIJNS5_1CILi1EEES8_S8_EEENS6_IJNS7_ILi64EEESA_SA_EEELi512ENS_6half_tEfNS_4arch4Sm90ELb0ELb1ELb0ELb0ELb0ELb0ELb1ELb0ELb0ELb0ELb0ELb0EEENS1_21CollectiveEpilogueFwdINS6_IJSA_NS7_ILi512EEESA_EEES9_SC_SE_Li256ELb0ELb0ELb0ELb0EEENS1_30DynamicPersistentTileSchedulerILi256ELi32ELb0ELb0ELb1EEEEEEEEEvNT_6ParamsE --------------------------
	.section	.nv.shared._ZN7cutlass13device_kernelIN5flash11enable_sm90INS1_16FlashAttnFwdSm90INS1_25CollectiveMainloopFwdSm90ILi2EN4cute5tupleIJNS5_1CILi1EEES8_S8_EEENS6_IJNS7_ILi64EEESA_SA_EEELi512ENS_6half_tEfNS_4arch4Sm90ELb0ELb1ELb0ELb0ELb0ELb0ELb1ELb0ELb0ELb0ELb0ELb0EEENS1_21CollectiveEpilogueFwdINS6_IJSA_NS7_ILi512EEESA_EEES9_SC_SE_Li256ELb0ELb0ELb0ELb0EEENS1_30DynamicPersistentTileSchedulerILi256ELi32ELb0ELb0ELb1EEEEEEEEEvNT_6ParamsE,"aw",@nobits
	.sectionflags	@""
	.align	16
	.zero		1024


//--------------------- .nv.shared._ZN7cutlass13device_kernelIN5flash11enable_sm90INS1_16FlashAttnFwdSm90INS1_25CollectiveMainloopFwdSm90ILi2EN4cute5tupleIJNS5_1CILi1EEES8_S8_EEENS6_IJNS7_ILi64EEESA_SA_EEELi512ENS_6half_tEfNS_4arch4Sm90ELb0ELb1ELb0ELb1ELb0ELb0ELb0ELb0ELb0ELb0ELb0ELb0EEENS1_21CollectiveEpilogueFwdINS6_IJSA_NS7_ILi512EEESA_EEES9_SC_SE_Li256ELb1ELb0ELb0ELb0EEENS1_36VarlenDynamicPersistentTileSchedulerILi64ELi64ELi256ELi32ELb0ELb0ELb1ELb1ELb0ELb1EEEEEEEEEvNT_6ParamsE --------------------------
	.section	.nv.shared._ZN7cutlass13device_kernelIN5flash11enable_sm90INS1_16FlashAttnFwdSm90INS1_25CollectiveMainloopFwdSm90ILi2EN4cute5tupleIJNS5_1CILi1EEES8_S8_EEENS6_IJNS7_ILi64EEESA_SA_EEELi512ENS_6half_tEfNS_4arch4Sm90ELb0ELb1ELb0ELb1ELb0ELb0ELb0ELb0ELb0ELb0ELb0ELb0EEENS1_21CollectiveEpilogueFwdINS6_IJSA_NS7_ILi512EEESA_EEES9_SC_SE_Li256ELb1ELb0ELb0ELb0EEENS1_36VarlenDynamicPersistentTileSchedulerILi64ELi64ELi256ELi32ELb0ELb0ELb1ELb1ELb0ELb1EEEEEEEEEvNT_6ParamsE,"aw",@nobits
	.sectionflags	@""
	.align	16
	.zero		1024


//--------------------- .nv.shared._ZN7cutlass13device_kernelIN5flash11enable_sm90INS1_16FlashAttnFwdSm90INS1_25CollectiveMainloopFwdSm90ILi2EN4cute5tupleIJNS5_1CILi1EEES8_S8_EEENS6_IJNS7_ILi64EEESA_SA_EEELi512ENS_6half_tEfNS_4arch4Sm90ELb0ELb1ELb0ELb1ELb0ELb1ELb0ELb0ELb0ELb0ELb0ELb0EEENS1_21CollectiveEpilogueFwdINS6_IJSA_NS7_ILi512EEESA_EEES9_SC_SE_Li256ELb1ELb0ELb0ELb0EEENS1_36VarlenDynamicPersistentTileSchedulerILi64ELi64ELi256ELi32ELb0ELb0ELb1ELb1ELb0ELb1EEEEEEEEEvNT_6ParamsE --------------------------
	.section	.nv.shared._ZN7cutlass13device_kernelIN5flash11enable_sm90INS1_16FlashAttnFwdSm90INS1_25CollectiveMainloopFwdSm90ILi2EN4cute5tupleIJNS5_1CILi1EEES8_S8_EEENS6_IJNS7_ILi64EEESA_SA_EEELi512ENS_6half_tEfNS_4arch4Sm90ELb0ELb1ELb0ELb1ELb0ELb1ELb0ELb0ELb0ELb0ELb0ELb0EEENS1_21CollectiveEpilogueFwdINS6_IJSA_NS7_ILi512EEESA_EEES9_SC_SE_Li256ELb1ELb0ELb0ELb0EEENS1_36VarlenDynamicPersistentTileSchedulerILi64ELi64ELi256ELi32ELb0ELb0ELb1ELb1ELb0ELb1EEEEEEEEEvNT_6ParamsE,"aw",@nobits
	.sectionflags	@""
	.align	16
	.zero		1024


//--------------------- .nv.shared._ZN7cutlass13device_kernelIN5flash11enable_sm90INS1_16FlashAttnFwdSm90INS1_25CollectiveMainloopFwdSm90ILi2EN4cute5tupleIJNS5_1CILi1EEES8_S8_EEENS6_IJNS7_ILi64EEESA_SA_EEELi512ENS_6half_tEfNS_4arch4Sm90ELb0ELb1ELb0ELb1ELb0ELb0ELb1ELb0ELb0ELb0ELb0ELb0EEENS1_21CollectiveEpilogueFwdINS6_IJSA_NS7_ILi512EEESA_EEES9_SC_SE_Li256ELb1ELb0ELb0ELb0EEENS1_36VarlenDynamicPersistentTileSchedulerILi64ELi64ELi256ELi32ELb0ELb0ELb1ELb1ELb0ELb1EEEEEEEEEvNT_6ParamsE --------------------------
	.section	.nv.shared._ZN7cutlass13device_kernelIN5flash11enable_sm90INS1_16FlashAttnFwdSm90INS1_25CollectiveMainloopFwdSm90ILi2EN4cute5tupleIJNS5_1CILi1EEES8_S8_EEENS6_IJNS7_ILi64EEESA_SA_EEELi512ENS_6half_tEfNS_4arch4Sm90ELb0ELb1ELb0ELb1ELb0ELb0ELb1ELb0ELb0ELb0ELb0ELb0EEENS1_21CollectiveEpilogueFwdINS6_IJSA_NS7_ILi512EEESA_EEES9_SC_SE_Li256ELb1ELb0ELb0ELb0EEENS1_36VarlenDynamicPersistentTileSchedulerILi64ELi64ELi256ELi32ELb0ELb0ELb1ELb1ELb0ELb1EEEEEEEEEvNT_6ParamsE,"aw",@nobits
	.sectionflags	@""
	.align	16
	.zero		1024


//--------------------- .nv.shared._ZN7cutlass13device_kernelIN5flash11enable_sm90INS1_16FlashAttnFwdSm90INS1_25CollectiveMainloopFwdSm90ILi2EN4cute5tupleIJNS5_1CILi1EEES8_S8_EEENS6_IJNS7_ILi64EEESA_SA_EEELi512ENS_6half_tEfNS_4arch4Sm90ELb0ELb1ELb0ELb1ELb0ELb1ELb1ELb0ELb0ELb0ELb0ELb0EEENS1_21CollectiveEpilogueFwdINS6_IJSA_NS7_ILi512EEESA_EEES9_SC_SE_Li256ELb1ELb0ELb0ELb0EEENS1_36VarlenDynamicPersistentTileSchedulerILi64ELi64ELi256ELi32ELb0ELb0ELb1ELb1ELb0ELb1EEEEEEEEEvNT_6ParamsE --------------------------
	.section	.nv.shared._ZN7cutlass13device_kernelIN5flash11enable_sm90INS1_16FlashAttnFwdSm90INS1_25CollectiveMainloopFwdSm90ILi2EN4cute5tupleIJNS5_1CILi1EEES8_S8_EEENS6_IJNS7_ILi64EEESA_SA_EEELi512ENS_6half_tEfNS_4arch4Sm90ELb0ELb1ELb0ELb1ELb0ELb1ELb1ELb0ELb0ELb0ELb0ELb0EEENS1_21CollectiveEpilogueFwdINS6_IJSA_NS7_ILi512EEESA_EEES9_SC_SE_Li256ELb1ELb0ELb0ELb0EEENS1_36VarlenDynamicPersistentTileSchedulerILi64ELi64ELi256ELi32ELb0ELb0ELb1ELb1ELb0ELb1EEEEEEEEEvNT_6ParamsE,"aw",@nobits
	.sectionflags	@""
	.align	16
	.zero		1024


//--------------------- .nv.shared._ZN7cutlass13device_kernelIN5flash11enable_sm90INS1_16FlashAttnFwdSm90INS1_25CollectiveMainloopFwdSm90ILi2EN4cute5tupleIJNS5_1CILi1EEES8_S8_EEENS6_IJNS7_ILi64EEESA_SA_EEELi512ENS_6half_tEfNS_4arch4Sm90ELb1ELb0ELb0ELb0ELb0ELb0ELb0ELb0ELb0ELb0ELb0ELb0EEENS1_21CollectiveEpilogueFwdINS6_IJSA_NS7_ILi512EEESA_EEES9_SC_SE_Li256ELb0ELb0ELb0ELb0EEENS1_30DynamicPersistentTileSchedulerILi256ELi32ELb0ELb0ELb1EEEEEEEEEvNT_6ParamsE --------------------------
	.section	.nv.shared._ZN7cutlass13device_kernelIN5flash11enable_sm90INS1_16FlashAttnFwdSm90INS1_25CollectiveMainloopFwdSm90ILi2EN4cute5tupleIJNS5_1CILi1EEES8_S8_EEENS6_IJNS7_ILi64EEESA_SA_EEELi512ENS_6half_tEfNS_4arch4Sm90ELb1ELb0ELb0ELb0ELb0ELb0ELb0ELb0ELb0ELb0ELb0ELb0EEENS1_21CollectiveEpilogueFwdINS6_IJSA_NS7_ILi512EEESA_EEES9_SC_SE_Li256ELb0ELb0ELb0ELb0EEENS1_30DynamicPersistentTileSchedulerILi256ELi32ELb0ELb0ELb1EEEEEEEEEvNT_6ParamsE,"aw",@nobits
	.sectionflags	@""
	.align	16
	.zero		1024


//--------------------- .nv.shared._ZN7cutlass13device_kernelIN5flash11enable_sm90INS1_16FlashAttnFwdSm90INS1_25CollectiveMainloopFwdSm90ILi2EN4cute5tupleIJNS5_1CILi1EEES8_S8_EEENS6_IJNS7_ILi64EEESA_SA_EEELi512ENS_6half_tEfNS_4arch4Sm90ELb1ELb0ELb0ELb0ELb0ELb0ELb1ELb0ELb0ELb0ELb0ELb0EEENS1_21CollectiveEpilogueFwdINS6_IJSA_NS7_ILi512EEESA_EEES9_SC_SE_Li256ELb0ELb0ELb0ELb0EEENS1_30DynamicPersistentTileSchedulerILi256ELi32ELb0ELb0ELb1EEEEEEEEEvNT_6ParamsE --------------------------
	.section	.nv.shared._ZN7cutlass13device_kernelIN5flash11enable_sm90INS1_16FlashAttnFwdSm90INS1_25CollectiveMainloopFwdSm90ILi2EN4cute5tupleIJNS5_1CILi1EEES8_S8_EEENS6_IJNS7_ILi64EEESA_SA_EEELi512ENS_6half_tEfNS_4arch4Sm90ELb1ELb0ELb0ELb0ELb0ELb0ELb1ELb0ELb0ELb0ELb0ELb0EEENS1_21CollectiveEpilogueFwdINS6_IJSA_NS7_ILi512EEESA_EEES9_SC_SE_Li256ELb0ELb0ELb0ELb0EEENS1_30DynamicPersistentTileSchedulerILi256ELi32ELb0ELb0ELb1EEEEEEEEEvNT_6ParamsE,"aw",@nobits
	.sectionflags	@""
	.align	16
	.zero		1024


//--------------------- .nv.shared._ZN7cutlass13device_kernelIN5flash11enable_sm90INS1_16FlashAttnFwdSm90INS1_25CollectiveMainloopFwdSm90ILi2EN4cute5tupleIJNS5_1CILi1EEES8_S8_EEENS6_IJNS7_ILi64EEESA_SA_EEELi512ENS_6half_tEfNS_4arch4Sm90ELb1ELb0ELb0ELb1ELb0ELb0ELb0ELb0ELb0ELb0ELb0ELb0EEENS1_21CollectiveEpilogueFwdINS6_IJSA_NS7_ILi512EEESA_EEES9_SC_SE_Li256ELb1ELb0ELb0ELb0EEENS1_36VarlenDynamicPersistentTileSchedulerILi64ELi64ELi256ELi32ELb0ELb0ELb1ELb1ELb1ELb1EEEEEEEEEvNT_6ParamsE --------------------------
	.section	.nv.shared._ZN7cutlass13device_kernelIN5flash11enable_sm90INS1_16FlashAttnFwdSm90INS1_25CollectiveMainloopFwdSm90ILi2EN4cute5tupleIJNS5_1CILi1EEES8_S8_EEENS6_IJNS7_ILi64EEESA_SA_EEELi512ENS_6half_tEfNS_4arch4Sm90ELb1ELb0ELb0ELb1ELb0ELb0ELb0ELb0ELb0ELb0ELb0ELb0EEENS1_21CollectiveEpilogueFwdINS6_IJSA_NS7_ILi512EEESA_EEES9_SC_SE_Li256ELb1ELb0ELb0ELb0EEENS1_36VarlenDynamicPersistentTileSchedulerILi64ELi64ELi256ELi32ELb0ELb0ELb1ELb1ELb1ELb1EEEEEEEEEvNT_6ParamsE,"aw",@nobits
	.sectionflags	@""
	.align	16
	.zero		1024


//--------------------- .nv.shared._ZN7cutlass13device_kernelIN5flash11enable_sm90INS1_16FlashAttnFwdSm90INS1_25CollectiveMainloopFwdSm90ILi2EN4cute5tupleIJNS5_1CILi1EEES8_S8_EEENS6_IJNS7_ILi64EEESA_SA_EEELi512ENS_6half_tEfNS_4arch4Sm90ELb1ELb0ELb0ELb1ELb0ELb1ELb0ELb0ELb0ELb0ELb0ELb0EEENS1_21CollectiveEpilogueFwdINS6_IJSA_NS7_ILi512EEESA_EEES9_SC_SE_Li256ELb1ELb0ELb0ELb0EEENS1_36VarlenDynamicPersistentTileSchedulerILi64ELi64ELi256ELi32ELb0ELb0ELb1ELb1ELb1ELb1EEEEEEEEEvNT_6ParamsE --------------------------
	.section	.nv.shared._ZN7cutlass13device_kernelIN5flash11enable_sm90INS1_16FlashAttnFwdSm90INS1_25CollectiveMainloopFwdSm90ILi2EN4cute5tupleIJNS5_1CILi1EEES8_S8_EEENS6_IJNS7_ILi64EEESA_SA_EEELi512ENS_6half_tEfNS_4arch4Sm90ELb1ELb0ELb0ELb1ELb0ELb1ELb0ELb0ELb0ELb0ELb0ELb0EEENS1_21CollectiveEpilogueFwdINS6_IJSA_NS7_ILi512EEESA_EEES9_SC_SE_Li256ELb1ELb0ELb0ELb0EEENS1_36VarlenDynamicPersistentTileSchedulerILi64ELi64ELi256ELi32ELb0ELb0ELb1ELb1ELb1ELb1EEEEEEEEEvNT_6ParamsE,"aw",@nobits
	.sectionflags	@""
	.align	16
	.zero		1024


//--------------------- .nv.shared._ZN7cutlass13device_kernelIN5flash11enable_sm90INS1_16FlashAttnFwdSm90INS1_25CollectiveMainloopFwdSm90ILi2EN4cute5tupleIJNS5_1CILi1EEES8_S8_EEENS6_IJNS7_ILi64EEESA_SA_EEELi512ENS_6half_tEfNS_4arch4Sm90ELb1ELb0ELb0ELb1ELb0ELb0ELb1ELb0ELb0ELb0ELb0ELb0EEENS1_21CollectiveEpilogueFwdINS6_IJSA_NS7_ILi512EEESA_EEES9_SC_SE_Li256ELb1ELb0ELb0ELb0EEENS1_36VarlenDynamicPersistentTileSchedulerILi64ELi64ELi256ELi32ELb0ELb0ELb1ELb1ELb1ELb1EEEEEEEEEvNT_6ParamsE --------------------------
	.section	.nv.shared._ZN7cutlass13device_kernelIN5flash11enable_sm90INS1_16FlashAttnFwdSm90INS1_25CollectiveMainloopFwdSm90ILi2EN4cute5tupleIJNS5_1CILi1EEES8_S8_EEENS6_IJNS7_ILi64EEESA_SA_EEELi512ENS_6half_tEfNS_4arch4Sm90ELb1ELb0ELb0ELb1ELb0ELb0ELb1ELb0ELb0ELb0ELb0ELb0EEENS1_21CollectiveEpilogueFwdINS6_IJSA_NS7_ILi512EEESA_EEES9_SC_SE_Li256ELb1ELb0ELb0ELb0EEENS1_36VarlenDynamicPersistentTileSchedulerILi64ELi64ELi256ELi32ELb0ELb0ELb1ELb1ELb1ELb1EEEEEEEEEvNT_6ParamsE,"aw",@nobits
	.sectionflags	@""
	.align	16
	.zero		1024


//--------------------- .nv.shared._ZN7cutlass13device_kernelIN5flash11enable_sm90INS1_16FlashAttnFwdSm90INS1_25CollectiveMainloopFwdSm90ILi2EN4cute5tupleIJNS5_1CILi1EEES8_S8_EEENS6_IJNS7_ILi64EEESA_SA_EEELi512ENS_6half_tEfNS_4arch4Sm90ELb1ELb0ELb0ELb1ELb0ELb1ELb1ELb0ELb0ELb0ELb0ELb0EEENS1_21CollectiveEpilogueFwdINS6_IJSA_NS7_ILi512EEESA_EEES9_SC_SE_Li256ELb1ELb0ELb0ELb0EEENS1_36VarlenDynamicPersistentTileSchedulerILi64ELi64ELi256ELi32ELb0ELb0ELb1ELb1ELb1ELb1EEEEEEEEEvNT_6ParamsE --------------------------
	.section	.nv.shared._ZN7cutlass13device_kernelIN5flash11enable_sm90INS1_16FlashAttnFwdSm90INS1_25CollectiveMainloopFwdSm90ILi2EN4cute5tupleIJNS5_1CILi1EEES8_S8_EEENS6_IJNS7_ILi64EEESA_SA_EEELi512ENS_6half_tEfNS_4arch4Sm90ELb1ELb0ELb0ELb1ELb0ELb1ELb1ELb0ELb0ELb0ELb0ELb0EEENS1_21CollectiveEpilogueFwdINS6_IJSA_NS7_ILi512EEESA_EEES9_SC_SE_Li256ELb1ELb0ELb0ELb0EEENS1_36VarlenDynamicPersistentTileSchedulerILi64ELi64ELi256ELi32ELb0ELb0ELb1ELb1ELb1ELb1EEEEEEEEEvNT_6ParamsE,"aw",@nobits
	.sectionflags	@""
	.align	16
	.zero		1024


//--------------------- .nv.constant0._ZN7cutlass13device_kernelIN5flash11enable_sm90INS1_16FlashAttnFwdSm90INS1_25CollectiveMainloopFwdSm90ILi2EN4cute5tupleIJNS5_1CILi1EEES8_S8_EEENS6_IJNS7_ILi64EEESA_SA_EEELi512ENS_6half_tEfNS_4arch4Sm90ELb0ELb0ELb0ELb0ELb0ELb0ELb0ELb0ELb0ELb0ELb0ELb0EEENS1_21CollectiveEpilogueFwdINS6_IJSA_NS7_ILi512EEESA_EEES9_SC_SE_Li256ELb0ELb0ELb0ELb0EEENS1_29StaticPersistentTileSchedulerILb0EEEEEEEEEvNT_6ParamsE --------------------------
	.section	.nv.constant0._ZN7cutlass13device_kernelIN5flash11enable_sm90INS1_16FlashAttnFwdSm90INS1_25CollectiveMainloopFwdSm90ILi2EN4cute5tupleIJNS5_1CILi1EEES8_S8_EEENS6_IJNS7_ILi64EEESA_SA_EEELi512ENS_6half_tEfNS_4arch4Sm90ELb0ELb0ELb0ELb0ELb0ELb0ELb0ELb0ELb0ELb0ELb0ELb0EEENS1_21CollectiveEpilogueFwdINS6_IJSA_NS7_ILi512EEESA_EEES9_SC_SE_Li256ELb0ELb0ELb0ELb0EEENS1_29StaticPersistentTileSchedulerILb0EEEEEEEEEvNT_6ParamsE,"a",@progbits
	.sectionflags	@""
	.align	4
.nv.constant0._ZN7cutlass13device_kernelIN5flash11enable_sm90INS1_16FlashAttnFwdSm90INS1_25CollectiveMainloopFwdSm90ILi2EN4cute5tupleIJNS5_1CILi1EEES8_S8_EEENS6_IJNS7_ILi64EEESA_SA_EEELi512ENS_6half_tEfNS_4arch4Sm90ELb0ELb0ELb0ELb0ELb0ELb0ELb0ELb0ELb0ELb0ELb0ELb0EEENS1_21CollectiveEpilogueFwdINS6_IJSA_NS7_ILi512EEESA_EEES9_SC_SE_Li256ELb0ELb0ELb0ELb0EEENS1_29StaticPersistentTileSchedulerILb0EEEEEEEEEvNT_6ParamsE:
	.zero		3584


//--------------------- .nv.constant0._ZN7cutlass13device_kernelIN5flash11enable_sm90INS1_16FlashAttnFwdSm90INS1_25CollectiveMainloopFwdSm90ILi2EN4cute5tupleIJNS5_1CILi1EEES8_S8_EEENS6_IJNS7_ILi64EEESA_SA_EEELi512ENS_6half_tEfNS_4arch4Sm90ELb0ELb0ELb0ELb0ELb0ELb0ELb1ELb0ELb0ELb0ELb0ELb0EEENS1_21CollectiveEpilogueFwdINS6_IJSA_NS7_ILi512EEESA_EEES9_SC_SE_Li256ELb0ELb0ELb0ELb0EEENS1_29StaticPersistentTileSchedulerILb0EEEEEEEEEvNT_6ParamsE --------------------------
	.section	.nv.constant0._ZN7cutlass13device_kernelIN5flash11enable_sm90INS1_16FlashAttnFwdSm90INS1_25CollectiveMainloopFwdSm90ILi2EN4cute5tupleIJNS5_1CILi1EEES8_S8_EEENS6_IJNS7_ILi64EEESA_SA_EEELi512ENS_6half_tEfNS_4arch4Sm90ELb0ELb0ELb0ELb0ELb0ELb0ELb1ELb0ELb0ELb0ELb0ELb0EEENS1_21CollectiveEpilogueFwdINS6_IJSA_NS7_ILi512EEESA_EEES9_SC_SE_Li256ELb0ELb0ELb0ELb0EEENS1_29StaticPersistentTileSchedulerILb0EEEEEEEEEvNT_6ParamsE,"a",@progbits
	.sectionflags	@""
	.align	4
.nv.constant0._ZN7cutlass13device_kernelIN5flash11enable_sm90INS1_16FlashAttnFwdSm90INS1_25CollectiveMainloopFwdSm90ILi2EN4cute5tupleIJNS5_1CILi1EEES8_S8_EEENS6_IJNS7_ILi64EEESA_SA_EEELi512ENS_6half_tEfNS_4arch4Sm90ELb0ELb0ELb0ELb0ELb0ELb0ELb1ELb0ELb0ELb0ELb0ELb0EEENS1_21CollectiveEpilogueFwdINS6_IJSA_NS7_ILi512EEESA_EEES9_SC_SE_Li256ELb0ELb0ELb0ELb0EEENS1_29StaticPersistentTileSchedulerILb0EEEEEEEEEvNT_6ParamsE:
	.zero		3840


//--------------------- .nv.constant0._ZN7cutlass13device_kernelIN5flash11enable_sm90INS1_16FlashAttnFwdSm90INS1_25CollectiveMainloopFwdSm90ILi2EN4cute5tupleIJNS5_1CILi1EEES8_S8_EEENS6_IJNS7_ILi64EEESA_SA_EEELi512ENS_6half_tEfNS_4arch4Sm90ELb0ELb0ELb0ELb1ELb0ELb0ELb0ELb0ELb0ELb0ELb0ELb0EEENS1_21CollectiveEpilogueFwdINS6_IJSA_NS7_ILi512EEESA_EEES9_SC_SE_Li256ELb1ELb0ELb0ELb0EEENS1_36VarlenDynamicPersistentTileSchedulerILi64ELi64ELi256ELi32ELb0ELb0ELb1ELb0ELb1ELb1EEEEEEEEEvNT_6ParamsE --------------------------
	.section	.nv.constant0._ZN7cutlass13device_kernelIN5flash11enable_sm90INS1_16FlashAttnFwdSm90INS1_25CollectiveMainloopFwdSm90ILi2EN4cute5tupleIJNS5_1CILi1EEES8_S8_EEENS6_IJNS7_ILi64EEESA_SA_EEELi512ENS_6half_tEfNS_4arch4Sm90ELb0ELb0ELb0ELb1ELb0ELb0ELb0ELb0ELb0ELb0ELb0ELb0EEENS1_21CollectiveEpilogueFwdINS6_IJSA_NS7_ILi512EEESA_EEES9_SC_SE_Li256ELb1ELb0ELb0ELb0EEENS1_36VarlenDynamicPersistentTileSchedulerILi64ELi64ELi256ELi32ELb0ELb0ELb1ELb0ELb1ELb1EEEEEEEEEvNT_6ParamsE,"a",@progbits
	.sectionflags	@""
	.align	4
.nv.constant0._ZN7cutlass13device_kernelIN5flash11enable_sm90INS1_16FlashAttnFwdSm90INS1_25CollectiveMainloopFwdSm90ILi2EN4cute5tupleIJNS5_1CILi1EEES8_S8_EEENS6_IJNS7_ILi64EEESA_SA_EEELi512ENS_6half_tEfNS_4arch4Sm90ELb0ELb0ELb0ELb1ELb0ELb0ELb0ELb0ELb0ELb0ELb0ELb0EEENS1_21CollectiveEpilogueFwdINS6_IJSA_NS7_ILi512EEESA_EEES9_SC_SE_Li256ELb1ELb0ELb0ELb0EEENS1_36VarlenDynamicPersistentTileSchedulerILi64ELi64ELi256ELi32ELb0ELb0ELb1ELb0ELb1ELb1EEEEEEEEEvNT_6ParamsE:
	.zero		3200


//--------------------- .nv.constant0._ZN7cutlass13device_kernelIN5flash11enable_sm90INS1_16FlashAttnFwdSm90INS1_25CollectiveMainloopFwdSm90ILi2EN4cute5tupleIJNS5_1CILi1EEES8_S8_EEENS6_IJNS7_ILi64EEESA_SA_EEELi512ENS_6half_tEfNS_4arch4Sm90ELb0ELb0ELb0ELb1ELb0ELb1ELb0ELb0ELb0ELb0ELb0ELb0EEENS1_21CollectiveEpilogueFwdINS6_IJSA_NS7_ILi512EEESA_EEES9_SC_SE_Li256ELb1ELb0ELb0ELb0EEENS1_36VarlenDynamicPersistentTileSchedulerILi64ELi64ELi256ELi32ELb0ELb0ELb1ELb0ELb1ELb1EEEEEEEEEvNT_6ParamsE --------------------------
	.section	.nv.constant0._ZN7cutlass13device_kernelIN5flash11enable_sm90INS1_16FlashAttnFwdSm90INS1_25CollectiveMainloopFwdSm90ILi2EN4cute5tupleIJNS5_1CILi1EEES8_S8_EEENS6_IJNS7_ILi64EEESA_SA_EEELi512ENS_6half_tEfNS_4arch4Sm90ELb0ELb0ELb0ELb1ELb0ELb1ELb0ELb0ELb0ELb0ELb0ELb0EEENS1_21CollectiveEpilogueFwdINS6_IJSA_NS7_ILi512EEESA_EEES9_SC_SE_Li256ELb1ELb0ELb0ELb0EEENS1_36VarlenDynamicPersistentTileSchedulerILi64ELi64ELi256ELi32ELb0ELb0ELb1ELb0ELb1ELb1EEEEEEEEEvNT_6ParamsE,"a",@progbits
	.sectionflags	@""
	.align	4
.nv.constant0._ZN7cutlass13device_kernelIN5flash11enable_sm90INS1_16FlashAttnFwdSm90INS1_25CollectiveMainloopFwdSm90ILi2EN4cute5tupleIJNS5_1CILi1EEES8_S8_EEENS6_IJNS7_ILi64EEESA_SA_EEELi512ENS_6half_tEfNS_4arch4Sm90ELb0ELb0ELb0ELb1ELb0ELb1ELb0ELb0ELb0ELb0ELb0ELb0EEENS1_21CollectiveEpilogueFwdINS6_IJSA_NS7_ILi512EEESA_EEES9_SC_SE_Li256ELb1ELb0ELb0ELb0EEENS1_36VarlenDynamicPersistentTileSchedulerILi64ELi64ELi256ELi32ELb0ELb0ELb1ELb0ELb1ELb1EEEEEEEEEvNT_6ParamsE:
	.zero		3200


//--------------------- .nv.constant0._ZN7cutlass13device_kernelIN5flash11enable_sm90INS1_16FlashAttnFwdSm90INS1_25CollectiveMainloopFwdSm90ILi2EN4cute5tupleIJNS5_1CILi1EEES8_S8_EEENS6_IJNS7_ILi64EEESA_SA_EEELi512ENS_6half_tEfNS_4arch4Sm90ELb0ELb0ELb0ELb1ELb0ELb0ELb1ELb0ELb0ELb0ELb0ELb0EEENS1_21CollectiveEpilogueFwdINS6_IJSA_NS7_ILi512EEESA_EEES9_SC_SE_Li256ELb1ELb0ELb0ELb0EEENS1_36VarlenDynamicPersistentTileSchedulerILi64ELi64ELi256ELi32ELb0ELb0ELb1ELb0ELb1ELb1EEEEEEEEEvNT_6ParamsE --------------------------
	.section	.nv.constant0._ZN7cutlass13device_kernelIN5flash11enable_sm90INS1_16FlashAttnFwdSm90INS1_25CollectiveMainloopFwdSm90ILi2EN4cute5tupleIJNS5_1CILi1EEES8_S8_EEENS6_IJNS7_ILi64EEESA_SA_EEELi512ENS_6half_tEfNS_4arch4Sm90ELb0ELb0ELb0ELb1ELb0ELb0ELb1ELb0ELb0ELb0ELb0ELb0EEENS1_21CollectiveEpilogueFwdINS6_IJSA_NS7_ILi512EEESA_EEES9_SC_SE_Li256ELb1ELb0ELb0ELb0EEENS1_36VarlenDynamicPersistentTileSchedulerILi64ELi64ELi256ELi32ELb0ELb0ELb1ELb0ELb1ELb1EEEEEEEEEvNT_6ParamsE,"a",@progbits
	.sectionflags	@""
	.align	4
.nv.constant0._ZN7cutlass13device_kernelIN5flash11enable_sm90INS1_16FlashAttnFwdSm90INS1_25CollectiveMainloopFwdSm90ILi2EN4cute5tupleIJNS5_1CILi1EEES8_S8_EEENS6_IJNS7_ILi64EEESA_SA_EEELi512ENS_6half_tEfNS_4arch4Sm90ELb0ELb0ELb0ELb1ELb0ELb0ELb1ELb0ELb0ELb0ELb0ELb0EEENS1_21CollectiveEpilogueFwdINS6_IJSA_NS7_ILi512EEESA_EEES9_SC_SE_Li256ELb1ELb0ELb0ELb0EEENS1_36VarlenDynamicPersistentTileSchedulerILi64ELi64ELi256ELi32ELb0ELb0ELb1ELb0ELb1ELb1EEEEEEEEEvNT_6ParamsE:
	.zero		3456


//--------------------- .nv.constant0._ZN7cutlass13device_kernelIN5flash11enable_sm90INS1_16FlashAttnFwdSm90INS1_25CollectiveMainloopFwdSm90ILi2EN4cute5tupleIJNS5_1CILi1EEES8_S8_EEENS6_IJNS7_ILi64EEESA_SA_EEELi512ENS_6half_tEfNS_4arch4Sm90ELb0ELb0ELb0ELb1ELb0ELb1ELb1ELb0ELb0ELb0ELb0ELb0EEENS1_21CollectiveEpilogueFwdINS6_IJSA_NS7_ILi512EEESA_EEES9_SC_SE_Li256ELb1ELb0ELb0ELb0EEENS1_36VarlenDynamicPersistentTileSchedulerILi64ELi64ELi256ELi32ELb0ELb0ELb1ELb0ELb1ELb1EEEEEEEEEvNT_6ParamsE --------------------------
	.section	.nv.constant0._ZN7cutlass13device_kernelIN5flash11enable_sm90INS1_16FlashAttnFwdSm90INS1_25CollectiveMainloopFwdSm90ILi2EN4cute5tupleIJNS5_1CILi1EEES8_S8_EEENS6_IJNS7_ILi64EEESA_SA_EEELi512ENS_6half_tEfNS_4arch4Sm90ELb0ELb0ELb0ELb1ELb0ELb1ELb1ELb0ELb0ELb0ELb0ELb0EEENS1_21CollectiveEpilogueFwdINS6_IJSA_NS7_ILi512EEESA_EEES9_SC_SE_Li256ELb1ELb0ELb0ELb0EEENS1_36VarlenDynamicPersistentTileSchedulerILi64ELi64ELi256ELi32ELb0ELb0ELb1ELb0ELb1ELb1EEEEEEEEEvNT_6ParamsE,"a",@progbits
	.sectionflags	@""
	.align	4
.nv.constant0._ZN7cutlass13device_kernelIN5flash11enable_sm90INS1_16FlashAttnFwdSm90INS1_25CollectiveMainloopFwdSm90ILi2EN4cute5tupleIJNS5_1CILi1EEES8_S8_EEENS6_IJNS7_ILi64EEESA_SA_EEELi512ENS_6half_tEfNS_4arch4Sm90ELb0ELb0ELb0ELb1ELb0ELb1ELb1ELb0ELb0ELb0ELb0ELb0EEENS1_21CollectiveEpilogueFwdINS6_IJSA_NS7_ILi512EEESA_EEES9_SC_SE_Li256ELb1ELb0ELb0ELb0EEENS1_36VarlenDynamicPersistentTileSchedulerILi64ELi64ELi256ELi32ELb0ELb0ELb1ELb0ELb1ELb1EEEEEEEEEvNT_6ParamsE:
	.zero		3456


//--------------------- .nv.constant0._ZN7cutlass13device_kernelIN5flash11enable_sm90INS1_16FlashAttnFwdSm90INS1_25CollectiveMainloopFwdSm90ILi2EN4cute5tupleIJNS5_1CILi1EEES8_S8_EEENS6_IJNS7_ILi64EEESA_SA_EEELi512ENS_6half_tEfNS_4arch4Sm90ELb0ELb1ELb0ELb0ELb0ELb0ELb0ELb0ELb0ELb0ELb0ELb0EEENS1_21CollectiveEpilogueFwdINS6_IJSA_NS7_ILi512EEESA_EEES9_SC_SE_Li256ELb0ELb0ELb0ELb0EEENS1_30DynamicPersistentTileSchedulerILi256ELi32ELb0ELb0ELb1EEEEEEEEEvNT_6ParamsE --------------------------
	.section	.nv.constant0._ZN7cutlass13device_kernelIN5flash11enable_sm90INS1_16FlashAttnFwdSm90INS1_25CollectiveMainloopFwdSm90ILi2EN4cute5tupleIJNS5_1CILi1EEES8_S8_EEENS6_IJNS7_ILi64EEESA_SA_EEELi512ENS_6half_tEfNS_4arch4Sm90ELb0ELb1ELb0ELb0ELb0ELb0ELb0ELb0ELb0ELb0ELb0ELb0EEENS1_21CollectiveEpilogueFwdINS6_IJSA_NS7_ILi512EEESA_EEES9_SC_SE_Li256ELb0ELb0ELb0ELb0EEENS1_30DynamicPersistentTileSchedulerILi256ELi32ELb0ELb0ELb1EEEEEEEEEvNT_6ParamsE,"a",@progbits
	.sectionflags	@""
	.align	4
.nv.constant0._ZN7cutlass13device_kernelIN5flash11enable_sm90INS1_16FlashAttnFwdSm90INS1_25CollectiveMainloopFwdSm90ILi2EN4cute5tupleIJNS5_1CILi1EEES8_S8_EEENS6_IJNS7_ILi64EEESA_SA_EEELi512ENS_6half_tEfNS_4arch4Sm90ELb0ELb1ELb0ELb0ELb0ELb0ELb0ELb0ELb0ELb0ELb0ELb0EEENS1_21CollectiveEpilogueFwdINS6_IJSA_NS7_ILi512EEESA_EEES9_SC_SE_Li256ELb0ELb0ELb0ELb0EEENS1_30DynamicPersistentTileSchedulerILi256ELi32ELb0ELb0ELb1EEEEEEEEEvNT_6ParamsE:
	.zero		3584


//--------------------- .nv.constant0._ZN7cutlass13device_kernelIN5flash11enable_sm90INS1_16FlashAttnFwdSm90INS1_25CollectiveMainloopFwdSm90ILi2EN4cute5tupleIJNS5_1CILi1EEES8_S8_EEENS6_IJNS7_ILi64EEESA_SA_EEELi512ENS_6half_tEfNS_4arch4Sm90ELb0ELb1ELb0ELb0ELb0ELb0ELb1ELb0ELb0ELb0ELb0ELb0EEENS1_21CollectiveEpilogueFwdINS6_IJSA_NS7_ILi512EEESA_EEES9_SC_SE_Li256ELb0ELb0ELb0ELb0EEENS1_30DynamicPersistentTileSchedulerILi256ELi32ELb0ELb0ELb1EEEEEEEEEvNT_6ParamsE --------------------------
	.section	.nv.constant0._ZN7cutlass13device_kernelIN5flash11enable_sm90INS1_16FlashAttnFwdSm90INS1_25CollectiveMainloopFwdSm90ILi2EN4cute5tupleIJNS5_1CILi1EEES8_S8_EEENS6_IJNS7_ILi64EEESA_SA_EEELi512ENS_6half_tEfNS_4arch4Sm90ELb0ELb1ELb0ELb0ELb0ELb0ELb1ELb0ELb0ELb0ELb0ELb0EEENS1_21CollectiveEpilogueFwdINS6_IJSA_NS7_ILi512EEESA_EEES9_SC_SE_Li256ELb0ELb0ELb0ELb0EEENS1_30DynamicPersistentTileSchedulerILi256ELi32ELb0ELb0ELb1EEEEEEEEEvNT_6ParamsE,"a",@progbits
	.sectionflags	@""
	.align	4
.nv.constant0._ZN7cutlass13device_kernelIN5flash11enable_sm90INS1_16FlashAttnFwdSm90INS1_25CollectiveMainloopFwdSm90ILi2EN4cute5tupleIJNS5_1CILi1EEES8_S8_EEENS6_IJNS7_ILi64EEESA_SA_EEELi512ENS_6half_tEfNS_4arch4Sm90ELb0ELb1ELb0ELb0ELb0ELb0ELb1ELb0ELb0ELb0ELb0ELb0EEENS1_21CollectiveEpilogueFwdINS6_IJSA_NS7_ILi512EEESA_EEES9_SC_SE_Li256ELb0ELb0ELb0ELb0EEENS1_30DynamicPersistentTileSchedulerILi256ELi32ELb0ELb0ELb1EEEEEEEEEvNT_6ParamsE:
	.zero		3840


//--------------------- .nv.constant0._ZN7cutlass13device_kernelIN5flash11enable_sm90INS1_16FlashAttnFwdSm90INS1_25CollectiveMainloopFwdSm90ILi2EN4cute5tupleIJNS5_1CILi1EEES8_S8_EEENS6_IJNS7_ILi64EEESA_SA_EEELi512ENS_6half_tEfNS_4arch4Sm90ELb0ELb1ELb0ELb1ELb0ELb0ELb0ELb0ELb0ELb0ELb0ELb0EEENS1_21CollectiveEpilogueFwdINS6_IJSA_NS7_ILi512EEESA_EEES9_SC_SE_Li256ELb1ELb0ELb0ELb0EEENS1_36VarlenDynamicPersistentTileSchedulerILi64ELi64ELi256ELi32ELb0ELb0ELb1ELb1ELb0ELb1EEEEEEEEEvNT_6ParamsE --------------------------
	.section	.nv.constant0._ZN7cutlass13device_kernelIN5flash11enable_sm90INS1_16FlashAttnFwdSm90INS1_25CollectiveMainloopFwdSm90ILi2EN4cute5tupleIJNS5_1CILi1EEES8_S8_EEENS6_IJNS7_ILi64EEESA_SA_EEELi512ENS_6half_tEfNS_4arch4Sm90ELb0ELb1ELb0ELb1ELb0ELb0ELb0ELb0ELb0ELb0ELb0ELb0EEENS1_21CollectiveEpilogueFwdINS6_IJSA_NS7_ILi512EEESA_EEES9_SC_SE_Li256ELb1ELb0ELb0ELb0EEENS1_36VarlenDynamicPersistentTileSchedulerILi64ELi64ELi256ELi32ELb0ELb0ELb1ELb1ELb0ELb1EEEEEEEEEvNT_6ParamsE,"a",@progbits
	.sectionflags	@""
	.align	4
.nv.constant0._ZN7cutlass13device_kernelIN5flash11enable_sm90INS1_16FlashAttnFwdSm90INS1_25CollectiveMainloopFwdSm90ILi2EN4cute5tupleIJNS5_1CILi1EEES8_S8_EEENS6_IJNS7_ILi64EEESA_SA_EEELi512ENS_6half_tEfNS_4arch4Sm90ELb0ELb1ELb0ELb1ELb0ELb0ELb0ELb0ELb0ELb0ELb0ELb0EEENS1_21CollectiveEpilogueFwdINS6_IJSA_NS7_ILi512EEESA_EEES9_SC_SE_Li256ELb1ELb0ELb0ELb0EEENS1_36VarlenDynamicPersistentTileSchedulerILi64ELi64ELi256ELi32ELb0ELb0ELb1ELb1ELb0ELb1EEEEEEEEEvNT_6ParamsE:
	.zero		3200


//--------------------- .nv.constant0._ZN7cutlass13device_kernelIN5flash11enable_sm90INS1_16FlashAttnFwdSm90INS1_25CollectiveMainloopFwdSm90ILi2EN4cute5tupleIJNS5_1CILi1EEES8_S8_EEENS6_IJNS7_ILi64EEESA_SA_EEELi512ENS_6half_tEfNS_4arch4Sm90ELb0ELb1ELb0ELb1ELb0ELb1ELb0ELb0ELb0ELb0ELb0ELb0EEENS1_21CollectiveEpilogueFwdINS6_IJSA_NS7_ILi512EEESA_EEES9_SC_SE_Li256ELb1ELb0ELb0ELb0EEENS1_36VarlenDynamicPersistentTileSchedulerILi64ELi64ELi256ELi32ELb0ELb0ELb1ELb1ELb0ELb1EEEEEEEEEvNT_6ParamsE --------------------------
	.section	.nv.constant0._ZN7cutlass13device_kernelIN5flash11enable_sm90INS1_16FlashAttnFwdSm90INS1_25CollectiveMainloopFwdSm90ILi2EN4cute5tupleIJNS5_1CILi1EEES8_S8_EEENS6_IJNS7_ILi64EEESA_SA_EEELi512ENS_6half_tEfNS_4arch4Sm90ELb0ELb1ELb0ELb1ELb0ELb1ELb0ELb0ELb0ELb0ELb0ELb0EEENS1_21CollectiveEpilogueFwdINS6_IJSA_NS7_ILi512EEESA_EEES9_SC_SE_Li256ELb1ELb0ELb0ELb0EEENS1_36VarlenDynamicPersistentTileSchedulerILi64ELi64ELi256ELi32ELb0ELb0ELb1ELb1ELb0ELb1EEEEEEEEEvNT_6ParamsE,"a",@progbits
	.sectionflags	@""
	.align	4
.nv.constant0._ZN7cutlass13device_kernelIN5flash11enable_sm90INS1_16FlashAttnFwdSm90INS1_25CollectiveMainloopFwdSm90ILi2EN4cute5tupleIJNS5_1CILi1EEES8_S8_EEENS6_IJNS7_ILi64EEESA_SA_EEELi512ENS_6half_tEfNS_4arch4Sm90ELb0ELb1ELb0ELb1ELb0ELb1ELb0ELb0ELb0ELb0ELb0ELb0EEENS1_21CollectiveEpilogueFwdINS6_IJSA_NS7_ILi512EEESA_EEES9_SC_SE_Li256ELb1ELb0ELb0ELb0EEENS1_36VarlenDynamicPersistentTileSchedulerILi64ELi64ELi256ELi32ELb0ELb0ELb1ELb1ELb0ELb1EEEEEEEEEvNT_6ParamsE:
	.zero		3200


//--------------------- .nv.constant0._ZN7cutlass13device_kernelIN5flash11enable_sm90INS1_16FlashAttnFwdSm90INS1_25CollectiveMainloopFwdSm90ILi2EN4cute5tupleIJNS5_1CILi1EEES8_S8_EEENS6_IJNS7_ILi64EEESA_SA_EEELi512ENS_6half_tEfNS_4arch4Sm90ELb0ELb1ELb0ELb1ELb0ELb0ELb1ELb0ELb0ELb0ELb0ELb0EEENS1_21CollectiveEpilogueFwdINS6_IJSA_NS7_ILi512EEESA_EEES9_SC_SE_Li256ELb1ELb0ELb0ELb0EEENS1_36VarlenDynamicPersistentTileSchedulerILi64ELi64ELi256ELi32ELb0ELb0ELb1ELb1ELb0ELb1EEEEEEEEEvNT_6ParamsE --------------------------
	.section	.nv.constant0._ZN7cutlass13device_kernelIN5flash11enable_sm90INS1_16FlashAttnFwdSm90INS1_25CollectiveMainloopFwdSm90ILi2EN4cute5tupleIJNS5_1CILi1EEES8_S8_EEENS6_IJNS7_ILi64EEESA_SA_EEELi512ENS_6half_tEfNS_4arch4Sm90ELb0ELb1ELb0ELb1ELb0ELb0ELb1ELb0ELb0ELb0ELb0ELb0EEENS1_21CollectiveEpilogueFwdINS6_IJSA_NS7_ILi512EEESA_EEES9_SC_SE_Li256ELb1ELb0ELb0ELb0EEENS1_36VarlenDynamicPersistentTileSchedulerILi64ELi64ELi256ELi32ELb0ELb0ELb1ELb1ELb0ELb1EEEEEEEEEvNT_6ParamsE,"a",@progbits
	.sectionflags	@""
	.align	4
.nv.constant0._ZN7cutlass13device_kernelIN5flash11enable_sm90INS1_16FlashAttnFwdSm90INS1_25CollectiveMainloopFwdSm90ILi2EN4cute5tupleIJNS5_1CILi1EEES8_S8_EEENS6_IJNS7_ILi64EEESA_SA_EEELi512ENS_6half_tEfNS_4arch4Sm90ELb0ELb1ELb0ELb1ELb0ELb0ELb1ELb0ELb0ELb0ELb0ELb0EEENS1_21CollectiveEpilogueFwdINS6_IJSA_NS7_ILi512EEESA_EEES9_SC_SE_Li256ELb1ELb0ELb0ELb0EEENS1_36VarlenDynamicPersistentTileSchedulerILi64ELi64ELi256ELi32ELb0ELb0ELb1ELb1ELb0ELb1EEEEEEEEEvNT_6ParamsE:
	.zero		3456


//--------------------- .nv.constant0._ZN7cutlass13device_kernelIN5flash11enable_sm90INS1_16FlashAttnFwdSm90INS1_25CollectiveMainloopFwdSm90ILi2EN4cute5tupleIJNS5_1CILi1EEES8_S8_EEENS6_IJNS7_ILi64EEESA_SA_EEELi512ENS_6half_tEfNS_4arch4Sm90ELb0ELb1ELb0ELb1ELb0ELb1ELb1ELb0ELb0ELb0ELb0ELb0EEENS1_21CollectiveEpilogueFwdINS6_IJSA_NS7_ILi512EEESA_EEES9_SC_SE_Li256ELb1ELb0ELb0ELb0EEENS1_36VarlenDynamicPersistentTileSchedulerILi64ELi64ELi256ELi32ELb0ELb0ELb1ELb1ELb0ELb1EEEEEEEEEvNT_6ParamsE --------------------------
	.section	.nv.constant0._ZN7cutlass13device_kernelIN5flash11enable_sm90INS1_16FlashAttnFwdSm90INS1_25CollectiveMainloopFwdSm90ILi2EN4cute5tupleIJNS5_1CILi1EEES8_S8_EEENS6_IJNS7_ILi64EEESA_SA_EEELi512ENS_6half_tEfNS_4arch4Sm90ELb0ELb1ELb0ELb1ELb0ELb1ELb1ELb0ELb0ELb0ELb0ELb0EEENS1_21CollectiveEpilogueFwdINS6_IJSA_NS7_ILi512EEESA_EEES9_SC_SE_Li256ELb1ELb0ELb0ELb0EEENS1_36VarlenDynamicPersistentTileSchedulerILi64ELi64ELi256ELi32ELb0ELb0ELb1ELb1ELb0ELb1EEEEEEEEEvNT_6ParamsE,"a",@progbits
	.sectionflags	@""
	.align	4
.nv.constant0._ZN7cutlass13device_kernelIN5flash11enable_sm90INS1_16FlashAttnFwdSm90INS1_25CollectiveMainloopFwdSm90ILi2EN4cute5tupleIJNS5_1CILi1EEES8_S8_EEENS6_IJNS7_ILi64EEESA_SA_EEELi512ENS_6half_tEfNS_4arch4Sm90ELb0ELb1ELb0ELb1ELb0ELb1ELb1ELb0ELb0ELb0ELb0ELb0EEENS1_21CollectiveEpilogueFwdINS6_IJSA_NS7_ILi512EEESA_EEES9_SC_SE_Li256ELb1ELb0ELb0ELb0EEENS1_36VarlenDynamicPersistentTileSchedulerILi64ELi64ELi256ELi32ELb0ELb0ELb1ELb1ELb0ELb1EEEEEEEEEvNT_6ParamsE:
	.zero		3456


//--------------------- .nv.constant0._ZN7cutlass13device_kernelIN5flash11enable_sm90INS1_16FlashAttnFwdSm90INS1_25CollectiveMainloopFwdSm90ILi2EN4cute5tupleIJNS5_1CILi1EEES8_S8_EEENS6_IJNS7_ILi64EEESA_SA_EEELi512ENS_6half_tEfNS_4arch4Sm90ELb1ELb0ELb0ELb0ELb0ELb0ELb0ELb0ELb0ELb0ELb0ELb0EEENS1_21CollectiveEpilogueFwdINS6_IJSA_NS7_ILi512EEESA_EEES9_SC_SE_Li256ELb0ELb0ELb0ELb0EEENS1_30DynamicPersistentTileSchedulerILi256ELi32ELb0ELb0ELb1EEEEEEEEEvNT_6ParamsE --------------------------
	.section	.nv.constant0._ZN7cutlass13device_kernelIN5flash11enable_sm90INS1_16FlashAttnFwdSm90INS1_25CollectiveMainloopFwdSm90ILi2EN4cute5tupleIJNS5_1CILi1EEES8_S8_EEENS6_IJNS7_ILi64EEESA_SA_EEELi512ENS_6half_tEfNS_4arch4Sm90ELb1ELb0ELb0ELb0ELb0ELb0ELb0ELb0ELb0ELb0ELb0ELb0EEENS1_21CollectiveEpilogueFwdINS6_IJSA_NS7_ILi512EEESA_EEES9_SC_SE_Li256ELb0ELb0ELb0ELb0EEENS1_30DynamicPersistentTileSchedulerILi256ELi32ELb0ELb0ELb1EEEEEEEEEvNT_6ParamsE,"a",@progbits
	.sectionflags	@""
	.align	4
.nv.constant0._ZN7cutlass13device_kernelIN5flash11enable_sm90INS1_16FlashAttnFwdSm90INS1_25CollectiveMainloopFwdSm90ILi2EN4cute5tupleIJNS5_1CILi1EEES8_S8_EEENS6_IJNS7_ILi64EEESA_SA_EEELi512ENS_6half_tEfNS_4arch4Sm90ELb1ELb0ELb0ELb0ELb0ELb0ELb0ELb0ELb0ELb0ELb0ELb0EEENS1_21CollectiveEpilogueFwdINS6_IJSA_NS7_ILi512EEESA_EEES9_SC_SE_Li256ELb0ELb0ELb0ELb0EEENS1_30DynamicPersistentTileSchedulerILi256ELi32ELb0ELb0ELb1EEEEEEEEEvNT_6ParamsE:
	.zero		3584


//--------------------- .nv.constant0._ZN7cutlass13device_kernelIN5flash11enable_sm90INS1_16FlashAttnFwdSm90INS1_25CollectiveMainloopFwdSm90ILi2EN4cute5tupleIJNS5_1CILi1EEES8_S8_EEENS6_IJNS7_ILi64EEESA_SA_EEELi512ENS_6half_tEfNS_4arch4Sm90ELb1ELb0ELb0ELb0ELb0ELb0ELb1ELb0ELb0ELb0ELb0ELb0EEENS1_21CollectiveEpilogueFwdINS6_IJSA_NS7_ILi512EEESA_EEES9_SC_SE_Li256ELb0ELb0ELb0ELb0EEENS1_30DynamicPersistentTileSchedulerILi256ELi32ELb0ELb0ELb1EEEEEEEEEvNT_6ParamsE --------------------------
	.section	.nv.constant0._ZN7cutlass13device_kernelIN5flash11enable_sm90INS1_16FlashAttnFwdSm90INS1_25CollectiveMainloopFwdSm90ILi2EN4cute5tupleIJNS5_1CILi1EEES8_S8_EEENS6_IJNS7_ILi64EEESA_SA_EEELi512ENS_6half_tEfNS_4arch4Sm90ELb1ELb0ELb0ELb0ELb0ELb0ELb1ELb0ELb0ELb0ELb0ELb0EEENS1_21CollectiveEpilogueFwdINS6_IJSA_NS7_ILi512EEESA_EEES9_SC_SE_Li256ELb0ELb0ELb0ELb0EEENS1_30DynamicPersistentTileSchedulerILi256ELi32ELb0ELb0ELb1EEEEEEEEEvNT_6ParamsE,"a",@progbits
	.sectionflags	@""
	.align	4
.nv.constant0._ZN7cutlass13device_kernelIN5flash11enable_sm90INS1_16FlashAttnFwdSm90INS1_25CollectiveMainloopFwdSm90ILi2EN4cute5tupleIJNS5_1CILi1EEES8_S8_EEENS6_IJNS7_ILi64EEESA_SA_EEELi512ENS_6half_tEfNS_4arch4Sm90ELb1ELb0ELb0ELb0ELb0ELb0ELb1ELb0ELb0ELb0ELb0ELb0EEENS1_21CollectiveEpilogueFwdINS6_IJSA_NS7_ILi512EEESA_EEES9_SC_SE_Li256ELb0ELb0ELb0ELb0EEENS1_30DynamicPersistentTileSchedulerILi256ELi32ELb0ELb0ELb1EEEEEEEEEvNT_6ParamsE:
	.zero		3840


//--------------------- .nv.constant0._ZN7cutlass13device_kernelIN5flash11enable_sm90INS1_16FlashAttnFwdSm90INS1_25CollectiveMainloopFwdSm90ILi2EN4cute5tupleIJNS5_1CILi1EEES8_S8_EEENS6_IJNS7_ILi64EEESA_SA_EEELi512ENS_6half_tEfNS_4arch4Sm90ELb1ELb0ELb0ELb1ELb0ELb0ELb0ELb0ELb0ELb0ELb0ELb0EEENS1_21CollectiveEpilogueFwdINS6_IJSA_NS7_ILi512EEESA_EEES9_SC_SE_Li256ELb1ELb0ELb0ELb0EEENS1_36VarlenDynamicPersistentTileSchedulerILi64ELi64ELi256ELi32ELb0ELb0ELb1ELb1ELb1ELb1EEEEEEEEEvNT_6ParamsE --------------------------
	.section	.nv.constant0._ZN7cutlass13device_kernelIN5flash11enable_sm90INS1_16FlashAttnFwdSm90INS1_25CollectiveMainloopFwdSm90ILi2EN4cute5tupleIJNS5_1CILi1EEES8_S8_EEENS6_IJNS7_ILi64EEESA_SA_EEELi512ENS_6half_tEfNS_4arch4Sm90ELb1ELb0ELb0ELb1ELb0ELb0ELb0ELb0ELb0ELb0ELb0ELb0EEENS1_21CollectiveEpilogueFwdINS6_IJSA_NS7_ILi512EEESA_EEES9_SC_SE_Li256ELb1ELb0ELb0ELb0EEENS1_36VarlenDynamicPersistentTileSchedulerILi64ELi64ELi256ELi32ELb0ELb0ELb1ELb1ELb1ELb1EEEEEEEEEvNT_6ParamsE,"a",@progbits
	.sectionflags	@""
	.align	4
.nv.constant0._ZN7cutlass13device_kernelIN5flash11enable_sm90INS1_16FlashAttnFwdSm90INS1_25CollectiveMainloopFwdSm90ILi2EN4cute5tupleIJNS5_1CILi1EEES8_S8_EEENS6_IJNS7_ILi64EEESA_SA_EEELi512ENS_6half_tEfNS_4arch4Sm90ELb1ELb0ELb0ELb1ELb0ELb0ELb0ELb0ELb0ELb0ELb0ELb0EEENS1_21CollectiveEpilogueFwdINS6_IJSA_NS7_ILi512EEESA_EEES9_SC_SE_Li256ELb1ELb0ELb0ELb0EEENS1_36VarlenDynamicPersistentTileSchedulerILi64ELi64ELi256ELi32ELb0ELb0ELb1ELb1ELb1ELb1EEEEEEEEEvNT_6ParamsE:
	.zero		3200


//--------------------- .nv.constant0._ZN7cutlass13device_kernelIN5flash11enable_sm90INS1_16FlashAttnFwdSm90INS1_25CollectiveMainloopFwdSm90ILi2EN4cute5tupleIJNS5_1CILi1EEES8_S8_EEENS6_IJNS7_ILi64EEESA_SA_EEELi512ENS_6half_tEfNS_4arch4Sm90ELb1ELb0ELb0ELb1ELb0ELb1ELb0ELb0ELb0ELb0ELb0ELb0EEENS1_21CollectiveEpilogueFwdINS6_IJSA_NS7_ILi512EEESA_EEES9_SC_SE_Li256ELb1ELb0ELb0ELb0EEENS1_36VarlenDynamicPersistentTileSchedulerILi64ELi64ELi256ELi32ELb0ELb0ELb1ELb1ELb1ELb1EEEEEEEEEvNT_6ParamsE --------------------------
	.section	.nv.constant0._ZN7cutlass13device_kernelIN5flash11enable_sm90INS1_16FlashAttnFwdSm90INS1_25CollectiveMainloopFwdSm90ILi2EN4cute5tupleIJNS5_1CILi1EEES8_S8_EEENS6_IJNS7_ILi64EEESA_SA_EEELi512ENS_6half_tEfNS_4arch4Sm90ELb1ELb0ELb0ELb1ELb0ELb1ELb0ELb0ELb0ELb0ELb0ELb0EEENS1_21CollectiveEpilogueFwdINS6_IJSA_NS7_ILi512EEESA_EEES9_SC_SE_Li256ELb1ELb0ELb0ELb0EEENS1_36VarlenDynamicPersistentTileSchedulerILi64ELi64ELi256ELi32ELb0ELb0ELb1ELb1ELb1ELb1EEEEEEEEEvNT_6ParamsE,"a",@progbits
	.sectionflags	@""
	.align	4
.nv.constant0._ZN7cutlass13device_kernelIN5flash11enable_sm90INS1_16FlashAttnFwdSm90INS1_25CollectiveMainloopFwdSm90ILi2EN4cute5tupleIJNS5_1CILi1EEES8_S8_EEENS6_IJNS7_ILi64EEESA_SA_EEELi512ENS_6half_tEfNS_4arch4Sm90ELb1ELb0ELb0ELb1ELb0ELb1ELb0ELb0ELb0ELb0ELb0ELb0EEENS1_21CollectiveEpilogueFwdINS6_IJSA_NS7_ILi512EEESA_EEES9_SC_SE_Li256ELb1ELb0ELb0ELb0EEENS1_36VarlenDynamicPersistentTileSchedulerILi64ELi64ELi256ELi32ELb0ELb0ELb1ELb1ELb1ELb1EEEEEEEEEvNT_6ParamsE:
	.zero		3200


//--------------------- .nv.constant0._ZN7cutlass13device_kernelIN5flash11enable_sm90INS1_16FlashAttnFwdSm90INS1_25CollectiveMainloopFwdSm90ILi2EN4cute5tupleIJNS5_1CILi1EEES8_S8_EEENS6_IJNS7_ILi64EEESA_SA_EEELi512ENS_6half_tEfNS_4arch4Sm90ELb1ELb0ELb0ELb1ELb0ELb0ELb1ELb0ELb0ELb0ELb0ELb0EEENS1_21CollectiveEpilogueFwdINS6_IJSA_NS7_ILi512EEESA_EEES9_SC_SE_Li256ELb1ELb0ELb0ELb0EEENS1_36VarlenDynamicPersistentTileSchedulerILi64ELi64ELi256ELi32ELb0ELb0ELb1ELb1ELb1ELb1EEEEEEEEEvNT_6ParamsE --------------------------
	.section	.nv.constant0._ZN7cutlass13device_kernelIN5flash11enable_sm90INS1_16FlashAttnFwdSm90INS1_25CollectiveMainloopFwdSm90ILi2EN4cute5tupleIJNS5_1CILi1EEES8_S8_EEENS6_IJNS7_ILi64EEESA_SA_EEELi512ENS_6half_tEfNS_4arch4Sm90ELb1ELb0ELb0ELb1ELb0ELb0ELb1ELb0ELb0ELb0ELb0ELb0EEENS1_21CollectiveEpilogueFwdINS6_IJSA_NS7_ILi512EEESA_EEES9_SC_SE_Li256ELb1ELb0ELb0ELb0EEENS1_36VarlenDynamicPersistentTileSchedulerILi64ELi64ELi256ELi32ELb0ELb0ELb1ELb1ELb1ELb1EEEEEEEEEvNT_6ParamsE,"a",@progbits
	.sectionflags	@""
	.align	4
.nv.constant0._ZN7cutlass13device_kernelIN5flash11enable_sm90INS1_16FlashAttnFwdSm90INS1_25CollectiveMainloopFwdSm90ILi2EN4cute5tupleIJNS5_1CILi1EEES8_S8_EEENS6_IJNS7_ILi64EEESA_SA_EEELi512ENS_6half_tEfNS_4arch4Sm90ELb1ELb0ELb0ELb1ELb0ELb0ELb1ELb0ELb0ELb0ELb0ELb0EEENS1_21CollectiveEpilogueFwdINS6_IJSA_NS7_ILi512EEESA_EEES9_SC_SE_Li256ELb1ELb0ELb0ELb0EEENS1_36VarlenDynamicPersistentTileSchedulerILi64ELi64ELi256ELi32ELb0ELb0ELb1ELb1ELb1ELb1EEEEEEEEEvNT_6ParamsE:
	.zero		3456


//--------------------- .nv.constant0._ZN7cutlass13device_kernelIN5flash11enable_sm90INS1_16FlashAttnFwdSm90INS1_25CollectiveMainloopFwdSm90ILi2EN4cute5tupleIJNS5_1CILi1EEES8_S8_EEENS6_IJNS7_ILi64EEESA_SA_EEELi512ENS_6half_tEfNS_4arch4Sm90ELb1ELb0ELb0ELb1ELb0ELb1ELb1ELb0ELb0ELb0ELb0ELb0EEENS1_21CollectiveEpilogueFwdINS6_IJSA_NS7_ILi512EEESA_EEES9_SC_SE_Li256ELb1ELb0ELb0ELb0EEENS1_36VarlenDynamicPersistentTileSchedulerILi64ELi64ELi256ELi32ELb0ELb0ELb1ELb1ELb1ELb1EEEEEEEEEvNT_6ParamsE --------------------------
	.section	.nv.constant0._ZN7cutlass13device_kernelIN5flash11enable_sm90INS1_16FlashAttnFwdSm90INS1_25CollectiveMainloopFwdSm90ILi2EN4cute5tupleIJNS5_1CILi1EEES8_S8_EEENS6_IJNS7_ILi64EEESA_SA_EEELi512ENS_6half_tEfNS_4arch4Sm90ELb1ELb0ELb0ELb1ELb0ELb1ELb1ELb0ELb0ELb0ELb0ELb0EEENS1_21CollectiveEpilogueFwdINS6_IJSA_NS7_ILi512EEESA_EEES9_SC_SE_Li256ELb1ELb0ELb0ELb0EEENS1_36VarlenDynamicPersistentTileSchedulerILi64ELi64ELi256ELi32ELb0ELb0ELb1ELb1ELb1ELb1EEEEEEEEEvNT_6ParamsE,"a",@progbits
	.sectionflags	@""
	.align	4
.nv.constant0._ZN7cutlass13device_kernelIN5flash11enable_sm90INS1_16FlashAttnFwdSm90INS1_25CollectiveMainloopFwdSm90ILi2EN4cute5tupleIJNS5_1CILi1EEES8_S8_EEENS6_IJNS7_ILi64EEESA_SA_EEELi512ENS_6half_tEfNS_4arch4Sm90ELb1ELb0ELb0ELb1ELb0ELb1ELb1ELb0ELb0ELb0ELb0ELb0EEENS1_21CollectiveEpilogueFwdINS6_IJSA_NS7_ILi512EEESA_EEES9_SC_SE_Li256ELb1ELb0ELb0ELb0EEENS1_36VarlenDynamicPersistentTileSchedulerILi64ELi64ELi256ELi32ELb0ELb0ELb1ELb1ELb1ELb1EEEEEEEEEvNT_6ParamsE:
	.zero		3456


//--------------------- SYMBOLS --------------------------

	.type		.nv.reservedSmem.offset0,@object
	.size		.nv.reservedSmem.offset0,0x4
	.type		__assertfail,@function
